//
// Generated by NVIDIA NVVM Compiler
//
// Compiler Build ID: CL-36424714
// Cuda compilation tools, release 13.0, V13.0.88
// Based on NVVM 20.0.0
//

.version 9.0
.target sm_100
.address_size 64

	// .globl	_Z11reduceRegr0IdEvPT_S1_j
.extern .shared .align 16 .b8 __smem_d[];
.extern .shared .align 16 .b8 __smem[];

.visible .entry _Z11reduceRegr0IdEvPT_S1_j(
	.param .u64 .ptr .align 1 _Z11reduceRegr0IdEvPT_S1_j_param_0,
	.param .u64 .ptr .align 1 _Z11reduceRegr0IdEvPT_S1_j_param_1,
	.param .u32 _Z11reduceRegr0IdEvPT_S1_j_param_2
)
{
	.reg .pred 	%p<13>;
	.reg .b32 	%r<60>;
	.reg .b32 	%f<3>;
	.reg .b64 	%rd<9>;
	.reg .b64 	%fd<79>;

	ld.param.u64 	%rd1, [_Z11reduceRegr0IdEvPT_S1_j_param_0];
	ld.param.u64 	%rd2, [_Z11reduceRegr0IdEvPT_S1_j_param_1];
	ld.param.u32 	%r21, [_Z11reduceRegr0IdEvPT_S1_j_param_2];
	mov.u32 	%r1, %tid.x;
	mov.u32 	%r2, %ctaid.x;
	mov.u32 	%r3, %ntid.x;
	mad.lo.s32 	%r4, %r2, %r3, %r1;
	setp.ge.u32 	%p1, %r4, %r21;
	mov.f64 	%fd78, 0d0000000000000000;
	@%p1 bra 	$L__BB0_12;
	cvta.to.global.u64 	%rd3, %rd1;
	mul.wide.u32 	%rd4, %r4, 8;
	add.s64 	%rd5, %rd3, %rd4;
	ld.global.f64 	%fd1, [%rd5];
	fma.rn.f64 	%fd18, %fd1, 0d3FF71547652B82FE, 0d4338000000000000;
	{
	.reg .b32 %temp; 
	mov.b64 	{%r5, %temp}, %fd18;
	}
	mov.f64 	%fd19, 0dC338000000000000;
	add.rn.f64 	%fd20, %fd18, %fd19;
	fma.rn.f64 	%fd21, %fd20, 0dBFE62E42FEFA39EF, %fd1;
	fma.rn.f64 	%fd22, %fd20, 0dBC7ABC9E3B39803F, %fd21;
	fma.rn.f64 	%fd23, %fd22, 0d3E5ADE1569CE2BDF, 0d3E928AF3FCA213EA;
	fma.rn.f64 	%fd24, %fd23, %fd22, 0d3EC71DEE62401315;
	fma.rn.f64 	%fd25, %fd24, %fd22, 0d3EFA01997C89EB71;
	fma.rn.f64 	%fd26, %fd25, %fd22, 0d3F2A01A014761F65;
	fma.rn.f64 	%fd27, %fd26, %fd22, 0d3F56C16C1852B7AF;
	fma.rn.f64 	%fd28, %fd27, %fd22, 0d3F81111111122322;
	fma.rn.f64 	%fd29, %fd28, %fd22, 0d3FA55555555502A1;
	fma.rn.f64 	%fd30, %fd29, %fd22, 0d3FC5555555555511;
	fma.rn.f64 	%fd31, %fd30, %fd22, 0d3FE000000000000B;
	fma.rn.f64 	%fd32, %fd31, %fd22, 0d3FF0000000000000;
	fma.rn.f64 	%fd33, %fd32, %fd22, 0d3FF0000000000000;
	{
	.reg .b32 %temp; 
	mov.b64 	{%r6, %temp}, %fd33;
	}
	{
	.reg .b32 %temp; 
	mov.b64 	{%temp, %r7}, %fd33;
	}
	shl.b32 	%r22, %r5, 20;
	add.s32 	%r23, %r22, %r7;
	mov.b64 	%fd74, {%r6, %r23};
	{
	.reg .b32 %temp; 
	mov.b64 	{%temp, %r24}, %fd1;
	}
	mov.b32 	%f2, %r24;
	abs.f32 	%f1, %f2;
	setp.lt.f32 	%p2, %f1, 0f4086232B;
	@%p2 bra 	$L__BB0_4;
	setp.lt.f64 	%p3, %fd1, 0d0000000000000000;
	add.f64 	%fd34, %fd1, 0d7FF0000000000000;
	selp.f64 	%fd74, 0d0000000000000000, %fd34, %p3;
	setp.geu.f32 	%p4, %f1, 0f40874800;
	@%p4 bra 	$L__BB0_4;
	shr.u32 	%r25, %r5, 31;
	add.s32 	%r26, %r5, %r25;
	shr.s32 	%r27, %r26, 1;
	shl.b32 	%r28, %r27, 20;
	add.s32 	%r29, %r7, %r28;
	mov.b64 	%fd35, {%r6, %r29};
	sub.s32 	%r30, %r5, %r27;
	shl.b32 	%r31, %r30, 20;
	add.s32 	%r32, %r31, 1072693248;
	mov.b32 	%r33, 0;
	mov.b64 	%fd36, {%r33, %r32};
	mul.f64 	%fd74, %fd36, %fd35;
$L__BB0_4:
	add.f64 	%fd75, %fd74, 0d3FF0000000000000;
	{
	.reg .b32 %temp; 
	mov.b64 	{%temp, %r55}, %fd75;
	}
	{
	.reg .b32 %temp; 
	mov.b64 	{%r56, %temp}, %fd75;
	}
	setp.gt.s32 	%p5, %r55, 1048575;
	mov.b32 	%r57, -1023;
	@%p5 bra 	$L__BB0_6;
	mul.f64 	%fd75, %fd75, 0d4350000000000000;
	{
	.reg .b32 %temp; 
	mov.b64 	{%temp, %r55}, %fd75;
	}
	{
	.reg .b32 %temp; 
	mov.b64 	{%r56, %temp}, %fd75;
	}
	mov.b32 	%r57, -1077;
$L__BB0_6:
	add.s32 	%r36, %r55, -1;
	setp.gt.u32 	%p6, %r36, 2146435070;
	@%p6 bra 	$L__BB0_10;
	shr.u32 	%r39, %r55, 20;
	add.s32 	%r58, %r57, %r39;
	and.b32  	%r40, %r55, 1048575;
	or.b32  	%r41, %r40, 1072693248;
	mov.b64 	%fd76, {%r56, %r41};
	setp.lt.u32 	%p8, %r41, 1073127583;
	@%p8 bra 	$L__BB0_9;
	{
	.reg .b32 %temp; 
	mov.b64 	{%r42, %temp}, %fd76;
	}
	{
	.reg .b32 %temp; 
	mov.b64 	{%temp, %r43}, %fd76;
	}
	add.s32 	%r44, %r43, -1048576;
	mov.b64 	%fd76, {%r42, %r44};
	add.s32 	%r58, %r58, 1;
$L__BB0_9:
	add.f64 	%fd38, %fd76, 0dBFF0000000000000;
	add.f64 	%fd39, %fd76, 0d3FF0000000000000;
	rcp.approx.ftz.f64 	%fd40, %fd39;
	neg.f64 	%fd41, %fd39;
	fma.rn.f64 	%fd42, %fd41, %fd40, 0d3FF0000000000000;
	fma.rn.f64 	%fd43, %fd42, %fd42, %fd42;
	fma.rn.f64 	%fd44, %fd43, %fd40, %fd40;
	mul.f64 	%fd45, %fd38, %fd44;
	fma.rn.f64 	%fd46, %fd38, %fd44, %fd45;
	mul.f64 	%fd47, %fd46, %fd46;
	fma.rn.f64 	%fd48, %fd47, 0d3EB1380B3AE80F1E, 0d3ED0EE258B7A8B04;
	fma.rn.f64 	%fd49, %fd48, %fd47, 0d3EF3B2669F02676F;
	fma.rn.f64 	%fd50, %fd49, %fd47, 0d3F1745CBA9AB0956;
	fma.rn.f64 	%fd51, %fd50, %fd47, 0d3F3C71C72D1B5154;
	fma.rn.f64 	%fd52, %fd51, %fd47, 0d3F624924923BE72D;
	fma.rn.f64 	%fd53, %fd52, %fd47, 0d3F8999999999A3C4;
	fma.rn.f64 	%fd54, %fd53, %fd47, 0d3FB5555555555554;
	sub.f64 	%fd55, %fd38, %fd46;
	add.f64 	%fd56, %fd55, %fd55;
	neg.f64 	%fd57, %fd46;
	fma.rn.f64 	%fd58, %fd57, %fd38, %fd56;
	mul.f64 	%fd59, %fd44, %fd58;
	mul.f64 	%fd60, %fd47, %fd54;
	fma.rn.f64 	%fd61, %fd60, %fd46, %fd59;
	xor.b32  	%r45, %r58, -2147483648;
	mov.b32 	%r46, 1127219200;
	mov.b64 	%fd62, {%r45, %r46};
	mov.b32 	%r47, -2147483648;
	mov.b64 	%fd63, {%r47, %r46};
	sub.f64 	%fd64, %fd62, %fd63;
	fma.rn.f64 	%fd65, %fd64, 0d3FE62E42FEFA39EF, %fd46;
	fma.rn.f64 	%fd66, %fd64, 0dBFE62E42FEFA39EF, %fd65;
	sub.f64 	%fd67, %fd66, %fd46;
	sub.f64 	%fd68, %fd61, %fd67;
	fma.rn.f64 	%fd69, %fd64, 0d3C7ABC9E3B39803F, %fd68;
	add.f64 	%fd77, %fd65, %fd69;
	bra.uni 	$L__BB0_11;
$L__BB0_10:
	fma.rn.f64 	%fd37, %fd75, 0d7FF0000000000000, 0d7FF0000000000000;
	{
	.reg .b32 %temp; 
	mov.b64 	{%temp, %r37}, %fd75;
	}
	and.b32  	%r38, %r37, 2147483647;
	setp.eq.s32 	%p7, %r38, 0;
	selp.f64 	%fd77, 0dFFF0000000000000, %fd37, %p7;
$L__BB0_11:
	neg.f64 	%fd78, %fd77;
$L__BB0_12:
	shl.b32 	%r48, %r1, 3;
	mov.u32 	%r49, __smem_d;
	add.s32 	%r18, %r49, %r48;
	st.shared.f64 	[%r18], %fd78;
	barrier.sync 	0;
	setp.lt.u32 	%p9, %r3, 2;
	@%p9 bra 	$L__BB0_17;
	mov.b32 	%r59, 1;
$L__BB0_14:
	shl.b32 	%r20, %r59, 1;
	add.s32 	%r51, %r20, -1;
	and.b32  	%r52, %r51, %r1;
	setp.ne.s32 	%p10, %r52, 0;
	@%p10 bra 	$L__BB0_16;
	shl.b32 	%r53, %r59, 3;
	add.s32 	%r54, %r18, %r53;
	ld.shared.f64 	%fd70, [%r54];
	ld.shared.f64 	%fd71, [%r18];
	add.f64 	%fd72, %fd70, %fd71;
	st.shared.f64 	[%r18], %fd72;
$L__BB0_16:
	barrier.sync 	0;
	setp.lt.u32 	%p11, %r20, %r3;
	mov.u32 	%r59, %r20;
	@%p11 bra 	$L__BB0_14;
$L__BB0_17:
	setp.ne.s32 	%p12, %r1, 0;
	@%p12 bra 	$L__BB0_19;
	ld.shared.f64 	%fd73, [__smem_d];
	cvta.to.global.u64 	%rd6, %rd2;
	mul.wide.u32 	%rd7, %r2, 8;
	add.s64 	%rd8, %rd6, %rd7;
	st.global.f64 	[%rd8], %fd73;
$L__BB0_19:
	ret;

}
	// .globl	_Z11reduceRegr1IdEvPT_S1_j
.visible .entry _Z11reduceRegr1IdEvPT_S1_j(
	.param .u64 .ptr .align 1 _Z11reduceRegr1IdEvPT_S1_j_param_0,
	.param .u64 .ptr .align 1 _Z11reduceRegr1IdEvPT_S1_j_param_1,
	.param .u32 _Z11reduceRegr1IdEvPT_S1_j_param_2
)
{
	.reg .pred 	%p<13>;
	.reg .b32 	%r<63>;
	.reg .b32 	%f<3>;
	.reg .b64 	%rd<9>;
	.reg .b64 	%fd<79>;

	ld.param.u64 	%rd1, [_Z11reduceRegr1IdEvPT_S1_j_param_0];
	ld.param.u64 	%rd2, [_Z11reduceRegr1IdEvPT_S1_j_param_1];
	ld.param.u32 	%r21, [_Z11reduceRegr1IdEvPT_S1_j_param_2];
	mov.u32 	%r1, %tid.x;
	mov.u32 	%r2, %ctaid.x;
	mov.u32 	%r3, %ntid.x;
	mad.lo.s32 	%r4, %r2, %r3, %r1;
	setp.ge.u32 	%p1, %r4, %r21;
	mov.f64 	%fd78, 0d0000000000000000;
	@%p1 bra 	$L__BB1_12;
	cvta.to.global.u64 	%rd3, %rd1;
	mul.wide.u32 	%rd4, %r4, 8;
	add.s64 	%rd5, %rd3, %rd4;
	ld.global.f64 	%fd1, [%rd5];
	fma.rn.f64 	%fd18, %fd1, 0d3FF71547652B82FE, 0d4338000000000000;
	{
	.reg .b32 %temp; 
	mov.b64 	{%r5, %temp}, %fd18;
	}
	mov.f64 	%fd19, 0dC338000000000000;
	add.rn.f64 	%fd20, %fd18, %fd19;
	fma.rn.f64 	%fd21, %fd20, 0dBFE62E42FEFA39EF, %fd1;
	fma.rn.f64 	%fd22, %fd20, 0dBC7ABC9E3B39803F, %fd21;
	fma.rn.f64 	%fd23, %fd22, 0d3E5ADE1569CE2BDF, 0d3E928AF3FCA213EA;
	fma.rn.f64 	%fd24, %fd23, %fd22, 0d3EC71DEE62401315;
	fma.rn.f64 	%fd25, %fd24, %fd22, 0d3EFA01997C89EB71;
	fma.rn.f64 	%fd26, %fd25, %fd22, 0d3F2A01A014761F65;
	fma.rn.f64 	%fd27, %fd26, %fd22, 0d3F56C16C1852B7AF;
	fma.rn.f64 	%fd28, %fd27, %fd22, 0d3F81111111122322;
	fma.rn.f64 	%fd29, %fd28, %fd22, 0d3FA55555555502A1;
	fma.rn.f64 	%fd30, %fd29, %fd22, 0d3FC5555555555511;
	fma.rn.f64 	%fd31, %fd30, %fd22, 0d3FE000000000000B;
	fma.rn.f64 	%fd32, %fd31, %fd22, 0d3FF0000000000000;
	fma.rn.f64 	%fd33, %fd32, %fd22, 0d3FF0000000000000;
	{
	.reg .b32 %temp; 
	mov.b64 	{%r6, %temp}, %fd33;
	}
	{
	.reg .b32 %temp; 
	mov.b64 	{%temp, %r7}, %fd33;
	}
	shl.b32 	%r22, %r5, 20;
	add.s32 	%r23, %r22, %r7;
	mov.b64 	%fd74, {%r6, %r23};
	{
	.reg .b32 %temp; 
	mov.b64 	{%temp, %r24}, %fd1;
	}
	mov.b32 	%f2, %r24;
	abs.f32 	%f1, %f2;
	setp.lt.f32 	%p2, %f1, 0f4086232B;
	@%p2 bra 	$L__BB1_4;
	setp.lt.f64 	%p3, %fd1, 0d0000000000000000;
	add.f64 	%fd34, %fd1, 0d7FF0000000000000;
	selp.f64 	%fd74, 0d0000000000000000, %fd34, %p3;
	setp.geu.f32 	%p4, %f1, 0f40874800;
	@%p4 bra 	$L__BB1_4;
	shr.u32 	%r25, %r5, 31;
	add.s32 	%r26, %r5, %r25;
	shr.s32 	%r27, %r26, 1;
	shl.b32 	%r28, %r27, 20;
	add.s32 	%r29, %r7, %r28;
	mov.b64 	%fd35, {%r6, %r29};
	sub.s32 	%r30, %r5, %r27;
	shl.b32 	%r31, %r30, 20;
	add.s32 	%r32, %r31, 1072693248;
	mov.b32 	%r33, 0;
	mov.b64 	%fd36, {%r33, %r32};
	mul.f64 	%fd74, %fd36, %fd35;
$L__BB1_4:
	add.f64 	%fd75, %fd74, 0d3FF0000000000000;
	{
	.reg .b32 %temp; 
	mov.b64 	{%temp, %r58}, %fd75;
	}
	{
	.reg .b32 %temp; 
	mov.b64 	{%r59, %temp}, %fd75;
	}
	setp.gt.s32 	%p5, %r58, 1048575;
	mov.b32 	%r60, -1023;
	@%p5 bra 	$L__BB1_6;
	mul.f64 	%fd75, %fd75, 0d4350000000000000;
	{
	.reg .b32 %temp; 
	mov.b64 	{%temp, %r58}, %fd75;
	}
	{
	.reg .b32 %temp; 
	mov.b64 	{%r59, %temp}, %fd75;
	}
	mov.b32 	%r60, -1077;
$L__BB1_6:
	add.s32 	%r36, %r58, -1;
	setp.gt.u32 	%p6, %r36, 2146435070;
	@%p6 bra 	$L__BB1_10;
	shr.u32 	%r39, %r58, 20;
	add.s32 	%r61, %r60, %r39;
	and.b32  	%r40, %r58, 1048575;
	or.b32  	%r41, %r40, 1072693248;
	mov.b64 	%fd76, {%r59, %r41};
	setp.lt.u32 	%p8, %r41, 1073127583;
	@%p8 bra 	$L__BB1_9;
	{
	.reg .b32 %temp; 
	mov.b64 	{%r42, %temp}, %fd76;
	}
	{
	.reg .b32 %temp; 
	mov.b64 	{%temp, %r43}, %fd76;
	}
	add.s32 	%r44, %r43, -1048576;
	mov.b64 	%fd76, {%r42, %r44};
	add.s32 	%r61, %r61, 1;
$L__BB1_9:
	add.f64 	%fd38, %fd76, 0dBFF0000000000000;
	add.f64 	%fd39, %fd76, 0d3FF0000000000000;
	rcp.approx.ftz.f64 	%fd40, %fd39;
	neg.f64 	%fd41, %fd39;
	fma.rn.f64 	%fd42, %fd41, %fd40, 0d3FF0000000000000;
	fma.rn.f64 	%fd43, %fd42, %fd42, %fd42;
	fma.rn.f64 	%fd44, %fd43, %fd40, %fd40;
	mul.f64 	%fd45, %fd38, %fd44;
	fma.rn.f64 	%fd46, %fd38, %fd44, %fd45;
	mul.f64 	%fd47, %fd46, %fd46;
	fma.rn.f64 	%fd48, %fd47, 0d3EB1380B3AE80F1E, 0d3ED0EE258B7A8B04;
	fma.rn.f64 	%fd49, %fd48, %fd47, 0d3EF3B2669F02676F;
	fma.rn.f64 	%fd50, %fd49, %fd47, 0d3F1745CBA9AB0956;
	fma.rn.f64 	%fd51, %fd50, %fd47, 0d3F3C71C72D1B5154;
	fma.rn.f64 	%fd52, %fd51, %fd47, 0d3F624924923BE72D;
	fma.rn.f64 	%fd53, %fd52, %fd47, 0d3F8999999999A3C4;
	fma.rn.f64 	%fd54, %fd53, %fd47, 0d3FB5555555555554;
	sub.f64 	%fd55, %fd38, %fd46;
	add.f64 	%fd56, %fd55, %fd55;
	neg.f64 	%fd57, %fd46;
	fma.rn.f64 	%fd58, %fd57, %fd38, %fd56;
	mul.f64 	%fd59, %fd44, %fd58;
	mul.f64 	%fd60, %fd47, %fd54;
	fma.rn.f64 	%fd61, %fd60, %fd46, %fd59;
	xor.b32  	%r45, %r61, -2147483648;
	mov.b32 	%r46, 1127219200;
	mov.b64 	%fd62, {%r45, %r46};
	mov.b32 	%r47, -2147483648;
	mov.b64 	%fd63, {%r47, %r46};
	sub.f64 	%fd64, %fd62, %fd63;
	fma.rn.f64 	%fd65, %fd64, 0d3FE62E42FEFA39EF, %fd46;
	fma.rn.f64 	%fd66, %fd64, 0dBFE62E42FEFA39EF, %fd65;
	sub.f64 	%fd67, %fd66, %fd46;
	sub.f64 	%fd68, %fd61, %fd67;
	fma.rn.f64 	%fd69, %fd64, 0d3C7ABC9E3B39803F, %fd68;
	add.f64 	%fd77, %fd65, %fd69;
	bra.uni 	$L__BB1_11;
$L__BB1_10:
	fma.rn.f64 	%fd37, %fd75, 0d7FF0000000000000, 0d7FF0000000000000;
	{
	.reg .b32 %temp; 
	mov.b64 	{%temp, %r37}, %fd75;
	}
	and.b32  	%r38, %r37, 2147483647;
	setp.eq.s32 	%p7, %r38, 0;
	selp.f64 	%fd77, 0dFFF0000000000000, %fd37, %p7;
$L__BB1_11:
	neg.f64 	%fd78, %fd77;
$L__BB1_12:
	shl.b32 	%r48, %r1, 3;
	mov.u32 	%r49, __smem_d;
	add.s32 	%r50, %r49, %r48;
	st.shared.f64 	[%r50], %fd78;
	barrier.sync 	0;
	setp.lt.u32 	%p9, %r3, 2;
	@%p9 bra 	$L__BB1_17;
	mov.b32 	%r62, 1;
$L__BB1_14:
	shl.b32 	%r19, %r62, 1;
	mul.lo.s32 	%r20, %r19, %r1;
	setp.ge.u32 	%p10, %r20, %r3;
	@%p10 bra 	$L__BB1_16;
	add.s32 	%r52, %r20, %r62;
	shl.b32 	%r53, %r52, 3;
	add.s32 	%r55, %r49, %r53;
	ld.shared.f64 	%fd70, [%r55];
	shl.b32 	%r56, %r20, 3;
	add.s32 	%r57, %r49, %r56;
	ld.shared.f64 	%fd71, [%r57];
	add.f64 	%fd72, %fd70, %fd71;
	st.shared.f64 	[%r57], %fd72;
$L__BB1_16:
	barrier.sync 	0;
	setp.lt.u32 	%p11, %r19, %r3;
	mov.u32 	%r62, %r19;
	@%p11 bra 	$L__BB1_14;
$L__BB1_17:
	setp.ne.s32 	%p12, %r1, 0;
	@%p12 bra 	$L__BB1_19;
	ld.shared.f64 	%fd73, [__smem_d];
	cvta.to.global.u64 	%rd6, %rd2;
	mul.wide.u32 	%rd7, %r2, 8;
	add.s64 	%rd8, %rd6, %rd7;
	st.global.f64 	[%rd8], %fd73;
$L__BB1_19:
	ret;

}
	// .globl	_Z11reduceRegr2IdEvPT_S1_j
.visible .entry _Z11reduceRegr2IdEvPT_S1_j(
	.param .u64 .ptr .align 1 _Z11reduceRegr2IdEvPT_S1_j_param_0,
	.param .u64 .ptr .align 1 _Z11reduceRegr2IdEvPT_S1_j_param_1,
	.param .u32 _Z11reduceRegr2IdEvPT_S1_j_param_2
)
{
	.reg .pred 	%p<13>;
	.reg .b32 	%r<57>;
	.reg .b32 	%f<3>;
	.reg .b64 	%rd<9>;
	.reg .b64 	%fd<79>;

	ld.param.u64 	%rd1, [_Z11reduceRegr2IdEvPT_S1_j_param_0];
	ld.param.u64 	%rd2, [_Z11reduceRegr2IdEvPT_S1_j_param_1];
	ld.param.u32 	%r21, [_Z11reduceRegr2IdEvPT_S1_j_param_2];
	mov.u32 	%r1, %tid.x;
	mov.u32 	%r2, %ctaid.x;
	mov.u32 	%r56, %ntid.x;
	mad.lo.s32 	%r4, %r2, %r56, %r1;
	setp.ge.u32 	%p1, %r4, %r21;
	mov.f64 	%fd78, 0d0000000000000000;
	@%p1 bra 	$L__BB2_12;
	cvta.to.global.u64 	%rd3, %rd1;
	mul.wide.u32 	%rd4, %r4, 8;
	add.s64 	%rd5, %rd3, %rd4;
	ld.global.f64 	%fd1, [%rd5];
	fma.rn.f64 	%fd18, %fd1, 0d3FF71547652B82FE, 0d4338000000000000;
	{
	.reg .b32 %temp; 
	mov.b64 	{%r5, %temp}, %fd18;
	}
	mov.f64 	%fd19, 0dC338000000000000;
	add.rn.f64 	%fd20, %fd18, %fd19;
	fma.rn.f64 	%fd21, %fd20, 0dBFE62E42FEFA39EF, %fd1;
	fma.rn.f64 	%fd22, %fd20, 0dBC7ABC9E3B39803F, %fd21;
	fma.rn.f64 	%fd23, %fd22, 0d3E5ADE1569CE2BDF, 0d3E928AF3FCA213EA;
	fma.rn.f64 	%fd24, %fd23, %fd22, 0d3EC71DEE62401315;
	fma.rn.f64 	%fd25, %fd24, %fd22, 0d3EFA01997C89EB71;
	fma.rn.f64 	%fd26, %fd25, %fd22, 0d3F2A01A014761F65;
	fma.rn.f64 	%fd27, %fd26, %fd22, 0d3F56C16C1852B7AF;
	fma.rn.f64 	%fd28, %fd27, %fd22, 0d3F81111111122322;
	fma.rn.f64 	%fd29, %fd28, %fd22, 0d3FA55555555502A1;
	fma.rn.f64 	%fd30, %fd29, %fd22, 0d3FC5555555555511;
	fma.rn.f64 	%fd31, %fd30, %fd22, 0d3FE000000000000B;
	fma.rn.f64 	%fd32, %fd31, %fd22, 0d3FF0000000000000;
	fma.rn.f64 	%fd33, %fd32, %fd22, 0d3FF0000000000000;
	{
	.reg .b32 %temp; 
	mov.b64 	{%r6, %temp}, %fd33;
	}
	{
	.reg .b32 %temp; 
	mov.b64 	{%temp, %r7}, %fd33;
	}
	shl.b32 	%r22, %r5, 20;
	add.s32 	%r23, %r22, %r7;
	mov.b64 	%fd74, {%r6, %r23};
	{
	.reg .b32 %temp; 
	mov.b64 	{%temp, %r24}, %fd1;
	}
	mov.b32 	%f2, %r24;
	abs.f32 	%f1, %f2;
	setp.lt.f32 	%p2, %f1, 0f4086232B;
	@%p2 bra 	$L__BB2_4;
	setp.lt.f64 	%p3, %fd1, 0d0000000000000000;
	add.f64 	%fd34, %fd1, 0d7FF0000000000000;
	selp.f64 	%fd74, 0d0000000000000000, %fd34, %p3;
	setp.geu.f32 	%p4, %f1, 0f40874800;
	@%p4 bra 	$L__BB2_4;
	shr.u32 	%r25, %r5, 31;
	add.s32 	%r26, %r5, %r25;
	shr.s32 	%r27, %r26, 1;
	shl.b32 	%r28, %r27, 20;
	add.s32 	%r29, %r7, %r28;
	mov.b64 	%fd35, {%r6, %r29};
	sub.s32 	%r30, %r5, %r27;
	shl.b32 	%r31, %r30, 20;
	add.s32 	%r32, %r31, 1072693248;
	mov.b32 	%r33, 0;
	mov.b64 	%fd36, {%r33, %r32};
	mul.f64 	%fd74, %fd36, %fd35;
$L__BB2_4:
	add.f64 	%fd75, %fd74, 0d3FF0000000000000;
	{
	.reg .b32 %temp; 
	mov.b64 	{%temp, %r52}, %fd75;
	}
	{
	.reg .b32 %temp; 
	mov.b64 	{%r53, %temp}, %fd75;
	}
	setp.gt.s32 	%p5, %r52, 1048575;
	mov.b32 	%r54, -1023;
	@%p5 bra 	$L__BB2_6;
	mul.f64 	%fd75, %fd75, 0d4350000000000000;
	{
	.reg .b32 %temp; 
	mov.b64 	{%temp, %r52}, %fd75;
	}
	{
	.reg .b32 %temp; 
	mov.b64 	{%r53, %temp}, %fd75;
	}
	mov.b32 	%r54, -1077;
$L__BB2_6:
	add.s32 	%r36, %r52, -1;
	setp.gt.u32 	%p6, %r36, 2146435070;
	@%p6 bra 	$L__BB2_10;
	shr.u32 	%r39, %r52, 20;
	add.s32 	%r55, %r54, %r39;
	and.b32  	%r40, %r52, 1048575;
	or.b32  	%r41, %r40, 1072693248;
	mov.b64 	%fd76, {%r53, %r41};
	setp.lt.u32 	%p8, %r41, 1073127583;
	@%p8 bra 	$L__BB2_9;
	{
	.reg .b32 %temp; 
	mov.b64 	{%r42, %temp}, %fd76;
	}
	{
	.reg .b32 %temp; 
	mov.b64 	{%temp, %r43}, %fd76;
	}
	add.s32 	%r44, %r43, -1048576;
	mov.b64 	%fd76, {%r42, %r44};
	add.s32 	%r55, %r55, 1;
$L__BB2_9:
	add.f64 	%fd38, %fd76, 0dBFF0000000000000;
	add.f64 	%fd39, %fd76, 0d3FF0000000000000;
	rcp.approx.ftz.f64 	%fd40, %fd39;
	neg.f64 	%fd41, %fd39;
	fma.rn.f64 	%fd42, %fd41, %fd40, 0d3FF0000000000000;
	fma.rn.f64 	%fd43, %fd42, %fd42, %fd42;
	fma.rn.f64 	%fd44, %fd43, %fd40, %fd40;
	mul.f64 	%fd45, %fd38, %fd44;
	fma.rn.f64 	%fd46, %fd38, %fd44, %fd45;
	mul.f64 	%fd47, %fd46, %fd46;
	fma.rn.f64 	%fd48, %fd47, 0d3EB1380B3AE80F1E, 0d3ED0EE258B7A8B04;
	fma.rn.f64 	%fd49, %fd48, %fd47, 0d3EF3B2669F02676F;
	fma.rn.f64 	%fd50, %fd49, %fd47, 0d3F1745CBA9AB0956;
	fma.rn.f64 	%fd51, %fd50, %fd47, 0d3F3C71C72D1B5154;
	fma.rn.f64 	%fd52, %fd51, %fd47, 0d3F624924923BE72D;
	fma.rn.f64 	%fd53, %fd52, %fd47, 0d3F8999999999A3C4;
	fma.rn.f64 	%fd54, %fd53, %fd47, 0d3FB5555555555554;
	sub.f64 	%fd55, %fd38, %fd46;
	add.f64 	%fd56, %fd55, %fd55;
	neg.f64 	%fd57, %fd46;
	fma.rn.f64 	%fd58, %fd57, %fd38, %fd56;
	mul.f64 	%fd59, %fd44, %fd58;
	mul.f64 	%fd60, %fd47, %fd54;
	fma.rn.f64 	%fd61, %fd60, %fd46, %fd59;
	xor.b32  	%r45, %r55, -2147483648;
	mov.b32 	%r46, 1127219200;
	mov.b64 	%fd62, {%r45, %r46};
	mov.b32 	%r47, -2147483648;
	mov.b64 	%fd63, {%r47, %r46};
	sub.f64 	%fd64, %fd62, %fd63;
	fma.rn.f64 	%fd65, %fd64, 0d3FE62E42FEFA39EF, %fd46;
	fma.rn.f64 	%fd66, %fd64, 0dBFE62E42FEFA39EF, %fd65;
	sub.f64 	%fd67, %fd66, %fd46;
	sub.f64 	%fd68, %fd61, %fd67;
	fma.rn.f64 	%fd69, %fd64, 0d3C7ABC9E3B39803F, %fd68;
	add.f64 	%fd77, %fd65, %fd69;
	bra.uni 	$L__BB2_11;
$L__BB2_10:
	fma.rn.f64 	%fd37, %fd75, 0d7FF0000000000000, 0d7FF0000000000000;
	{
	.reg .b32 %temp; 
	mov.b64 	{%temp, %r37}, %fd75;
	}
	and.b32  	%r38, %r37, 2147483647;
	setp.eq.s32 	%p7, %r38, 0;
	selp.f64 	%fd77, 0dFFF0000000000000, %fd37, %p7;
$L__BB2_11:
	neg.f64 	%fd78, %fd77;
$L__BB2_12:
	shl.b32 	%r48, %r1, 3;
	mov.u32 	%r49, __smem_d;
	add.s32 	%r18, %r49, %r48;
	st.shared.f64 	[%r18], %fd78;
	barrier.sync 	0;
	setp.lt.u32 	%p9, %r56, 2;
	@%p9 bra 	$L__BB2_16;
$L__BB2_13:
	shr.u32 	%r20, %r56, 1;
	setp.ge.u32 	%p10, %r1, %r20;
	@%p10 bra 	$L__BB2_15;
	shl.b32 	%r50, %r20, 3;
	add.s32 	%r51, %r18, %r50;
	ld.shared.f64 	%fd70, [%r51];
	ld.shared.f64 	%fd71, [%r18];
	add.f64 	%fd72, %fd70, %fd71;
	st.shared.f64 	[%r18], %fd72;
$L__BB2_15:
	barrier.sync 	0;
	setp.gt.u32 	%p11, %r56, 3;
	mov.u32 	%r56, %r20;
	@%p11 bra 	$L__BB2_13;
$L__BB2_16:
	setp.ne.s32 	%p12, %r1, 0;
	@%p12 bra 	$L__BB2_18;
	ld.shared.f64 	%fd73, [__smem_d];
	cvta.to.global.u64 	%rd6, %rd2;
	mul.wide.u32 	%rd7, %r2, 8;
	add.s64 	%rd8, %rd6, %rd7;
	st.global.f64 	[%rd8], %fd73;
$L__BB2_18:
	ret;

}
	// .globl	_Z11reduceRegr3IdEvPT_S1_j
.visible .entry _Z11reduceRegr3IdEvPT_S1_j(
	.param .u64 .ptr .align 1 _Z11reduceRegr3IdEvPT_S1_j_param_0,
	.param .u64 .ptr .align 1 _Z11reduceRegr3IdEvPT_S1_j_param_1,
	.param .u32 _Z11reduceRegr3IdEvPT_S1_j_param_2
)
{
	.reg .pred 	%p<21>;
	.reg .b32 	%r<103>;
	.reg .b32 	%f<5>;
	.reg .b64 	%rd<11>;
	.reg .b64 	%fd<156>;

	ld.param.u64 	%rd3, [_Z11reduceRegr3IdEvPT_S1_j_param_0];
	ld.param.u64 	%rd2, [_Z11reduceRegr3IdEvPT_S1_j_param_1];
	ld.param.u32 	%r35, [_Z11reduceRegr3IdEvPT_S1_j_param_2];
	cvta.to.global.u64 	%rd1, %rd3;
	mov.u32 	%r1, %tid.x;
	mov.u32 	%r2, %ctaid.x;
	mov.u32 	%r102, %ntid.x;
	mul.lo.s32 	%r36, %r102, %r2;
	shl.b32 	%r37, %r36, 1;
	add.s32 	%r4, %r37, %r1;
	setp.ge.u32 	%p1, %r4, %r35;
	mov.f64 	%fd154, 0d0000000000000000;
	@%p1 bra 	$L__BB3_12;
	mul.wide.u32 	%rd4, %r4, 8;
	add.s64 	%rd5, %rd1, %rd4;
	ld.global.f64 	%fd1, [%rd5];
	fma.rn.f64 	%fd38, %fd1, 0d3FF71547652B82FE, 0d4338000000000000;
	{
	.reg .b32 %temp; 
	mov.b64 	{%r5, %temp}, %fd38;
	}
	mov.f64 	%fd39, 0dC338000000000000;
	add.rn.f64 	%fd40, %fd38, %fd39;
	fma.rn.f64 	%fd41, %fd40, 0dBFE62E42FEFA39EF, %fd1;
	fma.rn.f64 	%fd42, %fd40, 0dBC7ABC9E3B39803F, %fd41;
	fma.rn.f64 	%fd43, %fd42, 0d3E5ADE1569CE2BDF, 0d3E928AF3FCA213EA;
	fma.rn.f64 	%fd44, %fd43, %fd42, 0d3EC71DEE62401315;
	fma.rn.f64 	%fd45, %fd44, %fd42, 0d3EFA01997C89EB71;
	fma.rn.f64 	%fd46, %fd45, %fd42, 0d3F2A01A014761F65;
	fma.rn.f64 	%fd47, %fd46, %fd42, 0d3F56C16C1852B7AF;
	fma.rn.f64 	%fd48, %fd47, %fd42, 0d3F81111111122322;
	fma.rn.f64 	%fd49, %fd48, %fd42, 0d3FA55555555502A1;
	fma.rn.f64 	%fd50, %fd49, %fd42, 0d3FC5555555555511;
	fma.rn.f64 	%fd51, %fd50, %fd42, 0d3FE000000000000B;
	fma.rn.f64 	%fd52, %fd51, %fd42, 0d3FF0000000000000;
	fma.rn.f64 	%fd53, %fd52, %fd42, 0d3FF0000000000000;
	{
	.reg .b32 %temp; 
	mov.b64 	{%r6, %temp}, %fd53;
	}
	{
	.reg .b32 %temp; 
	mov.b64 	{%temp, %r7}, %fd53;
	}
	shl.b32 	%r38, %r5, 20;
	add.s32 	%r39, %r38, %r7;
	mov.b64 	%fd143, {%r6, %r39};
	{
	.reg .b32 %temp; 
	mov.b64 	{%temp, %r40}, %fd1;
	}
	mov.b32 	%f3, %r40;
	abs.f32 	%f1, %f3;
	setp.lt.f32 	%p2, %f1, 0f4086232B;
	@%p2 bra 	$L__BB3_4;
	setp.lt.f64 	%p3, %fd1, 0d0000000000000000;
	add.f64 	%fd54, %fd1, 0d7FF0000000000000;
	selp.f64 	%fd143, 0d0000000000000000, %fd54, %p3;
	setp.geu.f32 	%p4, %f1, 0f40874800;
	@%p4 bra 	$L__BB3_4;
	shr.u32 	%r41, %r5, 31;
	add.s32 	%r42, %r5, %r41;
	shr.s32 	%r43, %r42, 1;
	shl.b32 	%r44, %r43, 20;
	add.s32 	%r45, %r7, %r44;
	mov.b64 	%fd55, {%r6, %r45};
	sub.s32 	%r46, %r5, %r43;
	shl.b32 	%r47, %r46, 20;
	add.s32 	%r48, %r47, 1072693248;
	mov.b32 	%r49, 0;
	mov.b64 	%fd56, {%r49, %r48};
	mul.f64 	%fd143, %fd56, %fd55;
$L__BB3_4:
	add.f64 	%fd144, %fd143, 0d3FF0000000000000;
	{
	.reg .b32 %temp; 
	mov.b64 	{%temp, %r94}, %fd144;
	}
	{
	.reg .b32 %temp; 
	mov.b64 	{%r95, %temp}, %fd144;
	}
	setp.gt.s32 	%p5, %r94, 1048575;
	mov.b32 	%r96, -1023;
	@%p5 bra 	$L__BB3_6;
	mul.f64 	%fd144, %fd144, 0d4350000000000000;
	{
	.reg .b32 %temp; 
	mov.b64 	{%temp, %r94}, %fd144;
	}
	{
	.reg .b32 %temp; 
	mov.b64 	{%r95, %temp}, %fd144;
	}
	mov.b32 	%r96, -1077;
$L__BB3_6:
	add.s32 	%r52, %r94, -1;
	setp.gt.u32 	%p6, %r52, 2146435070;
	@%p6 bra 	$L__BB3_10;
	shr.u32 	%r55, %r94, 20;
	add.s32 	%r97, %r96, %r55;
	and.b32  	%r56, %r94, 1048575;
	or.b32  	%r57, %r56, 1072693248;
	mov.b64 	%fd145, {%r95, %r57};
	setp.lt.u32 	%p8, %r57, 1073127583;
	@%p8 bra 	$L__BB3_9;
	{
	.reg .b32 %temp; 
	mov.b64 	{%r58, %temp}, %fd145;
	}
	{
	.reg .b32 %temp; 
	mov.b64 	{%temp, %r59}, %fd145;
	}
	add.s32 	%r60, %r59, -1048576;
	mov.b64 	%fd145, {%r58, %r60};
	add.s32 	%r97, %r97, 1;
$L__BB3_9:
	add.f64 	%fd58, %fd145, 0dBFF0000000000000;
	add.f64 	%fd59, %fd145, 0d3FF0000000000000;
	rcp.approx.ftz.f64 	%fd60, %fd59;
	neg.f64 	%fd61, %fd59;
	fma.rn.f64 	%fd62, %fd61, %fd60, 0d3FF0000000000000;
	fma.rn.f64 	%fd63, %fd62, %fd62, %fd62;
	fma.rn.f64 	%fd64, %fd63, %fd60, %fd60;
	mul.f64 	%fd65, %fd58, %fd64;
	fma.rn.f64 	%fd66, %fd58, %fd64, %fd65;
	mul.f64 	%fd67, %fd66, %fd66;
	fma.rn.f64 	%fd68, %fd67, 0d3EB1380B3AE80F1E, 0d3ED0EE258B7A8B04;
	fma.rn.f64 	%fd69, %fd68, %fd67, 0d3EF3B2669F02676F;
	fma.rn.f64 	%fd70, %fd69, %fd67, 0d3F1745CBA9AB0956;
	fma.rn.f64 	%fd71, %fd70, %fd67, 0d3F3C71C72D1B5154;
	fma.rn.f64 	%fd72, %fd71, %fd67, 0d3F624924923BE72D;
	fma.rn.f64 	%fd73, %fd72, %fd67, 0d3F8999999999A3C4;
	fma.rn.f64 	%fd74, %fd73, %fd67, 0d3FB5555555555554;
	sub.f64 	%fd75, %fd58, %fd66;
	add.f64 	%fd76, %fd75, %fd75;
	neg.f64 	%fd77, %fd66;
	fma.rn.f64 	%fd78, %fd77, %fd58, %fd76;
	mul.f64 	%fd79, %fd64, %fd78;
	mul.f64 	%fd80, %fd67, %fd74;
	fma.rn.f64 	%fd81, %fd80, %fd66, %fd79;
	xor.b32  	%r61, %r97, -2147483648;
	mov.b32 	%r62, 1127219200;
	mov.b64 	%fd82, {%r61, %r62};
	mov.b32 	%r63, -2147483648;
	mov.b64 	%fd83, {%r63, %r62};
	sub.f64 	%fd84, %fd82, %fd83;
	fma.rn.f64 	%fd85, %fd84, 0d3FE62E42FEFA39EF, %fd66;
	fma.rn.f64 	%fd86, %fd84, 0dBFE62E42FEFA39EF, %fd85;
	sub.f64 	%fd87, %fd86, %fd66;
	sub.f64 	%fd88, %fd81, %fd87;
	fma.rn.f64 	%fd89, %fd84, 0d3C7ABC9E3B39803F, %fd88;
	add.f64 	%fd146, %fd85, %fd89;
	bra.uni 	$L__BB3_11;
$L__BB3_10:
	fma.rn.f64 	%fd57, %fd144, 0d7FF0000000000000, 0d7FF0000000000000;
	{
	.reg .b32 %temp; 
	mov.b64 	{%temp, %r53}, %fd144;
	}
	and.b32  	%r54, %r53, 2147483647;
	setp.eq.s32 	%p7, %r54, 0;
	selp.f64 	%fd146, 0dFFF0000000000000, %fd57, %p7;
$L__BB3_11:
	neg.f64 	%fd154, %fd146;
$L__BB3_12:
	add.s32 	%r18, %r4, %r102;
	setp.ge.u32 	%p9, %r18, %r35;
	@%p9 bra 	$L__BB3_24;
	mul.wide.u32 	%rd6, %r18, 8;
	add.s64 	%rd7, %rd1, %rd6;
	ld.global.f64 	%fd17, [%rd7];
	fma.rn.f64 	%fd90, %fd17, 0d3FF71547652B82FE, 0d4338000000000000;
	{
	.reg .b32 %temp; 
	mov.b64 	{%r19, %temp}, %fd90;
	}
	mov.f64 	%fd91, 0dC338000000000000;
	add.rn.f64 	%fd92, %fd90, %fd91;
	fma.rn.f64 	%fd93, %fd92, 0dBFE62E42FEFA39EF, %fd17;
	fma.rn.f64 	%fd94, %fd92, 0dBC7ABC9E3B39803F, %fd93;
	fma.rn.f64 	%fd95, %fd94, 0d3E5ADE1569CE2BDF, 0d3E928AF3FCA213EA;
	fma.rn.f64 	%fd96, %fd95, %fd94, 0d3EC71DEE62401315;
	fma.rn.f64 	%fd97, %fd96, %fd94, 0d3EFA01997C89EB71;
	fma.rn.f64 	%fd98, %fd97, %fd94, 0d3F2A01A014761F65;
	fma.rn.f64 	%fd99, %fd98, %fd94, 0d3F56C16C1852B7AF;
	fma.rn.f64 	%fd100, %fd99, %fd94, 0d3F81111111122322;
	fma.rn.f64 	%fd101, %fd100, %fd94, 0d3FA55555555502A1;
	fma.rn.f64 	%fd102, %fd101, %fd94, 0d3FC5555555555511;
	fma.rn.f64 	%fd103, %fd102, %fd94, 0d3FE000000000000B;
	fma.rn.f64 	%fd104, %fd103, %fd94, 0d3FF0000000000000;
	fma.rn.f64 	%fd105, %fd104, %fd94, 0d3FF0000000000000;
	{
	.reg .b32 %temp; 
	mov.b64 	{%r20, %temp}, %fd105;
	}
	{
	.reg .b32 %temp; 
	mov.b64 	{%temp, %r21}, %fd105;
	}
	shl.b32 	%r64, %r19, 20;
	add.s32 	%r65, %r64, %r21;
	mov.b64 	%fd148, {%r20, %r65};
	{
	.reg .b32 %temp; 
	mov.b64 	{%temp, %r66}, %fd17;
	}
	mov.b32 	%f4, %r66;
	abs.f32 	%f2, %f4;
	setp.lt.f32 	%p10, %f2, 0f4086232B;
	@%p10 bra 	$L__BB3_16;
	setp.lt.f64 	%p11, %fd17, 0d0000000000000000;
	add.f64 	%fd106, %fd17, 0d7FF0000000000000;
	selp.f64 	%fd148, 0d0000000000000000, %fd106, %p11;
	setp.geu.f32 	%p12, %f2, 0f40874800;
	@%p12 bra 	$L__BB3_16;
	shr.u32 	%r67, %r19, 31;
	add.s32 	%r68, %r19, %r67;
	shr.s32 	%r69, %r68, 1;
	shl.b32 	%r70, %r69, 20;
	add.s32 	%r71, %r21, %r70;
	mov.b64 	%fd107, {%r20, %r71};
	sub.s32 	%r72, %r19, %r69;
	shl.b32 	%r73, %r72, 20;
	add.s32 	%r74, %r73, 1072693248;
	mov.b32 	%r75, 0;
	mov.b64 	%fd108, {%r75, %r74};
	mul.f64 	%fd148, %fd108, %fd107;
$L__BB3_16:
	add.f64 	%fd149, %fd148, 0d3FF0000000000000;
	{
	.reg .b32 %temp; 
	mov.b64 	{%temp, %r98}, %fd149;
	}
	{
	.reg .b32 %temp; 
	mov.b64 	{%r99, %temp}, %fd149;
	}
	setp.gt.s32 	%p13, %r98, 1048575;
	mov.b32 	%r100, -1023;
	@%p13 bra 	$L__BB3_18;
	mul.f64 	%fd149, %fd149, 0d4350000000000000;
	{
	.reg .b32 %temp; 
	mov.b64 	{%temp, %r98}, %fd149;
	}
	{
	.reg .b32 %temp; 
	mov.b64 	{%r99, %temp}, %fd149;
	}
	mov.b32 	%r100, -1077;
$L__BB3_18:
	add.s32 	%r78, %r98, -1;
	setp.gt.u32 	%p14, %r78, 2146435070;
	@%p14 bra 	$L__BB3_22;
	shr.u32 	%r81, %r98, 20;
	add.s32 	%r101, %r100, %r81;
	and.b32  	%r82, %r98, 1048575;
	or.b32  	%r83, %r82, 1072693248;
	mov.b64 	%fd150, {%r99, %r83};
	setp.lt.u32 	%p16, %r83, 1073127583;
	@%p16 bra 	$L__BB3_21;
	{
	.reg .b32 %temp; 
	mov.b64 	{%r84, %temp}, %fd150;
	}
	{
	.reg .b32 %temp; 
	mov.b64 	{%temp, %r85}, %fd150;
	}
	add.s32 	%r86, %r85, -1048576;
	mov.b64 	%fd150, {%r84, %r86};
	add.s32 	%r101, %r101, 1;
$L__BB3_21:
	add.f64 	%fd110, %fd150, 0dBFF0000000000000;
	add.f64 	%fd111, %fd150, 0d3FF0000000000000;
	rcp.approx.ftz.f64 	%fd112, %fd111;
	neg.f64 	%fd113, %fd111;
	fma.rn.f64 	%fd114, %fd113, %fd112, 0d3FF0000000000000;
	fma.rn.f64 	%fd115, %fd114, %fd114, %fd114;
	fma.rn.f64 	%fd116, %fd115, %fd112, %fd112;
	mul.f64 	%fd117, %fd110, %fd116;
	fma.rn.f64 	%fd118, %fd110, %fd116, %fd117;
	mul.f64 	%fd119, %fd118, %fd118;
	fma.rn.f64 	%fd120, %fd119, 0d3EB1380B3AE80F1E, 0d3ED0EE258B7A8B04;
	fma.rn.f64 	%fd121, %fd120, %fd119, 0d3EF3B2669F02676F;
	fma.rn.f64 	%fd122, %fd121, %fd119, 0d3F1745CBA9AB0956;
	fma.rn.f64 	%fd123, %fd122, %fd119, 0d3F3C71C72D1B5154;
	fma.rn.f64 	%fd124, %fd123, %fd119, 0d3F624924923BE72D;
	fma.rn.f64 	%fd125, %fd124, %fd119, 0d3F8999999999A3C4;
	fma.rn.f64 	%fd126, %fd125, %fd119, 0d3FB5555555555554;
	sub.f64 	%fd127, %fd110, %fd118;
	add.f64 	%fd128, %fd127, %fd127;
	neg.f64 	%fd129, %fd118;
	fma.rn.f64 	%fd130, %fd129, %fd110, %fd128;
	mul.f64 	%fd131, %fd116, %fd130;
	mul.f64 	%fd132, %fd119, %fd126;
	fma.rn.f64 	%fd133, %fd132, %fd118, %fd131;
	xor.b32  	%r87, %r101, -2147483648;
	mov.b32 	%r88, 1127219200;
	mov.b64 	%fd134, {%r87, %r88};
	mov.b32 	%r89, -2147483648;
	mov.b64 	%fd135, {%r89, %r88};
	sub.f64 	%fd136, %fd134, %fd135;
	fma.rn.f64 	%fd137, %fd136, 0d3FE62E42FEFA39EF, %fd118;
	fma.rn.f64 	%fd138, %fd136, 0dBFE62E42FEFA39EF, %fd137;
	sub.f64 	%fd139, %fd138, %fd118;
	sub.f64 	%fd140, %fd133, %fd139;
	fma.rn.f64 	%fd141, %fd136, 0d3C7ABC9E3B39803F, %fd140;
	add.f64 	%fd151, %fd137, %fd141;
	bra.uni 	$L__BB3_23;
$L__BB3_22:
	fma.rn.f64 	%fd109, %fd149, 0d7FF0000000000000, 0d7FF0000000000000;
	{
	.reg .b32 %temp; 
	mov.b64 	{%temp, %r79}, %fd149;
	}
	and.b32  	%r80, %r79, 2147483647;
	setp.eq.s32 	%p15, %r80, 0;
	selp.f64 	%fd151, 0dFFF0000000000000, %fd109, %p15;
$L__BB3_23:
	sub.f64 	%fd154, %fd154, %fd151;
$L__BB3_24:
	shl.b32 	%r90, %r1, 3;
	mov.u32 	%r91, __smem_d;
	add.s32 	%r32, %r91, %r90;
	st.shared.f64 	[%r32], %fd154;
	barrier.sync 	0;
	setp.lt.u32 	%p17, %r102, 2;
	@%p17 bra 	$L__BB3_28;
$L__BB3_25:
	shr.u32 	%r34, %r102, 1;
	setp.ge.u32 	%p18, %r1, %r34;
	@%p18 bra 	$L__BB3_27;
	shl.b32 	%r92, %r34, 3;
	add.s32 	%r93, %r32, %r92;
	ld.shared.f64 	%fd142, [%r93];
	add.f64 	%fd154, %fd154, %fd142;
	st.shared.f64 	[%r32], %fd154;
$L__BB3_27:
	barrier.sync 	0;
	setp.gt.u32 	%p19, %r102, 3;
	mov.u32 	%r102, %r34;
	@%p19 bra 	$L__BB3_25;
$L__BB3_28:
	setp.ne.s32 	%p20, %r1, 0;
	@%p20 bra 	$L__BB3_30;
	cvta.to.global.u64 	%rd8, %rd2;
	mul.wide.u32 	%rd9, %r2, 8;
	add.s64 	%rd10, %rd8, %rd9;
	st.global.f64 	[%rd10], %fd154;
$L__BB3_30:
	ret;

}
	// .globl	_Z11reduceRegr4IdLj1024EEvPT_S1_j
.visible .entry _Z11reduceRegr4IdLj1024EEvPT_S1_j(
	.param .u64 .ptr .align 1 _Z11reduceRegr4IdLj1024EEvPT_S1_j_param_0,
	.param .u64 .ptr .align 1 _Z11reduceRegr4IdLj1024EEvPT_S1_j_param_1,
	.param .u32 _Z11reduceRegr4IdLj1024EEvPT_S1_j_param_2
)
{
	.reg .pred 	%p<52>;
	.reg .b32 	%r<160>;
	.reg .b32 	%f<5>;
	.reg .b64 	%rd<11>;
	.reg .b64 	%fd<203>;

	ld.param.u64 	%rd3, [_Z11reduceRegr4IdLj1024EEvPT_S1_j_param_0];
	ld.param.u64 	%rd2, [_Z11reduceRegr4IdLj1024EEvPT_S1_j_param_1];
	ld.param.u32 	%r36, [_Z11reduceRegr4IdLj1024EEvPT_S1_j_param_2];
	cvta.to.global.u64 	%rd1, %rd3;
	mov.u32 	%r1, %tid.x;
	mov.u32 	%r2, %ctaid.x;
	mov.u32 	%r159, %ntid.x;
	mul.lo.s32 	%r37, %r159, %r2;
	shl.b32 	%r38, %r37, 1;
	add.s32 	%r4, %r38, %r1;
	setp.ge.u32 	%p1, %r4, %r36;
	mov.f64 	%fd196, 0d0000000000000000;
	@%p1 bra 	$L__BB4_12;
	mul.wide.u32 	%rd4, %r4, 8;
	add.s64 	%rd5, %rd1, %rd4;
	ld.global.f64 	%fd1, [%rd5];
	fma.rn.f64 	%fd59, %fd1, 0d3FF71547652B82FE, 0d4338000000000000;
	{
	.reg .b32 %temp; 
	mov.b64 	{%r5, %temp}, %fd59;
	}
	mov.f64 	%fd60, 0dC338000000000000;
	add.rn.f64 	%fd61, %fd59, %fd60;
	fma.rn.f64 	%fd62, %fd61, 0dBFE62E42FEFA39EF, %fd1;
	fma.rn.f64 	%fd63, %fd61, 0dBC7ABC9E3B39803F, %fd62;
	fma.rn.f64 	%fd64, %fd63, 0d3E5ADE1569CE2BDF, 0d3E928AF3FCA213EA;
	fma.rn.f64 	%fd65, %fd64, %fd63, 0d3EC71DEE62401315;
	fma.rn.f64 	%fd66, %fd65, %fd63, 0d3EFA01997C89EB71;
	fma.rn.f64 	%fd67, %fd66, %fd63, 0d3F2A01A014761F65;
	fma.rn.f64 	%fd68, %fd67, %fd63, 0d3F56C16C1852B7AF;
	fma.rn.f64 	%fd69, %fd68, %fd63, 0d3F81111111122322;
	fma.rn.f64 	%fd70, %fd69, %fd63, 0d3FA55555555502A1;
	fma.rn.f64 	%fd71, %fd70, %fd63, 0d3FC5555555555511;
	fma.rn.f64 	%fd72, %fd71, %fd63, 0d3FE000000000000B;
	fma.rn.f64 	%fd73, %fd72, %fd63, 0d3FF0000000000000;
	fma.rn.f64 	%fd74, %fd73, %fd63, 0d3FF0000000000000;
	{
	.reg .b32 %temp; 
	mov.b64 	{%r6, %temp}, %fd74;
	}
	{
	.reg .b32 %temp; 
	mov.b64 	{%temp, %r7}, %fd74;
	}
	shl.b32 	%r39, %r5, 20;
	add.s32 	%r40, %r39, %r7;
	mov.b64 	%fd185, {%r6, %r40};
	{
	.reg .b32 %temp; 
	mov.b64 	{%temp, %r41}, %fd1;
	}
	mov.b32 	%f3, %r41;
	abs.f32 	%f1, %f3;
	setp.lt.f32 	%p2, %f1, 0f4086232B;
	@%p2 bra 	$L__BB4_4;
	setp.lt.f64 	%p3, %fd1, 0d0000000000000000;
	add.f64 	%fd75, %fd1, 0d7FF0000000000000;
	selp.f64 	%fd185, 0d0000000000000000, %fd75, %p3;
	setp.geu.f32 	%p4, %f1, 0f40874800;
	@%p4 bra 	$L__BB4_4;
	shr.u32 	%r42, %r5, 31;
	add.s32 	%r43, %r5, %r42;
	shr.s32 	%r44, %r43, 1;
	shl.b32 	%r45, %r44, 20;
	add.s32 	%r46, %r7, %r45;
	mov.b64 	%fd76, {%r6, %r46};
	sub.s32 	%r47, %r5, %r44;
	shl.b32 	%r48, %r47, 20;
	add.s32 	%r49, %r48, 1072693248;
	mov.b32 	%r50, 0;
	mov.b64 	%fd77, {%r50, %r49};
	mul.f64 	%fd185, %fd77, %fd76;
$L__BB4_4:
	add.f64 	%fd186, %fd185, 0d3FF0000000000000;
	{
	.reg .b32 %temp; 
	mov.b64 	{%temp, %r151}, %fd186;
	}
	{
	.reg .b32 %temp; 
	mov.b64 	{%r152, %temp}, %fd186;
	}
	setp.gt.s32 	%p5, %r151, 1048575;
	mov.b32 	%r153, -1023;
	@%p5 bra 	$L__BB4_6;
	mul.f64 	%fd186, %fd186, 0d4350000000000000;
	{
	.reg .b32 %temp; 
	mov.b64 	{%temp, %r151}, %fd186;
	}
	{
	.reg .b32 %temp; 
	mov.b64 	{%r152, %temp}, %fd186;
	}
	mov.b32 	%r153, -1077;
$L__BB4_6:
	add.s32 	%r53, %r151, -1;
	setp.gt.u32 	%p6, %r53, 2146435070;
	@%p6 bra 	$L__BB4_10;
	shr.u32 	%r56, %r151, 20;
	add.s32 	%r154, %r153, %r56;
	and.b32  	%r57, %r151, 1048575;
	or.b32  	%r58, %r57, 1072693248;
	mov.b64 	%fd187, {%r152, %r58};
	setp.lt.u32 	%p8, %r58, 1073127583;
	@%p8 bra 	$L__BB4_9;
	{
	.reg .b32 %temp; 
	mov.b64 	{%r59, %temp}, %fd187;
	}
	{
	.reg .b32 %temp; 
	mov.b64 	{%temp, %r60}, %fd187;
	}
	add.s32 	%r61, %r60, -1048576;
	mov.b64 	%fd187, {%r59, %r61};
	add.s32 	%r154, %r154, 1;
$L__BB4_9:
	add.f64 	%fd79, %fd187, 0dBFF0000000000000;
	add.f64 	%fd80, %fd187, 0d3FF0000000000000;
	rcp.approx.ftz.f64 	%fd81, %fd80;
	neg.f64 	%fd82, %fd80;
	fma.rn.f64 	%fd83, %fd82, %fd81, 0d3FF0000000000000;
	fma.rn.f64 	%fd84, %fd83, %fd83, %fd83;
	fma.rn.f64 	%fd85, %fd84, %fd81, %fd81;
	mul.f64 	%fd86, %fd79, %fd85;
	fma.rn.f64 	%fd87, %fd79, %fd85, %fd86;
	mul.f64 	%fd88, %fd87, %fd87;
	fma.rn.f64 	%fd89, %fd88, 0d3EB1380B3AE80F1E, 0d3ED0EE258B7A8B04;
	fma.rn.f64 	%fd90, %fd89, %fd88, 0d3EF3B2669F02676F;
	fma.rn.f64 	%fd91, %fd90, %fd88, 0d3F1745CBA9AB0956;
	fma.rn.f64 	%fd92, %fd91, %fd88, 0d3F3C71C72D1B5154;
	fma.rn.f64 	%fd93, %fd92, %fd88, 0d3F624924923BE72D;
	fma.rn.f64 	%fd94, %fd93, %fd88, 0d3F8999999999A3C4;
	fma.rn.f64 	%fd95, %fd94, %fd88, 0d3FB5555555555554;
	sub.f64 	%fd96, %fd79, %fd87;
	add.f64 	%fd97, %fd96, %fd96;
	neg.f64 	%fd98, %fd87;
	fma.rn.f64 	%fd99, %fd98, %fd79, %fd97;
	mul.f64 	%fd100, %fd85, %fd99;
	mul.f64 	%fd101, %fd88, %fd95;
	fma.rn.f64 	%fd102, %fd101, %fd87, %fd100;
	xor.b32  	%r62, %r154, -2147483648;
	mov.b32 	%r63, 1127219200;
	mov.b64 	%fd103, {%r62, %r63};
	mov.b32 	%r64, -2147483648;
	mov.b64 	%fd104, {%r64, %r63};
	sub.f64 	%fd105, %fd103, %fd104;
	fma.rn.f64 	%fd106, %fd105, 0d3FE62E42FEFA39EF, %fd87;
	fma.rn.f64 	%fd107, %fd105, 0dBFE62E42FEFA39EF, %fd106;
	sub.f64 	%fd108, %fd107, %fd87;
	sub.f64 	%fd109, %fd102, %fd108;
	fma.rn.f64 	%fd110, %fd105, 0d3C7ABC9E3B39803F, %fd109;
	add.f64 	%fd188, %fd106, %fd110;
	bra.uni 	$L__BB4_11;
$L__BB4_10:
	fma.rn.f64 	%fd78, %fd186, 0d7FF0000000000000, 0d7FF0000000000000;
	{
	.reg .b32 %temp; 
	mov.b64 	{%temp, %r54}, %fd186;
	}
	and.b32  	%r55, %r54, 2147483647;
	setp.eq.s32 	%p7, %r55, 0;
	selp.f64 	%fd188, 0dFFF0000000000000, %fd78, %p7;
$L__BB4_11:
	neg.f64 	%fd196, %fd188;
$L__BB4_12:
	add.s32 	%r18, %r4, 1024;
	setp.ge.u32 	%p9, %r18, %r36;
	@%p9 bra 	$L__BB4_24;
	mul.wide.u32 	%rd6, %r18, 8;
	add.s64 	%rd7, %rd1, %rd6;
	ld.global.f64 	%fd17, [%rd7];
	fma.rn.f64 	%fd111, %fd17, 0d3FF71547652B82FE, 0d4338000000000000;
	{
	.reg .b32 %temp; 
	mov.b64 	{%r19, %temp}, %fd111;
	}
	mov.f64 	%fd112, 0dC338000000000000;
	add.rn.f64 	%fd113, %fd111, %fd112;
	fma.rn.f64 	%fd114, %fd113, 0dBFE62E42FEFA39EF, %fd17;
	fma.rn.f64 	%fd115, %fd113, 0dBC7ABC9E3B39803F, %fd114;
	fma.rn.f64 	%fd116, %fd115, 0d3E5ADE1569CE2BDF, 0d3E928AF3FCA213EA;
	fma.rn.f64 	%fd117, %fd116, %fd115, 0d3EC71DEE62401315;
	fma.rn.f64 	%fd118, %fd117, %fd115, 0d3EFA01997C89EB71;
	fma.rn.f64 	%fd119, %fd118, %fd115, 0d3F2A01A014761F65;
	fma.rn.f64 	%fd120, %fd119, %fd115, 0d3F56C16C1852B7AF;
	fma.rn.f64 	%fd121, %fd120, %fd115, 0d3F81111111122322;
	fma.rn.f64 	%fd122, %fd121, %fd115, 0d3FA55555555502A1;
	fma.rn.f64 	%fd123, %fd122, %fd115, 0d3FC5555555555511;
	fma.rn.f64 	%fd124, %fd123, %fd115, 0d3FE000000000000B;
	fma.rn.f64 	%fd125, %fd124, %fd115, 0d3FF0000000000000;
	fma.rn.f64 	%fd126, %fd125, %fd115, 0d3FF0000000000000;
	{
	.reg .b32 %temp; 
	mov.b64 	{%r20, %temp}, %fd126;
	}
	{
	.reg .b32 %temp; 
	mov.b64 	{%temp, %r21}, %fd126;
	}
	shl.b32 	%r65, %r19, 20;
	add.s32 	%r66, %r65, %r21;
	mov.b64 	%fd190, {%r20, %r66};
	{
	.reg .b32 %temp; 
	mov.b64 	{%temp, %r67}, %fd17;
	}
	mov.b32 	%f4, %r67;
	abs.f32 	%f2, %f4;
	setp.lt.f32 	%p10, %f2, 0f4086232B;
	@%p10 bra 	$L__BB4_16;
	setp.lt.f64 	%p11, %fd17, 0d0000000000000000;
	add.f64 	%fd127, %fd17, 0d7FF0000000000000;
	selp.f64 	%fd190, 0d0000000000000000, %fd127, %p11;
	setp.geu.f32 	%p12, %f2, 0f40874800;
	@%p12 bra 	$L__BB4_16;
	shr.u32 	%r68, %r19, 31;
	add.s32 	%r69, %r19, %r68;
	shr.s32 	%r70, %r69, 1;
	shl.b32 	%r71, %r70, 20;
	add.s32 	%r72, %r21, %r71;
	mov.b64 	%fd128, {%r20, %r72};
	sub.s32 	%r73, %r19, %r70;
	shl.b32 	%r74, %r73, 20;
	add.s32 	%r75, %r74, 1072693248;
	mov.b32 	%r76, 0;
	mov.b64 	%fd129, {%r76, %r75};
	mul.f64 	%fd190, %fd129, %fd128;
$L__BB4_16:
	add.f64 	%fd191, %fd190, 0d3FF0000000000000;
	{
	.reg .b32 %temp; 
	mov.b64 	{%temp, %r155}, %fd191;
	}
	{
	.reg .b32 %temp; 
	mov.b64 	{%r156, %temp}, %fd191;
	}
	setp.gt.s32 	%p13, %r155, 1048575;
	mov.b32 	%r157, -1023;
	@%p13 bra 	$L__BB4_18;
	mul.f64 	%fd191, %fd191, 0d4350000000000000;
	{
	.reg .b32 %temp; 
	mov.b64 	{%temp, %r155}, %fd191;
	}
	{
	.reg .b32 %temp; 
	mov.b64 	{%r156, %temp}, %fd191;
	}
	mov.b32 	%r157, -1077;
$L__BB4_18:
	add.s32 	%r79, %r155, -1;
	setp.gt.u32 	%p14, %r79, 2146435070;
	@%p14 bra 	$L__BB4_22;
	shr.u32 	%r82, %r155, 20;
	add.s32 	%r158, %r157, %r82;
	and.b32  	%r83, %r155, 1048575;
	or.b32  	%r84, %r83, 1072693248;
	mov.b64 	%fd192, {%r156, %r84};
	setp.lt.u32 	%p16, %r84, 1073127583;
	@%p16 bra 	$L__BB4_21;
	{
	.reg .b32 %temp; 
	mov.b64 	{%r85, %temp}, %fd192;
	}
	{
	.reg .b32 %temp; 
	mov.b64 	{%temp, %r86}, %fd192;
	}
	add.s32 	%r87, %r86, -1048576;
	mov.b64 	%fd192, {%r85, %r87};
	add.s32 	%r158, %r158, 1;
$L__BB4_21:
	add.f64 	%fd131, %fd192, 0dBFF0000000000000;
	add.f64 	%fd132, %fd192, 0d3FF0000000000000;
	rcp.approx.ftz.f64 	%fd133, %fd132;
	neg.f64 	%fd134, %fd132;
	fma.rn.f64 	%fd135, %fd134, %fd133, 0d3FF0000000000000;
	fma.rn.f64 	%fd136, %fd135, %fd135, %fd135;
	fma.rn.f64 	%fd137, %fd136, %fd133, %fd133;
	mul.f64 	%fd138, %fd131, %fd137;
	fma.rn.f64 	%fd139, %fd131, %fd137, %fd138;
	mul.f64 	%fd140, %fd139, %fd139;
	fma.rn.f64 	%fd141, %fd140, 0d3EB1380B3AE80F1E, 0d3ED0EE258B7A8B04;
	fma.rn.f64 	%fd142, %fd141, %fd140, 0d3EF3B2669F02676F;
	fma.rn.f64 	%fd143, %fd142, %fd140, 0d3F1745CBA9AB0956;
	fma.rn.f64 	%fd144, %fd143, %fd140, 0d3F3C71C72D1B5154;
	fma.rn.f64 	%fd145, %fd144, %fd140, 0d3F624924923BE72D;
	fma.rn.f64 	%fd146, %fd145, %fd140, 0d3F8999999999A3C4;
	fma.rn.f64 	%fd147, %fd146, %fd140, 0d3FB5555555555554;
	sub.f64 	%fd148, %fd131, %fd139;
	add.f64 	%fd149, %fd148, %fd148;
	neg.f64 	%fd150, %fd139;
	fma.rn.f64 	%fd151, %fd150, %fd131, %fd149;
	mul.f64 	%fd152, %fd137, %fd151;
	mul.f64 	%fd153, %fd140, %fd147;
	fma.rn.f64 	%fd154, %fd153, %fd139, %fd152;
	xor.b32  	%r88, %r158, -2147483648;
	mov.b32 	%r89, 1127219200;
	mov.b64 	%fd155, {%r88, %r89};
	mov.b32 	%r90, -2147483648;
	mov.b64 	%fd156, {%r90, %r89};
	sub.f64 	%fd157, %fd155, %fd156;
	fma.rn.f64 	%fd158, %fd157, 0d3FE62E42FEFA39EF, %fd139;
	fma.rn.f64 	%fd159, %fd157, 0dBFE62E42FEFA39EF, %fd158;
	sub.f64 	%fd160, %fd159, %fd139;
	sub.f64 	%fd161, %fd154, %fd160;
	fma.rn.f64 	%fd162, %fd157, 0d3C7ABC9E3B39803F, %fd161;
	add.f64 	%fd193, %fd158, %fd162;
	bra.uni 	$L__BB4_23;
$L__BB4_22:
	fma.rn.f64 	%fd130, %fd191, 0d7FF0000000000000, 0d7FF0000000000000;
	{
	.reg .b32 %temp; 
	mov.b64 	{%temp, %r80}, %fd191;
	}
	and.b32  	%r81, %r80, 2147483647;
	setp.eq.s32 	%p15, %r81, 0;
	selp.f64 	%fd193, 0dFFF0000000000000, %fd130, %p15;
$L__BB4_23:
	sub.f64 	%fd196, %fd196, %fd193;
$L__BB4_24:
	shl.b32 	%r91, %r1, 3;
	mov.u32 	%r92, __smem_d;
	add.s32 	%r32, %r92, %r91;
	st.shared.f64 	[%r32], %fd196;
	barrier.sync 	0;
	setp.lt.u32 	%p17, %r159, 66;
	@%p17 bra 	$L__BB4_28;
$L__BB4_25:
	shr.u32 	%r34, %r159, 1;
	setp.ge.u32 	%p18, %r1, %r34;
	@%p18 bra 	$L__BB4_27;
	shl.b32 	%r93, %r34, 3;
	add.s32 	%r94, %r32, %r93;
	ld.shared.f64 	%fd163, [%r94];
	add.f64 	%fd196, %fd196, %fd163;
	st.shared.f64 	[%r32], %fd196;
$L__BB4_27:
	barrier.sync 	0;
	setp.gt.u32 	%p19, %r159, 131;
	mov.u32 	%r159, %r34;
	@%p19 bra 	$L__BB4_25;
$L__BB4_28:
	setp.gt.u32 	%p20, %r1, 31;
	@%p20 bra 	$L__BB4_46;
	// begin inline asm
	activemask.b32 %r95;
	// end inline asm
	ld.shared.f64 	%fd164, [%r32+256];
	add.f64 	%fd37, %fd196, %fd164;
	setp.ne.s32 	%p21, %r95, -1;
	@%p21 bra 	$L__BB4_31;
	// begin inline asm
	mov.b64 {%r103,%r104}, %fd37;
	// end inline asm
	shfl.sync.down.b32	%r106|%p25, %r104, 16, 31, -1;
	shfl.sync.down.b32	%r105|%p26, %r103, 16, 31, -1;
	// begin inline asm
	mov.b64 %fd198, {%r105,%r106};
	// end inline asm
	bra.uni 	$L__BB4_32;
$L__BB4_31:
	// begin inline asm
	mov.u32 %r96, %laneid;
	// end inline asm
	fns.b32 	%r101, %r95, %r96, 17;
	setp.gt.u32 	%p22, %r101, 31;
	selp.b32 	%r102, %r96, %r101, %p22;
	// begin inline asm
	mov.b64 {%r97,%r98}, %fd37;
	// end inline asm
	shfl.sync.idx.b32	%r100|%p23, %r98, %r102, 31, %r95;
	shfl.sync.idx.b32	%r99|%p24, %r97, %r102, 31, %r95;
	// begin inline asm
	mov.b64 %fd198, {%r99,%r100};
	// end inline asm
$L__BB4_32:
	setp.eq.s32 	%p27, %r95, -1;
	add.f64 	%fd41, %fd37, %fd198;
	@%p27 bra 	$L__BB4_34;
	// begin inline asm
	mov.u32 %r107, %laneid;
	// end inline asm
	fns.b32 	%r112, %r95, %r107, 9;
	setp.gt.u32 	%p28, %r112, 31;
	selp.b32 	%r113, %r107, %r112, %p28;
	// begin inline asm
	mov.b64 {%r108,%r109}, %fd41;
	// end inline asm
	shfl.sync.idx.b32	%r111|%p29, %r109, %r113, 31, %r95;
	shfl.sync.idx.b32	%r110|%p30, %r108, %r113, 31, %r95;
	// begin inline asm
	mov.b64 %fd199, {%r110,%r111};
	// end inline asm
	bra.uni 	$L__BB4_35;
$L__BB4_34:
	// begin inline asm
	mov.b64 {%r114,%r115}, %fd41;
	// end inline asm
	shfl.sync.down.b32	%r117|%p31, %r115, 8, 31, -1;
	shfl.sync.down.b32	%r116|%p32, %r114, 8, 31, -1;
	// begin inline asm
	mov.b64 %fd199, {%r116,%r117};
	// end inline asm
$L__BB4_35:
	setp.eq.s32 	%p33, %r95, -1;
	add.f64 	%fd45, %fd41, %fd199;
	@%p33 bra 	$L__BB4_37;
	// begin inline asm
	mov.u32 %r118, %laneid;
	// end inline asm
	fns.b32 	%r123, %r95, %r118, 5;
	setp.gt.u32 	%p34, %r123, 31;
	selp.b32 	%r124, %r118, %r123, %p34;
	// begin inline asm
	mov.b64 {%r119,%r120}, %fd45;
	// end inline asm
	shfl.sync.idx.b32	%r122|%p35, %r120, %r124, 31, %r95;
	shfl.sync.idx.b32	%r121|%p36, %r119, %r124, 31, %r95;
	// begin inline asm
	mov.b64 %fd200, {%r121,%r122};
	// end inline asm
	bra.uni 	$L__BB4_38;
$L__BB4_37:
	// begin inline asm
	mov.b64 {%r125,%r126}, %fd45;
	// end inline asm
	shfl.sync.down.b32	%r128|%p37, %r126, 4, 31, -1;
	shfl.sync.down.b32	%r127|%p38, %r125, 4, 31, -1;
	// begin inline asm
	mov.b64 %fd200, {%r127,%r128};
	// end inline asm
$L__BB4_38:
	setp.eq.s32 	%p39, %r95, -1;
	add.f64 	%fd49, %fd45, %fd200;
	@%p39 bra 	$L__BB4_40;
	// begin inline asm
	mov.u32 %r129, %laneid;
	// end inline asm
	fns.b32 	%r134, %r95, %r129, 3;
	setp.gt.u32 	%p40, %r134, 31;
	selp.b32 	%r135, %r129, %r134, %p40;
	// begin inline asm
	mov.b64 {%r130,%r131}, %fd49;
	// end inline asm
	shfl.sync.idx.b32	%r133|%p41, %r131, %r135, 31, %r95;
	shfl.sync.idx.b32	%r132|%p42, %r130, %r135, 31, %r95;
	// begin inline asm
	mov.b64 %fd201, {%r132,%r133};
	// end inline asm
	bra.uni 	$L__BB4_41;
$L__BB4_40:
	// begin inline asm
	mov.b64 {%r136,%r137}, %fd49;
	// end inline asm
	shfl.sync.down.b32	%r139|%p43, %r137, 2, 31, -1;
	shfl.sync.down.b32	%r138|%p44, %r136, 2, 31, -1;
	// begin inline asm
	mov.b64 %fd201, {%r138,%r139};
	// end inline asm
$L__BB4_41:
	setp.eq.s32 	%p45, %r95, -1;
	add.f64 	%fd53, %fd49, %fd201;
	@%p45 bra 	$L__BB4_43;
	// begin inline asm
	mov.u32 %r140, %laneid;
	// end inline asm
	fns.b32 	%r145, %r95, %r140, 2;
	setp.gt.u32 	%p46, %r145, 31;
	selp.b32 	%r146, %r140, %r145, %p46;
	// begin inline asm
	mov.b64 {%r141,%r142}, %fd53;
	// end inline asm
	shfl.sync.idx.b32	%r144|%p47, %r142, %r146, 31, %r95;
	shfl.sync.idx.b32	%r143|%p48, %r141, %r146, 31, %r95;
	// begin inline asm
	mov.b64 %fd202, {%r143,%r144};
	// end inline asm
	bra.uni 	$L__BB4_44;
$L__BB4_43:
	// begin inline asm
	mov.b64 {%r147,%r148}, %fd53;
	// end inline asm
	shfl.sync.down.b32	%r150|%p49, %r148, 1, 31, -1;
	shfl.sync.down.b32	%r149|%p50, %r147, 1, 31, -1;
	// begin inline asm
	mov.b64 %fd202, {%r149,%r150};
	// end inline asm
$L__BB4_44:
	add.f64 	%fd57, %fd53, %fd202;
	setp.ne.s32 	%p51, %r1, 0;
	@%p51 bra 	$L__BB4_46;
	cvta.to.global.u64 	%rd8, %rd2;
	mul.wide.u32 	%rd9, %r2, 8;
	add.s64 	%rd10, %rd8, %rd9;
	st.global.f64 	[%rd10], %fd57;
$L__BB4_46:
	ret;

}
	// .globl	_Z11reduceRegr4IdLj512EEvPT_S1_j
.visible .entry _Z11reduceRegr4IdLj512EEvPT_S1_j(
	.param .u64 .ptr .align 1 _Z11reduceRegr4IdLj512EEvPT_S1_j_param_0,
	.param .u64 .ptr .align 1 _Z11reduceRegr4IdLj512EEvPT_S1_j_param_1,
	.param .u32 _Z11reduceRegr4IdLj512EEvPT_S1_j_param_2
)
{
	.reg .pred 	%p<52>;
	.reg .b32 	%r<160>;
	.reg .b32 	%f<5>;
	.reg .b64 	%rd<11>;
	.reg .b64 	%fd<203>;

	ld.param.u64 	%rd3, [_Z11reduceRegr4IdLj512EEvPT_S1_j_param_0];
	ld.param.u64 	%rd2, [_Z11reduceRegr4IdLj512EEvPT_S1_j_param_1];
	ld.param.u32 	%r36, [_Z11reduceRegr4IdLj512EEvPT_S1_j_param_2];
	cvta.to.global.u64 	%rd1, %rd3;
	mov.u32 	%r1, %tid.x;
	mov.u32 	%r2, %ctaid.x;
	mov.u32 	%r159, %ntid.x;
	mul.lo.s32 	%r37, %r159, %r2;
	shl.b32 	%r38, %r37, 1;
	add.s32 	%r4, %r38, %r1;
	setp.ge.u32 	%p1, %r4, %r36;
	mov.f64 	%fd196, 0d0000000000000000;
	@%p1 bra 	$L__BB5_12;
	mul.wide.u32 	%rd4, %r4, 8;
	add.s64 	%rd5, %rd1, %rd4;
	ld.global.f64 	%fd1, [%rd5];
	fma.rn.f64 	%fd59, %fd1, 0d3FF71547652B82FE, 0d4338000000000000;
	{
	.reg .b32 %temp; 
	mov.b64 	{%r5, %temp}, %fd59;
	}
	mov.f64 	%fd60, 0dC338000000000000;
	add.rn.f64 	%fd61, %fd59, %fd60;
	fma.rn.f64 	%fd62, %fd61, 0dBFE62E42FEFA39EF, %fd1;
	fma.rn.f64 	%fd63, %fd61, 0dBC7ABC9E3B39803F, %fd62;
	fma.rn.f64 	%fd64, %fd63, 0d3E5ADE1569CE2BDF, 0d3E928AF3FCA213EA;
	fma.rn.f64 	%fd65, %fd64, %fd63, 0d3EC71DEE62401315;
	fma.rn.f64 	%fd66, %fd65, %fd63, 0d3EFA01997C89EB71;
	fma.rn.f64 	%fd67, %fd66, %fd63, 0d3F2A01A014761F65;
	fma.rn.f64 	%fd68, %fd67, %fd63, 0d3F56C16C1852B7AF;
	fma.rn.f64 	%fd69, %fd68, %fd63, 0d3F81111111122322;
	fma.rn.f64 	%fd70, %fd69, %fd63, 0d3FA55555555502A1;
	fma.rn.f64 	%fd71, %fd70, %fd63, 0d3FC5555555555511;
	fma.rn.f64 	%fd72, %fd71, %fd63, 0d3FE000000000000B;
	fma.rn.f64 	%fd73, %fd72, %fd63, 0d3FF0000000000000;
	fma.rn.f64 	%fd74, %fd73, %fd63, 0d3FF0000000000000;
	{
	.reg .b32 %temp; 
	mov.b64 	{%r6, %temp}, %fd74;
	}
	{
	.reg .b32 %temp; 
	mov.b64 	{%temp, %r7}, %fd74;
	}
	shl.b32 	%r39, %r5, 20;
	add.s32 	%r40, %r39, %r7;
	mov.b64 	%fd185, {%r6, %r40};
	{
	.reg .b32 %temp; 
	mov.b64 	{%temp, %r41}, %fd1;
	}
	mov.b32 	%f3, %r41;
	abs.f32 	%f1, %f3;
	setp.lt.f32 	%p2, %f1, 0f4086232B;
	@%p2 bra 	$L__BB5_4;
	setp.lt.f64 	%p3, %fd1, 0d0000000000000000;
	add.f64 	%fd75, %fd1, 0d7FF0000000000000;
	selp.f64 	%fd185, 0d0000000000000000, %fd75, %p3;
	setp.geu.f32 	%p4, %f1, 0f40874800;
	@%p4 bra 	$L__BB5_4;
	shr.u32 	%r42, %r5, 31;
	add.s32 	%r43, %r5, %r42;
	shr.s32 	%r44, %r43, 1;
	shl.b32 	%r45, %r44, 20;
	add.s32 	%r46, %r7, %r45;
	mov.b64 	%fd76, {%r6, %r46};
	sub.s32 	%r47, %r5, %r44;
	shl.b32 	%r48, %r47, 20;
	add.s32 	%r49, %r48, 1072693248;
	mov.b32 	%r50, 0;
	mov.b64 	%fd77, {%r50, %r49};
	mul.f64 	%fd185, %fd77, %fd76;
$L__BB5_4:
	add.f64 	%fd186, %fd185, 0d3FF0000000000000;
	{
	.reg .b32 %temp; 
	mov.b64 	{%temp, %r151}, %fd186;
	}
	{
	.reg .b32 %temp; 
	mov.b64 	{%r152, %temp}, %fd186;
	}
	setp.gt.s32 	%p5, %r151, 1048575;
	mov.b32 	%r153, -1023;
	@%p5 bra 	$L__BB5_6;
	mul.f64 	%fd186, %fd186, 0d4350000000000000;
	{
	.reg .b32 %temp; 
	mov.b64 	{%temp, %r151}, %fd186;
	}
	{
	.reg .b32 %temp; 
	mov.b64 	{%r152, %temp}, %fd186;
	}
	mov.b32 	%r153, -1077;
$L__BB5_6:
	add.s32 	%r53, %r151, -1;
	setp.gt.u32 	%p6, %r53, 2146435070;
	@%p6 bra 	$L__BB5_10;
	shr.u32 	%r56, %r151, 20;
	add.s32 	%r154, %r153, %r56;
	and.b32  	%r57, %r151, 1048575;
	or.b32  	%r58, %r57, 1072693248;
	mov.b64 	%fd187, {%r152, %r58};
	setp.lt.u32 	%p8, %r58, 1073127583;
	@%p8 bra 	$L__BB5_9;
	{
	.reg .b32 %temp; 
	mov.b64 	{%r59, %temp}, %fd187;
	}
	{
	.reg .b32 %temp; 
	mov.b64 	{%temp, %r60}, %fd187;
	}
	add.s32 	%r61, %r60, -1048576;
	mov.b64 	%fd187, {%r59, %r61};
	add.s32 	%r154, %r154, 1;
$L__BB5_9:
	add.f64 	%fd79, %fd187, 0dBFF0000000000000;
	add.f64 	%fd80, %fd187, 0d3FF0000000000000;
	rcp.approx.ftz.f64 	%fd81, %fd80;
	neg.f64 	%fd82, %fd80;
	fma.rn.f64 	%fd83, %fd82, %fd81, 0d3FF0000000000000;
	fma.rn.f64 	%fd84, %fd83, %fd83, %fd83;
	fma.rn.f64 	%fd85, %fd84, %fd81, %fd81;
	mul.f64 	%fd86, %fd79, %fd85;
	fma.rn.f64 	%fd87, %fd79, %fd85, %fd86;
	mul.f64 	%fd88, %fd87, %fd87;
	fma.rn.f64 	%fd89, %fd88, 0d3EB1380B3AE80F1E, 0d3ED0EE258B7A8B04;
	fma.rn.f64 	%fd90, %fd89, %fd88, 0d3EF3B2669F02676F;
	fma.rn.f64 	%fd91, %fd90, %fd88, 0d3F1745CBA9AB0956;
	fma.rn.f64 	%fd92, %fd91, %fd88, 0d3F3C71C72D1B5154;
	fma.rn.f64 	%fd93, %fd92, %fd88, 0d3F624924923BE72D;
	fma.rn.f64 	%fd94, %fd93, %fd88, 0d3F8999999999A3C4;
	fma.rn.f64 	%fd95, %fd94, %fd88, 0d3FB5555555555554;
	sub.f64 	%fd96, %fd79, %fd87;
	add.f64 	%fd97, %fd96, %fd96;
	neg.f64 	%fd98, %fd87;
	fma.rn.f64 	%fd99, %fd98, %fd79, %fd97;
	mul.f64 	%fd100, %fd85, %fd99;
	mul.f64 	%fd101, %fd88, %fd95;
	fma.rn.f64 	%fd102, %fd101, %fd87, %fd100;
	xor.b32  	%r62, %r154, -2147483648;
	mov.b32 	%r63, 1127219200;
	mov.b64 	%fd103, {%r62, %r63};
	mov.b32 	%r64, -2147483648;
	mov.b64 	%fd104, {%r64, %r63};
	sub.f64 	%fd105, %fd103, %fd104;
	fma.rn.f64 	%fd106, %fd105, 0d3FE62E42FEFA39EF, %fd87;
	fma.rn.f64 	%fd107, %fd105, 0dBFE62E42FEFA39EF, %fd106;
	sub.f64 	%fd108, %fd107, %fd87;
	sub.f64 	%fd109, %fd102, %fd108;
	fma.rn.f64 	%fd110, %fd105, 0d3C7ABC9E3B39803F, %fd109;
	add.f64 	%fd188, %fd106, %fd110;
	bra.uni 	$L__BB5_11;
$L__BB5_10:
	fma.rn.f64 	%fd78, %fd186, 0d7FF0000000000000, 0d7FF0000000000000;
	{
	.reg .b32 %temp; 
	mov.b64 	{%temp, %r54}, %fd186;
	}
	and.b32  	%r55, %r54, 2147483647;
	setp.eq.s32 	%p7, %r55, 0;
	selp.f64 	%fd188, 0dFFF0000000000000, %fd78, %p7;
$L__BB5_11:
	neg.f64 	%fd196, %fd188;
$L__BB5_12:
	add.s32 	%r18, %r4, 512;
	setp.ge.u32 	%p9, %r18, %r36;
	@%p9 bra 	$L__BB5_24;
	mul.wide.u32 	%rd6, %r18, 8;
	add.s64 	%rd7, %rd1, %rd6;
	ld.global.f64 	%fd17, [%rd7];
	fma.rn.f64 	%fd111, %fd17, 0d3FF71547652B82FE, 0d4338000000000000;
	{
	.reg .b32 %temp; 
	mov.b64 	{%r19, %temp}, %fd111;
	}
	mov.f64 	%fd112, 0dC338000000000000;
	add.rn.f64 	%fd113, %fd111, %fd112;
	fma.rn.f64 	%fd114, %fd113, 0dBFE62E42FEFA39EF, %fd17;
	fma.rn.f64 	%fd115, %fd113, 0dBC7ABC9E3B39803F, %fd114;
	fma.rn.f64 	%fd116, %fd115, 0d3E5ADE1569CE2BDF, 0d3E928AF3FCA213EA;
	fma.rn.f64 	%fd117, %fd116, %fd115, 0d3EC71DEE62401315;
	fma.rn.f64 	%fd118, %fd117, %fd115, 0d3EFA01997C89EB71;
	fma.rn.f64 	%fd119, %fd118, %fd115, 0d3F2A01A014761F65;
	fma.rn.f64 	%fd120, %fd119, %fd115, 0d3F56C16C1852B7AF;
	fma.rn.f64 	%fd121, %fd120, %fd115, 0d3F81111111122322;
	fma.rn.f64 	%fd122, %fd121, %fd115, 0d3FA55555555502A1;
	fma.rn.f64 	%fd123, %fd122, %fd115, 0d3FC5555555555511;
	fma.rn.f64 	%fd124, %fd123, %fd115, 0d3FE000000000000B;
	fma.rn.f64 	%fd125, %fd124, %fd115, 0d3FF0000000000000;
	fma.rn.f64 	%fd126, %fd125, %fd115, 0d3FF0000000000000;
	{
	.reg .b32 %temp; 
	mov.b64 	{%r20, %temp}, %fd126;
	}
	{
	.reg .b32 %temp; 
	mov.b64 	{%temp, %r21}, %fd126;
	}
	shl.b32 	%r65, %r19, 20;
	add.s32 	%r66, %r65, %r21;
	mov.b64 	%fd190, {%r20, %r66};
	{
	.reg .b32 %temp; 
	mov.b64 	{%temp, %r67}, %fd17;
	}
	mov.b32 	%f4, %r67;
	abs.f32 	%f2, %f4;
	setp.lt.f32 	%p10, %f2, 0f4086232B;
	@%p10 bra 	$L__BB5_16;
	setp.lt.f64 	%p11, %fd17, 0d0000000000000000;
	add.f64 	%fd127, %fd17, 0d7FF0000000000000;
	selp.f64 	%fd190, 0d0000000000000000, %fd127, %p11;
	setp.geu.f32 	%p12, %f2, 0f40874800;
	@%p12 bra 	$L__BB5_16;
	shr.u32 	%r68, %r19, 31;
	add.s32 	%r69, %r19, %r68;
	shr.s32 	%r70, %r69, 1;
	shl.b32 	%r71, %r70, 20;
	add.s32 	%r72, %r21, %r71;
	mov.b64 	%fd128, {%r20, %r72};
	sub.s32 	%r73, %r19, %r70;
	shl.b32 	%r74, %r73, 20;
	add.s32 	%r75, %r74, 1072693248;
	mov.b32 	%r76, 0;
	mov.b64 	%fd129, {%r76, %r75};
	mul.f64 	%fd190, %fd129, %fd128;
$L__BB5_16:
	add.f64 	%fd191, %fd190, 0d3FF0000000000000;
	{
	.reg .b32 %temp; 
	mov.b64 	{%temp, %r155}, %fd191;
	}
	{
	.reg .b32 %temp; 
	mov.b64 	{%r156, %temp}, %fd191;
	}
	setp.gt.s32 	%p13, %r155, 1048575;
	mov.b32 	%r157, -1023;
	@%p13 bra 	$L__BB5_18;
	mul.f64 	%fd191, %fd191, 0d4350000000000000;
	{
	.reg .b32 %temp; 
	mov.b64 	{%temp, %r155}, %fd191;
	}
	{
	.reg .b32 %temp; 
	mov.b64 	{%r156, %temp}, %fd191;
	}
	mov.b32 	%r157, -1077;
$L__BB5_18:
	add.s32 	%r79, %r155, -1;
	setp.gt.u32 	%p14, %r79, 2146435070;
	@%p14 bra 	$L__BB5_22;
	shr.u32 	%r82, %r155, 20;
	add.s32 	%r158, %r157, %r82;
	and.b32  	%r83, %r155, 1048575;
	or.b32  	%r84, %r83, 1072693248;
	mov.b64 	%fd192, {%r156, %r84};
	setp.lt.u32 	%p16, %r84, 1073127583;
	@%p16 bra 	$L__BB5_21;
	{
	.reg .b32 %temp; 
	mov.b64 	{%r85, %temp}, %fd192;
	}
	{
	.reg .b32 %temp; 
	mov.b64 	{%temp, %r86}, %fd192;
	}
	add.s32 	%r87, %r86, -1048576;
	mov.b64 	%fd192, {%r85, %r87};
	add.s32 	%r158, %r158, 1;
$L__BB5_21:
	add.f64 	%fd131, %fd192, 0dBFF0000000000000;
	add.f64 	%fd132, %fd192, 0d3FF0000000000000;
	rcp.approx.ftz.f64 	%fd133, %fd132;
	neg.f64 	%fd134, %fd132;
	fma.rn.f64 	%fd135, %fd134, %fd133, 0d3FF0000000000000;
	fma.rn.f64 	%fd136, %fd135, %fd135, %fd135;
	fma.rn.f64 	%fd137, %fd136, %fd133, %fd133;
	mul.f64 	%fd138, %fd131, %fd137;
	fma.rn.f64 	%fd139, %fd131, %fd137, %fd138;
	mul.f64 	%fd140, %fd139, %fd139;
	fma.rn.f64 	%fd141, %fd140, 0d3EB1380B3AE80F1E, 0d3ED0EE258B7A8B04;
	fma.rn.f64 	%fd142, %fd141, %fd140, 0d3EF3B2669F02676F;
	fma.rn.f64 	%fd143, %fd142, %fd140, 0d3F1745CBA9AB0956;
	fma.rn.f64 	%fd144, %fd143, %fd140, 0d3F3C71C72D1B5154;
	fma.rn.f64 	%fd145, %fd144, %fd140, 0d3F624924923BE72D;
	fma.rn.f64 	%fd146, %fd145, %fd140, 0d3F8999999999A3C4;
	fma.rn.f64 	%fd147, %fd146, %fd140, 0d3FB5555555555554;
	sub.f64 	%fd148, %fd131, %fd139;
	add.f64 	%fd149, %fd148, %fd148;
	neg.f64 	%fd150, %fd139;
	fma.rn.f64 	%fd151, %fd150, %fd131, %fd149;
	mul.f64 	%fd152, %fd137, %fd151;
	mul.f64 	%fd153, %fd140, %fd147;
	fma.rn.f64 	%fd154, %fd153, %fd139, %fd152;
	xor.b32  	%r88, %r158, -2147483648;
	mov.b32 	%r89, 1127219200;
	mov.b64 	%fd155, {%r88, %r89};
	mov.b32 	%r90, -2147483648;
	mov.b64 	%fd156, {%r90, %r89};
	sub.f64 	%fd157, %fd155, %fd156;
	fma.rn.f64 	%fd158, %fd157, 0d3FE62E42FEFA39EF, %fd139;
	fma.rn.f64 	%fd159, %fd157, 0dBFE62E42FEFA39EF, %fd158;
	sub.f64 	%fd160, %fd159, %fd139;
	sub.f64 	%fd161, %fd154, %fd160;
	fma.rn.f64 	%fd162, %fd157, 0d3C7ABC9E3B39803F, %fd161;
	add.f64 	%fd193, %fd158, %fd162;
	bra.uni 	$L__BB5_23;
$L__BB5_22:
	fma.rn.f64 	%fd130, %fd191, 0d7FF0000000000000, 0d7FF0000000000000;
	{
	.reg .b32 %temp; 
	mov.b64 	{%temp, %r80}, %fd191;
	}
	and.b32  	%r81, %r80, 2147483647;
	setp.eq.s32 	%p15, %r81, 0;
	selp.f64 	%fd193, 0dFFF0000000000000, %fd130, %p15;
$L__BB5_23:
	sub.f64 	%fd196, %fd196, %fd193;
$L__BB5_24:
	shl.b32 	%r91, %r1, 3;
	mov.u32 	%r92, __smem_d;
	add.s32 	%r32, %r92, %r91;
	st.shared.f64 	[%r32], %fd196;
	barrier.sync 	0;
	setp.lt.u32 	%p17, %r159, 66;
	@%p17 bra 	$L__BB5_28;
$L__BB5_25:
	shr.u32 	%r34, %r159, 1;
	setp.ge.u32 	%p18, %r1, %r34;
	@%p18 bra 	$L__BB5_27;
	shl.b32 	%r93, %r34, 3;
	add.s32 	%r94, %r32, %r93;
	ld.shared.f64 	%fd163, [%r94];
	add.f64 	%fd196, %fd196, %fd163;
	st.shared.f64 	[%r32], %fd196;
$L__BB5_27:
	barrier.sync 	0;
	setp.gt.u32 	%p19, %r159, 131;
	mov.u32 	%r159, %r34;
	@%p19 bra 	$L__BB5_25;
$L__BB5_28:
	setp.gt.u32 	%p20, %r1, 31;
	@%p20 bra 	$L__BB5_46;
	// begin inline asm
	activemask.b32 %r95;
	// end inline asm
	ld.shared.f64 	%fd164, [%r32+256];
	add.f64 	%fd37, %fd196, %fd164;
	setp.ne.s32 	%p21, %r95, -1;
	@%p21 bra 	$L__BB5_31;
	// begin inline asm
	mov.b64 {%r103,%r104}, %fd37;
	// end inline asm
	shfl.sync.down.b32	%r106|%p25, %r104, 16, 31, -1;
	shfl.sync.down.b32	%r105|%p26, %r103, 16, 31, -1;
	// begin inline asm
	mov.b64 %fd198, {%r105,%r106};
	// end inline asm
	bra.uni 	$L__BB5_32;
$L__BB5_31:
	// begin inline asm
	mov.u32 %r96, %laneid;
	// end inline asm
	fns.b32 	%r101, %r95, %r96, 17;
	setp.gt.u32 	%p22, %r101, 31;
	selp.b32 	%r102, %r96, %r101, %p22;
	// begin inline asm
	mov.b64 {%r97,%r98}, %fd37;
	// end inline asm
	shfl.sync.idx.b32	%r100|%p23, %r98, %r102, 31, %r95;
	shfl.sync.idx.b32	%r99|%p24, %r97, %r102, 31, %r95;
	// begin inline asm
	mov.b64 %fd198, {%r99,%r100};
	// end inline asm
$L__BB5_32:
	setp.eq.s32 	%p27, %r95, -1;
	add.f64 	%fd41, %fd37, %fd198;
	@%p27 bra 	$L__BB5_34;
	// begin inline asm
	mov.u32 %r107, %laneid;
	// end inline asm
	fns.b32 	%r112, %r95, %r107, 9;
	setp.gt.u32 	%p28, %r112, 31;
	selp.b32 	%r113, %r107, %r112, %p28;
	// begin inline asm
	mov.b64 {%r108,%r109}, %fd41;
	// end inline asm
	shfl.sync.idx.b32	%r111|%p29, %r109, %r113, 31, %r95;
	shfl.sync.idx.b32	%r110|%p30, %r108, %r113, 31, %r95;
	// begin inline asm
	mov.b64 %fd199, {%r110,%r111};
	// end inline asm
	bra.uni 	$L__BB5_35;
$L__BB5_34:
	// begin inline asm
	mov.b64 {%r114,%r115}, %fd41;
	// end inline asm
	shfl.sync.down.b32	%r117|%p31, %r115, 8, 31, -1;
	shfl.sync.down.b32	%r116|%p32, %r114, 8, 31, -1;
	// begin inline asm
	mov.b64 %fd199, {%r116,%r117};
	// end inline asm
$L__BB5_35:
	setp.eq.s32 	%p33, %r95, -1;
	add.f64 	%fd45, %fd41, %fd199;
	@%p33 bra 	$L__BB5_37;
	// begin inline asm
	mov.u32 %r118, %laneid;
	// end inline asm
	fns.b32 	%r123, %r95, %r118, 5;
	setp.gt.u32 	%p34, %r123, 31;
	selp.b32 	%r124, %r118, %r123, %p34;
	// begin inline asm
	mov.b64 {%r119,%r120}, %fd45;
	// end inline asm
	shfl.sync.idx.b32	%r122|%p35, %r120, %r124, 31, %r95;
	shfl.sync.idx.b32	%r121|%p36, %r119, %r124, 31, %r95;
	// begin inline asm
	mov.b64 %fd200, {%r121,%r122};
	// end inline asm
	bra.uni 	$L__BB5_38;
$L__BB5_37:
	// begin inline asm
	mov.b64 {%r125,%r126}, %fd45;
	// end inline asm
	shfl.sync.down.b32	%r128|%p37, %r126, 4, 31, -1;
	shfl.sync.down.b32	%r127|%p38, %r125, 4, 31, -1;
	// begin inline asm
	mov.b64 %fd200, {%r127,%r128};
	// end inline asm
$L__BB5_38:
	setp.eq.s32 	%p39, %r95, -1;
	add.f64 	%fd49, %fd45, %fd200;
	@%p39 bra 	$L__BB5_40;
	// begin inline asm
	mov.u32 %r129, %laneid;
	// end inline asm
	fns.b32 	%r134, %r95, %r129, 3;
	setp.gt.u32 	%p40, %r134, 31;
	selp.b32 	%r135, %r129, %r134, %p40;
	// begin inline asm
	mov.b64 {%r130,%r131}, %fd49;
	// end inline asm
	shfl.sync.idx.b32	%r133|%p41, %r131, %r135, 31, %r95;
	shfl.sync.idx.b32	%r132|%p42, %r130, %r135, 31, %r95;
	// begin inline asm
	mov.b64 %fd201, {%r132,%r133};
	// end inline asm
	bra.uni 	$L__BB5_41;
$L__BB5_40:
	// begin inline asm
	mov.b64 {%r136,%r137}, %fd49;
	// end inline asm
	shfl.sync.down.b32	%r139|%p43, %r137, 2, 31, -1;
	shfl.sync.down.b32	%r138|%p44, %r136, 2, 31, -1;
	// begin inline asm
	mov.b64 %fd201, {%r138,%r139};
	// end inline asm
$L__BB5_41:
	setp.eq.s32 	%p45, %r95, -1;
	add.f64 	%fd53, %fd49, %fd201;
	@%p45 bra 	$L__BB5_43;
	// begin inline asm
	mov.u32 %r140, %laneid;
	// end inline asm
	fns.b32 	%r145, %r95, %r140, 2;
	setp.gt.u32 	%p46, %r145, 31;
	selp.b32 	%r146, %r140, %r145, %p46;
	// begin inline asm
	mov.b64 {%r141,%r142}, %fd53;
	// end inline asm
	shfl.sync.idx.b32	%r144|%p47, %r142, %r146, 31, %r95;
	shfl.sync.idx.b32	%r143|%p48, %r141, %r146, 31, %r95;
	// begin inline asm
	mov.b64 %fd202, {%r143,%r144};
	// end inline asm
	bra.uni 	$L__BB5_44;
$L__BB5_43:
	// begin inline asm
	mov.b64 {%r147,%r148}, %fd53;
	// end inline asm
	shfl.sync.down.b32	%r150|%p49, %r148, 1, 31, -1;
	shfl.sync.down.b32	%r149|%p50, %r147, 1, 31, -1;
	// begin inline asm
	mov.b64 %fd202, {%r149,%r150};
	// end inline asm
$L__BB5_44:
	add.f64 	%fd57, %fd53, %fd202;
	setp.ne.s32 	%p51, %r1, 0;
	@%p51 bra 	$L__BB5_46;
	cvta.to.global.u64 	%rd8, %rd2;
	mul.wide.u32 	%rd9, %r2, 8;
	add.s64 	%rd10, %rd8, %rd9;
	st.global.f64 	[%rd10], %fd57;
$L__BB5_46:
	ret;

}
	// .globl	_Z11reduceRegr4IdLj256EEvPT_S1_j
.visible .entry _Z11reduceRegr4IdLj256EEvPT_S1_j(
	.param .u64 .ptr .align 1 _Z11reduceRegr4IdLj256EEvPT_S1_j_param_0,
	.param .u64 .ptr .align 1 _Z11reduceRegr4IdLj256EEvPT_S1_j_param_1,
	.param .u32 _Z11reduceRegr4IdLj256EEvPT_S1_j_param_2
)
{
	.reg .pred 	%p<52>;
	.reg .b32 	%r<160>;
	.reg .b32 	%f<5>;
	.reg .b64 	%rd<11>;
	.reg .b64 	%fd<203>;

	ld.param.u64 	%rd3, [_Z11reduceRegr4IdLj256EEvPT_S1_j_param_0];
	ld.param.u64 	%rd2, [_Z11reduceRegr4IdLj256EEvPT_S1_j_param_1];
	ld.param.u32 	%r36, [_Z11reduceRegr4IdLj256EEvPT_S1_j_param_2];
	cvta.to.global.u64 	%rd1, %rd3;
	mov.u32 	%r1, %tid.x;
	mov.u32 	%r2, %ctaid.x;
	mov.u32 	%r159, %ntid.x;
	mul.lo.s32 	%r37, %r159, %r2;
	shl.b32 	%r38, %r37, 1;
	add.s32 	%r4, %r38, %r1;
	setp.ge.u32 	%p1, %r4, %r36;
	mov.f64 	%fd196, 0d0000000000000000;
	@%p1 bra 	$L__BB6_12;
	mul.wide.u32 	%rd4, %r4, 8;
	add.s64 	%rd5, %rd1, %rd4;
	ld.global.f64 	%fd1, [%rd5];
	fma.rn.f64 	%fd59, %fd1, 0d3FF71547652B82FE, 0d4338000000000000;
	{
	.reg .b32 %temp; 
	mov.b64 	{%r5, %temp}, %fd59;
	}
	mov.f64 	%fd60, 0dC338000000000000;
	add.rn.f64 	%fd61, %fd59, %fd60;
	fma.rn.f64 	%fd62, %fd61, 0dBFE62E42FEFA39EF, %fd1;
	fma.rn.f64 	%fd63, %fd61, 0dBC7ABC9E3B39803F, %fd62;
	fma.rn.f64 	%fd64, %fd63, 0d3E5ADE1569CE2BDF, 0d3E928AF3FCA213EA;
	fma.rn.f64 	%fd65, %fd64, %fd63, 0d3EC71DEE62401315;
	fma.rn.f64 	%fd66, %fd65, %fd63, 0d3EFA01997C89EB71;
	fma.rn.f64 	%fd67, %fd66, %fd63, 0d3F2A01A014761F65;
	fma.rn.f64 	%fd68, %fd67, %fd63, 0d3F56C16C1852B7AF;
	fma.rn.f64 	%fd69, %fd68, %fd63, 0d3F81111111122322;
	fma.rn.f64 	%fd70, %fd69, %fd63, 0d3FA55555555502A1;
	fma.rn.f64 	%fd71, %fd70, %fd63, 0d3FC5555555555511;
	fma.rn.f64 	%fd72, %fd71, %fd63, 0d3FE000000000000B;
	fma.rn.f64 	%fd73, %fd72, %fd63, 0d3FF0000000000000;
	fma.rn.f64 	%fd74, %fd73, %fd63, 0d3FF0000000000000;
	{
	.reg .b32 %temp; 
	mov.b64 	{%r6, %temp}, %fd74;
	}
	{
	.reg .b32 %temp; 
	mov.b64 	{%temp, %r7}, %fd74;
	}
	shl.b32 	%r39, %r5, 20;
	add.s32 	%r40, %r39, %r7;
	mov.b64 	%fd185, {%r6, %r40};
	{
	.reg .b32 %temp; 
	mov.b64 	{%temp, %r41}, %fd1;
	}
	mov.b32 	%f3, %r41;
	abs.f32 	%f1, %f3;
	setp.lt.f32 	%p2, %f1, 0f4086232B;
	@%p2 bra 	$L__BB6_4;
	setp.lt.f64 	%p3, %fd1, 0d0000000000000000;
	add.f64 	%fd75, %fd1, 0d7FF0000000000000;
	selp.f64 	%fd185, 0d0000000000000000, %fd75, %p3;
	setp.geu.f32 	%p4, %f1, 0f40874800;
	@%p4 bra 	$L__BB6_4;
	shr.u32 	%r42, %r5, 31;
	add.s32 	%r43, %r5, %r42;
	shr.s32 	%r44, %r43, 1;
	shl.b32 	%r45, %r44, 20;
	add.s32 	%r46, %r7, %r45;
	mov.b64 	%fd76, {%r6, %r46};
	sub.s32 	%r47, %r5, %r44;
	shl.b32 	%r48, %r47, 20;
	add.s32 	%r49, %r48, 1072693248;
	mov.b32 	%r50, 0;
	mov.b64 	%fd77, {%r50, %r49};
	mul.f64 	%fd185, %fd77, %fd76;
$L__BB6_4:
	add.f64 	%fd186, %fd185, 0d3FF0000000000000;
	{
	.reg .b32 %temp; 
	mov.b64 	{%temp, %r151}, %fd186;
	}
	{
	.reg .b32 %temp; 
	mov.b64 	{%r152, %temp}, %fd186;
	}
	setp.gt.s32 	%p5, %r151, 1048575;
	mov.b32 	%r153, -1023;
	@%p5 bra 	$L__BB6_6;
	mul.f64 	%fd186, %fd186, 0d4350000000000000;
	{
	.reg .b32 %temp; 
	mov.b64 	{%temp, %r151}, %fd186;
	}
	{
	.reg .b32 %temp; 
	mov.b64 	{%r152, %temp}, %fd186;
	}
	mov.b32 	%r153, -1077;
$L__BB6_6:
	add.s32 	%r53, %r151, -1;
	setp.gt.u32 	%p6, %r53, 2146435070;
	@%p6 bra 	$L__BB6_10;
	shr.u32 	%r56, %r151, 20;
	add.s32 	%r154, %r153, %r56;
	and.b32  	%r57, %r151, 1048575;
	or.b32  	%r58, %r57, 1072693248;
	mov.b64 	%fd187, {%r152, %r58};
	setp.lt.u32 	%p8, %r58, 1073127583;
	@%p8 bra 	$L__BB6_9;
	{
	.reg .b32 %temp; 
	mov.b64 	{%r59, %temp}, %fd187;
	}
	{
	.reg .b32 %temp; 
	mov.b64 	{%temp, %r60}, %fd187;
	}
	add.s32 	%r61, %r60, -1048576;
	mov.b64 	%fd187, {%r59, %r61};
	add.s32 	%r154, %r154, 1;
$L__BB6_9:
	add.f64 	%fd79, %fd187, 0dBFF0000000000000;
	add.f64 	%fd80, %fd187, 0d3FF0000000000000;
	rcp.approx.ftz.f64 	%fd81, %fd80;
	neg.f64 	%fd82, %fd80;
	fma.rn.f64 	%fd83, %fd82, %fd81, 0d3FF0000000000000;
	fma.rn.f64 	%fd84, %fd83, %fd83, %fd83;
	fma.rn.f64 	%fd85, %fd84, %fd81, %fd81;
	mul.f64 	%fd86, %fd79, %fd85;
	fma.rn.f64 	%fd87, %fd79, %fd85, %fd86;
	mul.f64 	%fd88, %fd87, %fd87;
	fma.rn.f64 	%fd89, %fd88, 0d3EB1380B3AE80F1E, 0d3ED0EE258B7A8B04;
	fma.rn.f64 	%fd90, %fd89, %fd88, 0d3EF3B2669F02676F;
	fma.rn.f64 	%fd91, %fd90, %fd88, 0d3F1745CBA9AB0956;
	fma.rn.f64 	%fd92, %fd91, %fd88, 0d3F3C71C72D1B5154;
	fma.rn.f64 	%fd93, %fd92, %fd88, 0d3F624924923BE72D;
	fma.rn.f64 	%fd94, %fd93, %fd88, 0d3F8999999999A3C4;
	fma.rn.f64 	%fd95, %fd94, %fd88, 0d3FB5555555555554;
	sub.f64 	%fd96, %fd79, %fd87;
	add.f64 	%fd97, %fd96, %fd96;
	neg.f64 	%fd98, %fd87;
	fma.rn.f64 	%fd99, %fd98, %fd79, %fd97;
	mul.f64 	%fd100, %fd85, %fd99;
	mul.f64 	%fd101, %fd88, %fd95;
	fma.rn.f64 	%fd102, %fd101, %fd87, %fd100;
	xor.b32  	%r62, %r154, -2147483648;
	mov.b32 	%r63, 1127219200;
	mov.b64 	%fd103, {%r62, %r63};
	mov.b32 	%r64, -2147483648;
	mov.b64 	%fd104, {%r64, %r63};
	sub.f64 	%fd105, %fd103, %fd104;
	fma.rn.f64 	%fd106, %fd105, 0d3FE62E42FEFA39EF, %fd87;
	fma.rn.f64 	%fd107, %fd105, 0dBFE62E42FEFA39EF, %fd106;
	sub.f64 	%fd108, %fd107, %fd87;
	sub.f64 	%fd109, %fd102, %fd108;
	fma.rn.f64 	%fd110, %fd105, 0d3C7ABC9E3B39803F, %fd109;
	add.f64 	%fd188, %fd106, %fd110;
	bra.uni 	$L__BB6_11;
$L__BB6_10:
	fma.rn.f64 	%fd78, %fd186, 0d7FF0000000000000, 0d7FF0000000000000;
	{
	.reg .b32 %temp; 
	mov.b64 	{%temp, %r54}, %fd186;
	}
	and.b32  	%r55, %r54, 2147483647;
	setp.eq.s32 	%p7, %r55, 0;
	selp.f64 	%fd188, 0dFFF0000000000000, %fd78, %p7;
$L__BB6_11:
	neg.f64 	%fd196, %fd188;
$L__BB6_12:
	add.s32 	%r18, %r4, 256;
	setp.ge.u32 	%p9, %r18, %r36;
	@%p9 bra 	$L__BB6_24;
	mul.wide.u32 	%rd6, %r18, 8;
	add.s64 	%rd7, %rd1, %rd6;
	ld.global.f64 	%fd17, [%rd7];
	fma.rn.f64 	%fd111, %fd17, 0d3FF71547652B82FE, 0d4338000000000000;
	{
	.reg .b32 %temp; 
	mov.b64 	{%r19, %temp}, %fd111;
	}
	mov.f64 	%fd112, 0dC338000000000000;
	add.rn.f64 	%fd113, %fd111, %fd112;
	fma.rn.f64 	%fd114, %fd113, 0dBFE62E42FEFA39EF, %fd17;
	fma.rn.f64 	%fd115, %fd113, 0dBC7ABC9E3B39803F, %fd114;
	fma.rn.f64 	%fd116, %fd115, 0d3E5ADE1569CE2BDF, 0d3E928AF3FCA213EA;
	fma.rn.f64 	%fd117, %fd116, %fd115, 0d3EC71DEE62401315;
	fma.rn.f64 	%fd118, %fd117, %fd115, 0d3EFA01997C89EB71;
	fma.rn.f64 	%fd119, %fd118, %fd115, 0d3F2A01A014761F65;
	fma.rn.f64 	%fd120, %fd119, %fd115, 0d3F56C16C1852B7AF;
	fma.rn.f64 	%fd121, %fd120, %fd115, 0d3F81111111122322;
	fma.rn.f64 	%fd122, %fd121, %fd115, 0d3FA55555555502A1;
	fma.rn.f64 	%fd123, %fd122, %fd115, 0d3FC5555555555511;
	fma.rn.f64 	%fd124, %fd123, %fd115, 0d3FE000000000000B;
	fma.rn.f64 	%fd125, %fd124, %fd115, 0d3FF0000000000000;
	fma.rn.f64 	%fd126, %fd125, %fd115, 0d3FF0000000000000;
	{
	.reg .b32 %temp; 
	mov.b64 	{%r20, %temp}, %fd126;
	}
	{
	.reg .b32 %temp; 
	mov.b64 	{%temp, %r21}, %fd126;
	}
	shl.b32 	%r65, %r19, 20;
	add.s32 	%r66, %r65, %r21;
	mov.b64 	%fd190, {%r20, %r66};
	{
	.reg .b32 %temp; 
	mov.b64 	{%temp, %r67}, %fd17;
	}
	mov.b32 	%f4, %r67;
	abs.f32 	%f2, %f4;
	setp.lt.f32 	%p10, %f2, 0f4086232B;
	@%p10 bra 	$L__BB6_16;
	setp.lt.f64 	%p11, %fd17, 0d0000000000000000;
	add.f64 	%fd127, %fd17, 0d7FF0000000000000;
	selp.f64 	%fd190, 0d0000000000000000, %fd127, %p11;
	setp.geu.f32 	%p12, %f2, 0f40874800;
	@%p12 bra 	$L__BB6_16;
	shr.u32 	%r68, %r19, 31;
	add.s32 	%r69, %r19, %r68;
	shr.s32 	%r70, %r69, 1;
	shl.b32 	%r71, %r70, 20;
	add.s32 	%r72, %r21, %r71;
	mov.b64 	%fd128, {%r20, %r72};
	sub.s32 	%r73, %r19, %r70;
	shl.b32 	%r74, %r73, 20;
	add.s32 	%r75, %r74, 1072693248;
	mov.b32 	%r76, 0;
	mov.b64 	%fd129, {%r76, %r75};
	mul.f64 	%fd190, %fd129, %fd128;
$L__BB6_16:
	add.f64 	%fd191, %fd190, 0d3FF0000000000000;
	{
	.reg .b32 %temp; 
	mov.b64 	{%temp, %r155}, %fd191;
	}
	{
	.reg .b32 %temp; 
	mov.b64 	{%r156, %temp}, %fd191;
	}
	setp.gt.s32 	%p13, %r155, 1048575;
	mov.b32 	%r157, -1023;
	@%p13 bra 	$L__BB6_18;
	mul.f64 	%fd191, %fd191, 0d4350000000000000;
	{
	.reg .b32 %temp; 
	mov.b64 	{%temp, %r155}, %fd191;
	}
	{
	.reg .b32 %temp; 
	mov.b64 	{%r156, %temp}, %fd191;
	}
	mov.b32 	%r157, -1077;
$L__BB6_18:
	add.s32 	%r79, %r155, -1;
	setp.gt.u32 	%p14, %r79, 2146435070;
	@%p14 bra 	$L__BB6_22;
	shr.u32 	%r82, %r155, 20;
	add.s32 	%r158, %r157, %r82;
	and.b32  	%r83, %r155, 1048575;
	or.b32  	%r84, %r83, 1072693248;
	mov.b64 	%fd192, {%r156, %r84};
	setp.lt.u32 	%p16, %r84, 1073127583;
	@%p16 bra 	$L__BB6_21;
	{
	.reg .b32 %temp; 
	mov.b64 	{%r85, %temp}, %fd192;
	}
	{
	.reg .b32 %temp; 
	mov.b64 	{%temp, %r86}, %fd192;
	}
	add.s32 	%r87, %r86, -1048576;
	mov.b64 	%fd192, {%r85, %r87};
	add.s32 	%r158, %r158, 1;
$L__BB6_21:
	add.f64 	%fd131, %fd192, 0dBFF0000000000000;
	add.f64 	%fd132, %fd192, 0d3FF0000000000000;
	rcp.approx.ftz.f64 	%fd133, %fd132;
	neg.f64 	%fd134, %fd132;
	fma.rn.f64 	%fd135, %fd134, %fd133, 0d3FF0000000000000;
	fma.rn.f64 	%fd136, %fd135, %fd135, %fd135;
	fma.rn.f64 	%fd137, %fd136, %fd133, %fd133;
	mul.f64 	%fd138, %fd131, %fd137;
	fma.rn.f64 	%fd139, %fd131, %fd137, %fd138;
	mul.f64 	%fd140, %fd139, %fd139;
	fma.rn.f64 	%fd141, %fd140, 0d3EB1380B3AE80F1E, 0d3ED0EE258B7A8B04;
	fma.rn.f64 	%fd142, %fd141, %fd140, 0d3EF3B2669F02676F;
	fma.rn.f64 	%fd143, %fd142, %fd140, 0d3F1745CBA9AB0956;
	fma.rn.f64 	%fd144, %fd143, %fd140, 0d3F3C71C72D1B5154;
	fma.rn.f64 	%fd145, %fd144, %fd140, 0d3F624924923BE72D;
	fma.rn.f64 	%fd146, %fd145, %fd140, 0d3F8999999999A3C4;
	fma.rn.f64 	%fd147, %fd146, %fd140, 0d3FB5555555555554;
	sub.f64 	%fd148, %fd131, %fd139;
	add.f64 	%fd149, %fd148, %fd148;
	neg.f64 	%fd150, %fd139;
	fma.rn.f64 	%fd151, %fd150, %fd131, %fd149;
	mul.f64 	%fd152, %fd137, %fd151;
	mul.f64 	%fd153, %fd140, %fd147;
	fma.rn.f64 	%fd154, %fd153, %fd139, %fd152;
	xor.b32  	%r88, %r158, -2147483648;
	mov.b32 	%r89, 1127219200;
	mov.b64 	%fd155, {%r88, %r89};
	mov.b32 	%r90, -2147483648;
	mov.b64 	%fd156, {%r90, %r89};
	sub.f64 	%fd157, %fd155, %fd156;
	fma.rn.f64 	%fd158, %fd157, 0d3FE62E42FEFA39EF, %fd139;
	fma.rn.f64 	%fd159, %fd157, 0dBFE62E42FEFA39EF, %fd158;
	sub.f64 	%fd160, %fd159, %fd139;
	sub.f64 	%fd161, %fd154, %fd160;
	fma.rn.f64 	%fd162, %fd157, 0d3C7ABC9E3B39803F, %fd161;
	add.f64 	%fd193, %fd158, %fd162;
	bra.uni 	$L__BB6_23;
$L__BB6_22:
	fma.rn.f64 	%fd130, %fd191, 0d7FF0000000000000, 0d7FF0000000000000;
	{
	.reg .b32 %temp; 
	mov.b64 	{%temp, %r80}, %fd191;
	}
	and.b32  	%r81, %r80, 2147483647;
	setp.eq.s32 	%p15, %r81, 0;
	selp.f64 	%fd193, 0dFFF0000000000000, %fd130, %p15;
$L__BB6_23:
	sub.f64 	%fd196, %fd196, %fd193;
$L__BB6_24:
	shl.b32 	%r91, %r1, 3;
	mov.u32 	%r92, __smem_d;
	add.s32 	%r32, %r92, %r91;
	st.shared.f64 	[%r32], %fd196;
	barrier.sync 	0;
	setp.lt.u32 	%p17, %r159, 66;
	@%p17 bra 	$L__BB6_28;
$L__BB6_25:
	shr.u32 	%r34, %r159, 1;
	setp.ge.u32 	%p18, %r1, %r34;
	@%p18 bra 	$L__BB6_27;
	shl.b32 	%r93, %r34, 3;
	add.s32 	%r94, %r32, %r93;
	ld.shared.f64 	%fd163, [%r94];
	add.f64 	%fd196, %fd196, %fd163;
	st.shared.f64 	[%r32], %fd196;
$L__BB6_27:
	barrier.sync 	0;
	setp.gt.u32 	%p19, %r159, 131;
	mov.u32 	%r159, %r34;
	@%p19 bra 	$L__BB6_25;
$L__BB6_28:
	setp.gt.u32 	%p20, %r1, 31;
	@%p20 bra 	$L__BB6_46;
	// begin inline asm
	activemask.b32 %r95;
	// end inline asm
	ld.shared.f64 	%fd164, [%r32+256];
	add.f64 	%fd37, %fd196, %fd164;
	setp.ne.s32 	%p21, %r95, -1;
	@%p21 bra 	$L__BB6_31;
	// begin inline asm
	mov.b64 {%r103,%r104}, %fd37;
	// end inline asm
	shfl.sync.down.b32	%r106|%p25, %r104, 16, 31, -1;
	shfl.sync.down.b32	%r105|%p26, %r103, 16, 31, -1;
	// begin inline asm
	mov.b64 %fd198, {%r105,%r106};
	// end inline asm
	bra.uni 	$L__BB6_32;
$L__BB6_31:
	// begin inline asm
	mov.u32 %r96, %laneid;
	// end inline asm
	fns.b32 	%r101, %r95, %r96, 17;
	setp.gt.u32 	%p22, %r101, 31;
	selp.b32 	%r102, %r96, %r101, %p22;
	// begin inline asm
	mov.b64 {%r97,%r98}, %fd37;
	// end inline asm
	shfl.sync.idx.b32	%r100|%p23, %r98, %r102, 31, %r95;
	shfl.sync.idx.b32	%r99|%p24, %r97, %r102, 31, %r95;
	// begin inline asm
	mov.b64 %fd198, {%r99,%r100};
	// end inline asm
$L__BB6_32:
	setp.eq.s32 	%p27, %r95, -1;
	add.f64 	%fd41, %fd37, %fd198;
	@%p27 bra 	$L__BB6_34;
	// begin inline asm
	mov.u32 %r107, %laneid;
	// end inline asm
	fns.b32 	%r112, %r95, %r107, 9;
	setp.gt.u32 	%p28, %r112, 31;
	selp.b32 	%r113, %r107, %r112, %p28;
	// begin inline asm
	mov.b64 {%r108,%r109}, %fd41;
	// end inline asm
	shfl.sync.idx.b32	%r111|%p29, %r109, %r113, 31, %r95;
	shfl.sync.idx.b32	%r110|%p30, %r108, %r113, 31, %r95;
	// begin inline asm
	mov.b64 %fd199, {%r110,%r111};
	// end inline asm
	bra.uni 	$L__BB6_35;
$L__BB6_34:
	// begin inline asm
	mov.b64 {%r114,%r115}, %fd41;
	// end inline asm
	shfl.sync.down.b32	%r117|%p31, %r115, 8, 31, -1;
	shfl.sync.down.b32	%r116|%p32, %r114, 8, 31, -1;
	// begin inline asm
	mov.b64 %fd199, {%r116,%r117};
	// end inline asm
$L__BB6_35:
	setp.eq.s32 	%p33, %r95, -1;
	add.f64 	%fd45, %fd41, %fd199;
	@%p33 bra 	$L__BB6_37;
	// begin inline asm
	mov.u32 %r118, %laneid;
	// end inline asm
	fns.b32 	%r123, %r95, %r118, 5;
	setp.gt.u32 	%p34, %r123, 31;
	selp.b32 	%r124, %r118, %r123, %p34;
	// begin inline asm
	mov.b64 {%r119,%r120}, %fd45;
	// end inline asm
	shfl.sync.idx.b32	%r122|%p35, %r120, %r124, 31, %r95;
	shfl.sync.idx.b32	%r121|%p36, %r119, %r124, 31, %r95;
	// begin inline asm
	mov.b64 %fd200, {%r121,%r122};
	// end inline asm
	bra.uni 	$L__BB6_38;
$L__BB6_37:
	// begin inline asm
	mov.b64 {%r125,%r126}, %fd45;
	// end inline asm
	shfl.sync.down.b32	%r128|%p37, %r126, 4, 31, -1;
	shfl.sync.down.b32	%r127|%p38, %r125, 4, 31, -1;
	// begin inline asm
	mov.b64 %fd200, {%r127,%r128};
	// end inline asm
$L__BB6_38:
	setp.eq.s32 	%p39, %r95, -1;
	add.f64 	%fd49, %fd45, %fd200;
	@%p39 bra 	$L__BB6_40;
	// begin inline asm
	mov.u32 %r129, %laneid;
	// end inline asm
	fns.b32 	%r134, %r95, %r129, 3;
	setp.gt.u32 	%p40, %r134, 31;
	selp.b32 	%r135, %r129, %r134, %p40;
	// begin inline asm
	mov.b64 {%r130,%r131}, %fd49;
	// end inline asm
	shfl.sync.idx.b32	%r133|%p41, %r131, %r135, 31, %r95;
	shfl.sync.idx.b32	%r132|%p42, %r130, %r135, 31, %r95;
	// begin inline asm
	mov.b64 %fd201, {%r132,%r133};
	// end inline asm
	bra.uni 	$L__BB6_41;
$L__BB6_40:
	// begin inline asm
	mov.b64 {%r136,%r137}, %fd49;
	// end inline asm
	shfl.sync.down.b32	%r139|%p43, %r137, 2, 31, -1;
	shfl.sync.down.b32	%r138|%p44, %r136, 2, 31, -1;
	// begin inline asm
	mov.b64 %fd201, {%r138,%r139};
	// end inline asm
$L__BB6_41:
	setp.eq.s32 	%p45, %r95, -1;
	add.f64 	%fd53, %fd49, %fd201;
	@%p45 bra 	$L__BB6_43;
	// begin inline asm
	mov.u32 %r140, %laneid;
	// end inline asm
	fns.b32 	%r145, %r95, %r140, 2;
	setp.gt.u32 	%p46, %r145, 31;
	selp.b32 	%r146, %r140, %r145, %p46;
	// begin inline asm
	mov.b64 {%r141,%r142}, %fd53;
	// end inline asm
	shfl.sync.idx.b32	%r144|%p47, %r142, %r146, 31, %r95;
	shfl.sync.idx.b32	%r143|%p48, %r141, %r146, 31, %r95;
	// begin inline asm
	mov.b64 %fd202, {%r143,%r144};
	// end inline asm
	bra.uni 	$L__BB6_44;
$L__BB6_43:
	// begin inline asm
	mov.b64 {%r147,%r148}, %fd53;
	// end inline asm
	shfl.sync.down.b32	%r150|%p49, %r148, 1, 31, -1;
	shfl.sync.down.b32	%r149|%p50, %r147, 1, 31, -1;
	// begin inline asm
	mov.b64 %fd202, {%r149,%r150};
	// end inline asm
$L__BB6_44:
	add.f64 	%fd57, %fd53, %fd202;
	setp.ne.s32 	%p51, %r1, 0;
	@%p51 bra 	$L__BB6_46;
	cvta.to.global.u64 	%rd8, %rd2;
	mul.wide.u32 	%rd9, %r2, 8;
	add.s64 	%rd10, %rd8, %rd9;
	st.global.f64 	[%rd10], %fd57;
$L__BB6_46:
	ret;

}
	// .globl	_Z11reduceRegr4IdLj128EEvPT_S1_j
.visible .entry _Z11reduceRegr4IdLj128EEvPT_S1_j(
	.param .u64 .ptr .align 1 _Z11reduceRegr4IdLj128EEvPT_S1_j_param_0,
	.param .u64 .ptr .align 1 _Z11reduceRegr4IdLj128EEvPT_S1_j_param_1,
	.param .u32 _Z11reduceRegr4IdLj128EEvPT_S1_j_param_2
)
{
	.reg .pred 	%p<52>;
	.reg .b32 	%r<160>;
	.reg .b32 	%f<5>;
	.reg .b64 	%rd<11>;
	.reg .b64 	%fd<203>;

	ld.param.u64 	%rd3, [_Z11reduceRegr4IdLj128EEvPT_S1_j_param_0];
	ld.param.u64 	%rd2, [_Z11reduceRegr4IdLj128EEvPT_S1_j_param_1];
	ld.param.u32 	%r36, [_Z11reduceRegr4IdLj128EEvPT_S1_j_param_2];
	cvta.to.global.u64 	%rd1, %rd3;
	mov.u32 	%r1, %tid.x;
	mov.u32 	%r2, %ctaid.x;
	mov.u32 	%r159, %ntid.x;
	mul.lo.s32 	%r37, %r159, %r2;
	shl.b32 	%r38, %r37, 1;
	add.s32 	%r4, %r38, %r1;
	setp.ge.u32 	%p1, %r4, %r36;
	mov.f64 	%fd196, 0d0000000000000000;
	@%p1 bra 	$L__BB7_12;
	mul.wide.u32 	%rd4, %r4, 8;
	add.s64 	%rd5, %rd1, %rd4;
	ld.global.f64 	%fd1, [%rd5];
	fma.rn.f64 	%fd59, %fd1, 0d3FF71547652B82FE, 0d4338000000000000;
	{
	.reg .b32 %temp; 
	mov.b64 	{%r5, %temp}, %fd59;
	}
	mov.f64 	%fd60, 0dC338000000000000;
	add.rn.f64 	%fd61, %fd59, %fd60;
	fma.rn.f64 	%fd62, %fd61, 0dBFE62E42FEFA39EF, %fd1;
	fma.rn.f64 	%fd63, %fd61, 0dBC7ABC9E3B39803F, %fd62;
	fma.rn.f64 	%fd64, %fd63, 0d3E5ADE1569CE2BDF, 0d3E928AF3FCA213EA;
	fma.rn.f64 	%fd65, %fd64, %fd63, 0d3EC71DEE62401315;
	fma.rn.f64 	%fd66, %fd65, %fd63, 0d3EFA01997C89EB71;
	fma.rn.f64 	%fd67, %fd66, %fd63, 0d3F2A01A014761F65;
	fma.rn.f64 	%fd68, %fd67, %fd63, 0d3F56C16C1852B7AF;
	fma.rn.f64 	%fd69, %fd68, %fd63, 0d3F81111111122322;
	fma.rn.f64 	%fd70, %fd69, %fd63, 0d3FA55555555502A1;
	fma.rn.f64 	%fd71, %fd70, %fd63, 0d3FC5555555555511;
	fma.rn.f64 	%fd72, %fd71, %fd63, 0d3FE000000000000B;
	fma.rn.f64 	%fd73, %fd72, %fd63, 0d3FF0000000000000;
	fma.rn.f64 	%fd74, %fd73, %fd63, 0d3FF0000000000000;
	{
	.reg .b32 %temp; 
	mov.b64 	{%r6, %temp}, %fd74;
	}
	{
	.reg .b32 %temp; 
	mov.b64 	{%temp, %r7}, %fd74;
	}
	shl.b32 	%r39, %r5, 20;
	add.s32 	%r40, %r39, %r7;
	mov.b64 	%fd185, {%r6, %r40};
	{
	.reg .b32 %temp; 
	mov.b64 	{%temp, %r41}, %fd1;
	}
	mov.b32 	%f3, %r41;
	abs.f32 	%f1, %f3;
	setp.lt.f32 	%p2, %f1, 0f4086232B;
	@%p2 bra 	$L__BB7_4;
	setp.lt.f64 	%p3, %fd1, 0d0000000000000000;
	add.f64 	%fd75, %fd1, 0d7FF0000000000000;
	selp.f64 	%fd185, 0d0000000000000000, %fd75, %p3;
	setp.geu.f32 	%p4, %f1, 0f40874800;
	@%p4 bra 	$L__BB7_4;
	shr.u32 	%r42, %r5, 31;
	add.s32 	%r43, %r5, %r42;
	shr.s32 	%r44, %r43, 1;
	shl.b32 	%r45, %r44, 20;
	add.s32 	%r46, %r7, %r45;
	mov.b64 	%fd76, {%r6, %r46};
	sub.s32 	%r47, %r5, %r44;
	shl.b32 	%r48, %r47, 20;
	add.s32 	%r49, %r48, 1072693248;
	mov.b32 	%r50, 0;
	mov.b64 	%fd77, {%r50, %r49};
	mul.f64 	%fd185, %fd77, %fd76;
$L__BB7_4:
	add.f64 	%fd186, %fd185, 0d3FF0000000000000;
	{
	.reg .b32 %temp; 
	mov.b64 	{%temp, %r151}, %fd186;
	}
	{
	.reg .b32 %temp; 
	mov.b64 	{%r152, %temp}, %fd186;
	}
	setp.gt.s32 	%p5, %r151, 1048575;
	mov.b32 	%r153, -1023;
	@%p5 bra 	$L__BB7_6;
	mul.f64 	%fd186, %fd186, 0d4350000000000000;
	{
	.reg .b32 %temp; 
	mov.b64 	{%temp, %r151}, %fd186;
	}
	{
	.reg .b32 %temp; 
	mov.b64 	{%r152, %temp}, %fd186;
	}
	mov.b32 	%r153, -1077;
$L__BB7_6:
	add.s32 	%r53, %r151, -1;
	setp.gt.u32 	%p6, %r53, 2146435070;
	@%p6 bra 	$L__BB7_10;
	shr.u32 	%r56, %r151, 20;
	add.s32 	%r154, %r153, %r56;
	and.b32  	%r57, %r151, 1048575;
	or.b32  	%r58, %r57, 1072693248;
	mov.b64 	%fd187, {%r152, %r58};
	setp.lt.u32 	%p8, %r58, 1073127583;
	@%p8 bra 	$L__BB7_9;
	{
	.reg .b32 %temp; 
	mov.b64 	{%r59, %temp}, %fd187;
	}
	{
	.reg .b32 %temp; 
	mov.b64 	{%temp, %r60}, %fd187;
	}
	add.s32 	%r61, %r60, -1048576;
	mov.b64 	%fd187, {%r59, %r61};
	add.s32 	%r154, %r154, 1;
$L__BB7_9:
	add.f64 	%fd79, %fd187, 0dBFF0000000000000;
	add.f64 	%fd80, %fd187, 0d3FF0000000000000;
	rcp.approx.ftz.f64 	%fd81, %fd80;
	neg.f64 	%fd82, %fd80;
	fma.rn.f64 	%fd83, %fd82, %fd81, 0d3FF0000000000000;
	fma.rn.f64 	%fd84, %fd83, %fd83, %fd83;
	fma.rn.f64 	%fd85, %fd84, %fd81, %fd81;
	mul.f64 	%fd86, %fd79, %fd85;
	fma.rn.f64 	%fd87, %fd79, %fd85, %fd86;
	mul.f64 	%fd88, %fd87, %fd87;
	fma.rn.f64 	%fd89, %fd88, 0d3EB1380B3AE80F1E, 0d3ED0EE258B7A8B04;
	fma.rn.f64 	%fd90, %fd89, %fd88, 0d3EF3B2669F02676F;
	fma.rn.f64 	%fd91, %fd90, %fd88, 0d3F1745CBA9AB0956;
	fma.rn.f64 	%fd92, %fd91, %fd88, 0d3F3C71C72D1B5154;
	fma.rn.f64 	%fd93, %fd92, %fd88, 0d3F624924923BE72D;
	fma.rn.f64 	%fd94, %fd93, %fd88, 0d3F8999999999A3C4;
	fma.rn.f64 	%fd95, %fd94, %fd88, 0d3FB5555555555554;
	sub.f64 	%fd96, %fd79, %fd87;
	add.f64 	%fd97, %fd96, %fd96;
	neg.f64 	%fd98, %fd87;
	fma.rn.f64 	%fd99, %fd98, %fd79, %fd97;
	mul.f64 	%fd100, %fd85, %fd99;
	mul.f64 	%fd101, %fd88, %fd95;
	fma.rn.f64 	%fd102, %fd101, %fd87, %fd100;
	xor.b32  	%r62, %r154, -2147483648;
	mov.b32 	%r63, 1127219200;
	mov.b64 	%fd103, {%r62, %r63};
	mov.b32 	%r64, -2147483648;
	mov.b64 	%fd104, {%r64, %r63};
	sub.f64 	%fd105, %fd103, %fd104;
	fma.rn.f64 	%fd106, %fd105, 0d3FE62E42FEFA39EF, %fd87;
	fma.rn.f64 	%fd107, %fd105, 0dBFE62E42FEFA39EF, %fd106;
	sub.f64 	%fd108, %fd107, %fd87;
	sub.f64 	%fd109, %fd102, %fd108;
	fma.rn.f64 	%fd110, %fd105, 0d3C7ABC9E3B39803F, %fd109;
	add.f64 	%fd188, %fd106, %fd110;
	bra.uni 	$L__BB7_11;
$L__BB7_10:
	fma.rn.f64 	%fd78, %fd186, 0d7FF0000000000000, 0d7FF0000000000000;
	{
	.reg .b32 %temp; 
	mov.b64 	{%temp, %r54}, %fd186;
	}
	and.b32  	%r55, %r54, 2147483647;
	setp.eq.s32 	%p7, %r55, 0;
	selp.f64 	%fd188, 0dFFF0000000000000, %fd78, %p7;
$L__BB7_11:
	neg.f64 	%fd196, %fd188;
$L__BB7_12:
	add.s32 	%r18, %r4, 128;
	setp.ge.u32 	%p9, %r18, %r36;
	@%p9 bra 	$L__BB7_24;
	mul.wide.u32 	%rd6, %r18, 8;
	add.s64 	%rd7, %rd1, %rd6;
	ld.global.f64 	%fd17, [%rd7];
	fma.rn.f64 	%fd111, %fd17, 0d3FF71547652B82FE, 0d4338000000000000;
	{
	.reg .b32 %temp; 
	mov.b64 	{%r19, %temp}, %fd111;
	}
	mov.f64 	%fd112, 0dC338000000000000;
	add.rn.f64 	%fd113, %fd111, %fd112;
	fma.rn.f64 	%fd114, %fd113, 0dBFE62E42FEFA39EF, %fd17;
	fma.rn.f64 	%fd115, %fd113, 0dBC7ABC9E3B39803F, %fd114;
	fma.rn.f64 	%fd116, %fd115, 0d3E5ADE1569CE2BDF, 0d3E928AF3FCA213EA;
	fma.rn.f64 	%fd117, %fd116, %fd115, 0d3EC71DEE62401315;
	fma.rn.f64 	%fd118, %fd117, %fd115, 0d3EFA01997C89EB71;
	fma.rn.f64 	%fd119, %fd118, %fd115, 0d3F2A01A014761F65;
	fma.rn.f64 	%fd120, %fd119, %fd115, 0d3F56C16C1852B7AF;
	fma.rn.f64 	%fd121, %fd120, %fd115, 0d3F81111111122322;
	fma.rn.f64 	%fd122, %fd121, %fd115, 0d3FA55555555502A1;
	fma.rn.f64 	%fd123, %fd122, %fd115, 0d3FC5555555555511;
	fma.rn.f64 	%fd124, %fd123, %fd115, 0d3FE000000000000B;
	fma.rn.f64 	%fd125, %fd124, %fd115, 0d3FF0000000000000;
	fma.rn.f64 	%fd126, %fd125, %fd115, 0d3FF0000000000000;
	{
	.reg .b32 %temp; 
	mov.b64 	{%r20, %temp}, %fd126;
	}
	{
	.reg .b32 %temp; 
	mov.b64 	{%temp, %r21}, %fd126;
	}
	shl.b32 	%r65, %r19, 20;
	add.s32 	%r66, %r65, %r21;
	mov.b64 	%fd190, {%r20, %r66};
	{
	.reg .b32 %temp; 
	mov.b64 	{%temp, %r67}, %fd17;
	}
	mov.b32 	%f4, %r67;
	abs.f32 	%f2, %f4;
	setp.lt.f32 	%p10, %f2, 0f4086232B;
	@%p10 bra 	$L__BB7_16;
	setp.lt.f64 	%p11, %fd17, 0d0000000000000000;
	add.f64 	%fd127, %fd17, 0d7FF0000000000000;
	selp.f64 	%fd190, 0d0000000000000000, %fd127, %p11;
	setp.geu.f32 	%p12, %f2, 0f40874800;
	@%p12 bra 	$L__BB7_16;
	shr.u32 	%r68, %r19, 31;
	add.s32 	%r69, %r19, %r68;
	shr.s32 	%r70, %r69, 1;
	shl.b32 	%r71, %r70, 20;
	add.s32 	%r72, %r21, %r71;
	mov.b64 	%fd128, {%r20, %r72};
	sub.s32 	%r73, %r19, %r70;
	shl.b32 	%r74, %r73, 20;
	add.s32 	%r75, %r74, 1072693248;
	mov.b32 	%r76, 0;
	mov.b64 	%fd129, {%r76, %r75};
	mul.f64 	%fd190, %fd129, %fd128;
$L__BB7_16:
	add.f64 	%fd191, %fd190, 0d3FF0000000000000;
	{
	.reg .b32 %temp; 
	mov.b64 	{%temp, %r155}, %fd191;
	}
	{
	.reg .b32 %temp; 
	mov.b64 	{%r156, %temp}, %fd191;
	}
	setp.gt.s32 	%p13, %r155, 1048575;
	mov.b32 	%r157, -1023;
	@%p13 bra 	$L__BB7_18;
	mul.f64 	%fd191, %fd191, 0d4350000000000000;
	{
	.reg .b32 %temp; 
	mov.b64 	{%temp, %r155}, %fd191;
	}
	{
	.reg .b32 %temp; 
	mov.b64 	{%r156, %temp}, %fd191;
	}
	mov.b32 	%r157, -1077;
$L__BB7_18:
	add.s32 	%r79, %r155, -1;
	setp.gt.u32 	%p14, %r79, 2146435070;
	@%p14 bra 	$L__BB7_22;
	shr.u32 	%r82, %r155, 20;
	add.s32 	%r158, %r157, %r82;
	and.b32  	%r83, %r155, 1048575;
	or.b32  	%r84, %r83, 1072693248;
	mov.b64 	%fd192, {%r156, %r84};
	setp.lt.u32 	%p16, %r84, 1073127583;
	@%p16 bra 	$L__BB7_21;
	{
	.reg .b32 %temp; 
	mov.b64 	{%r85, %temp}, %fd192;
	}
	{
	.reg .b32 %temp; 
	mov.b64 	{%temp, %r86}, %fd192;
	}
	add.s32 	%r87, %r86, -1048576;
	mov.b64 	%fd192, {%r85, %r87};
	add.s32 	%r158, %r158, 1;
$L__BB7_21:
	add.f64 	%fd131, %fd192, 0dBFF0000000000000;
	add.f64 	%fd132, %fd192, 0d3FF0000000000000;
	rcp.approx.ftz.f64 	%fd133, %fd132;
	neg.f64 	%fd134, %fd132;
	fma.rn.f64 	%fd135, %fd134, %fd133, 0d3FF0000000000000;
	fma.rn.f64 	%fd136, %fd135, %fd135, %fd135;
	fma.rn.f64 	%fd137, %fd136, %fd133, %fd133;
	mul.f64 	%fd138, %fd131, %fd137;
	fma.rn.f64 	%fd139, %fd131, %fd137, %fd138;
	mul.f64 	%fd140, %fd139, %fd139;
	fma.rn.f64 	%fd141, %fd140, 0d3EB1380B3AE80F1E, 0d3ED0EE258B7A8B04;
	fma.rn.f64 	%fd142, %fd141, %fd140, 0d3EF3B2669F02676F;
	fma.rn.f64 	%fd143, %fd142, %fd140, 0d3F1745CBA9AB0956;
	fma.rn.f64 	%fd144, %fd143, %fd140, 0d3F3C71C72D1B5154;
	fma.rn.f64 	%fd145, %fd144, %fd140, 0d3F624924923BE72D;
	fma.rn.f64 	%fd146, %fd145, %fd140, 0d3F8999999999A3C4;
	fma.rn.f64 	%fd147, %fd146, %fd140, 0d3FB5555555555554;
	sub.f64 	%fd148, %fd131, %fd139;
	add.f64 	%fd149, %fd148, %fd148;
	neg.f64 	%fd150, %fd139;
	fma.rn.f64 	%fd151, %fd150, %fd131, %fd149;
	mul.f64 	%fd152, %fd137, %fd151;
	mul.f64 	%fd153, %fd140, %fd147;
	fma.rn.f64 	%fd154, %fd153, %fd139, %fd152;
	xor.b32  	%r88, %r158, -2147483648;
	mov.b32 	%r89, 1127219200;
	mov.b64 	%fd155, {%r88, %r89};
	mov.b32 	%r90, -2147483648;
	mov.b64 	%fd156, {%r90, %r89};
	sub.f64 	%fd157, %fd155, %fd156;
	fma.rn.f64 	%fd158, %fd157, 0d3FE62E42FEFA39EF, %fd139;
	fma.rn.f64 	%fd159, %fd157, 0dBFE62E42FEFA39EF, %fd158;
	sub.f64 	%fd160, %fd159, %fd139;
	sub.f64 	%fd161, %fd154, %fd160;
	fma.rn.f64 	%fd162, %fd157, 0d3C7ABC9E3B39803F, %fd161;
	add.f64 	%fd193, %fd158, %fd162;
	bra.uni 	$L__BB7_23;
$L__BB7_22:
	fma.rn.f64 	%fd130, %fd191, 0d7FF0000000000000, 0d7FF0000000000000;
	{
	.reg .b32 %temp; 
	mov.b64 	{%temp, %r80}, %fd191;
	}
	and.b32  	%r81, %r80, 2147483647;
	setp.eq.s32 	%p15, %r81, 0;
	selp.f64 	%fd193, 0dFFF0000000000000, %fd130, %p15;
$L__BB7_23:
	sub.f64 	%fd196, %fd196, %fd193;
$L__BB7_24:
	shl.b32 	%r91, %r1, 3;
	mov.u32 	%r92, __smem_d;
	add.s32 	%r32, %r92, %r91;
	st.shared.f64 	[%r32], %fd196;
	barrier.sync 	0;
	setp.lt.u32 	%p17, %r159, 66;
	@%p17 bra 	$L__BB7_28;
$L__BB7_25:
	shr.u32 	%r34, %r159, 1;
	setp.ge.u32 	%p18, %r1, %r34;
	@%p18 bra 	$L__BB7_27;
	shl.b32 	%r93, %r34, 3;
	add.s32 	%r94, %r32, %r93;
	ld.shared.f64 	%fd163, [%r94];
	add.f64 	%fd196, %fd196, %fd163;
	st.shared.f64 	[%r32], %fd196;
$L__BB7_27:
	barrier.sync 	0;
	setp.gt.u32 	%p19, %r159, 131;
	mov.u32 	%r159, %r34;
	@%p19 bra 	$L__BB7_25;
$L__BB7_28:
	setp.gt.u32 	%p20, %r1, 31;
	@%p20 bra 	$L__BB7_46;
	// begin inline asm
	activemask.b32 %r95;
	// end inline asm
	ld.shared.f64 	%fd164, [%r32+256];
	add.f64 	%fd37, %fd196, %fd164;
	setp.ne.s32 	%p21, %r95, -1;
	@%p21 bra 	$L__BB7_31;
	// begin inline asm
	mov.b64 {%r103,%r104}, %fd37;
	// end inline asm
	shfl.sync.down.b32	%r106|%p25, %r104, 16, 31, -1;
	shfl.sync.down.b32	%r105|%p26, %r103, 16, 31, -1;
	// begin inline asm
	mov.b64 %fd198, {%r105,%r106};
	// end inline asm
	bra.uni 	$L__BB7_32;
$L__BB7_31:
	// begin inline asm
	mov.u32 %r96, %laneid;
	// end inline asm
	fns.b32 	%r101, %r95, %r96, 17;
	setp.gt.u32 	%p22, %r101, 31;
	selp.b32 	%r102, %r96, %r101, %p22;
	// begin inline asm
	mov.b64 {%r97,%r98}, %fd37;
	// end inline asm
	shfl.sync.idx.b32	%r100|%p23, %r98, %r102, 31, %r95;
	shfl.sync.idx.b32	%r99|%p24, %r97, %r102, 31, %r95;
	// begin inline asm
	mov.b64 %fd198, {%r99,%r100};
	// end inline asm
$L__BB7_32:
	setp.eq.s32 	%p27, %r95, -1;
	add.f64 	%fd41, %fd37, %fd198;
	@%p27 bra 	$L__BB7_34;
	// begin inline asm
	mov.u32 %r107, %laneid;
	// end inline asm
	fns.b32 	%r112, %r95, %r107, 9;
	setp.gt.u32 	%p28, %r112, 31;
	selp.b32 	%r113, %r107, %r112, %p28;
	// begin inline asm
	mov.b64 {%r108,%r109}, %fd41;
	// end inline asm
	shfl.sync.idx.b32	%r111|%p29, %r109, %r113, 31, %r95;
	shfl.sync.idx.b32	%r110|%p30, %r108, %r113, 31, %r95;
	// begin inline asm
	mov.b64 %fd199, {%r110,%r111};
	// end inline asm
	bra.uni 	$L__BB7_35;
$L__BB7_34:
	// begin inline asm
	mov.b64 {%r114,%r115}, %fd41;
	// end inline asm
	shfl.sync.down.b32	%r117|%p31, %r115, 8, 31, -1;
	shfl.sync.down.b32	%r116|%p32, %r114, 8, 31, -1;
	// begin inline asm
	mov.b64 %fd199, {%r116,%r117};
	// end inline asm
$L__BB7_35:
	setp.eq.s32 	%p33, %r95, -1;
	add.f64 	%fd45, %fd41, %fd199;
	@%p33 bra 	$L__BB7_37;
	// begin inline asm
	mov.u32 %r118, %laneid;
	// end inline asm
	fns.b32 	%r123, %r95, %r118, 5;
	setp.gt.u32 	%p34, %r123, 31;
	selp.b32 	%r124, %r118, %r123, %p34;
	// begin inline asm
	mov.b64 {%r119,%r120}, %fd45;
	// end inline asm
	shfl.sync.idx.b32	%r122|%p35, %r120, %r124, 31, %r95;
	shfl.sync.idx.b32	%r121|%p36, %r119, %r124, 31, %r95;
	// begin inline asm
	mov.b64 %fd200, {%r121,%r122};
	// end inline asm
	bra.uni 	$L__BB7_38;
$L__BB7_37:
	// begin inline asm
	mov.b64 {%r125,%r126}, %fd45;
	// end inline asm
	shfl.sync.down.b32	%r128|%p37, %r126, 4, 31, -1;
	shfl.sync.down.b32	%r127|%p38, %r125, 4, 31, -1;
	// begin inline asm
	mov.b64 %fd200, {%r127,%r128};
	// end inline asm
$L__BB7_38:
	setp.eq.s32 	%p39, %r95, -1;
	add.f64 	%fd49, %fd45, %fd200;
	@%p39 bra 	$L__BB7_40;
	// begin inline asm
	mov.u32 %r129, %laneid;
	// end inline asm
	fns.b32 	%r134, %r95, %r129, 3;
	setp.gt.u32 	%p40, %r134, 31;
	selp.b32 	%r135, %r129, %r134, %p40;
	// begin inline asm
	mov.b64 {%r130,%r131}, %fd49;
	// end inline asm
	shfl.sync.idx.b32	%r133|%p41, %r131, %r135, 31, %r95;
	shfl.sync.idx.b32	%r132|%p42, %r130, %r135, 31, %r95;
	// begin inline asm
	mov.b64 %fd201, {%r132,%r133};
	// end inline asm
	bra.uni 	$L__BB7_41;
$L__BB7_40:
	// begin inline asm
	mov.b64 {%r136,%r137}, %fd49;
	// end inline asm
	shfl.sync.down.b32	%r139|%p43, %r137, 2, 31, -1;
	shfl.sync.down.b32	%r138|%p44, %r136, 2, 31, -1;
	// begin inline asm
	mov.b64 %fd201, {%r138,%r139};
	// end inline asm
$L__BB7_41:
	setp.eq.s32 	%p45, %r95, -1;
	add.f64 	%fd53, %fd49, %fd201;
	@%p45 bra 	$L__BB7_43;
	// begin inline asm
	mov.u32 %r140, %laneid;
	// end inline asm
	fns.b32 	%r145, %r95, %r140, 2;
	setp.gt.u32 	%p46, %r145, 31;
	selp.b32 	%r146, %r140, %r145, %p46;
	// begin inline asm
	mov.b64 {%r141,%r142}, %fd53;
	// end inline asm
	shfl.sync.idx.b32	%r144|%p47, %r142, %r146, 31, %r95;
	shfl.sync.idx.b32	%r143|%p48, %r141, %r146, 31, %r95;
	// begin inline asm
	mov.b64 %fd202, {%r143,%r144};
	// end inline asm
	bra.uni 	$L__BB7_44;
$L__BB7_43:
	// begin inline asm
	mov.b64 {%r147,%r148}, %fd53;
	// end inline asm
	shfl.sync.down.b32	%r150|%p49, %r148, 1, 31, -1;
	shfl.sync.down.b32	%r149|%p50, %r147, 1, 31, -1;
	// begin inline asm
	mov.b64 %fd202, {%r149,%r150};
	// end inline asm
$L__BB7_44:
	add.f64 	%fd57, %fd53, %fd202;
	setp.ne.s32 	%p51, %r1, 0;
	@%p51 bra 	$L__BB7_46;
	cvta.to.global.u64 	%rd8, %rd2;
	mul.wide.u32 	%rd9, %r2, 8;
	add.s64 	%rd10, %rd8, %rd9;
	st.global.f64 	[%rd10], %fd57;
$L__BB7_46:
	ret;

}
	// .globl	_Z11reduceRegr4IdLj64EEvPT_S1_j
.visible .entry _Z11reduceRegr4IdLj64EEvPT_S1_j(
	.param .u64 .ptr .align 1 _Z11reduceRegr4IdLj64EEvPT_S1_j_param_0,
	.param .u64 .ptr .align 1 _Z11reduceRegr4IdLj64EEvPT_S1_j_param_1,
	.param .u32 _Z11reduceRegr4IdLj64EEvPT_S1_j_param_2
)
{
	.reg .pred 	%p<52>;
	.reg .b32 	%r<160>;
	.reg .b32 	%f<5>;
	.reg .b64 	%rd<11>;
	.reg .b64 	%fd<203>;

	ld.param.u64 	%rd3, [_Z11reduceRegr4IdLj64EEvPT_S1_j_param_0];
	ld.param.u64 	%rd2, [_Z11reduceRegr4IdLj64EEvPT_S1_j_param_1];
	ld.param.u32 	%r36, [_Z11reduceRegr4IdLj64EEvPT_S1_j_param_2];
	cvta.to.global.u64 	%rd1, %rd3;
	mov.u32 	%r1, %tid.x;
	mov.u32 	%r2, %ctaid.x;
	mov.u32 	%r159, %ntid.x;
	mul.lo.s32 	%r37, %r159, %r2;
	shl.b32 	%r38, %r37, 1;
	add.s32 	%r4, %r38, %r1;
	setp.ge.u32 	%p1, %r4, %r36;
	mov.f64 	%fd196, 0d0000000000000000;
	@%p1 bra 	$L__BB8_12;
	mul.wide.u32 	%rd4, %r4, 8;
	add.s64 	%rd5, %rd1, %rd4;
	ld.global.f64 	%fd1, [%rd5];
	fma.rn.f64 	%fd59, %fd1, 0d3FF71547652B82FE, 0d4338000000000000;
	{
	.reg .b32 %temp; 
	mov.b64 	{%r5, %temp}, %fd59;
	}
	mov.f64 	%fd60, 0dC338000000000000;
	add.rn.f64 	%fd61, %fd59, %fd60;
	fma.rn.f64 	%fd62, %fd61, 0dBFE62E42FEFA39EF, %fd1;
	fma.rn.f64 	%fd63, %fd61, 0dBC7ABC9E3B39803F, %fd62;
	fma.rn.f64 	%fd64, %fd63, 0d3E5ADE1569CE2BDF, 0d3E928AF3FCA213EA;
	fma.rn.f64 	%fd65, %fd64, %fd63, 0d3EC71DEE62401315;
	fma.rn.f64 	%fd66, %fd65, %fd63, 0d3EFA01997C89EB71;
	fma.rn.f64 	%fd67, %fd66, %fd63, 0d3F2A01A014761F65;
	fma.rn.f64 	%fd68, %fd67, %fd63, 0d3F56C16C1852B7AF;
	fma.rn.f64 	%fd69, %fd68, %fd63, 0d3F81111111122322;
	fma.rn.f64 	%fd70, %fd69, %fd63, 0d3FA55555555502A1;
	fma.rn.f64 	%fd71, %fd70, %fd63, 0d3FC5555555555511;
	fma.rn.f64 	%fd72, %fd71, %fd63, 0d3FE000000000000B;
	fma.rn.f64 	%fd73, %fd72, %fd63, 0d3FF0000000000000;
	fma.rn.f64 	%fd74, %fd73, %fd63, 0d3FF0000000000000;
	{
	.reg .b32 %temp; 
	mov.b64 	{%r6, %temp}, %fd74;
	}
	{
	.reg .b32 %temp; 
	mov.b64 	{%temp, %r7}, %fd74;
	}
	shl.b32 	%r39, %r5, 20;
	add.s32 	%r40, %r39, %r7;
	mov.b64 	%fd185, {%r6, %r40};
	{
	.reg .b32 %temp; 
	mov.b64 	{%temp, %r41}, %fd1;
	}
	mov.b32 	%f3, %r41;
	abs.f32 	%f1, %f3;
	setp.lt.f32 	%p2, %f1, 0f4086232B;
	@%p2 bra 	$L__BB8_4;
	setp.lt.f64 	%p3, %fd1, 0d0000000000000000;
	add.f64 	%fd75, %fd1, 0d7FF0000000000000;
	selp.f64 	%fd185, 0d0000000000000000, %fd75, %p3;
	setp.geu.f32 	%p4, %f1, 0f40874800;
	@%p4 bra 	$L__BB8_4;
	shr.u32 	%r42, %r5, 31;
	add.s32 	%r43, %r5, %r42;
	shr.s32 	%r44, %r43, 1;
	shl.b32 	%r45, %r44, 20;
	add.s32 	%r46, %r7, %r45;
	mov.b64 	%fd76, {%r6, %r46};
	sub.s32 	%r47, %r5, %r44;
	shl.b32 	%r48, %r47, 20;
	add.s32 	%r49, %r48, 1072693248;
	mov.b32 	%r50, 0;
	mov.b64 	%fd77, {%r50, %r49};
	mul.f64 	%fd185, %fd77, %fd76;
$L__BB8_4:
	add.f64 	%fd186, %fd185, 0d3FF0000000000000;
	{
	.reg .b32 %temp; 
	mov.b64 	{%temp, %r151}, %fd186;
	}
	{
	.reg .b32 %temp; 
	mov.b64 	{%r152, %temp}, %fd186;
	}
	setp.gt.s32 	%p5, %r151, 1048575;
	mov.b32 	%r153, -1023;
	@%p5 bra 	$L__BB8_6;
	mul.f64 	%fd186, %fd186, 0d4350000000000000;
	{
	.reg .b32 %temp; 
	mov.b64 	{%temp, %r151}, %fd186;
	}
	{
	.reg .b32 %temp; 
	mov.b64 	{%r152, %temp}, %fd186;
	}
	mov.b32 	%r153, -1077;
$L__BB8_6:
	add.s32 	%r53, %r151, -1;
	setp.gt.u32 	%p6, %r53, 2146435070;
	@%p6 bra 	$L__BB8_10;
	shr.u32 	%r56, %r151, 20;
	add.s32 	%r154, %r153, %r56;
	and.b32  	%r57, %r151, 1048575;
	or.b32  	%r58, %r57, 1072693248;
	mov.b64 	%fd187, {%r152, %r58};
	setp.lt.u32 	%p8, %r58, 1073127583;
	@%p8 bra 	$L__BB8_9;
	{
	.reg .b32 %temp; 
	mov.b64 	{%r59, %temp}, %fd187;
	}
	{
	.reg .b32 %temp; 
	mov.b64 	{%temp, %r60}, %fd187;
	}
	add.s32 	%r61, %r60, -1048576;
	mov.b64 	%fd187, {%r59, %r61};
	add.s32 	%r154, %r154, 1;
$L__BB8_9:
	add.f64 	%fd79, %fd187, 0dBFF0000000000000;
	add.f64 	%fd80, %fd187, 0d3FF0000000000000;
	rcp.approx.ftz.f64 	%fd81, %fd80;
	neg.f64 	%fd82, %fd80;
	fma.rn.f64 	%fd83, %fd82, %fd81, 0d3FF0000000000000;
	fma.rn.f64 	%fd84, %fd83, %fd83, %fd83;
	fma.rn.f64 	%fd85, %fd84, %fd81, %fd81;
	mul.f64 	%fd86, %fd79, %fd85;
	fma.rn.f64 	%fd87, %fd79, %fd85, %fd86;
	mul.f64 	%fd88, %fd87, %fd87;
	fma.rn.f64 	%fd89, %fd88, 0d3EB1380B3AE80F1E, 0d3ED0EE258B7A8B04;
	fma.rn.f64 	%fd90, %fd89, %fd88, 0d3EF3B2669F02676F;
	fma.rn.f64 	%fd91, %fd90, %fd88, 0d3F1745CBA9AB0956;
	fma.rn.f64 	%fd92, %fd91, %fd88, 0d3F3C71C72D1B5154;
	fma.rn.f64 	%fd93, %fd92, %fd88, 0d3F624924923BE72D;
	fma.rn.f64 	%fd94, %fd93, %fd88, 0d3F8999999999A3C4;
	fma.rn.f64 	%fd95, %fd94, %fd88, 0d3FB5555555555554;
	sub.f64 	%fd96, %fd79, %fd87;
	add.f64 	%fd97, %fd96, %fd96;
	neg.f64 	%fd98, %fd87;
	fma.rn.f64 	%fd99, %fd98, %fd79, %fd97;
	mul.f64 	%fd100, %fd85, %fd99;
	mul.f64 	%fd101, %fd88, %fd95;
	fma.rn.f64 	%fd102, %fd101, %fd87, %fd100;
	xor.b32  	%r62, %r154, -2147483648;
	mov.b32 	%r63, 1127219200;
	mov.b64 	%fd103, {%r62, %r63};
	mov.b32 	%r64, -2147483648;
	mov.b64 	%fd104, {%r64, %r63};
	sub.f64 	%fd105, %fd103, %fd104;
	fma.rn.f64 	%fd106, %fd105, 0d3FE62E42FEFA39EF, %fd87;
	fma.rn.f64 	%fd107, %fd105, 0dBFE62E42FEFA39EF, %fd106;
	sub.f64 	%fd108, %fd107, %fd87;
	sub.f64 	%fd109, %fd102, %fd108;
	fma.rn.f64 	%fd110, %fd105, 0d3C7ABC9E3B39803F, %fd109;
	add.f64 	%fd188, %fd106, %fd110;
	bra.uni 	$L__BB8_11;
$L__BB8_10:
	fma.rn.f64 	%fd78, %fd186, 0d7FF0000000000000, 0d7FF0000000000000;
	{
	.reg .b32 %temp; 
	mov.b64 	{%temp, %r54}, %fd186;
	}
	and.b32  	%r55, %r54, 2147483647;
	setp.eq.s32 	%p7, %r55, 0;
	selp.f64 	%fd188, 0dFFF0000000000000, %fd78, %p7;
$L__BB8_11:
	neg.f64 	%fd196, %fd188;
$L__BB8_12:
	add.s32 	%r18, %r4, 64;
	setp.ge.u32 	%p9, %r18, %r36;
	@%p9 bra 	$L__BB8_24;
	mul.wide.u32 	%rd6, %r18, 8;
	add.s64 	%rd7, %rd1, %rd6;
	ld.global.f64 	%fd17, [%rd7];
	fma.rn.f64 	%fd111, %fd17, 0d3FF71547652B82FE, 0d4338000000000000;
	{
	.reg .b32 %temp; 
	mov.b64 	{%r19, %temp}, %fd111;
	}
	mov.f64 	%fd112, 0dC338000000000000;
	add.rn.f64 	%fd113, %fd111, %fd112;
	fma.rn.f64 	%fd114, %fd113, 0dBFE62E42FEFA39EF, %fd17;
	fma.rn.f64 	%fd115, %fd113, 0dBC7ABC9E3B39803F, %fd114;
	fma.rn.f64 	%fd116, %fd115, 0d3E5ADE1569CE2BDF, 0d3E928AF3FCA213EA;
	fma.rn.f64 	%fd117, %fd116, %fd115, 0d3EC71DEE62401315;
	fma.rn.f64 	%fd118, %fd117, %fd115, 0d3EFA01997C89EB71;
	fma.rn.f64 	%fd119, %fd118, %fd115, 0d3F2A01A014761F65;
	fma.rn.f64 	%fd120, %fd119, %fd115, 0d3F56C16C1852B7AF;
	fma.rn.f64 	%fd121, %fd120, %fd115, 0d3F81111111122322;
	fma.rn.f64 	%fd122, %fd121, %fd115, 0d3FA55555555502A1;
	fma.rn.f64 	%fd123, %fd122, %fd115, 0d3FC5555555555511;
	fma.rn.f64 	%fd124, %fd123, %fd115, 0d3FE000000000000B;
	fma.rn.f64 	%fd125, %fd124, %fd115, 0d3FF0000000000000;
	fma.rn.f64 	%fd126, %fd125, %fd115, 0d3FF0000000000000;
	{
	.reg .b32 %temp; 
	mov.b64 	{%r20, %temp}, %fd126;
	}
	{
	.reg .b32 %temp; 
	mov.b64 	{%temp, %r21}, %fd126;
	}
	shl.b32 	%r65, %r19, 20;
	add.s32 	%r66, %r65, %r21;
	mov.b64 	%fd190, {%r20, %r66};
	{
	.reg .b32 %temp; 
	mov.b64 	{%temp, %r67}, %fd17;
	}
	mov.b32 	%f4, %r67;
	abs.f32 	%f2, %f4;
	setp.lt.f32 	%p10, %f2, 0f4086232B;
	@%p10 bra 	$L__BB8_16;
	setp.lt.f64 	%p11, %fd17, 0d0000000000000000;
	add.f64 	%fd127, %fd17, 0d7FF0000000000000;
	selp.f64 	%fd190, 0d0000000000000000, %fd127, %p11;
	setp.geu.f32 	%p12, %f2, 0f40874800;
	@%p12 bra 	$L__BB8_16;
	shr.u32 	%r68, %r19, 31;
	add.s32 	%r69, %r19, %r68;
	shr.s32 	%r70, %r69, 1;
	shl.b32 	%r71, %r70, 20;
	add.s32 	%r72, %r21, %r71;
	mov.b64 	%fd128, {%r20, %r72};
	sub.s32 	%r73, %r19, %r70;
	shl.b32 	%r74, %r73, 20;
	add.s32 	%r75, %r74, 1072693248;
	mov.b32 	%r76, 0;
	mov.b64 	%fd129, {%r76, %r75};
	mul.f64 	%fd190, %fd129, %fd128;
$L__BB8_16:
	add.f64 	%fd191, %fd190, 0d3FF0000000000000;
	{
	.reg .b32 %temp; 
	mov.b64 	{%temp, %r155}, %fd191;
	}
	{
	.reg .b32 %temp; 
	mov.b64 	{%r156, %temp}, %fd191;
	}
	setp.gt.s32 	%p13, %r155, 1048575;
	mov.b32 	%r157, -1023;
	@%p13 bra 	$L__BB8_18;
	mul.f64 	%fd191, %fd191, 0d4350000000000000;
	{
	.reg .b32 %temp; 
	mov.b64 	{%temp, %r155}, %fd191;
	}
	{
	.reg .b32 %temp; 
	mov.b64 	{%r156, %temp}, %fd191;
	}
	mov.b32 	%r157, -1077;
$L__BB8_18:
	add.s32 	%r79, %r155, -1;
	setp.gt.u32 	%p14, %r79, 2146435070;
	@%p14 bra 	$L__BB8_22;
	shr.u32 	%r82, %r155, 20;
	add.s32 	%r158, %r157, %r82;
	and.b32  	%r83, %r155, 1048575;
	or.b32  	%r84, %r83, 1072693248;
	mov.b64 	%fd192, {%r156, %r84};
	setp.lt.u32 	%p16, %r84, 1073127583;
	@%p16 bra 	$L__BB8_21;
	{
	.reg .b32 %temp; 
	mov.b64 	{%r85, %temp}, %fd192;
	}
	{
	.reg .b32 %temp; 
	mov.b64 	{%temp, %r86}, %fd192;
	}
	add.s32 	%r87, %r86, -1048576;
	mov.b64 	%fd192, {%r85, %r87};
	add.s32 	%r158, %r158, 1;
$L__BB8_21:
	add.f64 	%fd131, %fd192, 0dBFF0000000000000;
	add.f64 	%fd132, %fd192, 0d3FF0000000000000;
	rcp.approx.ftz.f64 	%fd133, %fd132;
	neg.f64 	%fd134, %fd132;
	fma.rn.f64 	%fd135, %fd134, %fd133, 0d3FF0000000000000;
	fma.rn.f64 	%fd136, %fd135, %fd135, %fd135;
	fma.rn.f64 	%fd137, %fd136, %fd133, %fd133;
	mul.f64 	%fd138, %fd131, %fd137;
	fma.rn.f64 	%fd139, %fd131, %fd137, %fd138;
	mul.f64 	%fd140, %fd139, %fd139;
	fma.rn.f64 	%fd141, %fd140, 0d3EB1380B3AE80F1E, 0d3ED0EE258B7A8B04;
	fma.rn.f64 	%fd142, %fd141, %fd140, 0d3EF3B2669F02676F;
	fma.rn.f64 	%fd143, %fd142, %fd140, 0d3F1745CBA9AB0956;
	fma.rn.f64 	%fd144, %fd143, %fd140, 0d3F3C71C72D1B5154;
	fma.rn.f64 	%fd145, %fd144, %fd140, 0d3F624924923BE72D;
	fma.rn.f64 	%fd146, %fd145, %fd140, 0d3F8999999999A3C4;
	fma.rn.f64 	%fd147, %fd146, %fd140, 0d3FB5555555555554;
	sub.f64 	%fd148, %fd131, %fd139;
	add.f64 	%fd149, %fd148, %fd148;
	neg.f64 	%fd150, %fd139;
	fma.rn.f64 	%fd151, %fd150, %fd131, %fd149;
	mul.f64 	%fd152, %fd137, %fd151;
	mul.f64 	%fd153, %fd140, %fd147;
	fma.rn.f64 	%fd154, %fd153, %fd139, %fd152;
	xor.b32  	%r88, %r158, -2147483648;
	mov.b32 	%r89, 1127219200;
	mov.b64 	%fd155, {%r88, %r89};
	mov.b32 	%r90, -2147483648;
	mov.b64 	%fd156, {%r90, %r89};
	sub.f64 	%fd157, %fd155, %fd156;
	fma.rn.f64 	%fd158, %fd157, 0d3FE62E42FEFA39EF, %fd139;
	fma.rn.f64 	%fd159, %fd157, 0dBFE62E42FEFA39EF, %fd158;
	sub.f64 	%fd160, %fd159, %fd139;
	sub.f64 	%fd161, %fd154, %fd160;
	fma.rn.f64 	%fd162, %fd157, 0d3C7ABC9E3B39803F, %fd161;
	add.f64 	%fd193, %fd158, %fd162;
	bra.uni 	$L__BB8_23;
$L__BB8_22:
	fma.rn.f64 	%fd130, %fd191, 0d7FF0000000000000, 0d7FF0000000000000;
	{
	.reg .b32 %temp; 
	mov.b64 	{%temp, %r80}, %fd191;
	}
	and.b32  	%r81, %r80, 2147483647;
	setp.eq.s32 	%p15, %r81, 0;
	selp.f64 	%fd193, 0dFFF0000000000000, %fd130, %p15;
$L__BB8_23:
	sub.f64 	%fd196, %fd196, %fd193;
$L__BB8_24:
	shl.b32 	%r91, %r1, 3;
	mov.u32 	%r92, __smem_d;
	add.s32 	%r32, %r92, %r91;
	st.shared.f64 	[%r32], %fd196;
	barrier.sync 	0;
	setp.lt.u32 	%p17, %r159, 66;
	@%p17 bra 	$L__BB8_28;
$L__BB8_25:
	shr.u32 	%r34, %r159, 1;
	setp.ge.u32 	%p18, %r1, %r34;
	@%p18 bra 	$L__BB8_27;
	shl.b32 	%r93, %r34, 3;
	add.s32 	%r94, %r32, %r93;
	ld.shared.f64 	%fd163, [%r94];
	add.f64 	%fd196, %fd196, %fd163;
	st.shared.f64 	[%r32], %fd196;
$L__BB8_27:
	barrier.sync 	0;
	setp.gt.u32 	%p19, %r159, 131;
	mov.u32 	%r159, %r34;
	@%p19 bra 	$L__BB8_25;
$L__BB8_28:
	setp.gt.u32 	%p20, %r1, 31;
	@%p20 bra 	$L__BB8_46;
	// begin inline asm
	activemask.b32 %r95;
	// end inline asm
	ld.shared.f64 	%fd164, [%r32+256];
	add.f64 	%fd37, %fd196, %fd164;
	setp.ne.s32 	%p21, %r95, -1;
	@%p21 bra 	$L__BB8_31;
	// begin inline asm
	mov.b64 {%r103,%r104}, %fd37;
	// end inline asm
	shfl.sync.down.b32	%r106|%p25, %r104, 16, 31, -1;
	shfl.sync.down.b32	%r105|%p26, %r103, 16, 31, -1;
	// begin inline asm
	mov.b64 %fd198, {%r105,%r106};
	// end inline asm
	bra.uni 	$L__BB8_32;
$L__BB8_31:
	// begin inline asm
	mov.u32 %r96, %laneid;
	// end inline asm
	fns.b32 	%r101, %r95, %r96, 17;
	setp.gt.u32 	%p22, %r101, 31;
	selp.b32 	%r102, %r96, %r101, %p22;
	// begin inline asm
	mov.b64 {%r97,%r98}, %fd37;
	// end inline asm
	shfl.sync.idx.b32	%r100|%p23, %r98, %r102, 31, %r95;
	shfl.sync.idx.b32	%r99|%p24, %r97, %r102, 31, %r95;
	// begin inline asm
	mov.b64 %fd198, {%r99,%r100};
	// end inline asm
$L__BB8_32:
	setp.eq.s32 	%p27, %r95, -1;
	add.f64 	%fd41, %fd37, %fd198;
	@%p27 bra 	$L__BB8_34;
	// begin inline asm
	mov.u32 %r107, %laneid;
	// end inline asm
	fns.b32 	%r112, %r95, %r107, 9;
	setp.gt.u32 	%p28, %r112, 31;
	selp.b32 	%r113, %r107, %r112, %p28;
	// begin inline asm
	mov.b64 {%r108,%r109}, %fd41;
	// end inline asm
	shfl.sync.idx.b32	%r111|%p29, %r109, %r113, 31, %r95;
	shfl.sync.idx.b32	%r110|%p30, %r108, %r113, 31, %r95;
	// begin inline asm
	mov.b64 %fd199, {%r110,%r111};
	// end inline asm
	bra.uni 	$L__BB8_35;
$L__BB8_34:
	// begin inline asm
	mov.b64 {%r114,%r115}, %fd41;
	// end inline asm
	shfl.sync.down.b32	%r117|%p31, %r115, 8, 31, -1;
	shfl.sync.down.b32	%r116|%p32, %r114, 8, 31, -1;
	// begin inline asm
	mov.b64 %fd199, {%r116,%r117};
	// end inline asm
$L__BB8_35:
	setp.eq.s32 	%p33, %r95, -1;
	add.f64 	%fd45, %fd41, %fd199;
	@%p33 bra 	$L__BB8_37;
	// begin inline asm
	mov.u32 %r118, %laneid;
	// end inline asm
	fns.b32 	%r123, %r95, %r118, 5;
	setp.gt.u32 	%p34, %r123, 31;
	selp.b32 	%r124, %r118, %r123, %p34;
	// begin inline asm
	mov.b64 {%r119,%r120}, %fd45;
	// end inline asm
	shfl.sync.idx.b32	%r122|%p35, %r120, %r124, 31, %r95;
	shfl.sync.idx.b32	%r121|%p36, %r119, %r124, 31, %r95;
	// begin inline asm
	mov.b64 %fd200, {%r121,%r122};
	// end inline asm
	bra.uni 	$L__BB8_38;
$L__BB8_37:
	// begin inline asm
	mov.b64 {%r125,%r126}, %fd45;
	// end inline asm
	shfl.sync.down.b32	%r128|%p37, %r126, 4, 31, -1;
	shfl.sync.down.b32	%r127|%p38, %r125, 4, 31, -1;
	// begin inline asm
	mov.b64 %fd200, {%r127,%r128};
	// end inline asm
$L__BB8_38:
	setp.eq.s32 	%p39, %r95, -1;
	add.f64 	%fd49, %fd45, %fd200;
	@%p39 bra 	$L__BB8_40;
	// begin inline asm
	mov.u32 %r129, %laneid;
	// end inline asm
	fns.b32 	%r134, %r95, %r129, 3;
	setp.gt.u32 	%p40, %r134, 31;
	selp.b32 	%r135, %r129, %r134, %p40;
	// begin inline asm
	mov.b64 {%r130,%r131}, %fd49;
	// end inline asm
	shfl.sync.idx.b32	%r133|%p41, %r131, %r135, 31, %r95;
	shfl.sync.idx.b32	%r132|%p42, %r130, %r135, 31, %r95;
	// begin inline asm
	mov.b64 %fd201, {%r132,%r133};
	// end inline asm
	bra.uni 	$L__BB8_41;
$L__BB8_40:
	// begin inline asm
	mov.b64 {%r136,%r137}, %fd49;
	// end inline asm
	shfl.sync.down.b32	%r139|%p43, %r137, 2, 31, -1;
	shfl.sync.down.b32	%r138|%p44, %r136, 2, 31, -1;
	// begin inline asm
	mov.b64 %fd201, {%r138,%r139};
	// end inline asm
$L__BB8_41:
	setp.eq.s32 	%p45, %r95, -1;
	add.f64 	%fd53, %fd49, %fd201;
	@%p45 bra 	$L__BB8_43;
	// begin inline asm
	mov.u32 %r140, %laneid;
	// end inline asm
	fns.b32 	%r145, %r95, %r140, 2;
	setp.gt.u32 	%p46, %r145, 31;
	selp.b32 	%r146, %r140, %r145, %p46;
	// begin inline asm
	mov.b64 {%r141,%r142}, %fd53;
	// end inline asm
	shfl.sync.idx.b32	%r144|%p47, %r142, %r146, 31, %r95;
	shfl.sync.idx.b32	%r143|%p48, %r141, %r146, 31, %r95;
	// begin inline asm
	mov.b64 %fd202, {%r143,%r144};
	// end inline asm
	bra.uni 	$L__BB8_44;
$L__BB8_43:
	// begin inline asm
	mov.b64 {%r147,%r148}, %fd53;
	// end inline asm
	shfl.sync.down.b32	%r150|%p49, %r148, 1, 31, -1;
	shfl.sync.down.b32	%r149|%p50, %r147, 1, 31, -1;
	// begin inline asm
	mov.b64 %fd202, {%r149,%r150};
	// end inline asm
$L__BB8_44:
	add.f64 	%fd57, %fd53, %fd202;
	setp.ne.s32 	%p51, %r1, 0;
	@%p51 bra 	$L__BB8_46;
	cvta.to.global.u64 	%rd8, %rd2;
	mul.wide.u32 	%rd9, %r2, 8;
	add.s64 	%rd10, %rd8, %rd9;
	st.global.f64 	[%rd10], %fd57;
$L__BB8_46:
	ret;

}
	// .globl	_Z11reduceRegr4IdLj32EEvPT_S1_j
.visible .entry _Z11reduceRegr4IdLj32EEvPT_S1_j(
	.param .u64 .ptr .align 1 _Z11reduceRegr4IdLj32EEvPT_S1_j_param_0,
	.param .u64 .ptr .align 1 _Z11reduceRegr4IdLj32EEvPT_S1_j_param_1,
	.param .u32 _Z11reduceRegr4IdLj32EEvPT_S1_j_param_2
)
{
	.reg .pred 	%p<52>;
	.reg .b32 	%r<160>;
	.reg .b32 	%f<5>;
	.reg .b64 	%rd<11>;
	.reg .b64 	%fd<201>;

	ld.param.u64 	%rd3, [_Z11reduceRegr4IdLj32EEvPT_S1_j_param_0];
	ld.param.u64 	%rd2, [_Z11reduceRegr4IdLj32EEvPT_S1_j_param_1];
	ld.param.u32 	%r36, [_Z11reduceRegr4IdLj32EEvPT_S1_j_param_2];
	cvta.to.global.u64 	%rd1, %rd3;
	mov.u32 	%r1, %tid.x;
	mov.u32 	%r2, %ctaid.x;
	mov.u32 	%r159, %ntid.x;
	mul.lo.s32 	%r37, %r159, %r2;
	shl.b32 	%r38, %r37, 1;
	add.s32 	%r4, %r38, %r1;
	setp.ge.u32 	%p1, %r4, %r36;
	mov.f64 	%fd194, 0d0000000000000000;
	@%p1 bra 	$L__BB9_12;
	mul.wide.u32 	%rd4, %r4, 8;
	add.s64 	%rd5, %rd1, %rd4;
	ld.global.f64 	%fd1, [%rd5];
	fma.rn.f64 	%fd58, %fd1, 0d3FF71547652B82FE, 0d4338000000000000;
	{
	.reg .b32 %temp; 
	mov.b64 	{%r5, %temp}, %fd58;
	}
	mov.f64 	%fd59, 0dC338000000000000;
	add.rn.f64 	%fd60, %fd58, %fd59;
	fma.rn.f64 	%fd61, %fd60, 0dBFE62E42FEFA39EF, %fd1;
	fma.rn.f64 	%fd62, %fd60, 0dBC7ABC9E3B39803F, %fd61;
	fma.rn.f64 	%fd63, %fd62, 0d3E5ADE1569CE2BDF, 0d3E928AF3FCA213EA;
	fma.rn.f64 	%fd64, %fd63, %fd62, 0d3EC71DEE62401315;
	fma.rn.f64 	%fd65, %fd64, %fd62, 0d3EFA01997C89EB71;
	fma.rn.f64 	%fd66, %fd65, %fd62, 0d3F2A01A014761F65;
	fma.rn.f64 	%fd67, %fd66, %fd62, 0d3F56C16C1852B7AF;
	fma.rn.f64 	%fd68, %fd67, %fd62, 0d3F81111111122322;
	fma.rn.f64 	%fd69, %fd68, %fd62, 0d3FA55555555502A1;
	fma.rn.f64 	%fd70, %fd69, %fd62, 0d3FC5555555555511;
	fma.rn.f64 	%fd71, %fd70, %fd62, 0d3FE000000000000B;
	fma.rn.f64 	%fd72, %fd71, %fd62, 0d3FF0000000000000;
	fma.rn.f64 	%fd73, %fd72, %fd62, 0d3FF0000000000000;
	{
	.reg .b32 %temp; 
	mov.b64 	{%r6, %temp}, %fd73;
	}
	{
	.reg .b32 %temp; 
	mov.b64 	{%temp, %r7}, %fd73;
	}
	shl.b32 	%r39, %r5, 20;
	add.s32 	%r40, %r39, %r7;
	mov.b64 	%fd183, {%r6, %r40};
	{
	.reg .b32 %temp; 
	mov.b64 	{%temp, %r41}, %fd1;
	}
	mov.b32 	%f3, %r41;
	abs.f32 	%f1, %f3;
	setp.lt.f32 	%p2, %f1, 0f4086232B;
	@%p2 bra 	$L__BB9_4;
	setp.lt.f64 	%p3, %fd1, 0d0000000000000000;
	add.f64 	%fd74, %fd1, 0d7FF0000000000000;
	selp.f64 	%fd183, 0d0000000000000000, %fd74, %p3;
	setp.geu.f32 	%p4, %f1, 0f40874800;
	@%p4 bra 	$L__BB9_4;
	shr.u32 	%r42, %r5, 31;
	add.s32 	%r43, %r5, %r42;
	shr.s32 	%r44, %r43, 1;
	shl.b32 	%r45, %r44, 20;
	add.s32 	%r46, %r7, %r45;
	mov.b64 	%fd75, {%r6, %r46};
	sub.s32 	%r47, %r5, %r44;
	shl.b32 	%r48, %r47, 20;
	add.s32 	%r49, %r48, 1072693248;
	mov.b32 	%r50, 0;
	mov.b64 	%fd76, {%r50, %r49};
	mul.f64 	%fd183, %fd76, %fd75;
$L__BB9_4:
	add.f64 	%fd184, %fd183, 0d3FF0000000000000;
	{
	.reg .b32 %temp; 
	mov.b64 	{%temp, %r151}, %fd184;
	}
	{
	.reg .b32 %temp; 
	mov.b64 	{%r152, %temp}, %fd184;
	}
	setp.gt.s32 	%p5, %r151, 1048575;
	mov.b32 	%r153, -1023;
	@%p5 bra 	$L__BB9_6;
	mul.f64 	%fd184, %fd184, 0d4350000000000000;
	{
	.reg .b32 %temp; 
	mov.b64 	{%temp, %r151}, %fd184;
	}
	{
	.reg .b32 %temp; 
	mov.b64 	{%r152, %temp}, %fd184;
	}
	mov.b32 	%r153, -1077;
$L__BB9_6:
	add.s32 	%r53, %r151, -1;
	setp.gt.u32 	%p6, %r53, 2146435070;
	@%p6 bra 	$L__BB9_10;
	shr.u32 	%r56, %r151, 20;
	add.s32 	%r154, %r153, %r56;
	and.b32  	%r57, %r151, 1048575;
	or.b32  	%r58, %r57, 1072693248;
	mov.b64 	%fd185, {%r152, %r58};
	setp.lt.u32 	%p8, %r58, 1073127583;
	@%p8 bra 	$L__BB9_9;
	{
	.reg .b32 %temp; 
	mov.b64 	{%r59, %temp}, %fd185;
	}
	{
	.reg .b32 %temp; 
	mov.b64 	{%temp, %r60}, %fd185;
	}
	add.s32 	%r61, %r60, -1048576;
	mov.b64 	%fd185, {%r59, %r61};
	add.s32 	%r154, %r154, 1;
$L__BB9_9:
	add.f64 	%fd78, %fd185, 0dBFF0000000000000;
	add.f64 	%fd79, %fd185, 0d3FF0000000000000;
	rcp.approx.ftz.f64 	%fd80, %fd79;
	neg.f64 	%fd81, %fd79;
	fma.rn.f64 	%fd82, %fd81, %fd80, 0d3FF0000000000000;
	fma.rn.f64 	%fd83, %fd82, %fd82, %fd82;
	fma.rn.f64 	%fd84, %fd83, %fd80, %fd80;
	mul.f64 	%fd85, %fd78, %fd84;
	fma.rn.f64 	%fd86, %fd78, %fd84, %fd85;
	mul.f64 	%fd87, %fd86, %fd86;
	fma.rn.f64 	%fd88, %fd87, 0d3EB1380B3AE80F1E, 0d3ED0EE258B7A8B04;
	fma.rn.f64 	%fd89, %fd88, %fd87, 0d3EF3B2669F02676F;
	fma.rn.f64 	%fd90, %fd89, %fd87, 0d3F1745CBA9AB0956;
	fma.rn.f64 	%fd91, %fd90, %fd87, 0d3F3C71C72D1B5154;
	fma.rn.f64 	%fd92, %fd91, %fd87, 0d3F624924923BE72D;
	fma.rn.f64 	%fd93, %fd92, %fd87, 0d3F8999999999A3C4;
	fma.rn.f64 	%fd94, %fd93, %fd87, 0d3FB5555555555554;
	sub.f64 	%fd95, %fd78, %fd86;
	add.f64 	%fd96, %fd95, %fd95;
	neg.f64 	%fd97, %fd86;
	fma.rn.f64 	%fd98, %fd97, %fd78, %fd96;
	mul.f64 	%fd99, %fd84, %fd98;
	mul.f64 	%fd100, %fd87, %fd94;
	fma.rn.f64 	%fd101, %fd100, %fd86, %fd99;
	xor.b32  	%r62, %r154, -2147483648;
	mov.b32 	%r63, 1127219200;
	mov.b64 	%fd102, {%r62, %r63};
	mov.b32 	%r64, -2147483648;
	mov.b64 	%fd103, {%r64, %r63};
	sub.f64 	%fd104, %fd102, %fd103;
	fma.rn.f64 	%fd105, %fd104, 0d3FE62E42FEFA39EF, %fd86;
	fma.rn.f64 	%fd106, %fd104, 0dBFE62E42FEFA39EF, %fd105;
	sub.f64 	%fd107, %fd106, %fd86;
	sub.f64 	%fd108, %fd101, %fd107;
	fma.rn.f64 	%fd109, %fd104, 0d3C7ABC9E3B39803F, %fd108;
	add.f64 	%fd186, %fd105, %fd109;
	bra.uni 	$L__BB9_11;
$L__BB9_10:
	fma.rn.f64 	%fd77, %fd184, 0d7FF0000000000000, 0d7FF0000000000000;
	{
	.reg .b32 %temp; 
	mov.b64 	{%temp, %r54}, %fd184;
	}
	and.b32  	%r55, %r54, 2147483647;
	setp.eq.s32 	%p7, %r55, 0;
	selp.f64 	%fd186, 0dFFF0000000000000, %fd77, %p7;
$L__BB9_11:
	neg.f64 	%fd194, %fd186;
$L__BB9_12:
	add.s32 	%r18, %r4, 32;
	setp.ge.u32 	%p9, %r18, %r36;
	@%p9 bra 	$L__BB9_24;
	mul.wide.u32 	%rd6, %r18, 8;
	add.s64 	%rd7, %rd1, %rd6;
	ld.global.f64 	%fd17, [%rd7];
	fma.rn.f64 	%fd110, %fd17, 0d3FF71547652B82FE, 0d4338000000000000;
	{
	.reg .b32 %temp; 
	mov.b64 	{%r19, %temp}, %fd110;
	}
	mov.f64 	%fd111, 0dC338000000000000;
	add.rn.f64 	%fd112, %fd110, %fd111;
	fma.rn.f64 	%fd113, %fd112, 0dBFE62E42FEFA39EF, %fd17;
	fma.rn.f64 	%fd114, %fd112, 0dBC7ABC9E3B39803F, %fd113;
	fma.rn.f64 	%fd115, %fd114, 0d3E5ADE1569CE2BDF, 0d3E928AF3FCA213EA;
	fma.rn.f64 	%fd116, %fd115, %fd114, 0d3EC71DEE62401315;
	fma.rn.f64 	%fd117, %fd116, %fd114, 0d3EFA01997C89EB71;
	fma.rn.f64 	%fd118, %fd117, %fd114, 0d3F2A01A014761F65;
	fma.rn.f64 	%fd119, %fd118, %fd114, 0d3F56C16C1852B7AF;
	fma.rn.f64 	%fd120, %fd119, %fd114, 0d3F81111111122322;
	fma.rn.f64 	%fd121, %fd120, %fd114, 0d3FA55555555502A1;
	fma.rn.f64 	%fd122, %fd121, %fd114, 0d3FC5555555555511;
	fma.rn.f64 	%fd123, %fd122, %fd114, 0d3FE000000000000B;
	fma.rn.f64 	%fd124, %fd123, %fd114, 0d3FF0000000000000;
	fma.rn.f64 	%fd125, %fd124, %fd114, 0d3FF0000000000000;
	{
	.reg .b32 %temp; 
	mov.b64 	{%r20, %temp}, %fd125;
	}
	{
	.reg .b32 %temp; 
	mov.b64 	{%temp, %r21}, %fd125;
	}
	shl.b32 	%r65, %r19, 20;
	add.s32 	%r66, %r65, %r21;
	mov.b64 	%fd188, {%r20, %r66};
	{
	.reg .b32 %temp; 
	mov.b64 	{%temp, %r67}, %fd17;
	}
	mov.b32 	%f4, %r67;
	abs.f32 	%f2, %f4;
	setp.lt.f32 	%p10, %f2, 0f4086232B;
	@%p10 bra 	$L__BB9_16;
	setp.lt.f64 	%p11, %fd17, 0d0000000000000000;
	add.f64 	%fd126, %fd17, 0d7FF0000000000000;
	selp.f64 	%fd188, 0d0000000000000000, %fd126, %p11;
	setp.geu.f32 	%p12, %f2, 0f40874800;
	@%p12 bra 	$L__BB9_16;
	shr.u32 	%r68, %r19, 31;
	add.s32 	%r69, %r19, %r68;
	shr.s32 	%r70, %r69, 1;
	shl.b32 	%r71, %r70, 20;
	add.s32 	%r72, %r21, %r71;
	mov.b64 	%fd127, {%r20, %r72};
	sub.s32 	%r73, %r19, %r70;
	shl.b32 	%r74, %r73, 20;
	add.s32 	%r75, %r74, 1072693248;
	mov.b32 	%r76, 0;
	mov.b64 	%fd128, {%r76, %r75};
	mul.f64 	%fd188, %fd128, %fd127;
$L__BB9_16:
	add.f64 	%fd189, %fd188, 0d3FF0000000000000;
	{
	.reg .b32 %temp; 
	mov.b64 	{%temp, %r155}, %fd189;
	}
	{
	.reg .b32 %temp; 
	mov.b64 	{%r156, %temp}, %fd189;
	}
	setp.gt.s32 	%p13, %r155, 1048575;
	mov.b32 	%r157, -1023;
	@%p13 bra 	$L__BB9_18;
	mul.f64 	%fd189, %fd189, 0d4350000000000000;
	{
	.reg .b32 %temp; 
	mov.b64 	{%temp, %r155}, %fd189;
	}
	{
	.reg .b32 %temp; 
	mov.b64 	{%r156, %temp}, %fd189;
	}
	mov.b32 	%r157, -1077;
$L__BB9_18:
	add.s32 	%r79, %r155, -1;
	setp.gt.u32 	%p14, %r79, 2146435070;
	@%p14 bra 	$L__BB9_22;
	shr.u32 	%r82, %r155, 20;
	add.s32 	%r158, %r157, %r82;
	and.b32  	%r83, %r155, 1048575;
	or.b32  	%r84, %r83, 1072693248;
	mov.b64 	%fd190, {%r156, %r84};
	setp.lt.u32 	%p16, %r84, 1073127583;
	@%p16 bra 	$L__BB9_21;
	{
	.reg .b32 %temp; 
	mov.b64 	{%r85, %temp}, %fd190;
	}
	{
	.reg .b32 %temp; 
	mov.b64 	{%temp, %r86}, %fd190;
	}
	add.s32 	%r87, %r86, -1048576;
	mov.b64 	%fd190, {%r85, %r87};
	add.s32 	%r158, %r158, 1;
$L__BB9_21:
	add.f64 	%fd130, %fd190, 0dBFF0000000000000;
	add.f64 	%fd131, %fd190, 0d3FF0000000000000;
	rcp.approx.ftz.f64 	%fd132, %fd131;
	neg.f64 	%fd133, %fd131;
	fma.rn.f64 	%fd134, %fd133, %fd132, 0d3FF0000000000000;
	fma.rn.f64 	%fd135, %fd134, %fd134, %fd134;
	fma.rn.f64 	%fd136, %fd135, %fd132, %fd132;
	mul.f64 	%fd137, %fd130, %fd136;
	fma.rn.f64 	%fd138, %fd130, %fd136, %fd137;
	mul.f64 	%fd139, %fd138, %fd138;
	fma.rn.f64 	%fd140, %fd139, 0d3EB1380B3AE80F1E, 0d3ED0EE258B7A8B04;
	fma.rn.f64 	%fd141, %fd140, %fd139, 0d3EF3B2669F02676F;
	fma.rn.f64 	%fd142, %fd141, %fd139, 0d3F1745CBA9AB0956;
	fma.rn.f64 	%fd143, %fd142, %fd139, 0d3F3C71C72D1B5154;
	fma.rn.f64 	%fd144, %fd143, %fd139, 0d3F624924923BE72D;
	fma.rn.f64 	%fd145, %fd144, %fd139, 0d3F8999999999A3C4;
	fma.rn.f64 	%fd146, %fd145, %fd139, 0d3FB5555555555554;
	sub.f64 	%fd147, %fd130, %fd138;
	add.f64 	%fd148, %fd147, %fd147;
	neg.f64 	%fd149, %fd138;
	fma.rn.f64 	%fd150, %fd149, %fd130, %fd148;
	mul.f64 	%fd151, %fd136, %fd150;
	mul.f64 	%fd152, %fd139, %fd146;
	fma.rn.f64 	%fd153, %fd152, %fd138, %fd151;
	xor.b32  	%r88, %r158, -2147483648;
	mov.b32 	%r89, 1127219200;
	mov.b64 	%fd154, {%r88, %r89};
	mov.b32 	%r90, -2147483648;
	mov.b64 	%fd155, {%r90, %r89};
	sub.f64 	%fd156, %fd154, %fd155;
	fma.rn.f64 	%fd157, %fd156, 0d3FE62E42FEFA39EF, %fd138;
	fma.rn.f64 	%fd158, %fd156, 0dBFE62E42FEFA39EF, %fd157;
	sub.f64 	%fd159, %fd158, %fd138;
	sub.f64 	%fd160, %fd153, %fd159;
	fma.rn.f64 	%fd161, %fd156, 0d3C7ABC9E3B39803F, %fd160;
	add.f64 	%fd191, %fd157, %fd161;
	bra.uni 	$L__BB9_23;
$L__BB9_22:
	fma.rn.f64 	%fd129, %fd189, 0d7FF0000000000000, 0d7FF0000000000000;
	{
	.reg .b32 %temp; 
	mov.b64 	{%temp, %r80}, %fd189;
	}
	and.b32  	%r81, %r80, 2147483647;
	setp.eq.s32 	%p15, %r81, 0;
	selp.f64 	%fd191, 0dFFF0000000000000, %fd129, %p15;
$L__BB9_23:
	sub.f64 	%fd194, %fd194, %fd191;
$L__BB9_24:
	shl.b32 	%r91, %r1, 3;
	mov.u32 	%r92, __smem_d;
	add.s32 	%r32, %r92, %r91;
	st.shared.f64 	[%r32], %fd194;
	barrier.sync 	0;
	setp.lt.u32 	%p17, %r159, 66;
	@%p17 bra 	$L__BB9_28;
$L__BB9_25:
	shr.u32 	%r34, %r159, 1;
	setp.ge.u32 	%p18, %r1, %r34;
	@%p18 bra 	$L__BB9_27;
	shl.b32 	%r93, %r34, 3;
	add.s32 	%r94, %r32, %r93;
	ld.shared.f64 	%fd162, [%r94];
	add.f64 	%fd194, %fd194, %fd162;
	st.shared.f64 	[%r32], %fd194;
$L__BB9_27:
	barrier.sync 	0;
	setp.gt.u32 	%p19, %r159, 131;
	mov.u32 	%r159, %r34;
	@%p19 bra 	$L__BB9_25;
$L__BB9_28:
	setp.gt.u32 	%p20, %r1, 31;
	@%p20 bra 	$L__BB9_46;
	// begin inline asm
	activemask.b32 %r95;
	// end inline asm
	setp.ne.s32 	%p21, %r95, -1;
	@%p21 bra 	$L__BB9_31;
	// begin inline asm
	mov.b64 {%r103,%r104}, %fd194;
	// end inline asm
	shfl.sync.down.b32	%r106|%p25, %r104, 16, 31, -1;
	shfl.sync.down.b32	%r105|%p26, %r103, 16, 31, -1;
	// begin inline asm
	mov.b64 %fd196, {%r105,%r106};
	// end inline asm
	bra.uni 	$L__BB9_32;
$L__BB9_31:
	// begin inline asm
	mov.u32 %r96, %laneid;
	// end inline asm
	fns.b32 	%r101, %r95, %r96, 17;
	setp.gt.u32 	%p22, %r101, 31;
	selp.b32 	%r102, %r96, %r101, %p22;
	// begin inline asm
	mov.b64 {%r97,%r98}, %fd194;
	// end inline asm
	shfl.sync.idx.b32	%r100|%p23, %r98, %r102, 31, %r95;
	shfl.sync.idx.b32	%r99|%p24, %r97, %r102, 31, %r95;
	// begin inline asm
	mov.b64 %fd196, {%r99,%r100};
	// end inline asm
$L__BB9_32:
	setp.eq.s32 	%p27, %r95, -1;
	add.f64 	%fd40, %fd194, %fd196;
	@%p27 bra 	$L__BB9_34;
	// begin inline asm
	mov.u32 %r107, %laneid;
	// end inline asm
	fns.b32 	%r112, %r95, %r107, 9;
	setp.gt.u32 	%p28, %r112, 31;
	selp.b32 	%r113, %r107, %r112, %p28;
	// begin inline asm
	mov.b64 {%r108,%r109}, %fd40;
	// end inline asm
	shfl.sync.idx.b32	%r111|%p29, %r109, %r113, 31, %r95;
	shfl.sync.idx.b32	%r110|%p30, %r108, %r113, 31, %r95;
	// begin inline asm
	mov.b64 %fd197, {%r110,%r111};
	// end inline asm
	bra.uni 	$L__BB9_35;
$L__BB9_34:
	// begin inline asm
	mov.b64 {%r114,%r115}, %fd40;
	// end inline asm
	shfl.sync.down.b32	%r117|%p31, %r115, 8, 31, -1;
	shfl.sync.down.b32	%r116|%p32, %r114, 8, 31, -1;
	// begin inline asm
	mov.b64 %fd197, {%r116,%r117};
	// end inline asm
$L__BB9_35:
	setp.eq.s32 	%p33, %r95, -1;
	add.f64 	%fd44, %fd40, %fd197;
	@%p33 bra 	$L__BB9_37;
	// begin inline asm
	mov.u32 %r118, %laneid;
	// end inline asm
	fns.b32 	%r123, %r95, %r118, 5;
	setp.gt.u32 	%p34, %r123, 31;
	selp.b32 	%r124, %r118, %r123, %p34;
	// begin inline asm
	mov.b64 {%r119,%r120}, %fd44;
	// end inline asm
	shfl.sync.idx.b32	%r122|%p35, %r120, %r124, 31, %r95;
	shfl.sync.idx.b32	%r121|%p36, %r119, %r124, 31, %r95;
	// begin inline asm
	mov.b64 %fd198, {%r121,%r122};
	// end inline asm
	bra.uni 	$L__BB9_38;
$L__BB9_37:
	// begin inline asm
	mov.b64 {%r125,%r126}, %fd44;
	// end inline asm
	shfl.sync.down.b32	%r128|%p37, %r126, 4, 31, -1;
	shfl.sync.down.b32	%r127|%p38, %r125, 4, 31, -1;
	// begin inline asm
	mov.b64 %fd198, {%r127,%r128};
	// end inline asm
$L__BB9_38:
	setp.eq.s32 	%p39, %r95, -1;
	add.f64 	%fd48, %fd44, %fd198;
	@%p39 bra 	$L__BB9_40;
	// begin inline asm
	mov.u32 %r129, %laneid;
	// end inline asm
	fns.b32 	%r134, %r95, %r129, 3;
	setp.gt.u32 	%p40, %r134, 31;
	selp.b32 	%r135, %r129, %r134, %p40;
	// begin inline asm
	mov.b64 {%r130,%r131}, %fd48;
	// end inline asm
	shfl.sync.idx.b32	%r133|%p41, %r131, %r135, 31, %r95;
	shfl.sync.idx.b32	%r132|%p42, %r130, %r135, 31, %r95;
	// begin inline asm
	mov.b64 %fd199, {%r132,%r133};
	// end inline asm
	bra.uni 	$L__BB9_41;
$L__BB9_40:
	// begin inline asm
	mov.b64 {%r136,%r137}, %fd48;
	// end inline asm
	shfl.sync.down.b32	%r139|%p43, %r137, 2, 31, -1;
	shfl.sync.down.b32	%r138|%p44, %r136, 2, 31, -1;
	// begin inline asm
	mov.b64 %fd199, {%r138,%r139};
	// end inline asm
$L__BB9_41:
	setp.eq.s32 	%p45, %r95, -1;
	add.f64 	%fd52, %fd48, %fd199;
	@%p45 bra 	$L__BB9_43;
	// begin inline asm
	mov.u32 %r140, %laneid;
	// end inline asm
	fns.b32 	%r145, %r95, %r140, 2;
	setp.gt.u32 	%p46, %r145, 31;
	selp.b32 	%r146, %r140, %r145, %p46;
	// begin inline asm
	mov.b64 {%r141,%r142}, %fd52;
	// end inline asm
	shfl.sync.idx.b32	%r144|%p47, %r142, %r146, 31, %r95;
	shfl.sync.idx.b32	%r143|%p48, %r141, %r146, 31, %r95;
	// begin inline asm
	mov.b64 %fd200, {%r143,%r144};
	// end inline asm
	bra.uni 	$L__BB9_44;
$L__BB9_43:
	// begin inline asm
	mov.b64 {%r147,%r148}, %fd52;
	// end inline asm
	shfl.sync.down.b32	%r150|%p49, %r148, 1, 31, -1;
	shfl.sync.down.b32	%r149|%p50, %r147, 1, 31, -1;
	// begin inline asm
	mov.b64 %fd200, {%r149,%r150};
	// end inline asm
$L__BB9_44:
	add.f64 	%fd56, %fd52, %fd200;
	setp.ne.s32 	%p51, %r1, 0;
	@%p51 bra 	$L__BB9_46;
	cvta.to.global.u64 	%rd8, %rd2;
	mul.wide.u32 	%rd9, %r2, 8;
	add.s64 	%rd10, %rd8, %rd9;
	st.global.f64 	[%rd10], %fd56;
$L__BB9_46:
	ret;

}
	// .globl	_Z11reduceRegr4IdLj16EEvPT_S1_j
.visible .entry _Z11reduceRegr4IdLj16EEvPT_S1_j(
	.param .u64 .ptr .align 1 _Z11reduceRegr4IdLj16EEvPT_S1_j_param_0,
	.param .u64 .ptr .align 1 _Z11reduceRegr4IdLj16EEvPT_S1_j_param_1,
	.param .u32 _Z11reduceRegr4IdLj16EEvPT_S1_j_param_2
)
{
	.reg .pred 	%p<52>;
	.reg .b32 	%r<160>;
	.reg .b32 	%f<5>;
	.reg .b64 	%rd<11>;
	.reg .b64 	%fd<201>;

	ld.param.u64 	%rd3, [_Z11reduceRegr4IdLj16EEvPT_S1_j_param_0];
	ld.param.u64 	%rd2, [_Z11reduceRegr4IdLj16EEvPT_S1_j_param_1];
	ld.param.u32 	%r36, [_Z11reduceRegr4IdLj16EEvPT_S1_j_param_2];
	cvta.to.global.u64 	%rd1, %rd3;
	mov.u32 	%r1, %tid.x;
	mov.u32 	%r2, %ctaid.x;
	mov.u32 	%r159, %ntid.x;
	mul.lo.s32 	%r37, %r159, %r2;
	shl.b32 	%r38, %r37, 1;
	add.s32 	%r4, %r38, %r1;
	setp.ge.u32 	%p1, %r4, %r36;
	mov.f64 	%fd194, 0d0000000000000000;
	@%p1 bra 	$L__BB10_12;
	mul.wide.u32 	%rd4, %r4, 8;
	add.s64 	%rd5, %rd1, %rd4;
	ld.global.f64 	%fd1, [%rd5];
	fma.rn.f64 	%fd58, %fd1, 0d3FF71547652B82FE, 0d4338000000000000;
	{
	.reg .b32 %temp; 
	mov.b64 	{%r5, %temp}, %fd58;
	}
	mov.f64 	%fd59, 0dC338000000000000;
	add.rn.f64 	%fd60, %fd58, %fd59;
	fma.rn.f64 	%fd61, %fd60, 0dBFE62E42FEFA39EF, %fd1;
	fma.rn.f64 	%fd62, %fd60, 0dBC7ABC9E3B39803F, %fd61;
	fma.rn.f64 	%fd63, %fd62, 0d3E5ADE1569CE2BDF, 0d3E928AF3FCA213EA;
	fma.rn.f64 	%fd64, %fd63, %fd62, 0d3EC71DEE62401315;
	fma.rn.f64 	%fd65, %fd64, %fd62, 0d3EFA01997C89EB71;
	fma.rn.f64 	%fd66, %fd65, %fd62, 0d3F2A01A014761F65;
	fma.rn.f64 	%fd67, %fd66, %fd62, 0d3F56C16C1852B7AF;
	fma.rn.f64 	%fd68, %fd67, %fd62, 0d3F81111111122322;
	fma.rn.f64 	%fd69, %fd68, %fd62, 0d3FA55555555502A1;
	fma.rn.f64 	%fd70, %fd69, %fd62, 0d3FC5555555555511;
	fma.rn.f64 	%fd71, %fd70, %fd62, 0d3FE000000000000B;
	fma.rn.f64 	%fd72, %fd71, %fd62, 0d3FF0000000000000;
	fma.rn.f64 	%fd73, %fd72, %fd62, 0d3FF0000000000000;
	{
	.reg .b32 %temp; 
	mov.b64 	{%r6, %temp}, %fd73;
	}
	{
	.reg .b32 %temp; 
	mov.b64 	{%temp, %r7}, %fd73;
	}
	shl.b32 	%r39, %r5, 20;
	add.s32 	%r40, %r39, %r7;
	mov.b64 	%fd183, {%r6, %r40};
	{
	.reg .b32 %temp; 
	mov.b64 	{%temp, %r41}, %fd1;
	}
	mov.b32 	%f3, %r41;
	abs.f32 	%f1, %f3;
	setp.lt.f32 	%p2, %f1, 0f4086232B;
	@%p2 bra 	$L__BB10_4;
	setp.lt.f64 	%p3, %fd1, 0d0000000000000000;
	add.f64 	%fd74, %fd1, 0d7FF0000000000000;
	selp.f64 	%fd183, 0d0000000000000000, %fd74, %p3;
	setp.geu.f32 	%p4, %f1, 0f40874800;
	@%p4 bra 	$L__BB10_4;
	shr.u32 	%r42, %r5, 31;
	add.s32 	%r43, %r5, %r42;
	shr.s32 	%r44, %r43, 1;
	shl.b32 	%r45, %r44, 20;
	add.s32 	%r46, %r7, %r45;
	mov.b64 	%fd75, {%r6, %r46};
	sub.s32 	%r47, %r5, %r44;
	shl.b32 	%r48, %r47, 20;
	add.s32 	%r49, %r48, 1072693248;
	mov.b32 	%r50, 0;
	mov.b64 	%fd76, {%r50, %r49};
	mul.f64 	%fd183, %fd76, %fd75;
$L__BB10_4:
	add.f64 	%fd184, %fd183, 0d3FF0000000000000;
	{
	.reg .b32 %temp; 
	mov.b64 	{%temp, %r151}, %fd184;
	}
	{
	.reg .b32 %temp; 
	mov.b64 	{%r152, %temp}, %fd184;
	}
	setp.gt.s32 	%p5, %r151, 1048575;
	mov.b32 	%r153, -1023;
	@%p5 bra 	$L__BB10_6;
	mul.f64 	%fd184, %fd184, 0d4350000000000000;
	{
	.reg .b32 %temp; 
	mov.b64 	{%temp, %r151}, %fd184;
	}
	{
	.reg .b32 %temp; 
	mov.b64 	{%r152, %temp}, %fd184;
	}
	mov.b32 	%r153, -1077;
$L__BB10_6:
	add.s32 	%r53, %r151, -1;
	setp.gt.u32 	%p6, %r53, 2146435070;
	@%p6 bra 	$L__BB10_10;
	shr.u32 	%r56, %r151, 20;
	add.s32 	%r154, %r153, %r56;
	and.b32  	%r57, %r151, 1048575;
	or.b32  	%r58, %r57, 1072693248;
	mov.b64 	%fd185, {%r152, %r58};
	setp.lt.u32 	%p8, %r58, 1073127583;
	@%p8 bra 	$L__BB10_9;
	{
	.reg .b32 %temp; 
	mov.b64 	{%r59, %temp}, %fd185;
	}
	{
	.reg .b32 %temp; 
	mov.b64 	{%temp, %r60}, %fd185;
	}
	add.s32 	%r61, %r60, -1048576;
	mov.b64 	%fd185, {%r59, %r61};
	add.s32 	%r154, %r154, 1;
$L__BB10_9:
	add.f64 	%fd78, %fd185, 0dBFF0000000000000;
	add.f64 	%fd79, %fd185, 0d3FF0000000000000;
	rcp.approx.ftz.f64 	%fd80, %fd79;
	neg.f64 	%fd81, %fd79;
	fma.rn.f64 	%fd82, %fd81, %fd80, 0d3FF0000000000000;
	fma.rn.f64 	%fd83, %fd82, %fd82, %fd82;
	fma.rn.f64 	%fd84, %fd83, %fd80, %fd80;
	mul.f64 	%fd85, %fd78, %fd84;
	fma.rn.f64 	%fd86, %fd78, %fd84, %fd85;
	mul.f64 	%fd87, %fd86, %fd86;
	fma.rn.f64 	%fd88, %fd87, 0d3EB1380B3AE80F1E, 0d3ED0EE258B7A8B04;
	fma.rn.f64 	%fd89, %fd88, %fd87, 0d3EF3B2669F02676F;
	fma.rn.f64 	%fd90, %fd89, %fd87, 0d3F1745CBA9AB0956;
	fma.rn.f64 	%fd91, %fd90, %fd87, 0d3F3C71C72D1B5154;
	fma.rn.f64 	%fd92, %fd91, %fd87, 0d3F624924923BE72D;
	fma.rn.f64 	%fd93, %fd92, %fd87, 0d3F8999999999A3C4;
	fma.rn.f64 	%fd94, %fd93, %fd87, 0d3FB5555555555554;
	sub.f64 	%fd95, %fd78, %fd86;
	add.f64 	%fd96, %fd95, %fd95;
	neg.f64 	%fd97, %fd86;
	fma.rn.f64 	%fd98, %fd97, %fd78, %fd96;
	mul.f64 	%fd99, %fd84, %fd98;
	mul.f64 	%fd100, %fd87, %fd94;
	fma.rn.f64 	%fd101, %fd100, %fd86, %fd99;
	xor.b32  	%r62, %r154, -2147483648;
	mov.b32 	%r63, 1127219200;
	mov.b64 	%fd102, {%r62, %r63};
	mov.b32 	%r64, -2147483648;
	mov.b64 	%fd103, {%r64, %r63};
	sub.f64 	%fd104, %fd102, %fd103;
	fma.rn.f64 	%fd105, %fd104, 0d3FE62E42FEFA39EF, %fd86;
	fma.rn.f64 	%fd106, %fd104, 0dBFE62E42FEFA39EF, %fd105;
	sub.f64 	%fd107, %fd106, %fd86;
	sub.f64 	%fd108, %fd101, %fd107;
	fma.rn.f64 	%fd109, %fd104, 0d3C7ABC9E3B39803F, %fd108;
	add.f64 	%fd186, %fd105, %fd109;
	bra.uni 	$L__BB10_11;
$L__BB10_10:
	fma.rn.f64 	%fd77, %fd184, 0d7FF0000000000000, 0d7FF0000000000000;
	{
	.reg .b32 %temp; 
	mov.b64 	{%temp, %r54}, %fd184;
	}
	and.b32  	%r55, %r54, 2147483647;
	setp.eq.s32 	%p7, %r55, 0;
	selp.f64 	%fd186, 0dFFF0000000000000, %fd77, %p7;
$L__BB10_11:
	neg.f64 	%fd194, %fd186;
$L__BB10_12:
	add.s32 	%r18, %r4, 16;
	setp.ge.u32 	%p9, %r18, %r36;
	@%p9 bra 	$L__BB10_24;
	mul.wide.u32 	%rd6, %r18, 8;
	add.s64 	%rd7, %rd1, %rd6;
	ld.global.f64 	%fd17, [%rd7];
	fma.rn.f64 	%fd110, %fd17, 0d3FF71547652B82FE, 0d4338000000000000;
	{
	.reg .b32 %temp; 
	mov.b64 	{%r19, %temp}, %fd110;
	}
	mov.f64 	%fd111, 0dC338000000000000;
	add.rn.f64 	%fd112, %fd110, %fd111;
	fma.rn.f64 	%fd113, %fd112, 0dBFE62E42FEFA39EF, %fd17;
	fma.rn.f64 	%fd114, %fd112, 0dBC7ABC9E3B39803F, %fd113;
	fma.rn.f64 	%fd115, %fd114, 0d3E5ADE1569CE2BDF, 0d3E928AF3FCA213EA;
	fma.rn.f64 	%fd116, %fd115, %fd114, 0d3EC71DEE62401315;
	fma.rn.f64 	%fd117, %fd116, %fd114, 0d3EFA01997C89EB71;
	fma.rn.f64 	%fd118, %fd117, %fd114, 0d3F2A01A014761F65;
	fma.rn.f64 	%fd119, %fd118, %fd114, 0d3F56C16C1852B7AF;
	fma.rn.f64 	%fd120, %fd119, %fd114, 0d3F81111111122322;
	fma.rn.f64 	%fd121, %fd120, %fd114, 0d3FA55555555502A1;
	fma.rn.f64 	%fd122, %fd121, %fd114, 0d3FC5555555555511;
	fma.rn.f64 	%fd123, %fd122, %fd114, 0d3FE000000000000B;
	fma.rn.f64 	%fd124, %fd123, %fd114, 0d3FF0000000000000;
	fma.rn.f64 	%fd125, %fd124, %fd114, 0d3FF0000000000000;
	{
	.reg .b32 %temp; 
	mov.b64 	{%r20, %temp}, %fd125;
	}
	{
	.reg .b32 %temp; 
	mov.b64 	{%temp, %r21}, %fd125;
	}
	shl.b32 	%r65, %r19, 20;
	add.s32 	%r66, %r65, %r21;
	mov.b64 	%fd188, {%r20, %r66};
	{
	.reg .b32 %temp; 
	mov.b64 	{%temp, %r67}, %fd17;
	}
	mov.b32 	%f4, %r67;
	abs.f32 	%f2, %f4;
	setp.lt.f32 	%p10, %f2, 0f4086232B;
	@%p10 bra 	$L__BB10_16;
	setp.lt.f64 	%p11, %fd17, 0d0000000000000000;
	add.f64 	%fd126, %fd17, 0d7FF0000000000000;
	selp.f64 	%fd188, 0d0000000000000000, %fd126, %p11;
	setp.geu.f32 	%p12, %f2, 0f40874800;
	@%p12 bra 	$L__BB10_16;
	shr.u32 	%r68, %r19, 31;
	add.s32 	%r69, %r19, %r68;
	shr.s32 	%r70, %r69, 1;
	shl.b32 	%r71, %r70, 20;
	add.s32 	%r72, %r21, %r71;
	mov.b64 	%fd127, {%r20, %r72};
	sub.s32 	%r73, %r19, %r70;
	shl.b32 	%r74, %r73, 20;
	add.s32 	%r75, %r74, 1072693248;
	mov.b32 	%r76, 0;
	mov.b64 	%fd128, {%r76, %r75};
	mul.f64 	%fd188, %fd128, %fd127;
$L__BB10_16:
	add.f64 	%fd189, %fd188, 0d3FF0000000000000;
	{
	.reg .b32 %temp; 
	mov.b64 	{%temp, %r155}, %fd189;
	}
	{
	.reg .b32 %temp; 
	mov.b64 	{%r156, %temp}, %fd189;
	}
	setp.gt.s32 	%p13, %r155, 1048575;
	mov.b32 	%r157, -1023;
	@%p13 bra 	$L__BB10_18;
	mul.f64 	%fd189, %fd189, 0d4350000000000000;
	{
	.reg .b32 %temp; 
	mov.b64 	{%temp, %r155}, %fd189;
	}
	{
	.reg .b32 %temp; 
	mov.b64 	{%r156, %temp}, %fd189;
	}
	mov.b32 	%r157, -1077;
$L__BB10_18:
	add.s32 	%r79, %r155, -1;
	setp.gt.u32 	%p14, %r79, 2146435070;
	@%p14 bra 	$L__BB10_22;
	shr.u32 	%r82, %r155, 20;
	add.s32 	%r158, %r157, %r82;
	and.b32  	%r83, %r155, 1048575;
	or.b32  	%r84, %r83, 1072693248;
	mov.b64 	%fd190, {%r156, %r84};
	setp.lt.u32 	%p16, %r84, 1073127583;
	@%p16 bra 	$L__BB10_21;
	{
	.reg .b32 %temp; 
	mov.b64 	{%r85, %temp}, %fd190;
	}
	{
	.reg .b32 %temp; 
	mov.b64 	{%temp, %r86}, %fd190;
	}
	add.s32 	%r87, %r86, -1048576;
	mov.b64 	%fd190, {%r85, %r87};
	add.s32 	%r158, %r158, 1;
$L__BB10_21:
	add.f64 	%fd130, %fd190, 0dBFF0000000000000;
	add.f64 	%fd131, %fd190, 0d3FF0000000000000;
	rcp.approx.ftz.f64 	%fd132, %fd131;
	neg.f64 	%fd133, %fd131;
	fma.rn.f64 	%fd134, %fd133, %fd132, 0d3FF0000000000000;
	fma.rn.f64 	%fd135, %fd134, %fd134, %fd134;
	fma.rn.f64 	%fd136, %fd135, %fd132, %fd132;
	mul.f64 	%fd137, %fd130, %fd136;
	fma.rn.f64 	%fd138, %fd130, %fd136, %fd137;
	mul.f64 	%fd139, %fd138, %fd138;
	fma.rn.f64 	%fd140, %fd139, 0d3EB1380B3AE80F1E, 0d3ED0EE258B7A8B04;
	fma.rn.f64 	%fd141, %fd140, %fd139, 0d3EF3B2669F02676F;
	fma.rn.f64 	%fd142, %fd141, %fd139, 0d3F1745CBA9AB0956;
	fma.rn.f64 	%fd143, %fd142, %fd139, 0d3F3C71C72D1B5154;
	fma.rn.f64 	%fd144, %fd143, %fd139, 0d3F624924923BE72D;
	fma.rn.f64 	%fd145, %fd144, %fd139, 0d3F8999999999A3C4;
	fma.rn.f64 	%fd146, %fd145, %fd139, 0d3FB5555555555554;
	sub.f64 	%fd147, %fd130, %fd138;
	add.f64 	%fd148, %fd147, %fd147;
	neg.f64 	%fd149, %fd138;
	fma.rn.f64 	%fd150, %fd149, %fd130, %fd148;
	mul.f64 	%fd151, %fd136, %fd150;
	mul.f64 	%fd152, %fd139, %fd146;
	fma.rn.f64 	%fd153, %fd152, %fd138, %fd151;
	xor.b32  	%r88, %r158, -2147483648;
	mov.b32 	%r89, 1127219200;
	mov.b64 	%fd154, {%r88, %r89};
	mov.b32 	%r90, -2147483648;
	mov.b64 	%fd155, {%r90, %r89};
	sub.f64 	%fd156, %fd154, %fd155;
	fma.rn.f64 	%fd157, %fd156, 0d3FE62E42FEFA39EF, %fd138;
	fma.rn.f64 	%fd158, %fd156, 0dBFE62E42FEFA39EF, %fd157;
	sub.f64 	%fd159, %fd158, %fd138;
	sub.f64 	%fd160, %fd153, %fd159;
	fma.rn.f64 	%fd161, %fd156, 0d3C7ABC9E3B39803F, %fd160;
	add.f64 	%fd191, %fd157, %fd161;
	bra.uni 	$L__BB10_23;
$L__BB10_22:
	fma.rn.f64 	%fd129, %fd189, 0d7FF0000000000000, 0d7FF0000000000000;
	{
	.reg .b32 %temp; 
	mov.b64 	{%temp, %r80}, %fd189;
	}
	and.b32  	%r81, %r80, 2147483647;
	setp.eq.s32 	%p15, %r81, 0;
	selp.f64 	%fd191, 0dFFF0000000000000, %fd129, %p15;
$L__BB10_23:
	sub.f64 	%fd194, %fd194, %fd191;
$L__BB10_24:
	shl.b32 	%r91, %r1, 3;
	mov.u32 	%r92, __smem_d;
	add.s32 	%r32, %r92, %r91;
	st.shared.f64 	[%r32], %fd194;
	barrier.sync 	0;
	setp.lt.u32 	%p17, %r159, 66;
	@%p17 bra 	$L__BB10_28;
$L__BB10_25:
	shr.u32 	%r34, %r159, 1;
	setp.ge.u32 	%p18, %r1, %r34;
	@%p18 bra 	$L__BB10_27;
	shl.b32 	%r93, %r34, 3;
	add.s32 	%r94, %r32, %r93;
	ld.shared.f64 	%fd162, [%r94];
	add.f64 	%fd194, %fd194, %fd162;
	st.shared.f64 	[%r32], %fd194;
$L__BB10_27:
	barrier.sync 	0;
	setp.gt.u32 	%p19, %r159, 131;
	mov.u32 	%r159, %r34;
	@%p19 bra 	$L__BB10_25;
$L__BB10_28:
	setp.gt.u32 	%p20, %r1, 31;
	@%p20 bra 	$L__BB10_46;
	// begin inline asm
	activemask.b32 %r95;
	// end inline asm
	setp.ne.s32 	%p21, %r95, -1;
	@%p21 bra 	$L__BB10_31;
	// begin inline asm
	mov.b64 {%r103,%r104}, %fd194;
	// end inline asm
	shfl.sync.down.b32	%r106|%p25, %r104, 16, 31, -1;
	shfl.sync.down.b32	%r105|%p26, %r103, 16, 31, -1;
	// begin inline asm
	mov.b64 %fd196, {%r105,%r106};
	// end inline asm
	bra.uni 	$L__BB10_32;
$L__BB10_31:
	// begin inline asm
	mov.u32 %r96, %laneid;
	// end inline asm
	fns.b32 	%r101, %r95, %r96, 17;
	setp.gt.u32 	%p22, %r101, 31;
	selp.b32 	%r102, %r96, %r101, %p22;
	// begin inline asm
	mov.b64 {%r97,%r98}, %fd194;
	// end inline asm
	shfl.sync.idx.b32	%r100|%p23, %r98, %r102, 31, %r95;
	shfl.sync.idx.b32	%r99|%p24, %r97, %r102, 31, %r95;
	// begin inline asm
	mov.b64 %fd196, {%r99,%r100};
	// end inline asm
$L__BB10_32:
	setp.eq.s32 	%p27, %r95, -1;
	add.f64 	%fd40, %fd194, %fd196;
	@%p27 bra 	$L__BB10_34;
	// begin inline asm
	mov.u32 %r107, %laneid;
	// end inline asm
	fns.b32 	%r112, %r95, %r107, 9;
	setp.gt.u32 	%p28, %r112, 31;
	selp.b32 	%r113, %r107, %r112, %p28;
	// begin inline asm
	mov.b64 {%r108,%r109}, %fd40;
	// end inline asm
	shfl.sync.idx.b32	%r111|%p29, %r109, %r113, 31, %r95;
	shfl.sync.idx.b32	%r110|%p30, %r108, %r113, 31, %r95;
	// begin inline asm
	mov.b64 %fd197, {%r110,%r111};
	// end inline asm
	bra.uni 	$L__BB10_35;
$L__BB10_34:
	// begin inline asm
	mov.b64 {%r114,%r115}, %fd40;
	// end inline asm
	shfl.sync.down.b32	%r117|%p31, %r115, 8, 31, -1;
	shfl.sync.down.b32	%r116|%p32, %r114, 8, 31, -1;
	// begin inline asm
	mov.b64 %fd197, {%r116,%r117};
	// end inline asm
$L__BB10_35:
	setp.eq.s32 	%p33, %r95, -1;
	add.f64 	%fd44, %fd40, %fd197;
	@%p33 bra 	$L__BB10_37;
	// begin inline asm
	mov.u32 %r118, %laneid;
	// end inline asm
	fns.b32 	%r123, %r95, %r118, 5;
	setp.gt.u32 	%p34, %r123, 31;
	selp.b32 	%r124, %r118, %r123, %p34;
	// begin inline asm
	mov.b64 {%r119,%r120}, %fd44;
	// end inline asm
	shfl.sync.idx.b32	%r122|%p35, %r120, %r124, 31, %r95;
	shfl.sync.idx.b32	%r121|%p36, %r119, %r124, 31, %r95;
	// begin inline asm
	mov.b64 %fd198, {%r121,%r122};
	// end inline asm
	bra.uni 	$L__BB10_38;
$L__BB10_37:
	// begin inline asm
	mov.b64 {%r125,%r126}, %fd44;
	// end inline asm
	shfl.sync.down.b32	%r128|%p37, %r126, 4, 31, -1;
	shfl.sync.down.b32	%r127|%p38, %r125, 4, 31, -1;
	// begin inline asm
	mov.b64 %fd198, {%r127,%r128};
	// end inline asm
$L__BB10_38:
	setp.eq.s32 	%p39, %r95, -1;
	add.f64 	%fd48, %fd44, %fd198;
	@%p39 bra 	$L__BB10_40;
	// begin inline asm
	mov.u32 %r129, %laneid;
	// end inline asm
	fns.b32 	%r134, %r95, %r129, 3;
	setp.gt.u32 	%p40, %r134, 31;
	selp.b32 	%r135, %r129, %r134, %p40;
	// begin inline asm
	mov.b64 {%r130,%r131}, %fd48;
	// end inline asm
	shfl.sync.idx.b32	%r133|%p41, %r131, %r135, 31, %r95;
	shfl.sync.idx.b32	%r132|%p42, %r130, %r135, 31, %r95;
	// begin inline asm
	mov.b64 %fd199, {%r132,%r133};
	// end inline asm
	bra.uni 	$L__BB10_41;
$L__BB10_40:
	// begin inline asm
	mov.b64 {%r136,%r137}, %fd48;
	// end inline asm
	shfl.sync.down.b32	%r139|%p43, %r137, 2, 31, -1;
	shfl.sync.down.b32	%r138|%p44, %r136, 2, 31, -1;
	// begin inline asm
	mov.b64 %fd199, {%r138,%r139};
	// end inline asm
$L__BB10_41:
	setp.eq.s32 	%p45, %r95, -1;
	add.f64 	%fd52, %fd48, %fd199;
	@%p45 bra 	$L__BB10_43;
	// begin inline asm
	mov.u32 %r140, %laneid;
	// end inline asm
	fns.b32 	%r145, %r95, %r140, 2;
	setp.gt.u32 	%p46, %r145, 31;
	selp.b32 	%r146, %r140, %r145, %p46;
	// begin inline asm
	mov.b64 {%r141,%r142}, %fd52;
	// end inline asm
	shfl.sync.idx.b32	%r144|%p47, %r142, %r146, 31, %r95;
	shfl.sync.idx.b32	%r143|%p48, %r141, %r146, 31, %r95;
	// begin inline asm
	mov.b64 %fd200, {%r143,%r144};
	// end inline asm
	bra.uni 	$L__BB10_44;
$L__BB10_43:
	// begin inline asm
	mov.b64 {%r147,%r148}, %fd52;
	// end inline asm
	shfl.sync.down.b32	%r150|%p49, %r148, 1, 31, -1;
	shfl.sync.down.b32	%r149|%p50, %r147, 1, 31, -1;
	// begin inline asm
	mov.b64 %fd200, {%r149,%r150};
	// end inline asm
$L__BB10_44:
	add.f64 	%fd56, %fd52, %fd200;
	setp.ne.s32 	%p51, %r1, 0;
	@%p51 bra 	$L__BB10_46;
	cvta.to.global.u64 	%rd8, %rd2;
	mul.wide.u32 	%rd9, %r2, 8;
	add.s64 	%rd10, %rd8, %rd9;
	st.global.f64 	[%rd10], %fd56;
$L__BB10_46:
	ret;

}
	// .globl	_Z11reduceRegr4IdLj8EEvPT_S1_j
.visible .entry _Z11reduceRegr4IdLj8EEvPT_S1_j(
	.param .u64 .ptr .align 1 _Z11reduceRegr4IdLj8EEvPT_S1_j_param_0,
	.param .u64 .ptr .align 1 _Z11reduceRegr4IdLj8EEvPT_S1_j_param_1,
	.param .u32 _Z11reduceRegr4IdLj8EEvPT_S1_j_param_2
)
{
	.reg .pred 	%p<52>;
	.reg .b32 	%r<160>;
	.reg .b32 	%f<5>;
	.reg .b64 	%rd<11>;
	.reg .b64 	%fd<201>;

	ld.param.u64 	%rd3, [_Z11reduceRegr4IdLj8EEvPT_S1_j_param_0];
	ld.param.u64 	%rd2, [_Z11reduceRegr4IdLj8EEvPT_S1_j_param_1];
	ld.param.u32 	%r36, [_Z11reduceRegr4IdLj8EEvPT_S1_j_param_2];
	cvta.to.global.u64 	%rd1, %rd3;
	mov.u32 	%r1, %tid.x;
	mov.u32 	%r2, %ctaid.x;
	mov.u32 	%r159, %ntid.x;
	mul.lo.s32 	%r37, %r159, %r2;
	shl.b32 	%r38, %r37, 1;
	add.s32 	%r4, %r38, %r1;
	setp.ge.u32 	%p1, %r4, %r36;
	mov.f64 	%fd194, 0d0000000000000000;
	@%p1 bra 	$L__BB11_12;
	mul.wide.u32 	%rd4, %r4, 8;
	add.s64 	%rd5, %rd1, %rd4;
	ld.global.f64 	%fd1, [%rd5];
	fma.rn.f64 	%fd58, %fd1, 0d3FF71547652B82FE, 0d4338000000000000;
	{
	.reg .b32 %temp; 
	mov.b64 	{%r5, %temp}, %fd58;
	}
	mov.f64 	%fd59, 0dC338000000000000;
	add.rn.f64 	%fd60, %fd58, %fd59;
	fma.rn.f64 	%fd61, %fd60, 0dBFE62E42FEFA39EF, %fd1;
	fma.rn.f64 	%fd62, %fd60, 0dBC7ABC9E3B39803F, %fd61;
	fma.rn.f64 	%fd63, %fd62, 0d3E5ADE1569CE2BDF, 0d3E928AF3FCA213EA;
	fma.rn.f64 	%fd64, %fd63, %fd62, 0d3EC71DEE62401315;
	fma.rn.f64 	%fd65, %fd64, %fd62, 0d3EFA01997C89EB71;
	fma.rn.f64 	%fd66, %fd65, %fd62, 0d3F2A01A014761F65;
	fma.rn.f64 	%fd67, %fd66, %fd62, 0d3F56C16C1852B7AF;
	fma.rn.f64 	%fd68, %fd67, %fd62, 0d3F81111111122322;
	fma.rn.f64 	%fd69, %fd68, %fd62, 0d3FA55555555502A1;
	fma.rn.f64 	%fd70, %fd69, %fd62, 0d3FC5555555555511;
	fma.rn.f64 	%fd71, %fd70, %fd62, 0d3FE000000000000B;
	fma.rn.f64 	%fd72, %fd71, %fd62, 0d3FF0000000000000;
	fma.rn.f64 	%fd73, %fd72, %fd62, 0d3FF0000000000000;
	{
	.reg .b32 %temp; 
	mov.b64 	{%r6, %temp}, %fd73;
	}
	{
	.reg .b32 %temp; 
	mov.b64 	{%temp, %r7}, %fd73;
	}
	shl.b32 	%r39, %r5, 20;
	add.s32 	%r40, %r39, %r7;
	mov.b64 	%fd183, {%r6, %r40};
	{
	.reg .b32 %temp; 
	mov.b64 	{%temp, %r41}, %fd1;
	}
	mov.b32 	%f3, %r41;
	abs.f32 	%f1, %f3;
	setp.lt.f32 	%p2, %f1, 0f4086232B;
	@%p2 bra 	$L__BB11_4;
	setp.lt.f64 	%p3, %fd1, 0d0000000000000000;
	add.f64 	%fd74, %fd1, 0d7FF0000000000000;
	selp.f64 	%fd183, 0d0000000000000000, %fd74, %p3;
	setp.geu.f32 	%p4, %f1, 0f40874800;
	@%p4 bra 	$L__BB11_4;
	shr.u32 	%r42, %r5, 31;
	add.s32 	%r43, %r5, %r42;
	shr.s32 	%r44, %r43, 1;
	shl.b32 	%r45, %r44, 20;
	add.s32 	%r46, %r7, %r45;
	mov.b64 	%fd75, {%r6, %r46};
	sub.s32 	%r47, %r5, %r44;
	shl.b32 	%r48, %r47, 20;
	add.s32 	%r49, %r48, 1072693248;
	mov.b32 	%r50, 0;
	mov.b64 	%fd76, {%r50, %r49};
	mul.f64 	%fd183, %fd76, %fd75;
$L__BB11_4:
	add.f64 	%fd184, %fd183, 0d3FF0000000000000;
	{
	.reg .b32 %temp; 
	mov.b64 	{%temp, %r151}, %fd184;
	}
	{
	.reg .b32 %temp; 
	mov.b64 	{%r152, %temp}, %fd184;
	}
	setp.gt.s32 	%p5, %r151, 1048575;
	mov.b32 	%r153, -1023;
	@%p5 bra 	$L__BB11_6;
	mul.f64 	%fd184, %fd184, 0d4350000000000000;
	{
	.reg .b32 %temp; 
	mov.b64 	{%temp, %r151}, %fd184;
	}
	{
	.reg .b32 %temp; 
	mov.b64 	{%r152, %temp}, %fd184;
	}
	mov.b32 	%r153, -1077;
$L__BB11_6:
	add.s32 	%r53, %r151, -1;
	setp.gt.u32 	%p6, %r53, 2146435070;
	@%p6 bra 	$L__BB11_10;
	shr.u32 	%r56, %r151, 20;
	add.s32 	%r154, %r153, %r56;
	and.b32  	%r57, %r151, 1048575;
	or.b32  	%r58, %r57, 1072693248;
	mov.b64 	%fd185, {%r152, %r58};
	setp.lt.u32 	%p8, %r58, 1073127583;
	@%p8 bra 	$L__BB11_9;
	{
	.reg .b32 %temp; 
	mov.b64 	{%r59, %temp}, %fd185;
	}
	{
	.reg .b32 %temp; 
	mov.b64 	{%temp, %r60}, %fd185;
	}
	add.s32 	%r61, %r60, -1048576;
	mov.b64 	%fd185, {%r59, %r61};
	add.s32 	%r154, %r154, 1;
$L__BB11_9:
	add.f64 	%fd78, %fd185, 0dBFF0000000000000;
	add.f64 	%fd79, %fd185, 0d3FF0000000000000;
	rcp.approx.ftz.f64 	%fd80, %fd79;
	neg.f64 	%fd81, %fd79;
	fma.rn.f64 	%fd82, %fd81, %fd80, 0d3FF0000000000000;
	fma.rn.f64 	%fd83, %fd82, %fd82, %fd82;
	fma.rn.f64 	%fd84, %fd83, %fd80, %fd80;
	mul.f64 	%fd85, %fd78, %fd84;
	fma.rn.f64 	%fd86, %fd78, %fd84, %fd85;
	mul.f64 	%fd87, %fd86, %fd86;
	fma.rn.f64 	%fd88, %fd87, 0d3EB1380B3AE80F1E, 0d3ED0EE258B7A8B04;
	fma.rn.f64 	%fd89, %fd88, %fd87, 0d3EF3B2669F02676F;
	fma.rn.f64 	%fd90, %fd89, %fd87, 0d3F1745CBA9AB0956;
	fma.rn.f64 	%fd91, %fd90, %fd87, 0d3F3C71C72D1B5154;
	fma.rn.f64 	%fd92, %fd91, %fd87, 0d3F624924923BE72D;
	fma.rn.f64 	%fd93, %fd92, %fd87, 0d3F8999999999A3C4;
	fma.rn.f64 	%fd94, %fd93, %fd87, 0d3FB5555555555554;
	sub.f64 	%fd95, %fd78, %fd86;
	add.f64 	%fd96, %fd95, %fd95;
	neg.f64 	%fd97, %fd86;
	fma.rn.f64 	%fd98, %fd97, %fd78, %fd96;
	mul.f64 	%fd99, %fd84, %fd98;
	mul.f64 	%fd100, %fd87, %fd94;
	fma.rn.f64 	%fd101, %fd100, %fd86, %fd99;
	xor.b32  	%r62, %r154, -2147483648;
	mov.b32 	%r63, 1127219200;
	mov.b64 	%fd102, {%r62, %r63};
	mov.b32 	%r64, -2147483648;
	mov.b64 	%fd103, {%r64, %r63};
	sub.f64 	%fd104, %fd102, %fd103;
	fma.rn.f64 	%fd105, %fd104, 0d3FE62E42FEFA39EF, %fd86;
	fma.rn.f64 	%fd106, %fd104, 0dBFE62E42FEFA39EF, %fd105;
	sub.f64 	%fd107, %fd106, %fd86;
	sub.f64 	%fd108, %fd101, %fd107;
	fma.rn.f64 	%fd109, %fd104, 0d3C7ABC9E3B39803F, %fd108;
	add.f64 	%fd186, %fd105, %fd109;
	bra.uni 	$L__BB11_11;
$L__BB11_10:
	fma.rn.f64 	%fd77, %fd184, 0d7FF0000000000000, 0d7FF0000000000000;
	{
	.reg .b32 %temp; 
	mov.b64 	{%temp, %r54}, %fd184;
	}
	and.b32  	%r55, %r54, 2147483647;
	setp.eq.s32 	%p7, %r55, 0;
	selp.f64 	%fd186, 0dFFF0000000000000, %fd77, %p7;
$L__BB11_11:
	neg.f64 	%fd194, %fd186;
$L__BB11_12:
	add.s32 	%r18, %r4, 8;
	setp.ge.u32 	%p9, %r18, %r36;
	@%p9 bra 	$L__BB11_24;
	mul.wide.u32 	%rd6, %r18, 8;
	add.s64 	%rd7, %rd1, %rd6;
	ld.global.f64 	%fd17, [%rd7];
	fma.rn.f64 	%fd110, %fd17, 0d3FF71547652B82FE, 0d4338000000000000;
	{
	.reg .b32 %temp; 
	mov.b64 	{%r19, %temp}, %fd110;
	}
	mov.f64 	%fd111, 0dC338000000000000;
	add.rn.f64 	%fd112, %fd110, %fd111;
	fma.rn.f64 	%fd113, %fd112, 0dBFE62E42FEFA39EF, %fd17;
	fma.rn.f64 	%fd114, %fd112, 0dBC7ABC9E3B39803F, %fd113;
	fma.rn.f64 	%fd115, %fd114, 0d3E5ADE1569CE2BDF, 0d3E928AF3FCA213EA;
	fma.rn.f64 	%fd116, %fd115, %fd114, 0d3EC71DEE62401315;
	fma.rn.f64 	%fd117, %fd116, %fd114, 0d3EFA01997C89EB71;
	fma.rn.f64 	%fd118, %fd117, %fd114, 0d3F2A01A014761F65;
	fma.rn.f64 	%fd119, %fd118, %fd114, 0d3F56C16C1852B7AF;
	fma.rn.f64 	%fd120, %fd119, %fd114, 0d3F81111111122322;
	fma.rn.f64 	%fd121, %fd120, %fd114, 0d3FA55555555502A1;
	fma.rn.f64 	%fd122, %fd121, %fd114, 0d3FC5555555555511;
	fma.rn.f64 	%fd123, %fd122, %fd114, 0d3FE000000000000B;
	fma.rn.f64 	%fd124, %fd123, %fd114, 0d3FF0000000000000;
	fma.rn.f64 	%fd125, %fd124, %fd114, 0d3FF0000000000000;
	{
	.reg .b32 %temp; 
	mov.b64 	{%r20, %temp}, %fd125;
	}
	{
	.reg .b32 %temp; 
	mov.b64 	{%temp, %r21}, %fd125;
	}
	shl.b32 	%r65, %r19, 20;
	add.s32 	%r66, %r65, %r21;
	mov.b64 	%fd188, {%r20, %r66};
	{
	.reg .b32 %temp; 
	mov.b64 	{%temp, %r67}, %fd17;
	}
	mov.b32 	%f4, %r67;
	abs.f32 	%f2, %f4;
	setp.lt.f32 	%p10, %f2, 0f4086232B;
	@%p10 bra 	$L__BB11_16;
	setp.lt.f64 	%p11, %fd17, 0d0000000000000000;
	add.f64 	%fd126, %fd17, 0d7FF0000000000000;
	selp.f64 	%fd188, 0d0000000000000000, %fd126, %p11;
	setp.geu.f32 	%p12, %f2, 0f40874800;
	@%p12 bra 	$L__BB11_16;
	shr.u32 	%r68, %r19, 31;
	add.s32 	%r69, %r19, %r68;
	shr.s32 	%r70, %r69, 1;
	shl.b32 	%r71, %r70, 20;
	add.s32 	%r72, %r21, %r71;
	mov.b64 	%fd127, {%r20, %r72};
	sub.s32 	%r73, %r19, %r70;
	shl.b32 	%r74, %r73, 20;
	add.s32 	%r75, %r74, 1072693248;
	mov.b32 	%r76, 0;
	mov.b64 	%fd128, {%r76, %r75};
	mul.f64 	%fd188, %fd128, %fd127;
$L__BB11_16:
	add.f64 	%fd189, %fd188, 0d3FF0000000000000;
	{
	.reg .b32 %temp; 
	mov.b64 	{%temp, %r155}, %fd189;
	}
	{
	.reg .b32 %temp; 
	mov.b64 	{%r156, %temp}, %fd189;
	}
	setp.gt.s32 	%p13, %r155, 1048575;
	mov.b32 	%r157, -1023;
	@%p13 bra 	$L__BB11_18;
	mul.f64 	%fd189, %fd189, 0d4350000000000000;
	{
	.reg .b32 %temp; 
	mov.b64 	{%temp, %r155}, %fd189;
	}
	{
	.reg .b32 %temp; 
	mov.b64 	{%r156, %temp}, %fd189;
	}
	mov.b32 	%r157, -1077;
$L__BB11_18:
	add.s32 	%r79, %r155, -1;
	setp.gt.u32 	%p14, %r79, 2146435070;
	@%p14 bra 	$L__BB11_22;
	shr.u32 	%r82, %r155, 20;
	add.s32 	%r158, %r157, %r82;
	and.b32  	%r83, %r155, 1048575;
	or.b32  	%r84, %r83, 1072693248;
	mov.b64 	%fd190, {%r156, %r84};
	setp.lt.u32 	%p16, %r84, 1073127583;
	@%p16 bra 	$L__BB11_21;
	{
	.reg .b32 %temp; 
	mov.b64 	{%r85, %temp}, %fd190;
	}
	{
	.reg .b32 %temp; 
	mov.b64 	{%temp, %r86}, %fd190;
	}
	add.s32 	%r87, %r86, -1048576;
	mov.b64 	%fd190, {%r85, %r87};
	add.s32 	%r158, %r158, 1;
$L__BB11_21:
	add.f64 	%fd130, %fd190, 0dBFF0000000000000;
	add.f64 	%fd131, %fd190, 0d3FF0000000000000;
	rcp.approx.ftz.f64 	%fd132, %fd131;
	neg.f64 	%fd133, %fd131;
	fma.rn.f64 	%fd134, %fd133, %fd132, 0d3FF0000000000000;
	fma.rn.f64 	%fd135, %fd134, %fd134, %fd134;
	fma.rn.f64 	%fd136, %fd135, %fd132, %fd132;
	mul.f64 	%fd137, %fd130, %fd136;
	fma.rn.f64 	%fd138, %fd130, %fd136, %fd137;
	mul.f64 	%fd139, %fd138, %fd138;
	fma.rn.f64 	%fd140, %fd139, 0d3EB1380B3AE80F1E, 0d3ED0EE258B7A8B04;
	fma.rn.f64 	%fd141, %fd140, %fd139, 0d3EF3B2669F02676F;
	fma.rn.f64 	%fd142, %fd141, %fd139, 0d3F1745CBA9AB0956;
	fma.rn.f64 	%fd143, %fd142, %fd139, 0d3F3C71C72D1B5154;
	fma.rn.f64 	%fd144, %fd143, %fd139, 0d3F624924923BE72D;
	fma.rn.f64 	%fd145, %fd144, %fd139, 0d3F8999999999A3C4;
	fma.rn.f64 	%fd146, %fd145, %fd139, 0d3FB5555555555554;
	sub.f64 	%fd147, %fd130, %fd138;
	add.f64 	%fd148, %fd147, %fd147;
	neg.f64 	%fd149, %fd138;
	fma.rn.f64 	%fd150, %fd149, %fd130, %fd148;
	mul.f64 	%fd151, %fd136, %fd150;
	mul.f64 	%fd152, %fd139, %fd146;
	fma.rn.f64 	%fd153, %fd152, %fd138, %fd151;
	xor.b32  	%r88, %r158, -2147483648;
	mov.b32 	%r89, 1127219200;
	mov.b64 	%fd154, {%r88, %r89};
	mov.b32 	%r90, -2147483648;
	mov.b64 	%fd155, {%r90, %r89};
	sub.f64 	%fd156, %fd154, %fd155;
	fma.rn.f64 	%fd157, %fd156, 0d3FE62E42FEFA39EF, %fd138;
	fma.rn.f64 	%fd158, %fd156, 0dBFE62E42FEFA39EF, %fd157;
	sub.f64 	%fd159, %fd158, %fd138;
	sub.f64 	%fd160, %fd153, %fd159;
	fma.rn.f64 	%fd161, %fd156, 0d3C7ABC9E3B39803F, %fd160;
	add.f64 	%fd191, %fd157, %fd161;
	bra.uni 	$L__BB11_23;
$L__BB11_22:
	fma.rn.f64 	%fd129, %fd189, 0d7FF0000000000000, 0d7FF0000000000000;
	{
	.reg .b32 %temp; 
	mov.b64 	{%temp, %r80}, %fd189;
	}
	and.b32  	%r81, %r80, 2147483647;
	setp.eq.s32 	%p15, %r81, 0;
	selp.f64 	%fd191, 0dFFF0000000000000, %fd129, %p15;
$L__BB11_23:
	sub.f64 	%fd194, %fd194, %fd191;
$L__BB11_24:
	shl.b32 	%r91, %r1, 3;
	mov.u32 	%r92, __smem_d;
	add.s32 	%r32, %r92, %r91;
	st.shared.f64 	[%r32], %fd194;
	barrier.sync 	0;
	setp.lt.u32 	%p17, %r159, 66;
	@%p17 bra 	$L__BB11_28;
$L__BB11_25:
	shr.u32 	%r34, %r159, 1;
	setp.ge.u32 	%p18, %r1, %r34;
	@%p18 bra 	$L__BB11_27;
	shl.b32 	%r93, %r34, 3;
	add.s32 	%r94, %r32, %r93;
	ld.shared.f64 	%fd162, [%r94];
	add.f64 	%fd194, %fd194, %fd162;
	st.shared.f64 	[%r32], %fd194;
$L__BB11_27:
	barrier.sync 	0;
	setp.gt.u32 	%p19, %r159, 131;
	mov.u32 	%r159, %r34;
	@%p19 bra 	$L__BB11_25;
$L__BB11_28:
	setp.gt.u32 	%p20, %r1, 31;
	@%p20 bra 	$L__BB11_46;
	// begin inline asm
	activemask.b32 %r95;
	// end inline asm
	setp.ne.s32 	%p21, %r95, -1;
	@%p21 bra 	$L__BB11_31;
	// begin inline asm
	mov.b64 {%r103,%r104}, %fd194;
	// end inline asm
	shfl.sync.down.b32	%r106|%p25, %r104, 16, 31, -1;
	shfl.sync.down.b32	%r105|%p26, %r103, 16, 31, -1;
	// begin inline asm
	mov.b64 %fd196, {%r105,%r106};
	// end inline asm
	bra.uni 	$L__BB11_32;
$L__BB11_31:
	// begin inline asm
	mov.u32 %r96, %laneid;
	// end inline asm
	fns.b32 	%r101, %r95, %r96, 17;
	setp.gt.u32 	%p22, %r101, 31;
	selp.b32 	%r102, %r96, %r101, %p22;
	// begin inline asm
	mov.b64 {%r97,%r98}, %fd194;
	// end inline asm
	shfl.sync.idx.b32	%r100|%p23, %r98, %r102, 31, %r95;
	shfl.sync.idx.b32	%r99|%p24, %r97, %r102, 31, %r95;
	// begin inline asm
	mov.b64 %fd196, {%r99,%r100};
	// end inline asm
$L__BB11_32:
	setp.eq.s32 	%p27, %r95, -1;
	add.f64 	%fd40, %fd194, %fd196;
	@%p27 bra 	$L__BB11_34;
	// begin inline asm
	mov.u32 %r107, %laneid;
	// end inline asm
	fns.b32 	%r112, %r95, %r107, 9;
	setp.gt.u32 	%p28, %r112, 31;
	selp.b32 	%r113, %r107, %r112, %p28;
	// begin inline asm
	mov.b64 {%r108,%r109}, %fd40;
	// end inline asm
	shfl.sync.idx.b32	%r111|%p29, %r109, %r113, 31, %r95;
	shfl.sync.idx.b32	%r110|%p30, %r108, %r113, 31, %r95;
	// begin inline asm
	mov.b64 %fd197, {%r110,%r111};
	// end inline asm
	bra.uni 	$L__BB11_35;
$L__BB11_34:
	// begin inline asm
	mov.b64 {%r114,%r115}, %fd40;
	// end inline asm
	shfl.sync.down.b32	%r117|%p31, %r115, 8, 31, -1;
	shfl.sync.down.b32	%r116|%p32, %r114, 8, 31, -1;
	// begin inline asm
	mov.b64 %fd197, {%r116,%r117};
	// end inline asm
$L__BB11_35:
	setp.eq.s32 	%p33, %r95, -1;
	add.f64 	%fd44, %fd40, %fd197;
	@%p33 bra 	$L__BB11_37;
	// begin inline asm
	mov.u32 %r118, %laneid;
	// end inline asm
	fns.b32 	%r123, %r95, %r118, 5;
	setp.gt.u32 	%p34, %r123, 31;
	selp.b32 	%r124, %r118, %r123, %p34;
	// begin inline asm
	mov.b64 {%r119,%r120}, %fd44;
	// end inline asm
	shfl.sync.idx.b32	%r122|%p35, %r120, %r124, 31, %r95;
	shfl.sync.idx.b32	%r121|%p36, %r119, %r124, 31, %r95;
	// begin inline asm
	mov.b64 %fd198, {%r121,%r122};
	// end inline asm
	bra.uni 	$L__BB11_38;
$L__BB11_37:
	// begin inline asm
	mov.b64 {%r125,%r126}, %fd44;
	// end inline asm
	shfl.sync.down.b32	%r128|%p37, %r126, 4, 31, -1;
	shfl.sync.down.b32	%r127|%p38, %r125, 4, 31, -1;
	// begin inline asm
	mov.b64 %fd198, {%r127,%r128};
	// end inline asm
$L__BB11_38:
	setp.eq.s32 	%p39, %r95, -1;
	add.f64 	%fd48, %fd44, %fd198;
	@%p39 bra 	$L__BB11_40;
	// begin inline asm
	mov.u32 %r129, %laneid;
	// end inline asm
	fns.b32 	%r134, %r95, %r129, 3;
	setp.gt.u32 	%p40, %r134, 31;
	selp.b32 	%r135, %r129, %r134, %p40;
	// begin inline asm
	mov.b64 {%r130,%r131}, %fd48;
	// end inline asm
	shfl.sync.idx.b32	%r133|%p41, %r131, %r135, 31, %r95;
	shfl.sync.idx.b32	%r132|%p42, %r130, %r135, 31, %r95;
	// begin inline asm
	mov.b64 %fd199, {%r132,%r133};
	// end inline asm
	bra.uni 	$L__BB11_41;
$L__BB11_40:
	// begin inline asm
	mov.b64 {%r136,%r137}, %fd48;
	// end inline asm
	shfl.sync.down.b32	%r139|%p43, %r137, 2, 31, -1;
	shfl.sync.down.b32	%r138|%p44, %r136, 2, 31, -1;
	// begin inline asm
	mov.b64 %fd199, {%r138,%r139};
	// end inline asm
$L__BB11_41:
	setp.eq.s32 	%p45, %r95, -1;
	add.f64 	%fd52, %fd48, %fd199;
	@%p45 bra 	$L__BB11_43;
	// begin inline asm
	mov.u32 %r140, %laneid;
	// end inline asm
	fns.b32 	%r145, %r95, %r140, 2;
	setp.gt.u32 	%p46, %r145, 31;
	selp.b32 	%r146, %r140, %r145, %p46;
	// begin inline asm
	mov.b64 {%r141,%r142}, %fd52;
	// end inline asm
	shfl.sync.idx.b32	%r144|%p47, %r142, %r146, 31, %r95;
	shfl.sync.idx.b32	%r143|%p48, %r141, %r146, 31, %r95;
	// begin inline asm
	mov.b64 %fd200, {%r143,%r144};
	// end inline asm
	bra.uni 	$L__BB11_44;
$L__BB11_43:
	// begin inline asm
	mov.b64 {%r147,%r148}, %fd52;
	// end inline asm
	shfl.sync.down.b32	%r150|%p49, %r148, 1, 31, -1;
	shfl.sync.down.b32	%r149|%p50, %r147, 1, 31, -1;
	// begin inline asm
	mov.b64 %fd200, {%r149,%r150};
	// end inline asm
$L__BB11_44:
	add.f64 	%fd56, %fd52, %fd200;
	setp.ne.s32 	%p51, %r1, 0;
	@%p51 bra 	$L__BB11_46;
	cvta.to.global.u64 	%rd8, %rd2;
	mul.wide.u32 	%rd9, %r2, 8;
	add.s64 	%rd10, %rd8, %rd9;
	st.global.f64 	[%rd10], %fd56;
$L__BB11_46:
	ret;

}
	// .globl	_Z11reduceRegr4IdLj4EEvPT_S1_j
.visible .entry _Z11reduceRegr4IdLj4EEvPT_S1_j(
	.param .u64 .ptr .align 1 _Z11reduceRegr4IdLj4EEvPT_S1_j_param_0,
	.param .u64 .ptr .align 1 _Z11reduceRegr4IdLj4EEvPT_S1_j_param_1,
	.param .u32 _Z11reduceRegr4IdLj4EEvPT_S1_j_param_2
)
{
	.reg .pred 	%p<52>;
	.reg .b32 	%r<160>;
	.reg .b32 	%f<5>;
	.reg .b64 	%rd<11>;
	.reg .b64 	%fd<201>;

	ld.param.u64 	%rd3, [_Z11reduceRegr4IdLj4EEvPT_S1_j_param_0];
	ld.param.u64 	%rd2, [_Z11reduceRegr4IdLj4EEvPT_S1_j_param_1];
	ld.param.u32 	%r36, [_Z11reduceRegr4IdLj4EEvPT_S1_j_param_2];
	cvta.to.global.u64 	%rd1, %rd3;
	mov.u32 	%r1, %tid.x;
	mov.u32 	%r2, %ctaid.x;
	mov.u32 	%r159, %ntid.x;
	mul.lo.s32 	%r37, %r159, %r2;
	shl.b32 	%r38, %r37, 1;
	add.s32 	%r4, %r38, %r1;
	setp.ge.u32 	%p1, %r4, %r36;
	mov.f64 	%fd194, 0d0000000000000000;
	@%p1 bra 	$L__BB12_12;
	mul.wide.u32 	%rd4, %r4, 8;
	add.s64 	%rd5, %rd1, %rd4;
	ld.global.f64 	%fd1, [%rd5];
	fma.rn.f64 	%fd58, %fd1, 0d3FF71547652B82FE, 0d4338000000000000;
	{
	.reg .b32 %temp; 
	mov.b64 	{%r5, %temp}, %fd58;
	}
	mov.f64 	%fd59, 0dC338000000000000;
	add.rn.f64 	%fd60, %fd58, %fd59;
	fma.rn.f64 	%fd61, %fd60, 0dBFE62E42FEFA39EF, %fd1;
	fma.rn.f64 	%fd62, %fd60, 0dBC7ABC9E3B39803F, %fd61;
	fma.rn.f64 	%fd63, %fd62, 0d3E5ADE1569CE2BDF, 0d3E928AF3FCA213EA;
	fma.rn.f64 	%fd64, %fd63, %fd62, 0d3EC71DEE62401315;
	fma.rn.f64 	%fd65, %fd64, %fd62, 0d3EFA01997C89EB71;
	fma.rn.f64 	%fd66, %fd65, %fd62, 0d3F2A01A014761F65;
	fma.rn.f64 	%fd67, %fd66, %fd62, 0d3F56C16C1852B7AF;
	fma.rn.f64 	%fd68, %fd67, %fd62, 0d3F81111111122322;
	fma.rn.f64 	%fd69, %fd68, %fd62, 0d3FA55555555502A1;
	fma.rn.f64 	%fd70, %fd69, %fd62, 0d3FC5555555555511;
	fma.rn.f64 	%fd71, %fd70, %fd62, 0d3FE000000000000B;
	fma.rn.f64 	%fd72, %fd71, %fd62, 0d3FF0000000000000;
	fma.rn.f64 	%fd73, %fd72, %fd62, 0d3FF0000000000000;
	{
	.reg .b32 %temp; 
	mov.b64 	{%r6, %temp}, %fd73;
	}
	{
	.reg .b32 %temp; 
	mov.b64 	{%temp, %r7}, %fd73;
	}
	shl.b32 	%r39, %r5, 20;
	add.s32 	%r40, %r39, %r7;
	mov.b64 	%fd183, {%r6, %r40};
	{
	.reg .b32 %temp; 
	mov.b64 	{%temp, %r41}, %fd1;
	}
	mov.b32 	%f3, %r41;
	abs.f32 	%f1, %f3;
	setp.lt.f32 	%p2, %f1, 0f4086232B;
	@%p2 bra 	$L__BB12_4;
	setp.lt.f64 	%p3, %fd1, 0d0000000000000000;
	add.f64 	%fd74, %fd1, 0d7FF0000000000000;
	selp.f64 	%fd183, 0d0000000000000000, %fd74, %p3;
	setp.geu.f32 	%p4, %f1, 0f40874800;
	@%p4 bra 	$L__BB12_4;
	shr.u32 	%r42, %r5, 31;
	add.s32 	%r43, %r5, %r42;
	shr.s32 	%r44, %r43, 1;
	shl.b32 	%r45, %r44, 20;
	add.s32 	%r46, %r7, %r45;
	mov.b64 	%fd75, {%r6, %r46};
	sub.s32 	%r47, %r5, %r44;
	shl.b32 	%r48, %r47, 20;
	add.s32 	%r49, %r48, 1072693248;
	mov.b32 	%r50, 0;
	mov.b64 	%fd76, {%r50, %r49};
	mul.f64 	%fd183, %fd76, %fd75;
$L__BB12_4:
	add.f64 	%fd184, %fd183, 0d3FF0000000000000;
	{
	.reg .b32 %temp; 
	mov.b64 	{%temp, %r151}, %fd184;
	}
	{
	.reg .b32 %temp; 
	mov.b64 	{%r152, %temp}, %fd184;
	}
	setp.gt.s32 	%p5, %r151, 1048575;
	mov.b32 	%r153, -1023;
	@%p5 bra 	$L__BB12_6;
	mul.f64 	%fd184, %fd184, 0d4350000000000000;
	{
	.reg .b32 %temp; 
	mov.b64 	{%temp, %r151}, %fd184;
	}
	{
	.reg .b32 %temp; 
	mov.b64 	{%r152, %temp}, %fd184;
	}
	mov.b32 	%r153, -1077;
$L__BB12_6:
	add.s32 	%r53, %r151, -1;
	setp.gt.u32 	%p6, %r53, 2146435070;
	@%p6 bra 	$L__BB12_10;
	shr.u32 	%r56, %r151, 20;
	add.s32 	%r154, %r153, %r56;
	and.b32  	%r57, %r151, 1048575;
	or.b32  	%r58, %r57, 1072693248;
	mov.b64 	%fd185, {%r152, %r58};
	setp.lt.u32 	%p8, %r58, 1073127583;
	@%p8 bra 	$L__BB12_9;
	{
	.reg .b32 %temp; 
	mov.b64 	{%r59, %temp}, %fd185;
	}
	{
	.reg .b32 %temp; 
	mov.b64 	{%temp, %r60}, %fd185;
	}
	add.s32 	%r61, %r60, -1048576;
	mov.b64 	%fd185, {%r59, %r61};
	add.s32 	%r154, %r154, 1;
$L__BB12_9:
	add.f64 	%fd78, %fd185, 0dBFF0000000000000;
	add.f64 	%fd79, %fd185, 0d3FF0000000000000;
	rcp.approx.ftz.f64 	%fd80, %fd79;
	neg.f64 	%fd81, %fd79;
	fma.rn.f64 	%fd82, %fd81, %fd80, 0d3FF0000000000000;
	fma.rn.f64 	%fd83, %fd82, %fd82, %fd82;
	fma.rn.f64 	%fd84, %fd83, %fd80, %fd80;
	mul.f64 	%fd85, %fd78, %fd84;
	fma.rn.f64 	%fd86, %fd78, %fd84, %fd85;
	mul.f64 	%fd87, %fd86, %fd86;
	fma.rn.f64 	%fd88, %fd87, 0d3EB1380B3AE80F1E, 0d3ED0EE258B7A8B04;
	fma.rn.f64 	%fd89, %fd88, %fd87, 0d3EF3B2669F02676F;
	fma.rn.f64 	%fd90, %fd89, %fd87, 0d3F1745CBA9AB0956;
	fma.rn.f64 	%fd91, %fd90, %fd87, 0d3F3C71C72D1B5154;
	fma.rn.f64 	%fd92, %fd91, %fd87, 0d3F624924923BE72D;
	fma.rn.f64 	%fd93, %fd92, %fd87, 0d3F8999999999A3C4;
	fma.rn.f64 	%fd94, %fd93, %fd87, 0d3FB5555555555554;
	sub.f64 	%fd95, %fd78, %fd86;
	add.f64 	%fd96, %fd95, %fd95;
	neg.f64 	%fd97, %fd86;
	fma.rn.f64 	%fd98, %fd97, %fd78, %fd96;
	mul.f64 	%fd99, %fd84, %fd98;
	mul.f64 	%fd100, %fd87, %fd94;
	fma.rn.f64 	%fd101, %fd100, %fd86, %fd99;
	xor.b32  	%r62, %r154, -2147483648;
	mov.b32 	%r63, 1127219200;
	mov.b64 	%fd102, {%r62, %r63};
	mov.b32 	%r64, -2147483648;
	mov.b64 	%fd103, {%r64, %r63};
	sub.f64 	%fd104, %fd102, %fd103;
	fma.rn.f64 	%fd105, %fd104, 0d3FE62E42FEFA39EF, %fd86;
	fma.rn.f64 	%fd106, %fd104, 0dBFE62E42FEFA39EF, %fd105;
	sub.f64 	%fd107, %fd106, %fd86;
	sub.f64 	%fd108, %fd101, %fd107;
	fma.rn.f64 	%fd109, %fd104, 0d3C7ABC9E3B39803F, %fd108;
	add.f64 	%fd186, %fd105, %fd109;
	bra.uni 	$L__BB12_11;
$L__BB12_10:
	fma.rn.f64 	%fd77, %fd184, 0d7FF0000000000000, 0d7FF0000000000000;
	{
	.reg .b32 %temp; 
	mov.b64 	{%temp, %r54}, %fd184;
	}
	and.b32  	%r55, %r54, 2147483647;
	setp.eq.s32 	%p7, %r55, 0;
	selp.f64 	%fd186, 0dFFF0000000000000, %fd77, %p7;
$L__BB12_11:
	neg.f64 	%fd194, %fd186;
$L__BB12_12:
	add.s32 	%r18, %r4, 4;
	setp.ge.u32 	%p9, %r18, %r36;
	@%p9 bra 	$L__BB12_24;
	mul.wide.u32 	%rd6, %r18, 8;
	add.s64 	%rd7, %rd1, %rd6;
	ld.global.f64 	%fd17, [%rd7];
	fma.rn.f64 	%fd110, %fd17, 0d3FF71547652B82FE, 0d4338000000000000;
	{
	.reg .b32 %temp; 
	mov.b64 	{%r19, %temp}, %fd110;
	}
	mov.f64 	%fd111, 0dC338000000000000;
	add.rn.f64 	%fd112, %fd110, %fd111;
	fma.rn.f64 	%fd113, %fd112, 0dBFE62E42FEFA39EF, %fd17;
	fma.rn.f64 	%fd114, %fd112, 0dBC7ABC9E3B39803F, %fd113;
	fma.rn.f64 	%fd115, %fd114, 0d3E5ADE1569CE2BDF, 0d3E928AF3FCA213EA;
	fma.rn.f64 	%fd116, %fd115, %fd114, 0d3EC71DEE62401315;
	fma.rn.f64 	%fd117, %fd116, %fd114, 0d3EFA01997C89EB71;
	fma.rn.f64 	%fd118, %fd117, %fd114, 0d3F2A01A014761F65;
	fma.rn.f64 	%fd119, %fd118, %fd114, 0d3F56C16C1852B7AF;
	fma.rn.f64 	%fd120, %fd119, %fd114, 0d3F81111111122322;
	fma.rn.f64 	%fd121, %fd120, %fd114, 0d3FA55555555502A1;
	fma.rn.f64 	%fd122, %fd121, %fd114, 0d3FC5555555555511;
	fma.rn.f64 	%fd123, %fd122, %fd114, 0d3FE000000000000B;
	fma.rn.f64 	%fd124, %fd123, %fd114, 0d3FF0000000000000;
	fma.rn.f64 	%fd125, %fd124, %fd114, 0d3FF0000000000000;
	{
	.reg .b32 %temp; 
	mov.b64 	{%r20, %temp}, %fd125;
	}
	{
	.reg .b32 %temp; 
	mov.b64 	{%temp, %r21}, %fd125;
	}
	shl.b32 	%r65, %r19, 20;
	add.s32 	%r66, %r65, %r21;
	mov.b64 	%fd188, {%r20, %r66};
	{
	.reg .b32 %temp; 
	mov.b64 	{%temp, %r67}, %fd17;
	}
	mov.b32 	%f4, %r67;
	abs.f32 	%f2, %f4;
	setp.lt.f32 	%p10, %f2, 0f4086232B;
	@%p10 bra 	$L__BB12_16;
	setp.lt.f64 	%p11, %fd17, 0d0000000000000000;
	add.f64 	%fd126, %fd17, 0d7FF0000000000000;
	selp.f64 	%fd188, 0d0000000000000000, %fd126, %p11;
	setp.geu.f32 	%p12, %f2, 0f40874800;
	@%p12 bra 	$L__BB12_16;
	shr.u32 	%r68, %r19, 31;
	add.s32 	%r69, %r19, %r68;
	shr.s32 	%r70, %r69, 1;
	shl.b32 	%r71, %r70, 20;
	add.s32 	%r72, %r21, %r71;
	mov.b64 	%fd127, {%r20, %r72};
	sub.s32 	%r73, %r19, %r70;
	shl.b32 	%r74, %r73, 20;
	add.s32 	%r75, %r74, 1072693248;
	mov.b32 	%r76, 0;
	mov.b64 	%fd128, {%r76, %r75};
	mul.f64 	%fd188, %fd128, %fd127;
$L__BB12_16:
	add.f64 	%fd189, %fd188, 0d3FF0000000000000;
	{
	.reg .b32 %temp; 
	mov.b64 	{%temp, %r155}, %fd189;
	}
	{
	.reg .b32 %temp; 
	mov.b64 	{%r156, %temp}, %fd189;
	}
	setp.gt.s32 	%p13, %r155, 1048575;
	mov.b32 	%r157, -1023;
	@%p13 bra 	$L__BB12_18;
	mul.f64 	%fd189, %fd189, 0d4350000000000000;
	{
	.reg .b32 %temp; 
	mov.b64 	{%temp, %r155}, %fd189;
	}
	{
	.reg .b32 %temp; 
	mov.b64 	{%r156, %temp}, %fd189;
	}
	mov.b32 	%r157, -1077;
$L__BB12_18:
	add.s32 	%r79, %r155, -1;
	setp.gt.u32 	%p14, %r79, 2146435070;
	@%p14 bra 	$L__BB12_22;
	shr.u32 	%r82, %r155, 20;
	add.s32 	%r158, %r157, %r82;
	and.b32  	%r83, %r155, 1048575;
	or.b32  	%r84, %r83, 1072693248;
	mov.b64 	%fd190, {%r156, %r84};
	setp.lt.u32 	%p16, %r84, 1073127583;
	@%p16 bra 	$L__BB12_21;
	{
	.reg .b32 %temp; 
	mov.b64 	{%r85, %temp}, %fd190;
	}
	{
	.reg .b32 %temp; 
	mov.b64 	{%temp, %r86}, %fd190;
	}
	add.s32 	%r87, %r86, -1048576;
	mov.b64 	%fd190, {%r85, %r87};
	add.s32 	%r158, %r158, 1;
$L__BB12_21:
	add.f64 	%fd130, %fd190, 0dBFF0000000000000;
	add.f64 	%fd131, %fd190, 0d3FF0000000000000;
	rcp.approx.ftz.f64 	%fd132, %fd131;
	neg.f64 	%fd133, %fd131;
	fma.rn.f64 	%fd134, %fd133, %fd132, 0d3FF0000000000000;
	fma.rn.f64 	%fd135, %fd134, %fd134, %fd134;
	fma.rn.f64 	%fd136, %fd135, %fd132, %fd132;
	mul.f64 	%fd137, %fd130, %fd136;
	fma.rn.f64 	%fd138, %fd130, %fd136, %fd137;
	mul.f64 	%fd139, %fd138, %fd138;
	fma.rn.f64 	%fd140, %fd139, 0d3EB1380B3AE80F1E, 0d3ED0EE258B7A8B04;
	fma.rn.f64 	%fd141, %fd140, %fd139, 0d3EF3B2669F02676F;
	fma.rn.f64 	%fd142, %fd141, %fd139, 0d3F1745CBA9AB0956;
	fma.rn.f64 	%fd143, %fd142, %fd139, 0d3F3C71C72D1B5154;
	fma.rn.f64 	%fd144, %fd143, %fd139, 0d3F624924923BE72D;
	fma.rn.f64 	%fd145, %fd144, %fd139, 0d3F8999999999A3C4;
	fma.rn.f64 	%fd146, %fd145, %fd139, 0d3FB5555555555554;
	sub.f64 	%fd147, %fd130, %fd138;
	add.f64 	%fd148, %fd147, %fd147;
	neg.f64 	%fd149, %fd138;
	fma.rn.f64 	%fd150, %fd149, %fd130, %fd148;
	mul.f64 	%fd151, %fd136, %fd150;
	mul.f64 	%fd152, %fd139, %fd146;
	fma.rn.f64 	%fd153, %fd152, %fd138, %fd151;
	xor.b32  	%r88, %r158, -2147483648;
	mov.b32 	%r89, 1127219200;
	mov.b64 	%fd154, {%r88, %r89};
	mov.b32 	%r90, -2147483648;
	mov.b64 	%fd155, {%r90, %r89};
	sub.f64 	%fd156, %fd154, %fd155;
	fma.rn.f64 	%fd157, %fd156, 0d3FE62E42FEFA39EF, %fd138;
	fma.rn.f64 	%fd158, %fd156, 0dBFE62E42FEFA39EF, %fd157;
	sub.f64 	%fd159, %fd158, %fd138;
	sub.f64 	%fd160, %fd153, %fd159;
	fma.rn.f64 	%fd161, %fd156, 0d3C7ABC9E3B39803F, %fd160;
	add.f64 	%fd191, %fd157, %fd161;
	bra.uni 	$L__BB12_23;
$L__BB12_22:
	fma.rn.f64 	%fd129, %fd189, 0d7FF0000000000000, 0d7FF0000000000000;
	{
	.reg .b32 %temp; 
	mov.b64 	{%temp, %r80}, %fd189;
	}
	and.b32  	%r81, %r80, 2147483647;
	setp.eq.s32 	%p15, %r81, 0;
	selp.f64 	%fd191, 0dFFF0000000000000, %fd129, %p15;
$L__BB12_23:
	sub.f64 	%fd194, %fd194, %fd191;
$L__BB12_24:
	shl.b32 	%r91, %r1, 3;
	mov.u32 	%r92, __smem_d;
	add.s32 	%r32, %r92, %r91;
	st.shared.f64 	[%r32], %fd194;
	barrier.sync 	0;
	setp.lt.u32 	%p17, %r159, 66;
	@%p17 bra 	$L__BB12_28;
$L__BB12_25:
	shr.u32 	%r34, %r159, 1;
	setp.ge.u32 	%p18, %r1, %r34;
	@%p18 bra 	$L__BB12_27;
	shl.b32 	%r93, %r34, 3;
	add.s32 	%r94, %r32, %r93;
	ld.shared.f64 	%fd162, [%r94];
	add.f64 	%fd194, %fd194, %fd162;
	st.shared.f64 	[%r32], %fd194;
$L__BB12_27:
	barrier.sync 	0;
	setp.gt.u32 	%p19, %r159, 131;
	mov.u32 	%r159, %r34;
	@%p19 bra 	$L__BB12_25;
$L__BB12_28:
	setp.gt.u32 	%p20, %r1, 31;
	@%p20 bra 	$L__BB12_46;
	// begin inline asm
	activemask.b32 %r95;
	// end inline asm
	setp.ne.s32 	%p21, %r95, -1;
	@%p21 bra 	$L__BB12_31;
	// begin inline asm
	mov.b64 {%r103,%r104}, %fd194;
	// end inline asm
	shfl.sync.down.b32	%r106|%p25, %r104, 16, 31, -1;
	shfl.sync.down.b32	%r105|%p26, %r103, 16, 31, -1;
	// begin inline asm
	mov.b64 %fd196, {%r105,%r106};
	// end inline asm
	bra.uni 	$L__BB12_32;
$L__BB12_31:
	// begin inline asm
	mov.u32 %r96, %laneid;
	// end inline asm
	fns.b32 	%r101, %r95, %r96, 17;
	setp.gt.u32 	%p22, %r101, 31;
	selp.b32 	%r102, %r96, %r101, %p22;
	// begin inline asm
	mov.b64 {%r97,%r98}, %fd194;
	// end inline asm
	shfl.sync.idx.b32	%r100|%p23, %r98, %r102, 31, %r95;
	shfl.sync.idx.b32	%r99|%p24, %r97, %r102, 31, %r95;
	// begin inline asm
	mov.b64 %fd196, {%r99,%r100};
	// end inline asm
$L__BB12_32:
	setp.eq.s32 	%p27, %r95, -1;
	add.f64 	%fd40, %fd194, %fd196;
	@%p27 bra 	$L__BB12_34;
	// begin inline asm
	mov.u32 %r107, %laneid;
	// end inline asm
	fns.b32 	%r112, %r95, %r107, 9;
	setp.gt.u32 	%p28, %r112, 31;
	selp.b32 	%r113, %r107, %r112, %p28;
	// begin inline asm
	mov.b64 {%r108,%r109}, %fd40;
	// end inline asm
	shfl.sync.idx.b32	%r111|%p29, %r109, %r113, 31, %r95;
	shfl.sync.idx.b32	%r110|%p30, %r108, %r113, 31, %r95;
	// begin inline asm
	mov.b64 %fd197, {%r110,%r111};
	// end inline asm
	bra.uni 	$L__BB12_35;
$L__BB12_34:
	// begin inline asm
	mov.b64 {%r114,%r115}, %fd40;
	// end inline asm
	shfl.sync.down.b32	%r117|%p31, %r115, 8, 31, -1;
	shfl.sync.down.b32	%r116|%p32, %r114, 8, 31, -1;
	// begin inline asm
	mov.b64 %fd197, {%r116,%r117};
	// end inline asm
$L__BB12_35:
	setp.eq.s32 	%p33, %r95, -1;
	add.f64 	%fd44, %fd40, %fd197;
	@%p33 bra 	$L__BB12_37;
	// begin inline asm
	mov.u32 %r118, %laneid;
	// end inline asm
	fns.b32 	%r123, %r95, %r118, 5;
	setp.gt.u32 	%p34, %r123, 31;
	selp.b32 	%r124, %r118, %r123, %p34;
	// begin inline asm
	mov.b64 {%r119,%r120}, %fd44;
	// end inline asm
	shfl.sync.idx.b32	%r122|%p35, %r120, %r124, 31, %r95;
	shfl.sync.idx.b32	%r121|%p36, %r119, %r124, 31, %r95;
	// begin inline asm
	mov.b64 %fd198, {%r121,%r122};
	// end inline asm
	bra.uni 	$L__BB12_38;
$L__BB12_37:
	// begin inline asm
	mov.b64 {%r125,%r126}, %fd44;
	// end inline asm
	shfl.sync.down.b32	%r128|%p37, %r126, 4, 31, -1;
	shfl.sync.down.b32	%r127|%p38, %r125, 4, 31, -1;
	// begin inline asm
	mov.b64 %fd198, {%r127,%r128};
	// end inline asm
$L__BB12_38:
	setp.eq.s32 	%p39, %r95, -1;
	add.f64 	%fd48, %fd44, %fd198;
	@%p39 bra 	$L__BB12_40;
	// begin inline asm
	mov.u32 %r129, %laneid;
	// end inline asm
	fns.b32 	%r134, %r95, %r129, 3;
	setp.gt.u32 	%p40, %r134, 31;
	selp.b32 	%r135, %r129, %r134, %p40;
	// begin inline asm
	mov.b64 {%r130,%r131}, %fd48;
	// end inline asm
	shfl.sync.idx.b32	%r133|%p41, %r131, %r135, 31, %r95;
	shfl.sync.idx.b32	%r132|%p42, %r130, %r135, 31, %r95;
	// begin inline asm
	mov.b64 %fd199, {%r132,%r133};
	// end inline asm
	bra.uni 	$L__BB12_41;
$L__BB12_40:
	// begin inline asm
	mov.b64 {%r136,%r137}, %fd48;
	// end inline asm
	shfl.sync.down.b32	%r139|%p43, %r137, 2, 31, -1;
	shfl.sync.down.b32	%r138|%p44, %r136, 2, 31, -1;
	// begin inline asm
	mov.b64 %fd199, {%r138,%r139};
	// end inline asm
$L__BB12_41:
	setp.eq.s32 	%p45, %r95, -1;
	add.f64 	%fd52, %fd48, %fd199;
	@%p45 bra 	$L__BB12_43;
	// begin inline asm
	mov.u32 %r140, %laneid;
	// end inline asm
	fns.b32 	%r145, %r95, %r140, 2;
	setp.gt.u32 	%p46, %r145, 31;
	selp.b32 	%r146, %r140, %r145, %p46;
	// begin inline asm
	mov.b64 {%r141,%r142}, %fd52;
	// end inline asm
	shfl.sync.idx.b32	%r144|%p47, %r142, %r146, 31, %r95;
	shfl.sync.idx.b32	%r143|%p48, %r141, %r146, 31, %r95;
	// begin inline asm
	mov.b64 %fd200, {%r143,%r144};
	// end inline asm
	bra.uni 	$L__BB12_44;
$L__BB12_43:
	// begin inline asm
	mov.b64 {%r147,%r148}, %fd52;
	// end inline asm
	shfl.sync.down.b32	%r150|%p49, %r148, 1, 31, -1;
	shfl.sync.down.b32	%r149|%p50, %r147, 1, 31, -1;
	// begin inline asm
	mov.b64 %fd200, {%r149,%r150};
	// end inline asm
$L__BB12_44:
	add.f64 	%fd56, %fd52, %fd200;
	setp.ne.s32 	%p51, %r1, 0;
	@%p51 bra 	$L__BB12_46;
	cvta.to.global.u64 	%rd8, %rd2;
	mul.wide.u32 	%rd9, %r2, 8;
	add.s64 	%rd10, %rd8, %rd9;
	st.global.f64 	[%rd10], %fd56;
$L__BB12_46:
	ret;

}
	// .globl	_Z11reduceRegr4IdLj2EEvPT_S1_j
.visible .entry _Z11reduceRegr4IdLj2EEvPT_S1_j(
	.param .u64 .ptr .align 1 _Z11reduceRegr4IdLj2EEvPT_S1_j_param_0,
	.param .u64 .ptr .align 1 _Z11reduceRegr4IdLj2EEvPT_S1_j_param_1,
	.param .u32 _Z11reduceRegr4IdLj2EEvPT_S1_j_param_2
)
{
	.reg .pred 	%p<52>;
	.reg .b32 	%r<160>;
	.reg .b32 	%f<5>;
	.reg .b64 	%rd<11>;
	.reg .b64 	%fd<201>;

	ld.param.u64 	%rd3, [_Z11reduceRegr4IdLj2EEvPT_S1_j_param_0];
	ld.param.u64 	%rd2, [_Z11reduceRegr4IdLj2EEvPT_S1_j_param_1];
	ld.param.u32 	%r36, [_Z11reduceRegr4IdLj2EEvPT_S1_j_param_2];
	cvta.to.global.u64 	%rd1, %rd3;
	mov.u32 	%r1, %tid.x;
	mov.u32 	%r2, %ctaid.x;
	mov.u32 	%r159, %ntid.x;
	mul.lo.s32 	%r37, %r159, %r2;
	shl.b32 	%r38, %r37, 1;
	add.s32 	%r4, %r38, %r1;
	setp.ge.u32 	%p1, %r4, %r36;
	mov.f64 	%fd194, 0d0000000000000000;
	@%p1 bra 	$L__BB13_12;
	mul.wide.u32 	%rd4, %r4, 8;
	add.s64 	%rd5, %rd1, %rd4;
	ld.global.f64 	%fd1, [%rd5];
	fma.rn.f64 	%fd58, %fd1, 0d3FF71547652B82FE, 0d4338000000000000;
	{
	.reg .b32 %temp; 
	mov.b64 	{%r5, %temp}, %fd58;
	}
	mov.f64 	%fd59, 0dC338000000000000;
	add.rn.f64 	%fd60, %fd58, %fd59;
	fma.rn.f64 	%fd61, %fd60, 0dBFE62E42FEFA39EF, %fd1;
	fma.rn.f64 	%fd62, %fd60, 0dBC7ABC9E3B39803F, %fd61;
	fma.rn.f64 	%fd63, %fd62, 0d3E5ADE1569CE2BDF, 0d3E928AF3FCA213EA;
	fma.rn.f64 	%fd64, %fd63, %fd62, 0d3EC71DEE62401315;
	fma.rn.f64 	%fd65, %fd64, %fd62, 0d3EFA01997C89EB71;
	fma.rn.f64 	%fd66, %fd65, %fd62, 0d3F2A01A014761F65;
	fma.rn.f64 	%fd67, %fd66, %fd62, 0d3F56C16C1852B7AF;
	fma.rn.f64 	%fd68, %fd67, %fd62, 0d3F81111111122322;
	fma.rn.f64 	%fd69, %fd68, %fd62, 0d3FA55555555502A1;
	fma.rn.f64 	%fd70, %fd69, %fd62, 0d3FC5555555555511;
	fma.rn.f64 	%fd71, %fd70, %fd62, 0d3FE000000000000B;
	fma.rn.f64 	%fd72, %fd71, %fd62, 0d3FF0000000000000;
	fma.rn.f64 	%fd73, %fd72, %fd62, 0d3FF0000000000000;
	{
	.reg .b32 %temp; 
	mov.b64 	{%r6, %temp}, %fd73;
	}
	{
	.reg .b32 %temp; 
	mov.b64 	{%temp, %r7}, %fd73;
	}
	shl.b32 	%r39, %r5, 20;
	add.s32 	%r40, %r39, %r7;
	mov.b64 	%fd183, {%r6, %r40};
	{
	.reg .b32 %temp; 
	mov.b64 	{%temp, %r41}, %fd1;
	}
	mov.b32 	%f3, %r41;
	abs.f32 	%f1, %f3;
	setp.lt.f32 	%p2, %f1, 0f4086232B;
	@%p2 bra 	$L__BB13_4;
	setp.lt.f64 	%p3, %fd1, 0d0000000000000000;
	add.f64 	%fd74, %fd1, 0d7FF0000000000000;
	selp.f64 	%fd183, 0d0000000000000000, %fd74, %p3;
	setp.geu.f32 	%p4, %f1, 0f40874800;
	@%p4 bra 	$L__BB13_4;
	shr.u32 	%r42, %r5, 31;
	add.s32 	%r43, %r5, %r42;
	shr.s32 	%r44, %r43, 1;
	shl.b32 	%r45, %r44, 20;
	add.s32 	%r46, %r7, %r45;
	mov.b64 	%fd75, {%r6, %r46};
	sub.s32 	%r47, %r5, %r44;
	shl.b32 	%r48, %r47, 20;
	add.s32 	%r49, %r48, 1072693248;
	mov.b32 	%r50, 0;
	mov.b64 	%fd76, {%r50, %r49};
	mul.f64 	%fd183, %fd76, %fd75;
$L__BB13_4:
	add.f64 	%fd184, %fd183, 0d3FF0000000000000;
	{
	.reg .b32 %temp; 
	mov.b64 	{%temp, %r151}, %fd184;
	}
	{
	.reg .b32 %temp; 
	mov.b64 	{%r152, %temp}, %fd184;
	}
	setp.gt.s32 	%p5, %r151, 1048575;
	mov.b32 	%r153, -1023;
	@%p5 bra 	$L__BB13_6;
	mul.f64 	%fd184, %fd184, 0d4350000000000000;
	{
	.reg .b32 %temp; 
	mov.b64 	{%temp, %r151}, %fd184;
	}
	{
	.reg .b32 %temp; 
	mov.b64 	{%r152, %temp}, %fd184;
	}
	mov.b32 	%r153, -1077;
$L__BB13_6:
	add.s32 	%r53, %r151, -1;
	setp.gt.u32 	%p6, %r53, 2146435070;
	@%p6 bra 	$L__BB13_10;
	shr.u32 	%r56, %r151, 20;
	add.s32 	%r154, %r153, %r56;
	and.b32  	%r57, %r151, 1048575;
	or.b32  	%r58, %r57, 1072693248;
	mov.b64 	%fd185, {%r152, %r58};
	setp.lt.u32 	%p8, %r58, 1073127583;
	@%p8 bra 	$L__BB13_9;
	{
	.reg .b32 %temp; 
	mov.b64 	{%r59, %temp}, %fd185;
	}
	{
	.reg .b32 %temp; 
	mov.b64 	{%temp, %r60}, %fd185;
	}
	add.s32 	%r61, %r60, -1048576;
	mov.b64 	%fd185, {%r59, %r61};
	add.s32 	%r154, %r154, 1;
$L__BB13_9:
	add.f64 	%fd78, %fd185, 0dBFF0000000000000;
	add.f64 	%fd79, %fd185, 0d3FF0000000000000;
	rcp.approx.ftz.f64 	%fd80, %fd79;
	neg.f64 	%fd81, %fd79;
	fma.rn.f64 	%fd82, %fd81, %fd80, 0d3FF0000000000000;
	fma.rn.f64 	%fd83, %fd82, %fd82, %fd82;
	fma.rn.f64 	%fd84, %fd83, %fd80, %fd80;
	mul.f64 	%fd85, %fd78, %fd84;
	fma.rn.f64 	%fd86, %fd78, %fd84, %fd85;
	mul.f64 	%fd87, %fd86, %fd86;
	fma.rn.f64 	%fd88, %fd87, 0d3EB1380B3AE80F1E, 0d3ED0EE258B7A8B04;
	fma.rn.f64 	%fd89, %fd88, %fd87, 0d3EF3B2669F02676F;
	fma.rn.f64 	%fd90, %fd89, %fd87, 0d3F1745CBA9AB0956;
	fma.rn.f64 	%fd91, %fd90, %fd87, 0d3F3C71C72D1B5154;
	fma.rn.f64 	%fd92, %fd91, %fd87, 0d3F624924923BE72D;
	fma.rn.f64 	%fd93, %fd92, %fd87, 0d3F8999999999A3C4;
	fma.rn.f64 	%fd94, %fd93, %fd87, 0d3FB5555555555554;
	sub.f64 	%fd95, %fd78, %fd86;
	add.f64 	%fd96, %fd95, %fd95;
	neg.f64 	%fd97, %fd86;
	fma.rn.f64 	%fd98, %fd97, %fd78, %fd96;
	mul.f64 	%fd99, %fd84, %fd98;
	mul.f64 	%fd100, %fd87, %fd94;
	fma.rn.f64 	%fd101, %fd100, %fd86, %fd99;
	xor.b32  	%r62, %r154, -2147483648;
	mov.b32 	%r63, 1127219200;
	mov.b64 	%fd102, {%r62, %r63};
	mov.b32 	%r64, -2147483648;
	mov.b64 	%fd103, {%r64, %r63};
	sub.f64 	%fd104, %fd102, %fd103;
	fma.rn.f64 	%fd105, %fd104, 0d3FE62E42FEFA39EF, %fd86;
	fma.rn.f64 	%fd106, %fd104, 0dBFE62E42FEFA39EF, %fd105;
	sub.f64 	%fd107, %fd106, %fd86;
	sub.f64 	%fd108, %fd101, %fd107;
	fma.rn.f64 	%fd109, %fd104, 0d3C7ABC9E3B39803F, %fd108;
	add.f64 	%fd186, %fd105, %fd109;
	bra.uni 	$L__BB13_11;
$L__BB13_10:
	fma.rn.f64 	%fd77, %fd184, 0d7FF0000000000000, 0d7FF0000000000000;
	{
	.reg .b32 %temp; 
	mov.b64 	{%temp, %r54}, %fd184;
	}
	and.b32  	%r55, %r54, 2147483647;
	setp.eq.s32 	%p7, %r55, 0;
	selp.f64 	%fd186, 0dFFF0000000000000, %fd77, %p7;
$L__BB13_11:
	neg.f64 	%fd194, %fd186;
$L__BB13_12:
	add.s32 	%r18, %r4, 2;
	setp.ge.u32 	%p9, %r18, %r36;
	@%p9 bra 	$L__BB13_24;
	mul.wide.u32 	%rd6, %r18, 8;
	add.s64 	%rd7, %rd1, %rd6;
	ld.global.f64 	%fd17, [%rd7];
	fma.rn.f64 	%fd110, %fd17, 0d3FF71547652B82FE, 0d4338000000000000;
	{
	.reg .b32 %temp; 
	mov.b64 	{%r19, %temp}, %fd110;
	}
	mov.f64 	%fd111, 0dC338000000000000;
	add.rn.f64 	%fd112, %fd110, %fd111;
	fma.rn.f64 	%fd113, %fd112, 0dBFE62E42FEFA39EF, %fd17;
	fma.rn.f64 	%fd114, %fd112, 0dBC7ABC9E3B39803F, %fd113;
	fma.rn.f64 	%fd115, %fd114, 0d3E5ADE1569CE2BDF, 0d3E928AF3FCA213EA;
	fma.rn.f64 	%fd116, %fd115, %fd114, 0d3EC71DEE62401315;
	fma.rn.f64 	%fd117, %fd116, %fd114, 0d3EFA01997C89EB71;
	fma.rn.f64 	%fd118, %fd117, %fd114, 0d3F2A01A014761F65;
	fma.rn.f64 	%fd119, %fd118, %fd114, 0d3F56C16C1852B7AF;
	fma.rn.f64 	%fd120, %fd119, %fd114, 0d3F81111111122322;
	fma.rn.f64 	%fd121, %fd120, %fd114, 0d3FA55555555502A1;
	fma.rn.f64 	%fd122, %fd121, %fd114, 0d3FC5555555555511;
	fma.rn.f64 	%fd123, %fd122, %fd114, 0d3FE000000000000B;
	fma.rn.f64 	%fd124, %fd123, %fd114, 0d3FF0000000000000;
	fma.rn.f64 	%fd125, %fd124, %fd114, 0d3FF0000000000000;
	{
	.reg .b32 %temp; 
	mov.b64 	{%r20, %temp}, %fd125;
	}
	{
	.reg .b32 %temp; 
	mov.b64 	{%temp, %r21}, %fd125;
	}
	shl.b32 	%r65, %r19, 20;
	add.s32 	%r66, %r65, %r21;
	mov.b64 	%fd188, {%r20, %r66};
	{
	.reg .b32 %temp; 
	mov.b64 	{%temp, %r67}, %fd17;
	}
	mov.b32 	%f4, %r67;
	abs.f32 	%f2, %f4;
	setp.lt.f32 	%p10, %f2, 0f4086232B;
	@%p10 bra 	$L__BB13_16;
	setp.lt.f64 	%p11, %fd17, 0d0000000000000000;
	add.f64 	%fd126, %fd17, 0d7FF0000000000000;
	selp.f64 	%fd188, 0d0000000000000000, %fd126, %p11;
	setp.geu.f32 	%p12, %f2, 0f40874800;
	@%p12 bra 	$L__BB13_16;
	shr.u32 	%r68, %r19, 31;
	add.s32 	%r69, %r19, %r68;
	shr.s32 	%r70, %r69, 1;
	shl.b32 	%r71, %r70, 20;
	add.s32 	%r72, %r21, %r71;
	mov.b64 	%fd127, {%r20, %r72};
	sub.s32 	%r73, %r19, %r70;
	shl.b32 	%r74, %r73, 20;
	add.s32 	%r75, %r74, 1072693248;
	mov.b32 	%r76, 0;
	mov.b64 	%fd128, {%r76, %r75};
	mul.f64 	%fd188, %fd128, %fd127;
$L__BB13_16:
	add.f64 	%fd189, %fd188, 0d3FF0000000000000;
	{
	.reg .b32 %temp; 
	mov.b64 	{%temp, %r155}, %fd189;
	}
	{
	.reg .b32 %temp; 
	mov.b64 	{%r156, %temp}, %fd189;
	}
	setp.gt.s32 	%p13, %r155, 1048575;
	mov.b32 	%r157, -1023;
	@%p13 bra 	$L__BB13_18;
	mul.f64 	%fd189, %fd189, 0d4350000000000000;
	{
	.reg .b32 %temp; 
	mov.b64 	{%temp, %r155}, %fd189;
	}
	{
	.reg .b32 %temp; 
	mov.b64 	{%r156, %temp}, %fd189;
	}
	mov.b32 	%r157, -1077;
$L__BB13_18:
	add.s32 	%r79, %r155, -1;
	setp.gt.u32 	%p14, %r79, 2146435070;
	@%p14 bra 	$L__BB13_22;
	shr.u32 	%r82, %r155, 20;
	add.s32 	%r158, %r157, %r82;
	and.b32  	%r83, %r155, 1048575;
	or.b32  	%r84, %r83, 1072693248;
	mov.b64 	%fd190, {%r156, %r84};
	setp.lt.u32 	%p16, %r84, 1073127583;
	@%p16 bra 	$L__BB13_21;
	{
	.reg .b32 %temp; 
	mov.b64 	{%r85, %temp}, %fd190;
	}
	{
	.reg .b32 %temp; 
	mov.b64 	{%temp, %r86}, %fd190;
	}
	add.s32 	%r87, %r86, -1048576;
	mov.b64 	%fd190, {%r85, %r87};
	add.s32 	%r158, %r158, 1;
$L__BB13_21:
	add.f64 	%fd130, %fd190, 0dBFF0000000000000;
	add.f64 	%fd131, %fd190, 0d3FF0000000000000;
	rcp.approx.ftz.f64 	%fd132, %fd131;
	neg.f64 	%fd133, %fd131;
	fma.rn.f64 	%fd134, %fd133, %fd132, 0d3FF0000000000000;
	fma.rn.f64 	%fd135, %fd134, %fd134, %fd134;
	fma.rn.f64 	%fd136, %fd135, %fd132, %fd132;
	mul.f64 	%fd137, %fd130, %fd136;
	fma.rn.f64 	%fd138, %fd130, %fd136, %fd137;
	mul.f64 	%fd139, %fd138, %fd138;
	fma.rn.f64 	%fd140, %fd139, 0d3EB1380B3AE80F1E, 0d3ED0EE258B7A8B04;
	fma.rn.f64 	%fd141, %fd140, %fd139, 0d3EF3B2669F02676F;
	fma.rn.f64 	%fd142, %fd141, %fd139, 0d3F1745CBA9AB0956;
	fma.rn.f64 	%fd143, %fd142, %fd139, 0d3F3C71C72D1B5154;
	fma.rn.f64 	%fd144, %fd143, %fd139, 0d3F624924923BE72D;
	fma.rn.f64 	%fd145, %fd144, %fd139, 0d3F8999999999A3C4;
	fma.rn.f64 	%fd146, %fd145, %fd139, 0d3FB5555555555554;
	sub.f64 	%fd147, %fd130, %fd138;
	add.f64 	%fd148, %fd147, %fd147;
	neg.f64 	%fd149, %fd138;
	fma.rn.f64 	%fd150, %fd149, %fd130, %fd148;
	mul.f64 	%fd151, %fd136, %fd150;
	mul.f64 	%fd152, %fd139, %fd146;
	fma.rn.f64 	%fd153, %fd152, %fd138, %fd151;
	xor.b32  	%r88, %r158, -2147483648;
	mov.b32 	%r89, 1127219200;
	mov.b64 	%fd154, {%r88, %r89};
	mov.b32 	%r90, -2147483648;
	mov.b64 	%fd155, {%r90, %r89};
	sub.f64 	%fd156, %fd154, %fd155;
	fma.rn.f64 	%fd157, %fd156, 0d3FE62E42FEFA39EF, %fd138;
	fma.rn.f64 	%fd158, %fd156, 0dBFE62E42FEFA39EF, %fd157;
	sub.f64 	%fd159, %fd158, %fd138;
	sub.f64 	%fd160, %fd153, %fd159;
	fma.rn.f64 	%fd161, %fd156, 0d3C7ABC9E3B39803F, %fd160;
	add.f64 	%fd191, %fd157, %fd161;
	bra.uni 	$L__BB13_23;
$L__BB13_22:
	fma.rn.f64 	%fd129, %fd189, 0d7FF0000000000000, 0d7FF0000000000000;
	{
	.reg .b32 %temp; 
	mov.b64 	{%temp, %r80}, %fd189;
	}
	and.b32  	%r81, %r80, 2147483647;
	setp.eq.s32 	%p15, %r81, 0;
	selp.f64 	%fd191, 0dFFF0000000000000, %fd129, %p15;
$L__BB13_23:
	sub.f64 	%fd194, %fd194, %fd191;
$L__BB13_24:
	shl.b32 	%r91, %r1, 3;
	mov.u32 	%r92, __smem_d;
	add.s32 	%r32, %r92, %r91;
	st.shared.f64 	[%r32], %fd194;
	barrier.sync 	0;
	setp.lt.u32 	%p17, %r159, 66;
	@%p17 bra 	$L__BB13_28;
$L__BB13_25:
	shr.u32 	%r34, %r159, 1;
	setp.ge.u32 	%p18, %r1, %r34;
	@%p18 bra 	$L__BB13_27;
	shl.b32 	%r93, %r34, 3;
	add.s32 	%r94, %r32, %r93;
	ld.shared.f64 	%fd162, [%r94];
	add.f64 	%fd194, %fd194, %fd162;
	st.shared.f64 	[%r32], %fd194;
$L__BB13_27:
	barrier.sync 	0;
	setp.gt.u32 	%p19, %r159, 131;
	mov.u32 	%r159, %r34;
	@%p19 bra 	$L__BB13_25;
$L__BB13_28:
	setp.gt.u32 	%p20, %r1, 31;
	@%p20 bra 	$L__BB13_46;
	// begin inline asm
	activemask.b32 %r95;
	// end inline asm
	setp.ne.s32 	%p21, %r95, -1;
	@%p21 bra 	$L__BB13_31;
	// begin inline asm
	mov.b64 {%r103,%r104}, %fd194;
	// end inline asm
	shfl.sync.down.b32	%r106|%p25, %r104, 16, 31, -1;
	shfl.sync.down.b32	%r105|%p26, %r103, 16, 31, -1;
	// begin inline asm
	mov.b64 %fd196, {%r105,%r106};
	// end inline asm
	bra.uni 	$L__BB13_32;
$L__BB13_31:
	// begin inline asm
	mov.u32 %r96, %laneid;
	// end inline asm
	fns.b32 	%r101, %r95, %r96, 17;
	setp.gt.u32 	%p22, %r101, 31;
	selp.b32 	%r102, %r96, %r101, %p22;
	// begin inline asm
	mov.b64 {%r97,%r98}, %fd194;
	// end inline asm
	shfl.sync.idx.b32	%r100|%p23, %r98, %r102, 31, %r95;
	shfl.sync.idx.b32	%r99|%p24, %r97, %r102, 31, %r95;
	// begin inline asm
	mov.b64 %fd196, {%r99,%r100};
	// end inline asm
$L__BB13_32:
	setp.eq.s32 	%p27, %r95, -1;
	add.f64 	%fd40, %fd194, %fd196;
	@%p27 bra 	$L__BB13_34;
	// begin inline asm
	mov.u32 %r107, %laneid;
	// end inline asm
	fns.b32 	%r112, %r95, %r107, 9;
	setp.gt.u32 	%p28, %r112, 31;
	selp.b32 	%r113, %r107, %r112, %p28;
	// begin inline asm
	mov.b64 {%r108,%r109}, %fd40;
	// end inline asm
	shfl.sync.idx.b32	%r111|%p29, %r109, %r113, 31, %r95;
	shfl.sync.idx.b32	%r110|%p30, %r108, %r113, 31, %r95;
	// begin inline asm
	mov.b64 %fd197, {%r110,%r111};
	// end inline asm
	bra.uni 	$L__BB13_35;
$L__BB13_34:
	// begin inline asm
	mov.b64 {%r114,%r115}, %fd40;
	// end inline asm
	shfl.sync.down.b32	%r117|%p31, %r115, 8, 31, -1;
	shfl.sync.down.b32	%r116|%p32, %r114, 8, 31, -1;
	// begin inline asm
	mov.b64 %fd197, {%r116,%r117};
	// end inline asm
$L__BB13_35:
	setp.eq.s32 	%p33, %r95, -1;
	add.f64 	%fd44, %fd40, %fd197;
	@%p33 bra 	$L__BB13_37;
	// begin inline asm
	mov.u32 %r118, %laneid;
	// end inline asm
	fns.b32 	%r123, %r95, %r118, 5;
	setp.gt.u32 	%p34, %r123, 31;
	selp.b32 	%r124, %r118, %r123, %p34;
	// begin inline asm
	mov.b64 {%r119,%r120}, %fd44;
	// end inline asm
	shfl.sync.idx.b32	%r122|%p35, %r120, %r124, 31, %r95;
	shfl.sync.idx.b32	%r121|%p36, %r119, %r124, 31, %r95;
	// begin inline asm
	mov.b64 %fd198, {%r121,%r122};
	// end inline asm
	bra.uni 	$L__BB13_38;
$L__BB13_37:
	// begin inline asm
	mov.b64 {%r125,%r126}, %fd44;
	// end inline asm
	shfl.sync.down.b32	%r128|%p37, %r126, 4, 31, -1;
	shfl.sync.down.b32	%r127|%p38, %r125, 4, 31, -1;
	// begin inline asm
	mov.b64 %fd198, {%r127,%r128};
	// end inline asm
$L__BB13_38:
	setp.eq.s32 	%p39, %r95, -1;
	add.f64 	%fd48, %fd44, %fd198;
	@%p39 bra 	$L__BB13_40;
	// begin inline asm
	mov.u32 %r129, %laneid;
	// end inline asm
	fns.b32 	%r134, %r95, %r129, 3;
	setp.gt.u32 	%p40, %r134, 31;
	selp.b32 	%r135, %r129, %r134, %p40;
	// begin inline asm
	mov.b64 {%r130,%r131}, %fd48;
	// end inline asm
	shfl.sync.idx.b32	%r133|%p41, %r131, %r135, 31, %r95;
	shfl.sync.idx.b32	%r132|%p42, %r130, %r135, 31, %r95;
	// begin inline asm
	mov.b64 %fd199, {%r132,%r133};
	// end inline asm
	bra.uni 	$L__BB13_41;
$L__BB13_40:
	// begin inline asm
	mov.b64 {%r136,%r137}, %fd48;
	// end inline asm
	shfl.sync.down.b32	%r139|%p43, %r137, 2, 31, -1;
	shfl.sync.down.b32	%r138|%p44, %r136, 2, 31, -1;
	// begin inline asm
	mov.b64 %fd199, {%r138,%r139};
	// end inline asm
$L__BB13_41:
	setp.eq.s32 	%p45, %r95, -1;
	add.f64 	%fd52, %fd48, %fd199;
	@%p45 bra 	$L__BB13_43;
	// begin inline asm
	mov.u32 %r140, %laneid;
	// end inline asm
	fns.b32 	%r145, %r95, %r140, 2;
	setp.gt.u32 	%p46, %r145, 31;
	selp.b32 	%r146, %r140, %r145, %p46;
	// begin inline asm
	mov.b64 {%r141,%r142}, %fd52;
	// end inline asm
	shfl.sync.idx.b32	%r144|%p47, %r142, %r146, 31, %r95;
	shfl.sync.idx.b32	%r143|%p48, %r141, %r146, 31, %r95;
	// begin inline asm
	mov.b64 %fd200, {%r143,%r144};
	// end inline asm
	bra.uni 	$L__BB13_44;
$L__BB13_43:
	// begin inline asm
	mov.b64 {%r147,%r148}, %fd52;
	// end inline asm
	shfl.sync.down.b32	%r150|%p49, %r148, 1, 31, -1;
	shfl.sync.down.b32	%r149|%p50, %r147, 1, 31, -1;
	// begin inline asm
	mov.b64 %fd200, {%r149,%r150};
	// end inline asm
$L__BB13_44:
	add.f64 	%fd56, %fd52, %fd200;
	setp.ne.s32 	%p51, %r1, 0;
	@%p51 bra 	$L__BB13_46;
	cvta.to.global.u64 	%rd8, %rd2;
	mul.wide.u32 	%rd9, %r2, 8;
	add.s64 	%rd10, %rd8, %rd9;
	st.global.f64 	[%rd10], %fd56;
$L__BB13_46:
	ret;

}
	// .globl	_Z11reduceRegr4IdLj1EEvPT_S1_j
.visible .entry _Z11reduceRegr4IdLj1EEvPT_S1_j(
	.param .u64 .ptr .align 1 _Z11reduceRegr4IdLj1EEvPT_S1_j_param_0,
	.param .u64 .ptr .align 1 _Z11reduceRegr4IdLj1EEvPT_S1_j_param_1,
	.param .u32 _Z11reduceRegr4IdLj1EEvPT_S1_j_param_2
)
{
	.reg .pred 	%p<52>;
	.reg .b32 	%r<160>;
	.reg .b32 	%f<5>;
	.reg .b64 	%rd<11>;
	.reg .b64 	%fd<201>;

	ld.param.u64 	%rd3, [_Z11reduceRegr4IdLj1EEvPT_S1_j_param_0];
	ld.param.u64 	%rd2, [_Z11reduceRegr4IdLj1EEvPT_S1_j_param_1];
	ld.param.u32 	%r36, [_Z11reduceRegr4IdLj1EEvPT_S1_j_param_2];
	cvta.to.global.u64 	%rd1, %rd3;
	mov.u32 	%r1, %tid.x;
	mov.u32 	%r2, %ctaid.x;
	mov.u32 	%r159, %ntid.x;
	mul.lo.s32 	%r37, %r159, %r2;
	shl.b32 	%r38, %r37, 1;
	add.s32 	%r4, %r38, %r1;
	setp.ge.u32 	%p1, %r4, %r36;
	mov.f64 	%fd194, 0d0000000000000000;
	@%p1 bra 	$L__BB14_12;
	mul.wide.u32 	%rd4, %r4, 8;
	add.s64 	%rd5, %rd1, %rd4;
	ld.global.f64 	%fd1, [%rd5];
	fma.rn.f64 	%fd58, %fd1, 0d3FF71547652B82FE, 0d4338000000000000;
	{
	.reg .b32 %temp; 
	mov.b64 	{%r5, %temp}, %fd58;
	}
	mov.f64 	%fd59, 0dC338000000000000;
	add.rn.f64 	%fd60, %fd58, %fd59;
	fma.rn.f64 	%fd61, %fd60, 0dBFE62E42FEFA39EF, %fd1;
	fma.rn.f64 	%fd62, %fd60, 0dBC7ABC9E3B39803F, %fd61;
	fma.rn.f64 	%fd63, %fd62, 0d3E5ADE1569CE2BDF, 0d3E928AF3FCA213EA;
	fma.rn.f64 	%fd64, %fd63, %fd62, 0d3EC71DEE62401315;
	fma.rn.f64 	%fd65, %fd64, %fd62, 0d3EFA01997C89EB71;
	fma.rn.f64 	%fd66, %fd65, %fd62, 0d3F2A01A014761F65;
	fma.rn.f64 	%fd67, %fd66, %fd62, 0d3F56C16C1852B7AF;
	fma.rn.f64 	%fd68, %fd67, %fd62, 0d3F81111111122322;
	fma.rn.f64 	%fd69, %fd68, %fd62, 0d3FA55555555502A1;
	fma.rn.f64 	%fd70, %fd69, %fd62, 0d3FC5555555555511;
	fma.rn.f64 	%fd71, %fd70, %fd62, 0d3FE000000000000B;
	fma.rn.f64 	%fd72, %fd71, %fd62, 0d3FF0000000000000;
	fma.rn.f64 	%fd73, %fd72, %fd62, 0d3FF0000000000000;
	{
	.reg .b32 %temp; 
	mov.b64 	{%r6, %temp}, %fd73;
	}
	{
	.reg .b32 %temp; 
	mov.b64 	{%temp, %r7}, %fd73;
	}
	shl.b32 	%r39, %r5, 20;
	add.s32 	%r40, %r39, %r7;
	mov.b64 	%fd183, {%r6, %r40};
	{
	.reg .b32 %temp; 
	mov.b64 	{%temp, %r41}, %fd1;
	}
	mov.b32 	%f3, %r41;
	abs.f32 	%f1, %f3;
	setp.lt.f32 	%p2, %f1, 0f4086232B;
	@%p2 bra 	$L__BB14_4;
	setp.lt.f64 	%p3, %fd1, 0d0000000000000000;
	add.f64 	%fd74, %fd1, 0d7FF0000000000000;
	selp.f64 	%fd183, 0d0000000000000000, %fd74, %p3;
	setp.geu.f32 	%p4, %f1, 0f40874800;
	@%p4 bra 	$L__BB14_4;
	shr.u32 	%r42, %r5, 31;
	add.s32 	%r43, %r5, %r42;
	shr.s32 	%r44, %r43, 1;
	shl.b32 	%r45, %r44, 20;
	add.s32 	%r46, %r7, %r45;
	mov.b64 	%fd75, {%r6, %r46};
	sub.s32 	%r47, %r5, %r44;
	shl.b32 	%r48, %r47, 20;
	add.s32 	%r49, %r48, 1072693248;
	mov.b32 	%r50, 0;
	mov.b64 	%fd76, {%r50, %r49};
	mul.f64 	%fd183, %fd76, %fd75;
$L__BB14_4:
	add.f64 	%fd184, %fd183, 0d3FF0000000000000;
	{
	.reg .b32 %temp; 
	mov.b64 	{%temp, %r151}, %fd184;
	}
	{
	.reg .b32 %temp; 
	mov.b64 	{%r152, %temp}, %fd184;
	}
	setp.gt.s32 	%p5, %r151, 1048575;
	mov.b32 	%r153, -1023;
	@%p5 bra 	$L__BB14_6;
	mul.f64 	%fd184, %fd184, 0d4350000000000000;
	{
	.reg .b32 %temp; 
	mov.b64 	{%temp, %r151}, %fd184;
	}
	{
	.reg .b32 %temp; 
	mov.b64 	{%r152, %temp}, %fd184;
	}
	mov.b32 	%r153, -1077;
$L__BB14_6:
	add.s32 	%r53, %r151, -1;
	setp.gt.u32 	%p6, %r53, 2146435070;
	@%p6 bra 	$L__BB14_10;
	shr.u32 	%r56, %r151, 20;
	add.s32 	%r154, %r153, %r56;
	and.b32  	%r57, %r151, 1048575;
	or.b32  	%r58, %r57, 1072693248;
	mov.b64 	%fd185, {%r152, %r58};
	setp.lt.u32 	%p8, %r58, 1073127583;
	@%p8 bra 	$L__BB14_9;
	{
	.reg .b32 %temp; 
	mov.b64 	{%r59, %temp}, %fd185;
	}
	{
	.reg .b32 %temp; 
	mov.b64 	{%temp, %r60}, %fd185;
	}
	add.s32 	%r61, %r60, -1048576;
	mov.b64 	%fd185, {%r59, %r61};
	add.s32 	%r154, %r154, 1;
$L__BB14_9:
	add.f64 	%fd78, %fd185, 0dBFF0000000000000;
	add.f64 	%fd79, %fd185, 0d3FF0000000000000;
	rcp.approx.ftz.f64 	%fd80, %fd79;
	neg.f64 	%fd81, %fd79;
	fma.rn.f64 	%fd82, %fd81, %fd80, 0d3FF0000000000000;
	fma.rn.f64 	%fd83, %fd82, %fd82, %fd82;
	fma.rn.f64 	%fd84, %fd83, %fd80, %fd80;
	mul.f64 	%fd85, %fd78, %fd84;
	fma.rn.f64 	%fd86, %fd78, %fd84, %fd85;
	mul.f64 	%fd87, %fd86, %fd86;
	fma.rn.f64 	%fd88, %fd87, 0d3EB1380B3AE80F1E, 0d3ED0EE258B7A8B04;
	fma.rn.f64 	%fd89, %fd88, %fd87, 0d3EF3B2669F02676F;
	fma.rn.f64 	%fd90, %fd89, %fd87, 0d3F1745CBA9AB0956;
	fma.rn.f64 	%fd91, %fd90, %fd87, 0d3F3C71C72D1B5154;
	fma.rn.f64 	%fd92, %fd91, %fd87, 0d3F624924923BE72D;
	fma.rn.f64 	%fd93, %fd92, %fd87, 0d3F8999999999A3C4;
	fma.rn.f64 	%fd94, %fd93, %fd87, 0d3FB5555555555554;
	sub.f64 	%fd95, %fd78, %fd86;
	add.f64 	%fd96, %fd95, %fd95;
	neg.f64 	%fd97, %fd86;
	fma.rn.f64 	%fd98, %fd97, %fd78, %fd96;
	mul.f64 	%fd99, %fd84, %fd98;
	mul.f64 	%fd100, %fd87, %fd94;
	fma.rn.f64 	%fd101, %fd100, %fd86, %fd99;
	xor.b32  	%r62, %r154, -2147483648;
	mov.b32 	%r63, 1127219200;
	mov.b64 	%fd102, {%r62, %r63};
	mov.b32 	%r64, -2147483648;
	mov.b64 	%fd103, {%r64, %r63};
	sub.f64 	%fd104, %fd102, %fd103;
	fma.rn.f64 	%fd105, %fd104, 0d3FE62E42FEFA39EF, %fd86;
	fma.rn.f64 	%fd106, %fd104, 0dBFE62E42FEFA39EF, %fd105;
	sub.f64 	%fd107, %fd106, %fd86;
	sub.f64 	%fd108, %fd101, %fd107;
	fma.rn.f64 	%fd109, %fd104, 0d3C7ABC9E3B39803F, %fd108;
	add.f64 	%fd186, %fd105, %fd109;
	bra.uni 	$L__BB14_11;
$L__BB14_10:
	fma.rn.f64 	%fd77, %fd184, 0d7FF0000000000000, 0d7FF0000000000000;
	{
	.reg .b32 %temp; 
	mov.b64 	{%temp, %r54}, %fd184;
	}
	and.b32  	%r55, %r54, 2147483647;
	setp.eq.s32 	%p7, %r55, 0;
	selp.f64 	%fd186, 0dFFF0000000000000, %fd77, %p7;
$L__BB14_11:
	neg.f64 	%fd194, %fd186;
$L__BB14_12:
	add.s32 	%r18, %r4, 1;
	setp.ge.u32 	%p9, %r18, %r36;
	@%p9 bra 	$L__BB14_24;
	mul.wide.u32 	%rd6, %r18, 8;
	add.s64 	%rd7, %rd1, %rd6;
	ld.global.f64 	%fd17, [%rd7];
	fma.rn.f64 	%fd110, %fd17, 0d3FF71547652B82FE, 0d4338000000000000;
	{
	.reg .b32 %temp; 
	mov.b64 	{%r19, %temp}, %fd110;
	}
	mov.f64 	%fd111, 0dC338000000000000;
	add.rn.f64 	%fd112, %fd110, %fd111;
	fma.rn.f64 	%fd113, %fd112, 0dBFE62E42FEFA39EF, %fd17;
	fma.rn.f64 	%fd114, %fd112, 0dBC7ABC9E3B39803F, %fd113;
	fma.rn.f64 	%fd115, %fd114, 0d3E5ADE1569CE2BDF, 0d3E928AF3FCA213EA;
	fma.rn.f64 	%fd116, %fd115, %fd114, 0d3EC71DEE62401315;
	fma.rn.f64 	%fd117, %fd116, %fd114, 0d3EFA01997C89EB71;
	fma.rn.f64 	%fd118, %fd117, %fd114, 0d3F2A01A014761F65;
	fma.rn.f64 	%fd119, %fd118, %fd114, 0d3F56C16C1852B7AF;
	fma.rn.f64 	%fd120, %fd119, %fd114, 0d3F81111111122322;
	fma.rn.f64 	%fd121, %fd120, %fd114, 0d3FA55555555502A1;
	fma.rn.f64 	%fd122, %fd121, %fd114, 0d3FC5555555555511;
	fma.rn.f64 	%fd123, %fd122, %fd114, 0d3FE000000000000B;
	fma.rn.f64 	%fd124, %fd123, %fd114, 0d3FF0000000000000;
	fma.rn.f64 	%fd125, %fd124, %fd114, 0d3FF0000000000000;
	{
	.reg .b32 %temp; 
	mov.b64 	{%r20, %temp}, %fd125;
	}
	{
	.reg .b32 %temp; 
	mov.b64 	{%temp, %r21}, %fd125;
	}
	shl.b32 	%r65, %r19, 20;
	add.s32 	%r66, %r65, %r21;
	mov.b64 	%fd188, {%r20, %r66};
	{
	.reg .b32 %temp; 
	mov.b64 	{%temp, %r67}, %fd17;
	}
	mov.b32 	%f4, %r67;
	abs.f32 	%f2, %f4;
	setp.lt.f32 	%p10, %f2, 0f4086232B;
	@%p10 bra 	$L__BB14_16;
	setp.lt.f64 	%p11, %fd17, 0d0000000000000000;
	add.f64 	%fd126, %fd17, 0d7FF0000000000000;
	selp.f64 	%fd188, 0d0000000000000000, %fd126, %p11;
	setp.geu.f32 	%p12, %f2, 0f40874800;
	@%p12 bra 	$L__BB14_16;
	shr.u32 	%r68, %r19, 31;
	add.s32 	%r69, %r19, %r68;
	shr.s32 	%r70, %r69, 1;
	shl.b32 	%r71, %r70, 20;
	add.s32 	%r72, %r21, %r71;
	mov.b64 	%fd127, {%r20, %r72};
	sub.s32 	%r73, %r19, %r70;
	shl.b32 	%r74, %r73, 20;
	add.s32 	%r75, %r74, 1072693248;
	mov.b32 	%r76, 0;
	mov.b64 	%fd128, {%r76, %r75};
	mul.f64 	%fd188, %fd128, %fd127;
$L__BB14_16:
	add.f64 	%fd189, %fd188, 0d3FF0000000000000;
	{
	.reg .b32 %temp; 
	mov.b64 	{%temp, %r155}, %fd189;
	}
	{
	.reg .b32 %temp; 
	mov.b64 	{%r156, %temp}, %fd189;
	}
	setp.gt.s32 	%p13, %r155, 1048575;
	mov.b32 	%r157, -1023;
	@%p13 bra 	$L__BB14_18;
	mul.f64 	%fd189, %fd189, 0d4350000000000000;
	{
	.reg .b32 %temp; 
	mov.b64 	{%temp, %r155}, %fd189;
	}
	{
	.reg .b32 %temp; 
	mov.b64 	{%r156, %temp}, %fd189;
	}
	mov.b32 	%r157, -1077;
$L__BB14_18:
	add.s32 	%r79, %r155, -1;
	setp.gt.u32 	%p14, %r79, 2146435070;
	@%p14 bra 	$L__BB14_22;
	shr.u32 	%r82, %r155, 20;
	add.s32 	%r158, %r157, %r82;
	and.b32  	%r83, %r155, 1048575;
	or.b32  	%r84, %r83, 1072693248;
	mov.b64 	%fd190, {%r156, %r84};
	setp.lt.u32 	%p16, %r84, 1073127583;
	@%p16 bra 	$L__BB14_21;
	{
	.reg .b32 %temp; 
	mov.b64 	{%r85, %temp}, %fd190;
	}
	{
	.reg .b32 %temp; 
	mov.b64 	{%temp, %r86}, %fd190;
	}
	add.s32 	%r87, %r86, -1048576;
	mov.b64 	%fd190, {%r85, %r87};
	add.s32 	%r158, %r158, 1;
$L__BB14_21:
	add.f64 	%fd130, %fd190, 0dBFF0000000000000;
	add.f64 	%fd131, %fd190, 0d3FF0000000000000;
	rcp.approx.ftz.f64 	%fd132, %fd131;
	neg.f64 	%fd133, %fd131;
	fma.rn.f64 	%fd134, %fd133, %fd132, 0d3FF0000000000000;
	fma.rn.f64 	%fd135, %fd134, %fd134, %fd134;
	fma.rn.f64 	%fd136, %fd135, %fd132, %fd132;
	mul.f64 	%fd137, %fd130, %fd136;
	fma.rn.f64 	%fd138, %fd130, %fd136, %fd137;
	mul.f64 	%fd139, %fd138, %fd138;
	fma.rn.f64 	%fd140, %fd139, 0d3EB1380B3AE80F1E, 0d3ED0EE258B7A8B04;
	fma.rn.f64 	%fd141, %fd140, %fd139, 0d3EF3B2669F02676F;
	fma.rn.f64 	%fd142, %fd141, %fd139, 0d3F1745CBA9AB0956;
	fma.rn.f64 	%fd143, %fd142, %fd139, 0d3F3C71C72D1B5154;
	fma.rn.f64 	%fd144, %fd143, %fd139, 0d3F624924923BE72D;
	fma.rn.f64 	%fd145, %fd144, %fd139, 0d3F8999999999A3C4;
	fma.rn.f64 	%fd146, %fd145, %fd139, 0d3FB5555555555554;
	sub.f64 	%fd147, %fd130, %fd138;
	add.f64 	%fd148, %fd147, %fd147;
	neg.f64 	%fd149, %fd138;
	fma.rn.f64 	%fd150, %fd149, %fd130, %fd148;
	mul.f64 	%fd151, %fd136, %fd150;
	mul.f64 	%fd152, %fd139, %fd146;
	fma.rn.f64 	%fd153, %fd152, %fd138, %fd151;
	xor.b32  	%r88, %r158, -2147483648;
	mov.b32 	%r89, 1127219200;
	mov.b64 	%fd154, {%r88, %r89};
	mov.b32 	%r90, -2147483648;
	mov.b64 	%fd155, {%r90, %r89};
	sub.f64 	%fd156, %fd154, %fd155;
	fma.rn.f64 	%fd157, %fd156, 0d3FE62E42FEFA39EF, %fd138;
	fma.rn.f64 	%fd158, %fd156, 0dBFE62E42FEFA39EF, %fd157;
	sub.f64 	%fd159, %fd158, %fd138;
	sub.f64 	%fd160, %fd153, %fd159;
	fma.rn.f64 	%fd161, %fd156, 0d3C7ABC9E3B39803F, %fd160;
	add.f64 	%fd191, %fd157, %fd161;
	bra.uni 	$L__BB14_23;
$L__BB14_22:
	fma.rn.f64 	%fd129, %fd189, 0d7FF0000000000000, 0d7FF0000000000000;
	{
	.reg .b32 %temp; 
	mov.b64 	{%temp, %r80}, %fd189;
	}
	and.b32  	%r81, %r80, 2147483647;
	setp.eq.s32 	%p15, %r81, 0;
	selp.f64 	%fd191, 0dFFF0000000000000, %fd129, %p15;
$L__BB14_23:
	sub.f64 	%fd194, %fd194, %fd191;
$L__BB14_24:
	shl.b32 	%r91, %r1, 3;
	mov.u32 	%r92, __smem_d;
	add.s32 	%r32, %r92, %r91;
	st.shared.f64 	[%r32], %fd194;
	barrier.sync 	0;
	setp.lt.u32 	%p17, %r159, 66;
	@%p17 bra 	$L__BB14_28;
$L__BB14_25:
	shr.u32 	%r34, %r159, 1;
	setp.ge.u32 	%p18, %r1, %r34;
	@%p18 bra 	$L__BB14_27;
	shl.b32 	%r93, %r34, 3;
	add.s32 	%r94, %r32, %r93;
	ld.shared.f64 	%fd162, [%r94];
	add.f64 	%fd194, %fd194, %fd162;
	st.shared.f64 	[%r32], %fd194;
$L__BB14_27:
	barrier.sync 	0;
	setp.gt.u32 	%p19, %r159, 131;
	mov.u32 	%r159, %r34;
	@%p19 bra 	$L__BB14_25;
$L__BB14_28:
	setp.gt.u32 	%p20, %r1, 31;
	@%p20 bra 	$L__BB14_46;
	// begin inline asm
	activemask.b32 %r95;
	// end inline asm
	setp.ne.s32 	%p21, %r95, -1;
	@%p21 bra 	$L__BB14_31;
	// begin inline asm
	mov.b64 {%r103,%r104}, %fd194;
	// end inline asm
	shfl.sync.down.b32	%r106|%p25, %r104, 16, 31, -1;
	shfl.sync.down.b32	%r105|%p26, %r103, 16, 31, -1;
	// begin inline asm
	mov.b64 %fd196, {%r105,%r106};
	// end inline asm
	bra.uni 	$L__BB14_32;
$L__BB14_31:
	// begin inline asm
	mov.u32 %r96, %laneid;
	// end inline asm
	fns.b32 	%r101, %r95, %r96, 17;
	setp.gt.u32 	%p22, %r101, 31;
	selp.b32 	%r102, %r96, %r101, %p22;
	// begin inline asm
	mov.b64 {%r97,%r98}, %fd194;
	// end inline asm
	shfl.sync.idx.b32	%r100|%p23, %r98, %r102, 31, %r95;
	shfl.sync.idx.b32	%r99|%p24, %r97, %r102, 31, %r95;
	// begin inline asm
	mov.b64 %fd196, {%r99,%r100};
	// end inline asm
$L__BB14_32:
	setp.eq.s32 	%p27, %r95, -1;
	add.f64 	%fd40, %fd194, %fd196;
	@%p27 bra 	$L__BB14_34;
	// begin inline asm
	mov.u32 %r107, %laneid;
	// end inline asm
	fns.b32 	%r112, %r95, %r107, 9;
	setp.gt.u32 	%p28, %r112, 31;
	selp.b32 	%r113, %r107, %r112, %p28;
	// begin inline asm
	mov.b64 {%r108,%r109}, %fd40;
	// end inline asm
	shfl.sync.idx.b32	%r111|%p29, %r109, %r113, 31, %r95;
	shfl.sync.idx.b32	%r110|%p30, %r108, %r113, 31, %r95;
	// begin inline asm
	mov.b64 %fd197, {%r110,%r111};
	// end inline asm
	bra.uni 	$L__BB14_35;
$L__BB14_34:
	// begin inline asm
	mov.b64 {%r114,%r115}, %fd40;
	// end inline asm
	shfl.sync.down.b32	%r117|%p31, %r115, 8, 31, -1;
	shfl.sync.down.b32	%r116|%p32, %r114, 8, 31, -1;
	// begin inline asm
	mov.b64 %fd197, {%r116,%r117};
	// end inline asm
$L__BB14_35:
	setp.eq.s32 	%p33, %r95, -1;
	add.f64 	%fd44, %fd40, %fd197;
	@%p33 bra 	$L__BB14_37;
	// begin inline asm
	mov.u32 %r118, %laneid;
	// end inline asm
	fns.b32 	%r123, %r95, %r118, 5;
	setp.gt.u32 	%p34, %r123, 31;
	selp.b32 	%r124, %r118, %r123, %p34;
	// begin inline asm
	mov.b64 {%r119,%r120}, %fd44;
	// end inline asm
	shfl.sync.idx.b32	%r122|%p35, %r120, %r124, 31, %r95;
	shfl.sync.idx.b32	%r121|%p36, %r119, %r124, 31, %r95;
	// begin inline asm
	mov.b64 %fd198, {%r121,%r122};
	// end inline asm
	bra.uni 	$L__BB14_38;
$L__BB14_37:
	// begin inline asm
	mov.b64 {%r125,%r126}, %fd44;
	// end inline asm
	shfl.sync.down.b32	%r128|%p37, %r126, 4, 31, -1;
	shfl.sync.down.b32	%r127|%p38, %r125, 4, 31, -1;
	// begin inline asm
	mov.b64 %fd198, {%r127,%r128};
	// end inline asm
$L__BB14_38:
	setp.eq.s32 	%p39, %r95, -1;
	add.f64 	%fd48, %fd44, %fd198;
	@%p39 bra 	$L__BB14_40;
	// begin inline asm
	mov.u32 %r129, %laneid;
	// end inline asm
	fns.b32 	%r134, %r95, %r129, 3;
	setp.gt.u32 	%p40, %r134, 31;
	selp.b32 	%r135, %r129, %r134, %p40;
	// begin inline asm
	mov.b64 {%r130,%r131}, %fd48;
	// end inline asm
	shfl.sync.idx.b32	%r133|%p41, %r131, %r135, 31, %r95;
	shfl.sync.idx.b32	%r132|%p42, %r130, %r135, 31, %r95;
	// begin inline asm
	mov.b64 %fd199, {%r132,%r133};
	// end inline asm
	bra.uni 	$L__BB14_41;
$L__BB14_40:
	// begin inline asm
	mov.b64 {%r136,%r137}, %fd48;
	// end inline asm
	shfl.sync.down.b32	%r139|%p43, %r137, 2, 31, -1;
	shfl.sync.down.b32	%r138|%p44, %r136, 2, 31, -1;
	// begin inline asm
	mov.b64 %fd199, {%r138,%r139};
	// end inline asm
$L__BB14_41:
	setp.eq.s32 	%p45, %r95, -1;
	add.f64 	%fd52, %fd48, %fd199;
	@%p45 bra 	$L__BB14_43;
	// begin inline asm
	mov.u32 %r140, %laneid;
	// end inline asm
	fns.b32 	%r145, %r95, %r140, 2;
	setp.gt.u32 	%p46, %r145, 31;
	selp.b32 	%r146, %r140, %r145, %p46;
	// begin inline asm
	mov.b64 {%r141,%r142}, %fd52;
	// end inline asm
	shfl.sync.idx.b32	%r144|%p47, %r142, %r146, 31, %r95;
	shfl.sync.idx.b32	%r143|%p48, %r141, %r146, 31, %r95;
	// begin inline asm
	mov.b64 %fd200, {%r143,%r144};
	// end inline asm
	bra.uni 	$L__BB14_44;
$L__BB14_43:
	// begin inline asm
	mov.b64 {%r147,%r148}, %fd52;
	// end inline asm
	shfl.sync.down.b32	%r150|%p49, %r148, 1, 31, -1;
	shfl.sync.down.b32	%r149|%p50, %r147, 1, 31, -1;
	// begin inline asm
	mov.b64 %fd200, {%r149,%r150};
	// end inline asm
$L__BB14_44:
	add.f64 	%fd56, %fd52, %fd200;
	setp.ne.s32 	%p51, %r1, 0;
	@%p51 bra 	$L__BB14_46;
	cvta.to.global.u64 	%rd8, %rd2;
	mul.wide.u32 	%rd9, %r2, 8;
	add.s64 	%rd10, %rd8, %rd9;
	st.global.f64 	[%rd10], %fd56;
$L__BB14_46:
	ret;

}
	// .globl	_Z11reduceRegr5IdLj1024EEvPT_S1_j
.visible .entry _Z11reduceRegr5IdLj1024EEvPT_S1_j(
	.param .u64 .ptr .align 1 _Z11reduceRegr5IdLj1024EEvPT_S1_j_param_0,
	.param .u64 .ptr .align 1 _Z11reduceRegr5IdLj1024EEvPT_S1_j_param_1,
	.param .u32 _Z11reduceRegr5IdLj1024EEvPT_S1_j_param_2
)
{
	.reg .pred 	%p<52>;
	.reg .b32 	%r<153>;
	.reg .b32 	%f<5>;
	.reg .b64 	%rd<9>;
	.reg .b64 	%fd<207>;

	ld.param.u64 	%rd3, [_Z11reduceRegr5IdLj1024EEvPT_S1_j_param_0];
	ld.param.u64 	%rd2, [_Z11reduceRegr5IdLj1024EEvPT_S1_j_param_1];
	ld.param.u32 	%r32, [_Z11reduceRegr5IdLj1024EEvPT_S1_j_param_2];
	cvta.to.global.u64 	%rd4, %rd3;
	mov.u32 	%r1, %tid.x;
	mov.u32 	%r2, %ctaid.x;
	shl.b32 	%r33, %r2, 11;
	or.b32  	%r3, %r33, %r1;
	setp.ge.u32 	%p1, %r3, %r32;
	mul.wide.u32 	%rd5, %r3, 8;
	add.s64 	%rd1, %rd4, %rd5;
	mov.f64 	%fd198, 0d0000000000000000;
	@%p1 bra 	$L__BB15_12;
	ld.global.f64 	%fd1, [%rd1];
	fma.rn.f64 	%fd61, %fd1, 0d3FF71547652B82FE, 0d4338000000000000;
	{
	.reg .b32 %temp; 
	mov.b64 	{%r4, %temp}, %fd61;
	}
	mov.f64 	%fd62, 0dC338000000000000;
	add.rn.f64 	%fd63, %fd61, %fd62;
	fma.rn.f64 	%fd64, %fd63, 0dBFE62E42FEFA39EF, %fd1;
	fma.rn.f64 	%fd65, %fd63, 0dBC7ABC9E3B39803F, %fd64;
	fma.rn.f64 	%fd66, %fd65, 0d3E5ADE1569CE2BDF, 0d3E928AF3FCA213EA;
	fma.rn.f64 	%fd67, %fd66, %fd65, 0d3EC71DEE62401315;
	fma.rn.f64 	%fd68, %fd67, %fd65, 0d3EFA01997C89EB71;
	fma.rn.f64 	%fd69, %fd68, %fd65, 0d3F2A01A014761F65;
	fma.rn.f64 	%fd70, %fd69, %fd65, 0d3F56C16C1852B7AF;
	fma.rn.f64 	%fd71, %fd70, %fd65, 0d3F81111111122322;
	fma.rn.f64 	%fd72, %fd71, %fd65, 0d3FA55555555502A1;
	fma.rn.f64 	%fd73, %fd72, %fd65, 0d3FC5555555555511;
	fma.rn.f64 	%fd74, %fd73, %fd65, 0d3FE000000000000B;
	fma.rn.f64 	%fd75, %fd74, %fd65, 0d3FF0000000000000;
	fma.rn.f64 	%fd76, %fd75, %fd65, 0d3FF0000000000000;
	{
	.reg .b32 %temp; 
	mov.b64 	{%r5, %temp}, %fd76;
	}
	{
	.reg .b32 %temp; 
	mov.b64 	{%temp, %r6}, %fd76;
	}
	shl.b32 	%r34, %r4, 20;
	add.s32 	%r35, %r34, %r6;
	mov.b64 	%fd189, {%r5, %r35};
	{
	.reg .b32 %temp; 
	mov.b64 	{%temp, %r36}, %fd1;
	}
	mov.b32 	%f3, %r36;
	abs.f32 	%f1, %f3;
	setp.lt.f32 	%p2, %f1, 0f4086232B;
	@%p2 bra 	$L__BB15_4;
	setp.lt.f64 	%p3, %fd1, 0d0000000000000000;
	add.f64 	%fd77, %fd1, 0d7FF0000000000000;
	selp.f64 	%fd189, 0d0000000000000000, %fd77, %p3;
	setp.geu.f32 	%p4, %f1, 0f40874800;
	@%p4 bra 	$L__BB15_4;
	shr.u32 	%r37, %r4, 31;
	add.s32 	%r38, %r4, %r37;
	shr.s32 	%r39, %r38, 1;
	shl.b32 	%r40, %r39, 20;
	add.s32 	%r41, %r6, %r40;
	mov.b64 	%fd78, {%r5, %r41};
	sub.s32 	%r42, %r4, %r39;
	shl.b32 	%r43, %r42, 20;
	add.s32 	%r44, %r43, 1072693248;
	mov.b32 	%r45, 0;
	mov.b64 	%fd79, {%r45, %r44};
	mul.f64 	%fd189, %fd79, %fd78;
$L__BB15_4:
	add.f64 	%fd190, %fd189, 0d3FF0000000000000;
	{
	.reg .b32 %temp; 
	mov.b64 	{%temp, %r145}, %fd190;
	}
	{
	.reg .b32 %temp; 
	mov.b64 	{%r146, %temp}, %fd190;
	}
	setp.gt.s32 	%p5, %r145, 1048575;
	mov.b32 	%r147, -1023;
	@%p5 bra 	$L__BB15_6;
	mul.f64 	%fd190, %fd190, 0d4350000000000000;
	{
	.reg .b32 %temp; 
	mov.b64 	{%temp, %r145}, %fd190;
	}
	{
	.reg .b32 %temp; 
	mov.b64 	{%r146, %temp}, %fd190;
	}
	mov.b32 	%r147, -1077;
$L__BB15_6:
	add.s32 	%r48, %r145, -1;
	setp.gt.u32 	%p6, %r48, 2146435070;
	@%p6 bra 	$L__BB15_10;
	shr.u32 	%r51, %r145, 20;
	add.s32 	%r148, %r147, %r51;
	and.b32  	%r52, %r145, 1048575;
	or.b32  	%r53, %r52, 1072693248;
	mov.b64 	%fd191, {%r146, %r53};
	setp.lt.u32 	%p8, %r53, 1073127583;
	@%p8 bra 	$L__BB15_9;
	{
	.reg .b32 %temp; 
	mov.b64 	{%r54, %temp}, %fd191;
	}
	{
	.reg .b32 %temp; 
	mov.b64 	{%temp, %r55}, %fd191;
	}
	add.s32 	%r56, %r55, -1048576;
	mov.b64 	%fd191, {%r54, %r56};
	add.s32 	%r148, %r148, 1;
$L__BB15_9:
	add.f64 	%fd81, %fd191, 0dBFF0000000000000;
	add.f64 	%fd82, %fd191, 0d3FF0000000000000;
	rcp.approx.ftz.f64 	%fd83, %fd82;
	neg.f64 	%fd84, %fd82;
	fma.rn.f64 	%fd85, %fd84, %fd83, 0d3FF0000000000000;
	fma.rn.f64 	%fd86, %fd85, %fd85, %fd85;
	fma.rn.f64 	%fd87, %fd86, %fd83, %fd83;
	mul.f64 	%fd88, %fd81, %fd87;
	fma.rn.f64 	%fd89, %fd81, %fd87, %fd88;
	mul.f64 	%fd90, %fd89, %fd89;
	fma.rn.f64 	%fd91, %fd90, 0d3EB1380B3AE80F1E, 0d3ED0EE258B7A8B04;
	fma.rn.f64 	%fd92, %fd91, %fd90, 0d3EF3B2669F02676F;
	fma.rn.f64 	%fd93, %fd92, %fd90, 0d3F1745CBA9AB0956;
	fma.rn.f64 	%fd94, %fd93, %fd90, 0d3F3C71C72D1B5154;
	fma.rn.f64 	%fd95, %fd94, %fd90, 0d3F624924923BE72D;
	fma.rn.f64 	%fd96, %fd95, %fd90, 0d3F8999999999A3C4;
	fma.rn.f64 	%fd97, %fd96, %fd90, 0d3FB5555555555554;
	sub.f64 	%fd98, %fd81, %fd89;
	add.f64 	%fd99, %fd98, %fd98;
	neg.f64 	%fd100, %fd89;
	fma.rn.f64 	%fd101, %fd100, %fd81, %fd99;
	mul.f64 	%fd102, %fd87, %fd101;
	mul.f64 	%fd103, %fd90, %fd97;
	fma.rn.f64 	%fd104, %fd103, %fd89, %fd102;
	xor.b32  	%r57, %r148, -2147483648;
	mov.b32 	%r58, 1127219200;
	mov.b64 	%fd105, {%r57, %r58};
	mov.b32 	%r59, -2147483648;
	mov.b64 	%fd106, {%r59, %r58};
	sub.f64 	%fd107, %fd105, %fd106;
	fma.rn.f64 	%fd108, %fd107, 0d3FE62E42FEFA39EF, %fd89;
	fma.rn.f64 	%fd109, %fd107, 0dBFE62E42FEFA39EF, %fd108;
	sub.f64 	%fd110, %fd109, %fd89;
	sub.f64 	%fd111, %fd104, %fd110;
	fma.rn.f64 	%fd112, %fd107, 0d3C7ABC9E3B39803F, %fd111;
	add.f64 	%fd192, %fd108, %fd112;
	bra.uni 	$L__BB15_11;
$L__BB15_10:
	fma.rn.f64 	%fd80, %fd190, 0d7FF0000000000000, 0d7FF0000000000000;
	{
	.reg .b32 %temp; 
	mov.b64 	{%temp, %r49}, %fd190;
	}
	and.b32  	%r50, %r49, 2147483647;
	setp.eq.s32 	%p7, %r50, 0;
	selp.f64 	%fd192, 0dFFF0000000000000, %fd80, %p7;
$L__BB15_11:
	neg.f64 	%fd198, %fd192;
$L__BB15_12:
	add.s32 	%r60, %r3, 1024;
	setp.ge.u32 	%p9, %r60, %r32;
	@%p9 bra 	$L__BB15_24;
	ld.global.f64 	%fd17, [%rd1+8192];
	fma.rn.f64 	%fd113, %fd17, 0d3FF71547652B82FE, 0d4338000000000000;
	{
	.reg .b32 %temp; 
	mov.b64 	{%r17, %temp}, %fd113;
	}
	mov.f64 	%fd114, 0dC338000000000000;
	add.rn.f64 	%fd115, %fd113, %fd114;
	fma.rn.f64 	%fd116, %fd115, 0dBFE62E42FEFA39EF, %fd17;
	fma.rn.f64 	%fd117, %fd115, 0dBC7ABC9E3B39803F, %fd116;
	fma.rn.f64 	%fd118, %fd117, 0d3E5ADE1569CE2BDF, 0d3E928AF3FCA213EA;
	fma.rn.f64 	%fd119, %fd118, %fd117, 0d3EC71DEE62401315;
	fma.rn.f64 	%fd120, %fd119, %fd117, 0d3EFA01997C89EB71;
	fma.rn.f64 	%fd121, %fd120, %fd117, 0d3F2A01A014761F65;
	fma.rn.f64 	%fd122, %fd121, %fd117, 0d3F56C16C1852B7AF;
	fma.rn.f64 	%fd123, %fd122, %fd117, 0d3F81111111122322;
	fma.rn.f64 	%fd124, %fd123, %fd117, 0d3FA55555555502A1;
	fma.rn.f64 	%fd125, %fd124, %fd117, 0d3FC5555555555511;
	fma.rn.f64 	%fd126, %fd125, %fd117, 0d3FE000000000000B;
	fma.rn.f64 	%fd127, %fd126, %fd117, 0d3FF0000000000000;
	fma.rn.f64 	%fd128, %fd127, %fd117, 0d3FF0000000000000;
	{
	.reg .b32 %temp; 
	mov.b64 	{%r18, %temp}, %fd128;
	}
	{
	.reg .b32 %temp; 
	mov.b64 	{%temp, %r19}, %fd128;
	}
	shl.b32 	%r61, %r17, 20;
	add.s32 	%r62, %r61, %r19;
	mov.b64 	%fd194, {%r18, %r62};
	{
	.reg .b32 %temp; 
	mov.b64 	{%temp, %r63}, %fd17;
	}
	mov.b32 	%f4, %r63;
	abs.f32 	%f2, %f4;
	setp.lt.f32 	%p10, %f2, 0f4086232B;
	@%p10 bra 	$L__BB15_16;
	setp.lt.f64 	%p11, %fd17, 0d0000000000000000;
	add.f64 	%fd129, %fd17, 0d7FF0000000000000;
	selp.f64 	%fd194, 0d0000000000000000, %fd129, %p11;
	setp.geu.f32 	%p12, %f2, 0f40874800;
	@%p12 bra 	$L__BB15_16;
	shr.u32 	%r64, %r17, 31;
	add.s32 	%r65, %r17, %r64;
	shr.s32 	%r66, %r65, 1;
	shl.b32 	%r67, %r66, 20;
	add.s32 	%r68, %r19, %r67;
	mov.b64 	%fd130, {%r18, %r68};
	sub.s32 	%r69, %r17, %r66;
	shl.b32 	%r70, %r69, 20;
	add.s32 	%r71, %r70, 1072693248;
	mov.b32 	%r72, 0;
	mov.b64 	%fd131, {%r72, %r71};
	mul.f64 	%fd194, %fd131, %fd130;
$L__BB15_16:
	add.f64 	%fd195, %fd194, 0d3FF0000000000000;
	{
	.reg .b32 %temp; 
	mov.b64 	{%temp, %r149}, %fd195;
	}
	{
	.reg .b32 %temp; 
	mov.b64 	{%r150, %temp}, %fd195;
	}
	setp.gt.s32 	%p13, %r149, 1048575;
	mov.b32 	%r151, -1023;
	@%p13 bra 	$L__BB15_18;
	mul.f64 	%fd195, %fd195, 0d4350000000000000;
	{
	.reg .b32 %temp; 
	mov.b64 	{%temp, %r149}, %fd195;
	}
	{
	.reg .b32 %temp; 
	mov.b64 	{%r150, %temp}, %fd195;
	}
	mov.b32 	%r151, -1077;
$L__BB15_18:
	add.s32 	%r75, %r149, -1;
	setp.gt.u32 	%p14, %r75, 2146435070;
	@%p14 bra 	$L__BB15_22;
	shr.u32 	%r78, %r149, 20;
	add.s32 	%r152, %r151, %r78;
	and.b32  	%r79, %r149, 1048575;
	or.b32  	%r80, %r79, 1072693248;
	mov.b64 	%fd196, {%r150, %r80};
	setp.lt.u32 	%p16, %r80, 1073127583;
	@%p16 bra 	$L__BB15_21;
	{
	.reg .b32 %temp; 
	mov.b64 	{%r81, %temp}, %fd196;
	}
	{
	.reg .b32 %temp; 
	mov.b64 	{%temp, %r82}, %fd196;
	}
	add.s32 	%r83, %r82, -1048576;
	mov.b64 	%fd196, {%r81, %r83};
	add.s32 	%r152, %r152, 1;
$L__BB15_21:
	add.f64 	%fd133, %fd196, 0dBFF0000000000000;
	add.f64 	%fd134, %fd196, 0d3FF0000000000000;
	rcp.approx.ftz.f64 	%fd135, %fd134;
	neg.f64 	%fd136, %fd134;
	fma.rn.f64 	%fd137, %fd136, %fd135, 0d3FF0000000000000;
	fma.rn.f64 	%fd138, %fd137, %fd137, %fd137;
	fma.rn.f64 	%fd139, %fd138, %fd135, %fd135;
	mul.f64 	%fd140, %fd133, %fd139;
	fma.rn.f64 	%fd141, %fd133, %fd139, %fd140;
	mul.f64 	%fd142, %fd141, %fd141;
	fma.rn.f64 	%fd143, %fd142, 0d3EB1380B3AE80F1E, 0d3ED0EE258B7A8B04;
	fma.rn.f64 	%fd144, %fd143, %fd142, 0d3EF3B2669F02676F;
	fma.rn.f64 	%fd145, %fd144, %fd142, 0d3F1745CBA9AB0956;
	fma.rn.f64 	%fd146, %fd145, %fd142, 0d3F3C71C72D1B5154;
	fma.rn.f64 	%fd147, %fd146, %fd142, 0d3F624924923BE72D;
	fma.rn.f64 	%fd148, %fd147, %fd142, 0d3F8999999999A3C4;
	fma.rn.f64 	%fd149, %fd148, %fd142, 0d3FB5555555555554;
	sub.f64 	%fd150, %fd133, %fd141;
	add.f64 	%fd151, %fd150, %fd150;
	neg.f64 	%fd152, %fd141;
	fma.rn.f64 	%fd153, %fd152, %fd133, %fd151;
	mul.f64 	%fd154, %fd139, %fd153;
	mul.f64 	%fd155, %fd142, %fd149;
	fma.rn.f64 	%fd156, %fd155, %fd141, %fd154;
	xor.b32  	%r84, %r152, -2147483648;
	mov.b32 	%r85, 1127219200;
	mov.b64 	%fd157, {%r84, %r85};
	mov.b32 	%r86, -2147483648;
	mov.b64 	%fd158, {%r86, %r85};
	sub.f64 	%fd159, %fd157, %fd158;
	fma.rn.f64 	%fd160, %fd159, 0d3FE62E42FEFA39EF, %fd141;
	fma.rn.f64 	%fd161, %fd159, 0dBFE62E42FEFA39EF, %fd160;
	sub.f64 	%fd162, %fd161, %fd141;
	sub.f64 	%fd163, %fd156, %fd162;
	fma.rn.f64 	%fd164, %fd159, 0d3C7ABC9E3B39803F, %fd163;
	add.f64 	%fd197, %fd160, %fd164;
	bra.uni 	$L__BB15_23;
$L__BB15_22:
	fma.rn.f64 	%fd132, %fd195, 0d7FF0000000000000, 0d7FF0000000000000;
	{
	.reg .b32 %temp; 
	mov.b64 	{%temp, %r76}, %fd195;
	}
	and.b32  	%r77, %r76, 2147483647;
	setp.eq.s32 	%p15, %r77, 0;
	selp.f64 	%fd197, 0dFFF0000000000000, %fd132, %p15;
$L__BB15_23:
	sub.f64 	%fd198, %fd198, %fd197;
$L__BB15_24:
	shl.b32 	%r87, %r1, 3;
	mov.u32 	%r88, __smem_d;
	add.s32 	%r30, %r88, %r87;
	st.shared.f64 	[%r30], %fd198;
	barrier.sync 	0;
	setp.gt.u32 	%p17, %r1, 255;
	@%p17 bra 	$L__BB15_26;
	ld.shared.f64 	%fd165, [%r30+2048];
	add.f64 	%fd198, %fd198, %fd165;
	st.shared.f64 	[%r30], %fd198;
$L__BB15_26:
	barrier.sync 	0;
	setp.gt.u32 	%p18, %r1, 127;
	@%p18 bra 	$L__BB15_28;
	ld.shared.f64 	%fd166, [%r30+1024];
	add.f64 	%fd198, %fd198, %fd166;
	st.shared.f64 	[%r30], %fd198;
$L__BB15_28:
	barrier.sync 	0;
	setp.gt.u32 	%p19, %r1, 63;
	@%p19 bra 	$L__BB15_30;
	ld.shared.f64 	%fd167, [%r30+512];
	add.f64 	%fd198, %fd198, %fd167;
	st.shared.f64 	[%r30], %fd198;
$L__BB15_30:
	barrier.sync 	0;
	setp.gt.u32 	%p20, %r1, 31;
	@%p20 bra 	$L__BB15_48;
	// begin inline asm
	activemask.b32 %r89;
	// end inline asm
	ld.shared.f64 	%fd168, [%r30+256];
	add.f64 	%fd39, %fd198, %fd168;
	setp.ne.s32 	%p21, %r89, -1;
	@%p21 bra 	$L__BB15_33;
	// begin inline asm
	mov.b64 {%r97,%r98}, %fd39;
	// end inline asm
	shfl.sync.down.b32	%r100|%p25, %r98, 16, 31, -1;
	shfl.sync.down.b32	%r99|%p26, %r97, 16, 31, -1;
	// begin inline asm
	mov.b64 %fd202, {%r99,%r100};
	// end inline asm
	bra.uni 	$L__BB15_34;
$L__BB15_33:
	// begin inline asm
	mov.u32 %r90, %laneid;
	// end inline asm
	fns.b32 	%r95, %r89, %r90, 17;
	setp.gt.u32 	%p22, %r95, 31;
	selp.b32 	%r96, %r90, %r95, %p22;
	// begin inline asm
	mov.b64 {%r91,%r92}, %fd39;
	// end inline asm
	shfl.sync.idx.b32	%r94|%p23, %r92, %r96, 31, %r89;
	shfl.sync.idx.b32	%r93|%p24, %r91, %r96, 31, %r89;
	// begin inline asm
	mov.b64 %fd202, {%r93,%r94};
	// end inline asm
$L__BB15_34:
	setp.eq.s32 	%p27, %r89, -1;
	add.f64 	%fd43, %fd39, %fd202;
	@%p27 bra 	$L__BB15_36;
	// begin inline asm
	mov.u32 %r101, %laneid;
	// end inline asm
	fns.b32 	%r106, %r89, %r101, 9;
	setp.gt.u32 	%p28, %r106, 31;
	selp.b32 	%r107, %r101, %r106, %p28;
	// begin inline asm
	mov.b64 {%r102,%r103}, %fd43;
	// end inline asm
	shfl.sync.idx.b32	%r105|%p29, %r103, %r107, 31, %r89;
	shfl.sync.idx.b32	%r104|%p30, %r102, %r107, 31, %r89;
	// begin inline asm
	mov.b64 %fd203, {%r104,%r105};
	// end inline asm
	bra.uni 	$L__BB15_37;
$L__BB15_36:
	// begin inline asm
	mov.b64 {%r108,%r109}, %fd43;
	// end inline asm
	shfl.sync.down.b32	%r111|%p31, %r109, 8, 31, -1;
	shfl.sync.down.b32	%r110|%p32, %r108, 8, 31, -1;
	// begin inline asm
	mov.b64 %fd203, {%r110,%r111};
	// end inline asm
$L__BB15_37:
	setp.eq.s32 	%p33, %r89, -1;
	add.f64 	%fd47, %fd43, %fd203;
	@%p33 bra 	$L__BB15_39;
	// begin inline asm
	mov.u32 %r112, %laneid;
	// end inline asm
	fns.b32 	%r117, %r89, %r112, 5;
	setp.gt.u32 	%p34, %r117, 31;
	selp.b32 	%r118, %r112, %r117, %p34;
	// begin inline asm
	mov.b64 {%r113,%r114}, %fd47;
	// end inline asm
	shfl.sync.idx.b32	%r116|%p35, %r114, %r118, 31, %r89;
	shfl.sync.idx.b32	%r115|%p36, %r113, %r118, 31, %r89;
	// begin inline asm
	mov.b64 %fd204, {%r115,%r116};
	// end inline asm
	bra.uni 	$L__BB15_40;
$L__BB15_39:
	// begin inline asm
	mov.b64 {%r119,%r120}, %fd47;
	// end inline asm
	shfl.sync.down.b32	%r122|%p37, %r120, 4, 31, -1;
	shfl.sync.down.b32	%r121|%p38, %r119, 4, 31, -1;
	// begin inline asm
	mov.b64 %fd204, {%r121,%r122};
	// end inline asm
$L__BB15_40:
	setp.eq.s32 	%p39, %r89, -1;
	add.f64 	%fd51, %fd47, %fd204;
	@%p39 bra 	$L__BB15_42;
	// begin inline asm
	mov.u32 %r123, %laneid;
	// end inline asm
	fns.b32 	%r128, %r89, %r123, 3;
	setp.gt.u32 	%p40, %r128, 31;
	selp.b32 	%r129, %r123, %r128, %p40;
	// begin inline asm
	mov.b64 {%r124,%r125}, %fd51;
	// end inline asm
	shfl.sync.idx.b32	%r127|%p41, %r125, %r129, 31, %r89;
	shfl.sync.idx.b32	%r126|%p42, %r124, %r129, 31, %r89;
	// begin inline asm
	mov.b64 %fd205, {%r126,%r127};
	// end inline asm
	bra.uni 	$L__BB15_43;
$L__BB15_42:
	// begin inline asm
	mov.b64 {%r130,%r131}, %fd51;
	// end inline asm
	shfl.sync.down.b32	%r133|%p43, %r131, 2, 31, -1;
	shfl.sync.down.b32	%r132|%p44, %r130, 2, 31, -1;
	// begin inline asm
	mov.b64 %fd205, {%r132,%r133};
	// end inline asm
$L__BB15_43:
	setp.eq.s32 	%p45, %r89, -1;
	add.f64 	%fd55, %fd51, %fd205;
	@%p45 bra 	$L__BB15_45;
	// begin inline asm
	mov.u32 %r134, %laneid;
	// end inline asm
	fns.b32 	%r139, %r89, %r134, 2;
	setp.gt.u32 	%p46, %r139, 31;
	selp.b32 	%r140, %r134, %r139, %p46;
	// begin inline asm
	mov.b64 {%r135,%r136}, %fd55;
	// end inline asm
	shfl.sync.idx.b32	%r138|%p47, %r136, %r140, 31, %r89;
	shfl.sync.idx.b32	%r137|%p48, %r135, %r140, 31, %r89;
	// begin inline asm
	mov.b64 %fd206, {%r137,%r138};
	// end inline asm
	bra.uni 	$L__BB15_46;
$L__BB15_45:
	// begin inline asm
	mov.b64 {%r141,%r142}, %fd55;
	// end inline asm
	shfl.sync.down.b32	%r144|%p49, %r142, 1, 31, -1;
	shfl.sync.down.b32	%r143|%p50, %r141, 1, 31, -1;
	// begin inline asm
	mov.b64 %fd206, {%r143,%r144};
	// end inline asm
$L__BB15_46:
	add.f64 	%fd59, %fd55, %fd206;
	setp.ne.s32 	%p51, %r1, 0;
	@%p51 bra 	$L__BB15_48;
	cvta.to.global.u64 	%rd6, %rd2;
	mul.wide.u32 	%rd7, %r2, 8;
	add.s64 	%rd8, %rd6, %rd7;
	st.global.f64 	[%rd8], %fd59;
$L__BB15_48:
	ret;

}
	// .globl	_Z11reduceRegr5IdLj512EEvPT_S1_j
.visible .entry _Z11reduceRegr5IdLj512EEvPT_S1_j(
	.param .u64 .ptr .align 1 _Z11reduceRegr5IdLj512EEvPT_S1_j_param_0,
	.param .u64 .ptr .align 1 _Z11reduceRegr5IdLj512EEvPT_S1_j_param_1,
	.param .u32 _Z11reduceRegr5IdLj512EEvPT_S1_j_param_2
)
{
	.reg .pred 	%p<52>;
	.reg .b32 	%r<153>;
	.reg .b32 	%f<5>;
	.reg .b64 	%rd<11>;
	.reg .b64 	%fd<207>;

	ld.param.u64 	%rd3, [_Z11reduceRegr5IdLj512EEvPT_S1_j_param_0];
	ld.param.u64 	%rd2, [_Z11reduceRegr5IdLj512EEvPT_S1_j_param_1];
	ld.param.u32 	%r33, [_Z11reduceRegr5IdLj512EEvPT_S1_j_param_2];
	cvta.to.global.u64 	%rd1, %rd3;
	mov.u32 	%r1, %tid.x;
	mov.u32 	%r2, %ctaid.x;
	shl.b32 	%r34, %r2, 10;
	or.b32  	%r3, %r34, %r1;
	setp.ge.u32 	%p1, %r3, %r33;
	mov.f64 	%fd198, 0d0000000000000000;
	@%p1 bra 	$L__BB16_12;
	mul.wide.u32 	%rd4, %r3, 8;
	add.s64 	%rd5, %rd1, %rd4;
	ld.global.f64 	%fd1, [%rd5];
	fma.rn.f64 	%fd61, %fd1, 0d3FF71547652B82FE, 0d4338000000000000;
	{
	.reg .b32 %temp; 
	mov.b64 	{%r4, %temp}, %fd61;
	}
	mov.f64 	%fd62, 0dC338000000000000;
	add.rn.f64 	%fd63, %fd61, %fd62;
	fma.rn.f64 	%fd64, %fd63, 0dBFE62E42FEFA39EF, %fd1;
	fma.rn.f64 	%fd65, %fd63, 0dBC7ABC9E3B39803F, %fd64;
	fma.rn.f64 	%fd66, %fd65, 0d3E5ADE1569CE2BDF, 0d3E928AF3FCA213EA;
	fma.rn.f64 	%fd67, %fd66, %fd65, 0d3EC71DEE62401315;
	fma.rn.f64 	%fd68, %fd67, %fd65, 0d3EFA01997C89EB71;
	fma.rn.f64 	%fd69, %fd68, %fd65, 0d3F2A01A014761F65;
	fma.rn.f64 	%fd70, %fd69, %fd65, 0d3F56C16C1852B7AF;
	fma.rn.f64 	%fd71, %fd70, %fd65, 0d3F81111111122322;
	fma.rn.f64 	%fd72, %fd71, %fd65, 0d3FA55555555502A1;
	fma.rn.f64 	%fd73, %fd72, %fd65, 0d3FC5555555555511;
	fma.rn.f64 	%fd74, %fd73, %fd65, 0d3FE000000000000B;
	fma.rn.f64 	%fd75, %fd74, %fd65, 0d3FF0000000000000;
	fma.rn.f64 	%fd76, %fd75, %fd65, 0d3FF0000000000000;
	{
	.reg .b32 %temp; 
	mov.b64 	{%r5, %temp}, %fd76;
	}
	{
	.reg .b32 %temp; 
	mov.b64 	{%temp, %r6}, %fd76;
	}
	shl.b32 	%r35, %r4, 20;
	add.s32 	%r36, %r35, %r6;
	mov.b64 	%fd189, {%r5, %r36};
	{
	.reg .b32 %temp; 
	mov.b64 	{%temp, %r37}, %fd1;
	}
	mov.b32 	%f3, %r37;
	abs.f32 	%f1, %f3;
	setp.lt.f32 	%p2, %f1, 0f4086232B;
	@%p2 bra 	$L__BB16_4;
	setp.lt.f64 	%p3, %fd1, 0d0000000000000000;
	add.f64 	%fd77, %fd1, 0d7FF0000000000000;
	selp.f64 	%fd189, 0d0000000000000000, %fd77, %p3;
	setp.geu.f32 	%p4, %f1, 0f40874800;
	@%p4 bra 	$L__BB16_4;
	shr.u32 	%r38, %r4, 31;
	add.s32 	%r39, %r4, %r38;
	shr.s32 	%r40, %r39, 1;
	shl.b32 	%r41, %r40, 20;
	add.s32 	%r42, %r6, %r41;
	mov.b64 	%fd78, {%r5, %r42};
	sub.s32 	%r43, %r4, %r40;
	shl.b32 	%r44, %r43, 20;
	add.s32 	%r45, %r44, 1072693248;
	mov.b32 	%r46, 0;
	mov.b64 	%fd79, {%r46, %r45};
	mul.f64 	%fd189, %fd79, %fd78;
$L__BB16_4:
	add.f64 	%fd190, %fd189, 0d3FF0000000000000;
	{
	.reg .b32 %temp; 
	mov.b64 	{%temp, %r145}, %fd190;
	}
	{
	.reg .b32 %temp; 
	mov.b64 	{%r146, %temp}, %fd190;
	}
	setp.gt.s32 	%p5, %r145, 1048575;
	mov.b32 	%r147, -1023;
	@%p5 bra 	$L__BB16_6;
	mul.f64 	%fd190, %fd190, 0d4350000000000000;
	{
	.reg .b32 %temp; 
	mov.b64 	{%temp, %r145}, %fd190;
	}
	{
	.reg .b32 %temp; 
	mov.b64 	{%r146, %temp}, %fd190;
	}
	mov.b32 	%r147, -1077;
$L__BB16_6:
	add.s32 	%r49, %r145, -1;
	setp.gt.u32 	%p6, %r49, 2146435070;
	@%p6 bra 	$L__BB16_10;
	shr.u32 	%r52, %r145, 20;
	add.s32 	%r148, %r147, %r52;
	and.b32  	%r53, %r145, 1048575;
	or.b32  	%r54, %r53, 1072693248;
	mov.b64 	%fd191, {%r146, %r54};
	setp.lt.u32 	%p8, %r54, 1073127583;
	@%p8 bra 	$L__BB16_9;
	{
	.reg .b32 %temp; 
	mov.b64 	{%r55, %temp}, %fd191;
	}
	{
	.reg .b32 %temp; 
	mov.b64 	{%temp, %r56}, %fd191;
	}
	add.s32 	%r57, %r56, -1048576;
	mov.b64 	%fd191, {%r55, %r57};
	add.s32 	%r148, %r148, 1;
$L__BB16_9:
	add.f64 	%fd81, %fd191, 0dBFF0000000000000;
	add.f64 	%fd82, %fd191, 0d3FF0000000000000;
	rcp.approx.ftz.f64 	%fd83, %fd82;
	neg.f64 	%fd84, %fd82;
	fma.rn.f64 	%fd85, %fd84, %fd83, 0d3FF0000000000000;
	fma.rn.f64 	%fd86, %fd85, %fd85, %fd85;
	fma.rn.f64 	%fd87, %fd86, %fd83, %fd83;
	mul.f64 	%fd88, %fd81, %fd87;
	fma.rn.f64 	%fd89, %fd81, %fd87, %fd88;
	mul.f64 	%fd90, %fd89, %fd89;
	fma.rn.f64 	%fd91, %fd90, 0d3EB1380B3AE80F1E, 0d3ED0EE258B7A8B04;
	fma.rn.f64 	%fd92, %fd91, %fd90, 0d3EF3B2669F02676F;
	fma.rn.f64 	%fd93, %fd92, %fd90, 0d3F1745CBA9AB0956;
	fma.rn.f64 	%fd94, %fd93, %fd90, 0d3F3C71C72D1B5154;
	fma.rn.f64 	%fd95, %fd94, %fd90, 0d3F624924923BE72D;
	fma.rn.f64 	%fd96, %fd95, %fd90, 0d3F8999999999A3C4;
	fma.rn.f64 	%fd97, %fd96, %fd90, 0d3FB5555555555554;
	sub.f64 	%fd98, %fd81, %fd89;
	add.f64 	%fd99, %fd98, %fd98;
	neg.f64 	%fd100, %fd89;
	fma.rn.f64 	%fd101, %fd100, %fd81, %fd99;
	mul.f64 	%fd102, %fd87, %fd101;
	mul.f64 	%fd103, %fd90, %fd97;
	fma.rn.f64 	%fd104, %fd103, %fd89, %fd102;
	xor.b32  	%r58, %r148, -2147483648;
	mov.b32 	%r59, 1127219200;
	mov.b64 	%fd105, {%r58, %r59};
	mov.b32 	%r60, -2147483648;
	mov.b64 	%fd106, {%r60, %r59};
	sub.f64 	%fd107, %fd105, %fd106;
	fma.rn.f64 	%fd108, %fd107, 0d3FE62E42FEFA39EF, %fd89;
	fma.rn.f64 	%fd109, %fd107, 0dBFE62E42FEFA39EF, %fd108;
	sub.f64 	%fd110, %fd109, %fd89;
	sub.f64 	%fd111, %fd104, %fd110;
	fma.rn.f64 	%fd112, %fd107, 0d3C7ABC9E3B39803F, %fd111;
	add.f64 	%fd192, %fd108, %fd112;
	bra.uni 	$L__BB16_11;
$L__BB16_10:
	fma.rn.f64 	%fd80, %fd190, 0d7FF0000000000000, 0d7FF0000000000000;
	{
	.reg .b32 %temp; 
	mov.b64 	{%temp, %r50}, %fd190;
	}
	and.b32  	%r51, %r50, 2147483647;
	setp.eq.s32 	%p7, %r51, 0;
	selp.f64 	%fd192, 0dFFF0000000000000, %fd80, %p7;
$L__BB16_11:
	neg.f64 	%fd198, %fd192;
$L__BB16_12:
	add.s32 	%r17, %r3, 512;
	setp.ge.u32 	%p9, %r17, %r33;
	@%p9 bra 	$L__BB16_24;
	mul.wide.u32 	%rd6, %r17, 8;
	add.s64 	%rd7, %rd1, %rd6;
	ld.global.f64 	%fd17, [%rd7];
	fma.rn.f64 	%fd113, %fd17, 0d3FF71547652B82FE, 0d4338000000000000;
	{
	.reg .b32 %temp; 
	mov.b64 	{%r18, %temp}, %fd113;
	}
	mov.f64 	%fd114, 0dC338000000000000;
	add.rn.f64 	%fd115, %fd113, %fd114;
	fma.rn.f64 	%fd116, %fd115, 0dBFE62E42FEFA39EF, %fd17;
	fma.rn.f64 	%fd117, %fd115, 0dBC7ABC9E3B39803F, %fd116;
	fma.rn.f64 	%fd118, %fd117, 0d3E5ADE1569CE2BDF, 0d3E928AF3FCA213EA;
	fma.rn.f64 	%fd119, %fd118, %fd117, 0d3EC71DEE62401315;
	fma.rn.f64 	%fd120, %fd119, %fd117, 0d3EFA01997C89EB71;
	fma.rn.f64 	%fd121, %fd120, %fd117, 0d3F2A01A014761F65;
	fma.rn.f64 	%fd122, %fd121, %fd117, 0d3F56C16C1852B7AF;
	fma.rn.f64 	%fd123, %fd122, %fd117, 0d3F81111111122322;
	fma.rn.f64 	%fd124, %fd123, %fd117, 0d3FA55555555502A1;
	fma.rn.f64 	%fd125, %fd124, %fd117, 0d3FC5555555555511;
	fma.rn.f64 	%fd126, %fd125, %fd117, 0d3FE000000000000B;
	fma.rn.f64 	%fd127, %fd126, %fd117, 0d3FF0000000000000;
	fma.rn.f64 	%fd128, %fd127, %fd117, 0d3FF0000000000000;
	{
	.reg .b32 %temp; 
	mov.b64 	{%r19, %temp}, %fd128;
	}
	{
	.reg .b32 %temp; 
	mov.b64 	{%temp, %r20}, %fd128;
	}
	shl.b32 	%r61, %r18, 20;
	add.s32 	%r62, %r61, %r20;
	mov.b64 	%fd194, {%r19, %r62};
	{
	.reg .b32 %temp; 
	mov.b64 	{%temp, %r63}, %fd17;
	}
	mov.b32 	%f4, %r63;
	abs.f32 	%f2, %f4;
	setp.lt.f32 	%p10, %f2, 0f4086232B;
	@%p10 bra 	$L__BB16_16;
	setp.lt.f64 	%p11, %fd17, 0d0000000000000000;
	add.f64 	%fd129, %fd17, 0d7FF0000000000000;
	selp.f64 	%fd194, 0d0000000000000000, %fd129, %p11;
	setp.geu.f32 	%p12, %f2, 0f40874800;
	@%p12 bra 	$L__BB16_16;
	shr.u32 	%r64, %r18, 31;
	add.s32 	%r65, %r18, %r64;
	shr.s32 	%r66, %r65, 1;
	shl.b32 	%r67, %r66, 20;
	add.s32 	%r68, %r20, %r67;
	mov.b64 	%fd130, {%r19, %r68};
	sub.s32 	%r69, %r18, %r66;
	shl.b32 	%r70, %r69, 20;
	add.s32 	%r71, %r70, 1072693248;
	mov.b32 	%r72, 0;
	mov.b64 	%fd131, {%r72, %r71};
	mul.f64 	%fd194, %fd131, %fd130;
$L__BB16_16:
	add.f64 	%fd195, %fd194, 0d3FF0000000000000;
	{
	.reg .b32 %temp; 
	mov.b64 	{%temp, %r149}, %fd195;
	}
	{
	.reg .b32 %temp; 
	mov.b64 	{%r150, %temp}, %fd195;
	}
	setp.gt.s32 	%p13, %r149, 1048575;
	mov.b32 	%r151, -1023;
	@%p13 bra 	$L__BB16_18;
	mul.f64 	%fd195, %fd195, 0d4350000000000000;
	{
	.reg .b32 %temp; 
	mov.b64 	{%temp, %r149}, %fd195;
	}
	{
	.reg .b32 %temp; 
	mov.b64 	{%r150, %temp}, %fd195;
	}
	mov.b32 	%r151, -1077;
$L__BB16_18:
	add.s32 	%r75, %r149, -1;
	setp.gt.u32 	%p14, %r75, 2146435070;
	@%p14 bra 	$L__BB16_22;
	shr.u32 	%r78, %r149, 20;
	add.s32 	%r152, %r151, %r78;
	and.b32  	%r79, %r149, 1048575;
	or.b32  	%r80, %r79, 1072693248;
	mov.b64 	%fd196, {%r150, %r80};
	setp.lt.u32 	%p16, %r80, 1073127583;
	@%p16 bra 	$L__BB16_21;
	{
	.reg .b32 %temp; 
	mov.b64 	{%r81, %temp}, %fd196;
	}
	{
	.reg .b32 %temp; 
	mov.b64 	{%temp, %r82}, %fd196;
	}
	add.s32 	%r83, %r82, -1048576;
	mov.b64 	%fd196, {%r81, %r83};
	add.s32 	%r152, %r152, 1;
$L__BB16_21:
	add.f64 	%fd133, %fd196, 0dBFF0000000000000;
	add.f64 	%fd134, %fd196, 0d3FF0000000000000;
	rcp.approx.ftz.f64 	%fd135, %fd134;
	neg.f64 	%fd136, %fd134;
	fma.rn.f64 	%fd137, %fd136, %fd135, 0d3FF0000000000000;
	fma.rn.f64 	%fd138, %fd137, %fd137, %fd137;
	fma.rn.f64 	%fd139, %fd138, %fd135, %fd135;
	mul.f64 	%fd140, %fd133, %fd139;
	fma.rn.f64 	%fd141, %fd133, %fd139, %fd140;
	mul.f64 	%fd142, %fd141, %fd141;
	fma.rn.f64 	%fd143, %fd142, 0d3EB1380B3AE80F1E, 0d3ED0EE258B7A8B04;
	fma.rn.f64 	%fd144, %fd143, %fd142, 0d3EF3B2669F02676F;
	fma.rn.f64 	%fd145, %fd144, %fd142, 0d3F1745CBA9AB0956;
	fma.rn.f64 	%fd146, %fd145, %fd142, 0d3F3C71C72D1B5154;
	fma.rn.f64 	%fd147, %fd146, %fd142, 0d3F624924923BE72D;
	fma.rn.f64 	%fd148, %fd147, %fd142, 0d3F8999999999A3C4;
	fma.rn.f64 	%fd149, %fd148, %fd142, 0d3FB5555555555554;
	sub.f64 	%fd150, %fd133, %fd141;
	add.f64 	%fd151, %fd150, %fd150;
	neg.f64 	%fd152, %fd141;
	fma.rn.f64 	%fd153, %fd152, %fd133, %fd151;
	mul.f64 	%fd154, %fd139, %fd153;
	mul.f64 	%fd155, %fd142, %fd149;
	fma.rn.f64 	%fd156, %fd155, %fd141, %fd154;
	xor.b32  	%r84, %r152, -2147483648;
	mov.b32 	%r85, 1127219200;
	mov.b64 	%fd157, {%r84, %r85};
	mov.b32 	%r86, -2147483648;
	mov.b64 	%fd158, {%r86, %r85};
	sub.f64 	%fd159, %fd157, %fd158;
	fma.rn.f64 	%fd160, %fd159, 0d3FE62E42FEFA39EF, %fd141;
	fma.rn.f64 	%fd161, %fd159, 0dBFE62E42FEFA39EF, %fd160;
	sub.f64 	%fd162, %fd161, %fd141;
	sub.f64 	%fd163, %fd156, %fd162;
	fma.rn.f64 	%fd164, %fd159, 0d3C7ABC9E3B39803F, %fd163;
	add.f64 	%fd197, %fd160, %fd164;
	bra.uni 	$L__BB16_23;
$L__BB16_22:
	fma.rn.f64 	%fd132, %fd195, 0d7FF0000000000000, 0d7FF0000000000000;
	{
	.reg .b32 %temp; 
	mov.b64 	{%temp, %r76}, %fd195;
	}
	and.b32  	%r77, %r76, 2147483647;
	setp.eq.s32 	%p15, %r77, 0;
	selp.f64 	%fd197, 0dFFF0000000000000, %fd132, %p15;
$L__BB16_23:
	sub.f64 	%fd198, %fd198, %fd197;
$L__BB16_24:
	shl.b32 	%r87, %r1, 3;
	mov.u32 	%r88, __smem_d;
	add.s32 	%r31, %r88, %r87;
	st.shared.f64 	[%r31], %fd198;
	barrier.sync 	0;
	setp.gt.u32 	%p17, %r1, 255;
	@%p17 bra 	$L__BB16_26;
	ld.shared.f64 	%fd165, [%r31+2048];
	add.f64 	%fd198, %fd198, %fd165;
	st.shared.f64 	[%r31], %fd198;
$L__BB16_26:
	barrier.sync 	0;
	setp.gt.u32 	%p18, %r1, 127;
	@%p18 bra 	$L__BB16_28;
	ld.shared.f64 	%fd166, [%r31+1024];
	add.f64 	%fd198, %fd198, %fd166;
	st.shared.f64 	[%r31], %fd198;
$L__BB16_28:
	barrier.sync 	0;
	setp.gt.u32 	%p19, %r1, 63;
	@%p19 bra 	$L__BB16_30;
	ld.shared.f64 	%fd167, [%r31+512];
	add.f64 	%fd198, %fd198, %fd167;
	st.shared.f64 	[%r31], %fd198;
$L__BB16_30:
	barrier.sync 	0;
	setp.gt.u32 	%p20, %r1, 31;
	@%p20 bra 	$L__BB16_48;
	// begin inline asm
	activemask.b32 %r89;
	// end inline asm
	ld.shared.f64 	%fd168, [%r31+256];
	add.f64 	%fd39, %fd198, %fd168;
	setp.ne.s32 	%p21, %r89, -1;
	@%p21 bra 	$L__BB16_33;
	// begin inline asm
	mov.b64 {%r97,%r98}, %fd39;
	// end inline asm
	shfl.sync.down.b32	%r100|%p25, %r98, 16, 31, -1;
	shfl.sync.down.b32	%r99|%p26, %r97, 16, 31, -1;
	// begin inline asm
	mov.b64 %fd202, {%r99,%r100};
	// end inline asm
	bra.uni 	$L__BB16_34;
$L__BB16_33:
	// begin inline asm
	mov.u32 %r90, %laneid;
	// end inline asm
	fns.b32 	%r95, %r89, %r90, 17;
	setp.gt.u32 	%p22, %r95, 31;
	selp.b32 	%r96, %r90, %r95, %p22;
	// begin inline asm
	mov.b64 {%r91,%r92}, %fd39;
	// end inline asm
	shfl.sync.idx.b32	%r94|%p23, %r92, %r96, 31, %r89;
	shfl.sync.idx.b32	%r93|%p24, %r91, %r96, 31, %r89;
	// begin inline asm
	mov.b64 %fd202, {%r93,%r94};
	// end inline asm
$L__BB16_34:
	setp.eq.s32 	%p27, %r89, -1;
	add.f64 	%fd43, %fd39, %fd202;
	@%p27 bra 	$L__BB16_36;
	// begin inline asm
	mov.u32 %r101, %laneid;
	// end inline asm
	fns.b32 	%r106, %r89, %r101, 9;
	setp.gt.u32 	%p28, %r106, 31;
	selp.b32 	%r107, %r101, %r106, %p28;
	// begin inline asm
	mov.b64 {%r102,%r103}, %fd43;
	// end inline asm
	shfl.sync.idx.b32	%r105|%p29, %r103, %r107, 31, %r89;
	shfl.sync.idx.b32	%r104|%p30, %r102, %r107, 31, %r89;
	// begin inline asm
	mov.b64 %fd203, {%r104,%r105};
	// end inline asm
	bra.uni 	$L__BB16_37;
$L__BB16_36:
	// begin inline asm
	mov.b64 {%r108,%r109}, %fd43;
	// end inline asm
	shfl.sync.down.b32	%r111|%p31, %r109, 8, 31, -1;
	shfl.sync.down.b32	%r110|%p32, %r108, 8, 31, -1;
	// begin inline asm
	mov.b64 %fd203, {%r110,%r111};
	// end inline asm
$L__BB16_37:
	setp.eq.s32 	%p33, %r89, -1;
	add.f64 	%fd47, %fd43, %fd203;
	@%p33 bra 	$L__BB16_39;
	// begin inline asm
	mov.u32 %r112, %laneid;
	// end inline asm
	fns.b32 	%r117, %r89, %r112, 5;
	setp.gt.u32 	%p34, %r117, 31;
	selp.b32 	%r118, %r112, %r117, %p34;
	// begin inline asm
	mov.b64 {%r113,%r114}, %fd47;
	// end inline asm
	shfl.sync.idx.b32	%r116|%p35, %r114, %r118, 31, %r89;
	shfl.sync.idx.b32	%r115|%p36, %r113, %r118, 31, %r89;
	// begin inline asm
	mov.b64 %fd204, {%r115,%r116};
	// end inline asm
	bra.uni 	$L__BB16_40;
$L__BB16_39:
	// begin inline asm
	mov.b64 {%r119,%r120}, %fd47;
	// end inline asm
	shfl.sync.down.b32	%r122|%p37, %r120, 4, 31, -1;
	shfl.sync.down.b32	%r121|%p38, %r119, 4, 31, -1;
	// begin inline asm
	mov.b64 %fd204, {%r121,%r122};
	// end inline asm
$L__BB16_40:
	setp.eq.s32 	%p39, %r89, -1;
	add.f64 	%fd51, %fd47, %fd204;
	@%p39 bra 	$L__BB16_42;
	// begin inline asm
	mov.u32 %r123, %laneid;
	// end inline asm
	fns.b32 	%r128, %r89, %r123, 3;
	setp.gt.u32 	%p40, %r128, 31;
	selp.b32 	%r129, %r123, %r128, %p40;
	// begin inline asm
	mov.b64 {%r124,%r125}, %fd51;
	// end inline asm
	shfl.sync.idx.b32	%r127|%p41, %r125, %r129, 31, %r89;
	shfl.sync.idx.b32	%r126|%p42, %r124, %r129, 31, %r89;
	// begin inline asm
	mov.b64 %fd205, {%r126,%r127};
	// end inline asm
	bra.uni 	$L__BB16_43;
$L__BB16_42:
	// begin inline asm
	mov.b64 {%r130,%r131}, %fd51;
	// end inline asm
	shfl.sync.down.b32	%r133|%p43, %r131, 2, 31, -1;
	shfl.sync.down.b32	%r132|%p44, %r130, 2, 31, -1;
	// begin inline asm
	mov.b64 %fd205, {%r132,%r133};
	// end inline asm
$L__BB16_43:
	setp.eq.s32 	%p45, %r89, -1;
	add.f64 	%fd55, %fd51, %fd205;
	@%p45 bra 	$L__BB16_45;
	// begin inline asm
	mov.u32 %r134, %laneid;
	// end inline asm
	fns.b32 	%r139, %r89, %r134, 2;
	setp.gt.u32 	%p46, %r139, 31;
	selp.b32 	%r140, %r134, %r139, %p46;
	// begin inline asm
	mov.b64 {%r135,%r136}, %fd55;
	// end inline asm
	shfl.sync.idx.b32	%r138|%p47, %r136, %r140, 31, %r89;
	shfl.sync.idx.b32	%r137|%p48, %r135, %r140, 31, %r89;
	// begin inline asm
	mov.b64 %fd206, {%r137,%r138};
	// end inline asm
	bra.uni 	$L__BB16_46;
$L__BB16_45:
	// begin inline asm
	mov.b64 {%r141,%r142}, %fd55;
	// end inline asm
	shfl.sync.down.b32	%r144|%p49, %r142, 1, 31, -1;
	shfl.sync.down.b32	%r143|%p50, %r141, 1, 31, -1;
	// begin inline asm
	mov.b64 %fd206, {%r143,%r144};
	// end inline asm
$L__BB16_46:
	add.f64 	%fd59, %fd55, %fd206;
	setp.ne.s32 	%p51, %r1, 0;
	@%p51 bra 	$L__BB16_48;
	cvta.to.global.u64 	%rd8, %rd2;
	mul.wide.u32 	%rd9, %r2, 8;
	add.s64 	%rd10, %rd8, %rd9;
	st.global.f64 	[%rd10], %fd59;
$L__BB16_48:
	ret;

}
	// .globl	_Z11reduceRegr5IdLj256EEvPT_S1_j
.visible .entry _Z11reduceRegr5IdLj256EEvPT_S1_j(
	.param .u64 .ptr .align 1 _Z11reduceRegr5IdLj256EEvPT_S1_j_param_0,
	.param .u64 .ptr .align 1 _Z11reduceRegr5IdLj256EEvPT_S1_j_param_1,
	.param .u32 _Z11reduceRegr5IdLj256EEvPT_S1_j_param_2
)
{
	.reg .pred 	%p<51>;
	.reg .b32 	%r<153>;
	.reg .b32 	%f<5>;
	.reg .b64 	%rd<11>;
	.reg .b64 	%fd<203>;

	ld.param.u64 	%rd3, [_Z11reduceRegr5IdLj256EEvPT_S1_j_param_0];
	ld.param.u64 	%rd2, [_Z11reduceRegr5IdLj256EEvPT_S1_j_param_1];
	ld.param.u32 	%r33, [_Z11reduceRegr5IdLj256EEvPT_S1_j_param_2];
	cvta.to.global.u64 	%rd1, %rd3;
	mov.u32 	%r1, %tid.x;
	mov.u32 	%r2, %ctaid.x;
	shl.b32 	%r34, %r2, 9;
	add.s32 	%r3, %r34, %r1;
	setp.ge.u32 	%p1, %r3, %r33;
	mov.f64 	%fd195, 0d0000000000000000;
	@%p1 bra 	$L__BB17_12;
	mul.wide.u32 	%rd4, %r3, 8;
	add.s64 	%rd5, %rd1, %rd4;
	ld.global.f64 	%fd1, [%rd5];
	fma.rn.f64 	%fd59, %fd1, 0d3FF71547652B82FE, 0d4338000000000000;
	{
	.reg .b32 %temp; 
	mov.b64 	{%r4, %temp}, %fd59;
	}
	mov.f64 	%fd60, 0dC338000000000000;
	add.rn.f64 	%fd61, %fd59, %fd60;
	fma.rn.f64 	%fd62, %fd61, 0dBFE62E42FEFA39EF, %fd1;
	fma.rn.f64 	%fd63, %fd61, 0dBC7ABC9E3B39803F, %fd62;
	fma.rn.f64 	%fd64, %fd63, 0d3E5ADE1569CE2BDF, 0d3E928AF3FCA213EA;
	fma.rn.f64 	%fd65, %fd64, %fd63, 0d3EC71DEE62401315;
	fma.rn.f64 	%fd66, %fd65, %fd63, 0d3EFA01997C89EB71;
	fma.rn.f64 	%fd67, %fd66, %fd63, 0d3F2A01A014761F65;
	fma.rn.f64 	%fd68, %fd67, %fd63, 0d3F56C16C1852B7AF;
	fma.rn.f64 	%fd69, %fd68, %fd63, 0d3F81111111122322;
	fma.rn.f64 	%fd70, %fd69, %fd63, 0d3FA55555555502A1;
	fma.rn.f64 	%fd71, %fd70, %fd63, 0d3FC5555555555511;
	fma.rn.f64 	%fd72, %fd71, %fd63, 0d3FE000000000000B;
	fma.rn.f64 	%fd73, %fd72, %fd63, 0d3FF0000000000000;
	fma.rn.f64 	%fd74, %fd73, %fd63, 0d3FF0000000000000;
	{
	.reg .b32 %temp; 
	mov.b64 	{%r5, %temp}, %fd74;
	}
	{
	.reg .b32 %temp; 
	mov.b64 	{%temp, %r6}, %fd74;
	}
	shl.b32 	%r35, %r4, 20;
	add.s32 	%r36, %r35, %r6;
	mov.b64 	%fd186, {%r5, %r36};
	{
	.reg .b32 %temp; 
	mov.b64 	{%temp, %r37}, %fd1;
	}
	mov.b32 	%f3, %r37;
	abs.f32 	%f1, %f3;
	setp.lt.f32 	%p2, %f1, 0f4086232B;
	@%p2 bra 	$L__BB17_4;
	setp.lt.f64 	%p3, %fd1, 0d0000000000000000;
	add.f64 	%fd75, %fd1, 0d7FF0000000000000;
	selp.f64 	%fd186, 0d0000000000000000, %fd75, %p3;
	setp.geu.f32 	%p4, %f1, 0f40874800;
	@%p4 bra 	$L__BB17_4;
	shr.u32 	%r38, %r4, 31;
	add.s32 	%r39, %r4, %r38;
	shr.s32 	%r40, %r39, 1;
	shl.b32 	%r41, %r40, 20;
	add.s32 	%r42, %r6, %r41;
	mov.b64 	%fd76, {%r5, %r42};
	sub.s32 	%r43, %r4, %r40;
	shl.b32 	%r44, %r43, 20;
	add.s32 	%r45, %r44, 1072693248;
	mov.b32 	%r46, 0;
	mov.b64 	%fd77, {%r46, %r45};
	mul.f64 	%fd186, %fd77, %fd76;
$L__BB17_4:
	add.f64 	%fd187, %fd186, 0d3FF0000000000000;
	{
	.reg .b32 %temp; 
	mov.b64 	{%temp, %r145}, %fd187;
	}
	{
	.reg .b32 %temp; 
	mov.b64 	{%r146, %temp}, %fd187;
	}
	setp.gt.s32 	%p5, %r145, 1048575;
	mov.b32 	%r147, -1023;
	@%p5 bra 	$L__BB17_6;
	mul.f64 	%fd187, %fd187, 0d4350000000000000;
	{
	.reg .b32 %temp; 
	mov.b64 	{%temp, %r145}, %fd187;
	}
	{
	.reg .b32 %temp; 
	mov.b64 	{%r146, %temp}, %fd187;
	}
	mov.b32 	%r147, -1077;
$L__BB17_6:
	add.s32 	%r49, %r145, -1;
	setp.gt.u32 	%p6, %r49, 2146435070;
	@%p6 bra 	$L__BB17_10;
	shr.u32 	%r52, %r145, 20;
	add.s32 	%r148, %r147, %r52;
	and.b32  	%r53, %r145, 1048575;
	or.b32  	%r54, %r53, 1072693248;
	mov.b64 	%fd188, {%r146, %r54};
	setp.lt.u32 	%p8, %r54, 1073127583;
	@%p8 bra 	$L__BB17_9;
	{
	.reg .b32 %temp; 
	mov.b64 	{%r55, %temp}, %fd188;
	}
	{
	.reg .b32 %temp; 
	mov.b64 	{%temp, %r56}, %fd188;
	}
	add.s32 	%r57, %r56, -1048576;
	mov.b64 	%fd188, {%r55, %r57};
	add.s32 	%r148, %r148, 1;
$L__BB17_9:
	add.f64 	%fd79, %fd188, 0dBFF0000000000000;
	add.f64 	%fd80, %fd188, 0d3FF0000000000000;
	rcp.approx.ftz.f64 	%fd81, %fd80;
	neg.f64 	%fd82, %fd80;
	fma.rn.f64 	%fd83, %fd82, %fd81, 0d3FF0000000000000;
	fma.rn.f64 	%fd84, %fd83, %fd83, %fd83;
	fma.rn.f64 	%fd85, %fd84, %fd81, %fd81;
	mul.f64 	%fd86, %fd79, %fd85;
	fma.rn.f64 	%fd87, %fd79, %fd85, %fd86;
	mul.f64 	%fd88, %fd87, %fd87;
	fma.rn.f64 	%fd89, %fd88, 0d3EB1380B3AE80F1E, 0d3ED0EE258B7A8B04;
	fma.rn.f64 	%fd90, %fd89, %fd88, 0d3EF3B2669F02676F;
	fma.rn.f64 	%fd91, %fd90, %fd88, 0d3F1745CBA9AB0956;
	fma.rn.f64 	%fd92, %fd91, %fd88, 0d3F3C71C72D1B5154;
	fma.rn.f64 	%fd93, %fd92, %fd88, 0d3F624924923BE72D;
	fma.rn.f64 	%fd94, %fd93, %fd88, 0d3F8999999999A3C4;
	fma.rn.f64 	%fd95, %fd94, %fd88, 0d3FB5555555555554;
	sub.f64 	%fd96, %fd79, %fd87;
	add.f64 	%fd97, %fd96, %fd96;
	neg.f64 	%fd98, %fd87;
	fma.rn.f64 	%fd99, %fd98, %fd79, %fd97;
	mul.f64 	%fd100, %fd85, %fd99;
	mul.f64 	%fd101, %fd88, %fd95;
	fma.rn.f64 	%fd102, %fd101, %fd87, %fd100;
	xor.b32  	%r58, %r148, -2147483648;
	mov.b32 	%r59, 1127219200;
	mov.b64 	%fd103, {%r58, %r59};
	mov.b32 	%r60, -2147483648;
	mov.b64 	%fd104, {%r60, %r59};
	sub.f64 	%fd105, %fd103, %fd104;
	fma.rn.f64 	%fd106, %fd105, 0d3FE62E42FEFA39EF, %fd87;
	fma.rn.f64 	%fd107, %fd105, 0dBFE62E42FEFA39EF, %fd106;
	sub.f64 	%fd108, %fd107, %fd87;
	sub.f64 	%fd109, %fd102, %fd108;
	fma.rn.f64 	%fd110, %fd105, 0d3C7ABC9E3B39803F, %fd109;
	add.f64 	%fd189, %fd106, %fd110;
	bra.uni 	$L__BB17_11;
$L__BB17_10:
	fma.rn.f64 	%fd78, %fd187, 0d7FF0000000000000, 0d7FF0000000000000;
	{
	.reg .b32 %temp; 
	mov.b64 	{%temp, %r50}, %fd187;
	}
	and.b32  	%r51, %r50, 2147483647;
	setp.eq.s32 	%p7, %r51, 0;
	selp.f64 	%fd189, 0dFFF0000000000000, %fd78, %p7;
$L__BB17_11:
	neg.f64 	%fd195, %fd189;
$L__BB17_12:
	add.s32 	%r17, %r3, 256;
	setp.ge.u32 	%p9, %r17, %r33;
	@%p9 bra 	$L__BB17_24;
	mul.wide.u32 	%rd6, %r17, 8;
	add.s64 	%rd7, %rd1, %rd6;
	ld.global.f64 	%fd17, [%rd7];
	fma.rn.f64 	%fd111, %fd17, 0d3FF71547652B82FE, 0d4338000000000000;
	{
	.reg .b32 %temp; 
	mov.b64 	{%r18, %temp}, %fd111;
	}
	mov.f64 	%fd112, 0dC338000000000000;
	add.rn.f64 	%fd113, %fd111, %fd112;
	fma.rn.f64 	%fd114, %fd113, 0dBFE62E42FEFA39EF, %fd17;
	fma.rn.f64 	%fd115, %fd113, 0dBC7ABC9E3B39803F, %fd114;
	fma.rn.f64 	%fd116, %fd115, 0d3E5ADE1569CE2BDF, 0d3E928AF3FCA213EA;
	fma.rn.f64 	%fd117, %fd116, %fd115, 0d3EC71DEE62401315;
	fma.rn.f64 	%fd118, %fd117, %fd115, 0d3EFA01997C89EB71;
	fma.rn.f64 	%fd119, %fd118, %fd115, 0d3F2A01A014761F65;
	fma.rn.f64 	%fd120, %fd119, %fd115, 0d3F56C16C1852B7AF;
	fma.rn.f64 	%fd121, %fd120, %fd115, 0d3F81111111122322;
	fma.rn.f64 	%fd122, %fd121, %fd115, 0d3FA55555555502A1;
	fma.rn.f64 	%fd123, %fd122, %fd115, 0d3FC5555555555511;
	fma.rn.f64 	%fd124, %fd123, %fd115, 0d3FE000000000000B;
	fma.rn.f64 	%fd125, %fd124, %fd115, 0d3FF0000000000000;
	fma.rn.f64 	%fd126, %fd125, %fd115, 0d3FF0000000000000;
	{
	.reg .b32 %temp; 
	mov.b64 	{%r19, %temp}, %fd126;
	}
	{
	.reg .b32 %temp; 
	mov.b64 	{%temp, %r20}, %fd126;
	}
	shl.b32 	%r61, %r18, 20;
	add.s32 	%r62, %r61, %r20;
	mov.b64 	%fd191, {%r19, %r62};
	{
	.reg .b32 %temp; 
	mov.b64 	{%temp, %r63}, %fd17;
	}
	mov.b32 	%f4, %r63;
	abs.f32 	%f2, %f4;
	setp.lt.f32 	%p10, %f2, 0f4086232B;
	@%p10 bra 	$L__BB17_16;
	setp.lt.f64 	%p11, %fd17, 0d0000000000000000;
	add.f64 	%fd127, %fd17, 0d7FF0000000000000;
	selp.f64 	%fd191, 0d0000000000000000, %fd127, %p11;
	setp.geu.f32 	%p12, %f2, 0f40874800;
	@%p12 bra 	$L__BB17_16;
	shr.u32 	%r64, %r18, 31;
	add.s32 	%r65, %r18, %r64;
	shr.s32 	%r66, %r65, 1;
	shl.b32 	%r67, %r66, 20;
	add.s32 	%r68, %r20, %r67;
	mov.b64 	%fd128, {%r19, %r68};
	sub.s32 	%r69, %r18, %r66;
	shl.b32 	%r70, %r69, 20;
	add.s32 	%r71, %r70, 1072693248;
	mov.b32 	%r72, 0;
	mov.b64 	%fd129, {%r72, %r71};
	mul.f64 	%fd191, %fd129, %fd128;
$L__BB17_16:
	add.f64 	%fd192, %fd191, 0d3FF0000000000000;
	{
	.reg .b32 %temp; 
	mov.b64 	{%temp, %r149}, %fd192;
	}
	{
	.reg .b32 %temp; 
	mov.b64 	{%r150, %temp}, %fd192;
	}
	setp.gt.s32 	%p13, %r149, 1048575;
	mov.b32 	%r151, -1023;
	@%p13 bra 	$L__BB17_18;
	mul.f64 	%fd192, %fd192, 0d4350000000000000;
	{
	.reg .b32 %temp; 
	mov.b64 	{%temp, %r149}, %fd192;
	}
	{
	.reg .b32 %temp; 
	mov.b64 	{%r150, %temp}, %fd192;
	}
	mov.b32 	%r151, -1077;
$L__BB17_18:
	add.s32 	%r75, %r149, -1;
	setp.gt.u32 	%p14, %r75, 2146435070;
	@%p14 bra 	$L__BB17_22;
	shr.u32 	%r78, %r149, 20;
	add.s32 	%r152, %r151, %r78;
	and.b32  	%r79, %r149, 1048575;
	or.b32  	%r80, %r79, 1072693248;
	mov.b64 	%fd193, {%r150, %r80};
	setp.lt.u32 	%p16, %r80, 1073127583;
	@%p16 bra 	$L__BB17_21;
	{
	.reg .b32 %temp; 
	mov.b64 	{%r81, %temp}, %fd193;
	}
	{
	.reg .b32 %temp; 
	mov.b64 	{%temp, %r82}, %fd193;
	}
	add.s32 	%r83, %r82, -1048576;
	mov.b64 	%fd193, {%r81, %r83};
	add.s32 	%r152, %r152, 1;
$L__BB17_21:
	add.f64 	%fd131, %fd193, 0dBFF0000000000000;
	add.f64 	%fd132, %fd193, 0d3FF0000000000000;
	rcp.approx.ftz.f64 	%fd133, %fd132;
	neg.f64 	%fd134, %fd132;
	fma.rn.f64 	%fd135, %fd134, %fd133, 0d3FF0000000000000;
	fma.rn.f64 	%fd136, %fd135, %fd135, %fd135;
	fma.rn.f64 	%fd137, %fd136, %fd133, %fd133;
	mul.f64 	%fd138, %fd131, %fd137;
	fma.rn.f64 	%fd139, %fd131, %fd137, %fd138;
	mul.f64 	%fd140, %fd139, %fd139;
	fma.rn.f64 	%fd141, %fd140, 0d3EB1380B3AE80F1E, 0d3ED0EE258B7A8B04;
	fma.rn.f64 	%fd142, %fd141, %fd140, 0d3EF3B2669F02676F;
	fma.rn.f64 	%fd143, %fd142, %fd140, 0d3F1745CBA9AB0956;
	fma.rn.f64 	%fd144, %fd143, %fd140, 0d3F3C71C72D1B5154;
	fma.rn.f64 	%fd145, %fd144, %fd140, 0d3F624924923BE72D;
	fma.rn.f64 	%fd146, %fd145, %fd140, 0d3F8999999999A3C4;
	fma.rn.f64 	%fd147, %fd146, %fd140, 0d3FB5555555555554;
	sub.f64 	%fd148, %fd131, %fd139;
	add.f64 	%fd149, %fd148, %fd148;
	neg.f64 	%fd150, %fd139;
	fma.rn.f64 	%fd151, %fd150, %fd131, %fd149;
	mul.f64 	%fd152, %fd137, %fd151;
	mul.f64 	%fd153, %fd140, %fd147;
	fma.rn.f64 	%fd154, %fd153, %fd139, %fd152;
	xor.b32  	%r84, %r152, -2147483648;
	mov.b32 	%r85, 1127219200;
	mov.b64 	%fd155, {%r84, %r85};
	mov.b32 	%r86, -2147483648;
	mov.b64 	%fd156, {%r86, %r85};
	sub.f64 	%fd157, %fd155, %fd156;
	fma.rn.f64 	%fd158, %fd157, 0d3FE62E42FEFA39EF, %fd139;
	fma.rn.f64 	%fd159, %fd157, 0dBFE62E42FEFA39EF, %fd158;
	sub.f64 	%fd160, %fd159, %fd139;
	sub.f64 	%fd161, %fd154, %fd160;
	fma.rn.f64 	%fd162, %fd157, 0d3C7ABC9E3B39803F, %fd161;
	add.f64 	%fd194, %fd158, %fd162;
	bra.uni 	$L__BB17_23;
$L__BB17_22:
	fma.rn.f64 	%fd130, %fd192, 0d7FF0000000000000, 0d7FF0000000000000;
	{
	.reg .b32 %temp; 
	mov.b64 	{%temp, %r76}, %fd192;
	}
	and.b32  	%r77, %r76, 2147483647;
	setp.eq.s32 	%p15, %r77, 0;
	selp.f64 	%fd194, 0dFFF0000000000000, %fd130, %p15;
$L__BB17_23:
	sub.f64 	%fd195, %fd195, %fd194;
$L__BB17_24:
	shl.b32 	%r87, %r1, 3;
	mov.u32 	%r88, __smem_d;
	add.s32 	%r31, %r88, %r87;
	st.shared.f64 	[%r31], %fd195;
	barrier.sync 	0;
	barrier.sync 	0;
	setp.gt.u32 	%p17, %r1, 127;
	@%p17 bra 	$L__BB17_26;
	ld.shared.f64 	%fd163, [%r31+1024];
	add.f64 	%fd195, %fd195, %fd163;
	st.shared.f64 	[%r31], %fd195;
$L__BB17_26:
	barrier.sync 	0;
	setp.gt.u32 	%p18, %r1, 63;
	@%p18 bra 	$L__BB17_28;
	ld.shared.f64 	%fd164, [%r31+512];
	add.f64 	%fd195, %fd195, %fd164;
	st.shared.f64 	[%r31], %fd195;
$L__BB17_28:
	barrier.sync 	0;
	setp.gt.u32 	%p19, %r1, 31;
	@%p19 bra 	$L__BB17_46;
	// begin inline asm
	activemask.b32 %r89;
	// end inline asm
	ld.shared.f64 	%fd165, [%r31+256];
	add.f64 	%fd37, %fd195, %fd165;
	setp.ne.s32 	%p20, %r89, -1;
	@%p20 bra 	$L__BB17_31;
	// begin inline asm
	mov.b64 {%r97,%r98}, %fd37;
	// end inline asm
	shfl.sync.down.b32	%r100|%p24, %r98, 16, 31, -1;
	shfl.sync.down.b32	%r99|%p25, %r97, 16, 31, -1;
	// begin inline asm
	mov.b64 %fd198, {%r99,%r100};
	// end inline asm
	bra.uni 	$L__BB17_32;
$L__BB17_31:
	// begin inline asm
	mov.u32 %r90, %laneid;
	// end inline asm
	fns.b32 	%r95, %r89, %r90, 17;
	setp.gt.u32 	%p21, %r95, 31;
	selp.b32 	%r96, %r90, %r95, %p21;
	// begin inline asm
	mov.b64 {%r91,%r92}, %fd37;
	// end inline asm
	shfl.sync.idx.b32	%r94|%p22, %r92, %r96, 31, %r89;
	shfl.sync.idx.b32	%r93|%p23, %r91, %r96, 31, %r89;
	// begin inline asm
	mov.b64 %fd198, {%r93,%r94};
	// end inline asm
$L__BB17_32:
	setp.eq.s32 	%p26, %r89, -1;
	add.f64 	%fd41, %fd37, %fd198;
	@%p26 bra 	$L__BB17_34;
	// begin inline asm
	mov.u32 %r101, %laneid;
	// end inline asm
	fns.b32 	%r106, %r89, %r101, 9;
	setp.gt.u32 	%p27, %r106, 31;
	selp.b32 	%r107, %r101, %r106, %p27;
	// begin inline asm
	mov.b64 {%r102,%r103}, %fd41;
	// end inline asm
	shfl.sync.idx.b32	%r105|%p28, %r103, %r107, 31, %r89;
	shfl.sync.idx.b32	%r104|%p29, %r102, %r107, 31, %r89;
	// begin inline asm
	mov.b64 %fd199, {%r104,%r105};
	// end inline asm
	bra.uni 	$L__BB17_35;
$L__BB17_34:
	// begin inline asm
	mov.b64 {%r108,%r109}, %fd41;
	// end inline asm
	shfl.sync.down.b32	%r111|%p30, %r109, 8, 31, -1;
	shfl.sync.down.b32	%r110|%p31, %r108, 8, 31, -1;
	// begin inline asm
	mov.b64 %fd199, {%r110,%r111};
	// end inline asm
$L__BB17_35:
	setp.eq.s32 	%p32, %r89, -1;
	add.f64 	%fd45, %fd41, %fd199;
	@%p32 bra 	$L__BB17_37;
	// begin inline asm
	mov.u32 %r112, %laneid;
	// end inline asm
	fns.b32 	%r117, %r89, %r112, 5;
	setp.gt.u32 	%p33, %r117, 31;
	selp.b32 	%r118, %r112, %r117, %p33;
	// begin inline asm
	mov.b64 {%r113,%r114}, %fd45;
	// end inline asm
	shfl.sync.idx.b32	%r116|%p34, %r114, %r118, 31, %r89;
	shfl.sync.idx.b32	%r115|%p35, %r113, %r118, 31, %r89;
	// begin inline asm
	mov.b64 %fd200, {%r115,%r116};
	// end inline asm
	bra.uni 	$L__BB17_38;
$L__BB17_37:
	// begin inline asm
	mov.b64 {%r119,%r120}, %fd45;
	// end inline asm
	shfl.sync.down.b32	%r122|%p36, %r120, 4, 31, -1;
	shfl.sync.down.b32	%r121|%p37, %r119, 4, 31, -1;
	// begin inline asm
	mov.b64 %fd200, {%r121,%r122};
	// end inline asm
$L__BB17_38:
	setp.eq.s32 	%p38, %r89, -1;
	add.f64 	%fd49, %fd45, %fd200;
	@%p38 bra 	$L__BB17_40;
	// begin inline asm
	mov.u32 %r123, %laneid;
	// end inline asm
	fns.b32 	%r128, %r89, %r123, 3;
	setp.gt.u32 	%p39, %r128, 31;
	selp.b32 	%r129, %r123, %r128, %p39;
	// begin inline asm
	mov.b64 {%r124,%r125}, %fd49;
	// end inline asm
	shfl.sync.idx.b32	%r127|%p40, %r125, %r129, 31, %r89;
	shfl.sync.idx.b32	%r126|%p41, %r124, %r129, 31, %r89;
	// begin inline asm
	mov.b64 %fd201, {%r126,%r127};
	// end inline asm
	bra.uni 	$L__BB17_41;
$L__BB17_40:
	// begin inline asm
	mov.b64 {%r130,%r131}, %fd49;
	// end inline asm
	shfl.sync.down.b32	%r133|%p42, %r131, 2, 31, -1;
	shfl.sync.down.b32	%r132|%p43, %r130, 2, 31, -1;
	// begin inline asm
	mov.b64 %fd201, {%r132,%r133};
	// end inline asm
$L__BB17_41:
	setp.eq.s32 	%p44, %r89, -1;
	add.f64 	%fd53, %fd49, %fd201;
	@%p44 bra 	$L__BB17_43;
	// begin inline asm
	mov.u32 %r134, %laneid;
	// end inline asm
	fns.b32 	%r139, %r89, %r134, 2;
	setp.gt.u32 	%p45, %r139, 31;
	selp.b32 	%r140, %r134, %r139, %p45;
	// begin inline asm
	mov.b64 {%r135,%r136}, %fd53;
	// end inline asm
	shfl.sync.idx.b32	%r138|%p46, %r136, %r140, 31, %r89;
	shfl.sync.idx.b32	%r137|%p47, %r135, %r140, 31, %r89;
	// begin inline asm
	mov.b64 %fd202, {%r137,%r138};
	// end inline asm
	bra.uni 	$L__BB17_44;
$L__BB17_43:
	// begin inline asm
	mov.b64 {%r141,%r142}, %fd53;
	// end inline asm
	shfl.sync.down.b32	%r144|%p48, %r142, 1, 31, -1;
	shfl.sync.down.b32	%r143|%p49, %r141, 1, 31, -1;
	// begin inline asm
	mov.b64 %fd202, {%r143,%r144};
	// end inline asm
$L__BB17_44:
	add.f64 	%fd57, %fd53, %fd202;
	setp.ne.s32 	%p50, %r1, 0;
	@%p50 bra 	$L__BB17_46;
	cvta.to.global.u64 	%rd8, %rd2;
	mul.wide.u32 	%rd9, %r2, 8;
	add.s64 	%rd10, %rd8, %rd9;
	st.global.f64 	[%rd10], %fd57;
$L__BB17_46:
	ret;

}
	// .globl	_Z11reduceRegr5IdLj128EEvPT_S1_j
.visible .entry _Z11reduceRegr5IdLj128EEvPT_S1_j(
	.param .u64 .ptr .align 1 _Z11reduceRegr5IdLj128EEvPT_S1_j_param_0,
	.param .u64 .ptr .align 1 _Z11reduceRegr5IdLj128EEvPT_S1_j_param_1,
	.param .u32 _Z11reduceRegr5IdLj128EEvPT_S1_j_param_2
)
{
	.reg .pred 	%p<50>;
	.reg .b32 	%r<153>;
	.reg .b32 	%f<5>;
	.reg .b64 	%rd<11>;
	.reg .b64 	%fd<199>;

	ld.param.u64 	%rd3, [_Z11reduceRegr5IdLj128EEvPT_S1_j_param_0];
	ld.param.u64 	%rd2, [_Z11reduceRegr5IdLj128EEvPT_S1_j_param_1];
	ld.param.u32 	%r33, [_Z11reduceRegr5IdLj128EEvPT_S1_j_param_2];
	cvta.to.global.u64 	%rd1, %rd3;
	mov.u32 	%r1, %tid.x;
	mov.u32 	%r2, %ctaid.x;
	shl.b32 	%r34, %r2, 8;
	add.s32 	%r3, %r34, %r1;
	setp.ge.u32 	%p1, %r3, %r33;
	mov.f64 	%fd192, 0d0000000000000000;
	@%p1 bra 	$L__BB18_12;
	mul.wide.u32 	%rd4, %r3, 8;
	add.s64 	%rd5, %rd1, %rd4;
	ld.global.f64 	%fd1, [%rd5];
	fma.rn.f64 	%fd57, %fd1, 0d3FF71547652B82FE, 0d4338000000000000;
	{
	.reg .b32 %temp; 
	mov.b64 	{%r4, %temp}, %fd57;
	}
	mov.f64 	%fd58, 0dC338000000000000;
	add.rn.f64 	%fd59, %fd57, %fd58;
	fma.rn.f64 	%fd60, %fd59, 0dBFE62E42FEFA39EF, %fd1;
	fma.rn.f64 	%fd61, %fd59, 0dBC7ABC9E3B39803F, %fd60;
	fma.rn.f64 	%fd62, %fd61, 0d3E5ADE1569CE2BDF, 0d3E928AF3FCA213EA;
	fma.rn.f64 	%fd63, %fd62, %fd61, 0d3EC71DEE62401315;
	fma.rn.f64 	%fd64, %fd63, %fd61, 0d3EFA01997C89EB71;
	fma.rn.f64 	%fd65, %fd64, %fd61, 0d3F2A01A014761F65;
	fma.rn.f64 	%fd66, %fd65, %fd61, 0d3F56C16C1852B7AF;
	fma.rn.f64 	%fd67, %fd66, %fd61, 0d3F81111111122322;
	fma.rn.f64 	%fd68, %fd67, %fd61, 0d3FA55555555502A1;
	fma.rn.f64 	%fd69, %fd68, %fd61, 0d3FC5555555555511;
	fma.rn.f64 	%fd70, %fd69, %fd61, 0d3FE000000000000B;
	fma.rn.f64 	%fd71, %fd70, %fd61, 0d3FF0000000000000;
	fma.rn.f64 	%fd72, %fd71, %fd61, 0d3FF0000000000000;
	{
	.reg .b32 %temp; 
	mov.b64 	{%r5, %temp}, %fd72;
	}
	{
	.reg .b32 %temp; 
	mov.b64 	{%temp, %r6}, %fd72;
	}
	shl.b32 	%r35, %r4, 20;
	add.s32 	%r36, %r35, %r6;
	mov.b64 	%fd183, {%r5, %r36};
	{
	.reg .b32 %temp; 
	mov.b64 	{%temp, %r37}, %fd1;
	}
	mov.b32 	%f3, %r37;
	abs.f32 	%f1, %f3;
	setp.lt.f32 	%p2, %f1, 0f4086232B;
	@%p2 bra 	$L__BB18_4;
	setp.lt.f64 	%p3, %fd1, 0d0000000000000000;
	add.f64 	%fd73, %fd1, 0d7FF0000000000000;
	selp.f64 	%fd183, 0d0000000000000000, %fd73, %p3;
	setp.geu.f32 	%p4, %f1, 0f40874800;
	@%p4 bra 	$L__BB18_4;
	shr.u32 	%r38, %r4, 31;
	add.s32 	%r39, %r4, %r38;
	shr.s32 	%r40, %r39, 1;
	shl.b32 	%r41, %r40, 20;
	add.s32 	%r42, %r6, %r41;
	mov.b64 	%fd74, {%r5, %r42};
	sub.s32 	%r43, %r4, %r40;
	shl.b32 	%r44, %r43, 20;
	add.s32 	%r45, %r44, 1072693248;
	mov.b32 	%r46, 0;
	mov.b64 	%fd75, {%r46, %r45};
	mul.f64 	%fd183, %fd75, %fd74;
$L__BB18_4:
	add.f64 	%fd184, %fd183, 0d3FF0000000000000;
	{
	.reg .b32 %temp; 
	mov.b64 	{%temp, %r145}, %fd184;
	}
	{
	.reg .b32 %temp; 
	mov.b64 	{%r146, %temp}, %fd184;
	}
	setp.gt.s32 	%p5, %r145, 1048575;
	mov.b32 	%r147, -1023;
	@%p5 bra 	$L__BB18_6;
	mul.f64 	%fd184, %fd184, 0d4350000000000000;
	{
	.reg .b32 %temp; 
	mov.b64 	{%temp, %r145}, %fd184;
	}
	{
	.reg .b32 %temp; 
	mov.b64 	{%r146, %temp}, %fd184;
	}
	mov.b32 	%r147, -1077;
$L__BB18_6:
	add.s32 	%r49, %r145, -1;
	setp.gt.u32 	%p6, %r49, 2146435070;
	@%p6 bra 	$L__BB18_10;
	shr.u32 	%r52, %r145, 20;
	add.s32 	%r148, %r147, %r52;
	and.b32  	%r53, %r145, 1048575;
	or.b32  	%r54, %r53, 1072693248;
	mov.b64 	%fd185, {%r146, %r54};
	setp.lt.u32 	%p8, %r54, 1073127583;
	@%p8 bra 	$L__BB18_9;
	{
	.reg .b32 %temp; 
	mov.b64 	{%r55, %temp}, %fd185;
	}
	{
	.reg .b32 %temp; 
	mov.b64 	{%temp, %r56}, %fd185;
	}
	add.s32 	%r57, %r56, -1048576;
	mov.b64 	%fd185, {%r55, %r57};
	add.s32 	%r148, %r148, 1;
$L__BB18_9:
	add.f64 	%fd77, %fd185, 0dBFF0000000000000;
	add.f64 	%fd78, %fd185, 0d3FF0000000000000;
	rcp.approx.ftz.f64 	%fd79, %fd78;
	neg.f64 	%fd80, %fd78;
	fma.rn.f64 	%fd81, %fd80, %fd79, 0d3FF0000000000000;
	fma.rn.f64 	%fd82, %fd81, %fd81, %fd81;
	fma.rn.f64 	%fd83, %fd82, %fd79, %fd79;
	mul.f64 	%fd84, %fd77, %fd83;
	fma.rn.f64 	%fd85, %fd77, %fd83, %fd84;
	mul.f64 	%fd86, %fd85, %fd85;
	fma.rn.f64 	%fd87, %fd86, 0d3EB1380B3AE80F1E, 0d3ED0EE258B7A8B04;
	fma.rn.f64 	%fd88, %fd87, %fd86, 0d3EF3B2669F02676F;
	fma.rn.f64 	%fd89, %fd88, %fd86, 0d3F1745CBA9AB0956;
	fma.rn.f64 	%fd90, %fd89, %fd86, 0d3F3C71C72D1B5154;
	fma.rn.f64 	%fd91, %fd90, %fd86, 0d3F624924923BE72D;
	fma.rn.f64 	%fd92, %fd91, %fd86, 0d3F8999999999A3C4;
	fma.rn.f64 	%fd93, %fd92, %fd86, 0d3FB5555555555554;
	sub.f64 	%fd94, %fd77, %fd85;
	add.f64 	%fd95, %fd94, %fd94;
	neg.f64 	%fd96, %fd85;
	fma.rn.f64 	%fd97, %fd96, %fd77, %fd95;
	mul.f64 	%fd98, %fd83, %fd97;
	mul.f64 	%fd99, %fd86, %fd93;
	fma.rn.f64 	%fd100, %fd99, %fd85, %fd98;
	xor.b32  	%r58, %r148, -2147483648;
	mov.b32 	%r59, 1127219200;
	mov.b64 	%fd101, {%r58, %r59};
	mov.b32 	%r60, -2147483648;
	mov.b64 	%fd102, {%r60, %r59};
	sub.f64 	%fd103, %fd101, %fd102;
	fma.rn.f64 	%fd104, %fd103, 0d3FE62E42FEFA39EF, %fd85;
	fma.rn.f64 	%fd105, %fd103, 0dBFE62E42FEFA39EF, %fd104;
	sub.f64 	%fd106, %fd105, %fd85;
	sub.f64 	%fd107, %fd100, %fd106;
	fma.rn.f64 	%fd108, %fd103, 0d3C7ABC9E3B39803F, %fd107;
	add.f64 	%fd186, %fd104, %fd108;
	bra.uni 	$L__BB18_11;
$L__BB18_10:
	fma.rn.f64 	%fd76, %fd184, 0d7FF0000000000000, 0d7FF0000000000000;
	{
	.reg .b32 %temp; 
	mov.b64 	{%temp, %r50}, %fd184;
	}
	and.b32  	%r51, %r50, 2147483647;
	setp.eq.s32 	%p7, %r51, 0;
	selp.f64 	%fd186, 0dFFF0000000000000, %fd76, %p7;
$L__BB18_11:
	neg.f64 	%fd192, %fd186;
$L__BB18_12:
	add.s32 	%r17, %r3, 128;
	setp.ge.u32 	%p9, %r17, %r33;
	@%p9 bra 	$L__BB18_24;
	mul.wide.u32 	%rd6, %r17, 8;
	add.s64 	%rd7, %rd1, %rd6;
	ld.global.f64 	%fd17, [%rd7];
	fma.rn.f64 	%fd109, %fd17, 0d3FF71547652B82FE, 0d4338000000000000;
	{
	.reg .b32 %temp; 
	mov.b64 	{%r18, %temp}, %fd109;
	}
	mov.f64 	%fd110, 0dC338000000000000;
	add.rn.f64 	%fd111, %fd109, %fd110;
	fma.rn.f64 	%fd112, %fd111, 0dBFE62E42FEFA39EF, %fd17;
	fma.rn.f64 	%fd113, %fd111, 0dBC7ABC9E3B39803F, %fd112;
	fma.rn.f64 	%fd114, %fd113, 0d3E5ADE1569CE2BDF, 0d3E928AF3FCA213EA;
	fma.rn.f64 	%fd115, %fd114, %fd113, 0d3EC71DEE62401315;
	fma.rn.f64 	%fd116, %fd115, %fd113, 0d3EFA01997C89EB71;
	fma.rn.f64 	%fd117, %fd116, %fd113, 0d3F2A01A014761F65;
	fma.rn.f64 	%fd118, %fd117, %fd113, 0d3F56C16C1852B7AF;
	fma.rn.f64 	%fd119, %fd118, %fd113, 0d3F81111111122322;
	fma.rn.f64 	%fd120, %fd119, %fd113, 0d3FA55555555502A1;
	fma.rn.f64 	%fd121, %fd120, %fd113, 0d3FC5555555555511;
	fma.rn.f64 	%fd122, %fd121, %fd113, 0d3FE000000000000B;
	fma.rn.f64 	%fd123, %fd122, %fd113, 0d3FF0000000000000;
	fma.rn.f64 	%fd124, %fd123, %fd113, 0d3FF0000000000000;
	{
	.reg .b32 %temp; 
	mov.b64 	{%r19, %temp}, %fd124;
	}
	{
	.reg .b32 %temp; 
	mov.b64 	{%temp, %r20}, %fd124;
	}
	shl.b32 	%r61, %r18, 20;
	add.s32 	%r62, %r61, %r20;
	mov.b64 	%fd188, {%r19, %r62};
	{
	.reg .b32 %temp; 
	mov.b64 	{%temp, %r63}, %fd17;
	}
	mov.b32 	%f4, %r63;
	abs.f32 	%f2, %f4;
	setp.lt.f32 	%p10, %f2, 0f4086232B;
	@%p10 bra 	$L__BB18_16;
	setp.lt.f64 	%p11, %fd17, 0d0000000000000000;
	add.f64 	%fd125, %fd17, 0d7FF0000000000000;
	selp.f64 	%fd188, 0d0000000000000000, %fd125, %p11;
	setp.geu.f32 	%p12, %f2, 0f40874800;
	@%p12 bra 	$L__BB18_16;
	shr.u32 	%r64, %r18, 31;
	add.s32 	%r65, %r18, %r64;
	shr.s32 	%r66, %r65, 1;
	shl.b32 	%r67, %r66, 20;
	add.s32 	%r68, %r20, %r67;
	mov.b64 	%fd126, {%r19, %r68};
	sub.s32 	%r69, %r18, %r66;
	shl.b32 	%r70, %r69, 20;
	add.s32 	%r71, %r70, 1072693248;
	mov.b32 	%r72, 0;
	mov.b64 	%fd127, {%r72, %r71};
	mul.f64 	%fd188, %fd127, %fd126;
$L__BB18_16:
	add.f64 	%fd189, %fd188, 0d3FF0000000000000;
	{
	.reg .b32 %temp; 
	mov.b64 	{%temp, %r149}, %fd189;
	}
	{
	.reg .b32 %temp; 
	mov.b64 	{%r150, %temp}, %fd189;
	}
	setp.gt.s32 	%p13, %r149, 1048575;
	mov.b32 	%r151, -1023;
	@%p13 bra 	$L__BB18_18;
	mul.f64 	%fd189, %fd189, 0d4350000000000000;
	{
	.reg .b32 %temp; 
	mov.b64 	{%temp, %r149}, %fd189;
	}
	{
	.reg .b32 %temp; 
	mov.b64 	{%r150, %temp}, %fd189;
	}
	mov.b32 	%r151, -1077;
$L__BB18_18:
	add.s32 	%r75, %r149, -1;
	setp.gt.u32 	%p14, %r75, 2146435070;
	@%p14 bra 	$L__BB18_22;
	shr.u32 	%r78, %r149, 20;
	add.s32 	%r152, %r151, %r78;
	and.b32  	%r79, %r149, 1048575;
	or.b32  	%r80, %r79, 1072693248;
	mov.b64 	%fd190, {%r150, %r80};
	setp.lt.u32 	%p16, %r80, 1073127583;
	@%p16 bra 	$L__BB18_21;
	{
	.reg .b32 %temp; 
	mov.b64 	{%r81, %temp}, %fd190;
	}
	{
	.reg .b32 %temp; 
	mov.b64 	{%temp, %r82}, %fd190;
	}
	add.s32 	%r83, %r82, -1048576;
	mov.b64 	%fd190, {%r81, %r83};
	add.s32 	%r152, %r152, 1;
$L__BB18_21:
	add.f64 	%fd129, %fd190, 0dBFF0000000000000;
	add.f64 	%fd130, %fd190, 0d3FF0000000000000;
	rcp.approx.ftz.f64 	%fd131, %fd130;
	neg.f64 	%fd132, %fd130;
	fma.rn.f64 	%fd133, %fd132, %fd131, 0d3FF0000000000000;
	fma.rn.f64 	%fd134, %fd133, %fd133, %fd133;
	fma.rn.f64 	%fd135, %fd134, %fd131, %fd131;
	mul.f64 	%fd136, %fd129, %fd135;
	fma.rn.f64 	%fd137, %fd129, %fd135, %fd136;
	mul.f64 	%fd138, %fd137, %fd137;
	fma.rn.f64 	%fd139, %fd138, 0d3EB1380B3AE80F1E, 0d3ED0EE258B7A8B04;
	fma.rn.f64 	%fd140, %fd139, %fd138, 0d3EF3B2669F02676F;
	fma.rn.f64 	%fd141, %fd140, %fd138, 0d3F1745CBA9AB0956;
	fma.rn.f64 	%fd142, %fd141, %fd138, 0d3F3C71C72D1B5154;
	fma.rn.f64 	%fd143, %fd142, %fd138, 0d3F624924923BE72D;
	fma.rn.f64 	%fd144, %fd143, %fd138, 0d3F8999999999A3C4;
	fma.rn.f64 	%fd145, %fd144, %fd138, 0d3FB5555555555554;
	sub.f64 	%fd146, %fd129, %fd137;
	add.f64 	%fd147, %fd146, %fd146;
	neg.f64 	%fd148, %fd137;
	fma.rn.f64 	%fd149, %fd148, %fd129, %fd147;
	mul.f64 	%fd150, %fd135, %fd149;
	mul.f64 	%fd151, %fd138, %fd145;
	fma.rn.f64 	%fd152, %fd151, %fd137, %fd150;
	xor.b32  	%r84, %r152, -2147483648;
	mov.b32 	%r85, 1127219200;
	mov.b64 	%fd153, {%r84, %r85};
	mov.b32 	%r86, -2147483648;
	mov.b64 	%fd154, {%r86, %r85};
	sub.f64 	%fd155, %fd153, %fd154;
	fma.rn.f64 	%fd156, %fd155, 0d3FE62E42FEFA39EF, %fd137;
	fma.rn.f64 	%fd157, %fd155, 0dBFE62E42FEFA39EF, %fd156;
	sub.f64 	%fd158, %fd157, %fd137;
	sub.f64 	%fd159, %fd152, %fd158;
	fma.rn.f64 	%fd160, %fd155, 0d3C7ABC9E3B39803F, %fd159;
	add.f64 	%fd191, %fd156, %fd160;
	bra.uni 	$L__BB18_23;
$L__BB18_22:
	fma.rn.f64 	%fd128, %fd189, 0d7FF0000000000000, 0d7FF0000000000000;
	{
	.reg .b32 %temp; 
	mov.b64 	{%temp, %r76}, %fd189;
	}
	and.b32  	%r77, %r76, 2147483647;
	setp.eq.s32 	%p15, %r77, 0;
	selp.f64 	%fd191, 0dFFF0000000000000, %fd128, %p15;
$L__BB18_23:
	sub.f64 	%fd192, %fd192, %fd191;
$L__BB18_24:
	shl.b32 	%r87, %r1, 3;
	mov.u32 	%r88, __smem_d;
	add.s32 	%r31, %r88, %r87;
	st.shared.f64 	[%r31], %fd192;
	barrier.sync 	0;
	barrier.sync 	0;
	barrier.sync 	0;
	setp.gt.u32 	%p17, %r1, 63;
	@%p17 bra 	$L__BB18_26;
	ld.shared.f64 	%fd161, [%r31+512];
	add.f64 	%fd192, %fd192, %fd161;
	st.shared.f64 	[%r31], %fd192;
$L__BB18_26:
	barrier.sync 	0;
	setp.gt.u32 	%p18, %r1, 31;
	@%p18 bra 	$L__BB18_44;
	// begin inline asm
	activemask.b32 %r89;
	// end inline asm
	ld.shared.f64 	%fd162, [%r31+256];
	add.f64 	%fd35, %fd192, %fd162;
	setp.ne.s32 	%p19, %r89, -1;
	@%p19 bra 	$L__BB18_29;
	// begin inline asm
	mov.b64 {%r97,%r98}, %fd35;
	// end inline asm
	shfl.sync.down.b32	%r100|%p23, %r98, 16, 31, -1;
	shfl.sync.down.b32	%r99|%p24, %r97, 16, 31, -1;
	// begin inline asm
	mov.b64 %fd194, {%r99,%r100};
	// end inline asm
	bra.uni 	$L__BB18_30;
$L__BB18_29:
	// begin inline asm
	mov.u32 %r90, %laneid;
	// end inline asm
	fns.b32 	%r95, %r89, %r90, 17;
	setp.gt.u32 	%p20, %r95, 31;
	selp.b32 	%r96, %r90, %r95, %p20;
	// begin inline asm
	mov.b64 {%r91,%r92}, %fd35;
	// end inline asm
	shfl.sync.idx.b32	%r94|%p21, %r92, %r96, 31, %r89;
	shfl.sync.idx.b32	%r93|%p22, %r91, %r96, 31, %r89;
	// begin inline asm
	mov.b64 %fd194, {%r93,%r94};
	// end inline asm
$L__BB18_30:
	setp.eq.s32 	%p25, %r89, -1;
	add.f64 	%fd39, %fd35, %fd194;
	@%p25 bra 	$L__BB18_32;
	// begin inline asm
	mov.u32 %r101, %laneid;
	// end inline asm
	fns.b32 	%r106, %r89, %r101, 9;
	setp.gt.u32 	%p26, %r106, 31;
	selp.b32 	%r107, %r101, %r106, %p26;
	// begin inline asm
	mov.b64 {%r102,%r103}, %fd39;
	// end inline asm
	shfl.sync.idx.b32	%r105|%p27, %r103, %r107, 31, %r89;
	shfl.sync.idx.b32	%r104|%p28, %r102, %r107, 31, %r89;
	// begin inline asm
	mov.b64 %fd195, {%r104,%r105};
	// end inline asm
	bra.uni 	$L__BB18_33;
$L__BB18_32:
	// begin inline asm
	mov.b64 {%r108,%r109}, %fd39;
	// end inline asm
	shfl.sync.down.b32	%r111|%p29, %r109, 8, 31, -1;
	shfl.sync.down.b32	%r110|%p30, %r108, 8, 31, -1;
	// begin inline asm
	mov.b64 %fd195, {%r110,%r111};
	// end inline asm
$L__BB18_33:
	setp.eq.s32 	%p31, %r89, -1;
	add.f64 	%fd43, %fd39, %fd195;
	@%p31 bra 	$L__BB18_35;
	// begin inline asm
	mov.u32 %r112, %laneid;
	// end inline asm
	fns.b32 	%r117, %r89, %r112, 5;
	setp.gt.u32 	%p32, %r117, 31;
	selp.b32 	%r118, %r112, %r117, %p32;
	// begin inline asm
	mov.b64 {%r113,%r114}, %fd43;
	// end inline asm
	shfl.sync.idx.b32	%r116|%p33, %r114, %r118, 31, %r89;
	shfl.sync.idx.b32	%r115|%p34, %r113, %r118, 31, %r89;
	// begin inline asm
	mov.b64 %fd196, {%r115,%r116};
	// end inline asm
	bra.uni 	$L__BB18_36;
$L__BB18_35:
	// begin inline asm
	mov.b64 {%r119,%r120}, %fd43;
	// end inline asm
	shfl.sync.down.b32	%r122|%p35, %r120, 4, 31, -1;
	shfl.sync.down.b32	%r121|%p36, %r119, 4, 31, -1;
	// begin inline asm
	mov.b64 %fd196, {%r121,%r122};
	// end inline asm
$L__BB18_36:
	setp.eq.s32 	%p37, %r89, -1;
	add.f64 	%fd47, %fd43, %fd196;
	@%p37 bra 	$L__BB18_38;
	// begin inline asm
	mov.u32 %r123, %laneid;
	// end inline asm
	fns.b32 	%r128, %r89, %r123, 3;
	setp.gt.u32 	%p38, %r128, 31;
	selp.b32 	%r129, %r123, %r128, %p38;
	// begin inline asm
	mov.b64 {%r124,%r125}, %fd47;
	// end inline asm
	shfl.sync.idx.b32	%r127|%p39, %r125, %r129, 31, %r89;
	shfl.sync.idx.b32	%r126|%p40, %r124, %r129, 31, %r89;
	// begin inline asm
	mov.b64 %fd197, {%r126,%r127};
	// end inline asm
	bra.uni 	$L__BB18_39;
$L__BB18_38:
	// begin inline asm
	mov.b64 {%r130,%r131}, %fd47;
	// end inline asm
	shfl.sync.down.b32	%r133|%p41, %r131, 2, 31, -1;
	shfl.sync.down.b32	%r132|%p42, %r130, 2, 31, -1;
	// begin inline asm
	mov.b64 %fd197, {%r132,%r133};
	// end inline asm
$L__BB18_39:
	setp.eq.s32 	%p43, %r89, -1;
	add.f64 	%fd51, %fd47, %fd197;
	@%p43 bra 	$L__BB18_41;
	// begin inline asm
	mov.u32 %r134, %laneid;
	// end inline asm
	fns.b32 	%r139, %r89, %r134, 2;
	setp.gt.u32 	%p44, %r139, 31;
	selp.b32 	%r140, %r134, %r139, %p44;
	// begin inline asm
	mov.b64 {%r135,%r136}, %fd51;
	// end inline asm
	shfl.sync.idx.b32	%r138|%p45, %r136, %r140, 31, %r89;
	shfl.sync.idx.b32	%r137|%p46, %r135, %r140, 31, %r89;
	// begin inline asm
	mov.b64 %fd198, {%r137,%r138};
	// end inline asm
	bra.uni 	$L__BB18_42;
$L__BB18_41:
	// begin inline asm
	mov.b64 {%r141,%r142}, %fd51;
	// end inline asm
	shfl.sync.down.b32	%r144|%p47, %r142, 1, 31, -1;
	shfl.sync.down.b32	%r143|%p48, %r141, 1, 31, -1;
	// begin inline asm
	mov.b64 %fd198, {%r143,%r144};
	// end inline asm
$L__BB18_42:
	add.f64 	%fd55, %fd51, %fd198;
	setp.ne.s32 	%p49, %r1, 0;
	@%p49 bra 	$L__BB18_44;
	cvta.to.global.u64 	%rd8, %rd2;
	mul.wide.u32 	%rd9, %r2, 8;
	add.s64 	%rd10, %rd8, %rd9;
	st.global.f64 	[%rd10], %fd55;
$L__BB18_44:
	ret;

}
	// .globl	_Z11reduceRegr5IdLj64EEvPT_S1_j
.visible .entry _Z11reduceRegr5IdLj64EEvPT_S1_j(
	.param .u64 .ptr .align 1 _Z11reduceRegr5IdLj64EEvPT_S1_j_param_0,
	.param .u64 .ptr .align 1 _Z11reduceRegr5IdLj64EEvPT_S1_j_param_1,
	.param .u32 _Z11reduceRegr5IdLj64EEvPT_S1_j_param_2
)
{
	.reg .pred 	%p<49>;
	.reg .b32 	%r<153>;
	.reg .b32 	%f<5>;
	.reg .b64 	%rd<11>;
	.reg .b64 	%fd<195>;

	ld.param.u64 	%rd3, [_Z11reduceRegr5IdLj64EEvPT_S1_j_param_0];
	ld.param.u64 	%rd2, [_Z11reduceRegr5IdLj64EEvPT_S1_j_param_1];
	ld.param.u32 	%r33, [_Z11reduceRegr5IdLj64EEvPT_S1_j_param_2];
	cvta.to.global.u64 	%rd1, %rd3;
	mov.u32 	%r1, %tid.x;
	mov.u32 	%r2, %ctaid.x;
	shl.b32 	%r34, %r2, 7;
	add.s32 	%r3, %r34, %r1;
	setp.ge.u32 	%p1, %r3, %r33;
	mov.f64 	%fd189, 0d0000000000000000;
	@%p1 bra 	$L__BB19_12;
	mul.wide.u32 	%rd4, %r3, 8;
	add.s64 	%rd5, %rd1, %rd4;
	ld.global.f64 	%fd1, [%rd5];
	fma.rn.f64 	%fd55, %fd1, 0d3FF71547652B82FE, 0d4338000000000000;
	{
	.reg .b32 %temp; 
	mov.b64 	{%r4, %temp}, %fd55;
	}
	mov.f64 	%fd56, 0dC338000000000000;
	add.rn.f64 	%fd57, %fd55, %fd56;
	fma.rn.f64 	%fd58, %fd57, 0dBFE62E42FEFA39EF, %fd1;
	fma.rn.f64 	%fd59, %fd57, 0dBC7ABC9E3B39803F, %fd58;
	fma.rn.f64 	%fd60, %fd59, 0d3E5ADE1569CE2BDF, 0d3E928AF3FCA213EA;
	fma.rn.f64 	%fd61, %fd60, %fd59, 0d3EC71DEE62401315;
	fma.rn.f64 	%fd62, %fd61, %fd59, 0d3EFA01997C89EB71;
	fma.rn.f64 	%fd63, %fd62, %fd59, 0d3F2A01A014761F65;
	fma.rn.f64 	%fd64, %fd63, %fd59, 0d3F56C16C1852B7AF;
	fma.rn.f64 	%fd65, %fd64, %fd59, 0d3F81111111122322;
	fma.rn.f64 	%fd66, %fd65, %fd59, 0d3FA55555555502A1;
	fma.rn.f64 	%fd67, %fd66, %fd59, 0d3FC5555555555511;
	fma.rn.f64 	%fd68, %fd67, %fd59, 0d3FE000000000000B;
	fma.rn.f64 	%fd69, %fd68, %fd59, 0d3FF0000000000000;
	fma.rn.f64 	%fd70, %fd69, %fd59, 0d3FF0000000000000;
	{
	.reg .b32 %temp; 
	mov.b64 	{%r5, %temp}, %fd70;
	}
	{
	.reg .b32 %temp; 
	mov.b64 	{%temp, %r6}, %fd70;
	}
	shl.b32 	%r35, %r4, 20;
	add.s32 	%r36, %r35, %r6;
	mov.b64 	%fd180, {%r5, %r36};
	{
	.reg .b32 %temp; 
	mov.b64 	{%temp, %r37}, %fd1;
	}
	mov.b32 	%f3, %r37;
	abs.f32 	%f1, %f3;
	setp.lt.f32 	%p2, %f1, 0f4086232B;
	@%p2 bra 	$L__BB19_4;
	setp.lt.f64 	%p3, %fd1, 0d0000000000000000;
	add.f64 	%fd71, %fd1, 0d7FF0000000000000;
	selp.f64 	%fd180, 0d0000000000000000, %fd71, %p3;
	setp.geu.f32 	%p4, %f1, 0f40874800;
	@%p4 bra 	$L__BB19_4;
	shr.u32 	%r38, %r4, 31;
	add.s32 	%r39, %r4, %r38;
	shr.s32 	%r40, %r39, 1;
	shl.b32 	%r41, %r40, 20;
	add.s32 	%r42, %r6, %r41;
	mov.b64 	%fd72, {%r5, %r42};
	sub.s32 	%r43, %r4, %r40;
	shl.b32 	%r44, %r43, 20;
	add.s32 	%r45, %r44, 1072693248;
	mov.b32 	%r46, 0;
	mov.b64 	%fd73, {%r46, %r45};
	mul.f64 	%fd180, %fd73, %fd72;
$L__BB19_4:
	add.f64 	%fd181, %fd180, 0d3FF0000000000000;
	{
	.reg .b32 %temp; 
	mov.b64 	{%temp, %r145}, %fd181;
	}
	{
	.reg .b32 %temp; 
	mov.b64 	{%r146, %temp}, %fd181;
	}
	setp.gt.s32 	%p5, %r145, 1048575;
	mov.b32 	%r147, -1023;
	@%p5 bra 	$L__BB19_6;
	mul.f64 	%fd181, %fd181, 0d4350000000000000;
	{
	.reg .b32 %temp; 
	mov.b64 	{%temp, %r145}, %fd181;
	}
	{
	.reg .b32 %temp; 
	mov.b64 	{%r146, %temp}, %fd181;
	}
	mov.b32 	%r147, -1077;
$L__BB19_6:
	add.s32 	%r49, %r145, -1;
	setp.gt.u32 	%p6, %r49, 2146435070;
	@%p6 bra 	$L__BB19_10;
	shr.u32 	%r52, %r145, 20;
	add.s32 	%r148, %r147, %r52;
	and.b32  	%r53, %r145, 1048575;
	or.b32  	%r54, %r53, 1072693248;
	mov.b64 	%fd182, {%r146, %r54};
	setp.lt.u32 	%p8, %r54, 1073127583;
	@%p8 bra 	$L__BB19_9;
	{
	.reg .b32 %temp; 
	mov.b64 	{%r55, %temp}, %fd182;
	}
	{
	.reg .b32 %temp; 
	mov.b64 	{%temp, %r56}, %fd182;
	}
	add.s32 	%r57, %r56, -1048576;
	mov.b64 	%fd182, {%r55, %r57};
	add.s32 	%r148, %r148, 1;
$L__BB19_9:
	add.f64 	%fd75, %fd182, 0dBFF0000000000000;
	add.f64 	%fd76, %fd182, 0d3FF0000000000000;
	rcp.approx.ftz.f64 	%fd77, %fd76;
	neg.f64 	%fd78, %fd76;
	fma.rn.f64 	%fd79, %fd78, %fd77, 0d3FF0000000000000;
	fma.rn.f64 	%fd80, %fd79, %fd79, %fd79;
	fma.rn.f64 	%fd81, %fd80, %fd77, %fd77;
	mul.f64 	%fd82, %fd75, %fd81;
	fma.rn.f64 	%fd83, %fd75, %fd81, %fd82;
	mul.f64 	%fd84, %fd83, %fd83;
	fma.rn.f64 	%fd85, %fd84, 0d3EB1380B3AE80F1E, 0d3ED0EE258B7A8B04;
	fma.rn.f64 	%fd86, %fd85, %fd84, 0d3EF3B2669F02676F;
	fma.rn.f64 	%fd87, %fd86, %fd84, 0d3F1745CBA9AB0956;
	fma.rn.f64 	%fd88, %fd87, %fd84, 0d3F3C71C72D1B5154;
	fma.rn.f64 	%fd89, %fd88, %fd84, 0d3F624924923BE72D;
	fma.rn.f64 	%fd90, %fd89, %fd84, 0d3F8999999999A3C4;
	fma.rn.f64 	%fd91, %fd90, %fd84, 0d3FB5555555555554;
	sub.f64 	%fd92, %fd75, %fd83;
	add.f64 	%fd93, %fd92, %fd92;
	neg.f64 	%fd94, %fd83;
	fma.rn.f64 	%fd95, %fd94, %fd75, %fd93;
	mul.f64 	%fd96, %fd81, %fd95;
	mul.f64 	%fd97, %fd84, %fd91;
	fma.rn.f64 	%fd98, %fd97, %fd83, %fd96;
	xor.b32  	%r58, %r148, -2147483648;
	mov.b32 	%r59, 1127219200;
	mov.b64 	%fd99, {%r58, %r59};
	mov.b32 	%r60, -2147483648;
	mov.b64 	%fd100, {%r60, %r59};
	sub.f64 	%fd101, %fd99, %fd100;
	fma.rn.f64 	%fd102, %fd101, 0d3FE62E42FEFA39EF, %fd83;
	fma.rn.f64 	%fd103, %fd101, 0dBFE62E42FEFA39EF, %fd102;
	sub.f64 	%fd104, %fd103, %fd83;
	sub.f64 	%fd105, %fd98, %fd104;
	fma.rn.f64 	%fd106, %fd101, 0d3C7ABC9E3B39803F, %fd105;
	add.f64 	%fd183, %fd102, %fd106;
	bra.uni 	$L__BB19_11;
$L__BB19_10:
	fma.rn.f64 	%fd74, %fd181, 0d7FF0000000000000, 0d7FF0000000000000;
	{
	.reg .b32 %temp; 
	mov.b64 	{%temp, %r50}, %fd181;
	}
	and.b32  	%r51, %r50, 2147483647;
	setp.eq.s32 	%p7, %r51, 0;
	selp.f64 	%fd183, 0dFFF0000000000000, %fd74, %p7;
$L__BB19_11:
	neg.f64 	%fd189, %fd183;
$L__BB19_12:
	add.s32 	%r17, %r3, 64;
	setp.ge.u32 	%p9, %r17, %r33;
	@%p9 bra 	$L__BB19_24;
	mul.wide.u32 	%rd6, %r17, 8;
	add.s64 	%rd7, %rd1, %rd6;
	ld.global.f64 	%fd17, [%rd7];
	fma.rn.f64 	%fd107, %fd17, 0d3FF71547652B82FE, 0d4338000000000000;
	{
	.reg .b32 %temp; 
	mov.b64 	{%r18, %temp}, %fd107;
	}
	mov.f64 	%fd108, 0dC338000000000000;
	add.rn.f64 	%fd109, %fd107, %fd108;
	fma.rn.f64 	%fd110, %fd109, 0dBFE62E42FEFA39EF, %fd17;
	fma.rn.f64 	%fd111, %fd109, 0dBC7ABC9E3B39803F, %fd110;
	fma.rn.f64 	%fd112, %fd111, 0d3E5ADE1569CE2BDF, 0d3E928AF3FCA213EA;
	fma.rn.f64 	%fd113, %fd112, %fd111, 0d3EC71DEE62401315;
	fma.rn.f64 	%fd114, %fd113, %fd111, 0d3EFA01997C89EB71;
	fma.rn.f64 	%fd115, %fd114, %fd111, 0d3F2A01A014761F65;
	fma.rn.f64 	%fd116, %fd115, %fd111, 0d3F56C16C1852B7AF;
	fma.rn.f64 	%fd117, %fd116, %fd111, 0d3F81111111122322;
	fma.rn.f64 	%fd118, %fd117, %fd111, 0d3FA55555555502A1;
	fma.rn.f64 	%fd119, %fd118, %fd111, 0d3FC5555555555511;
	fma.rn.f64 	%fd120, %fd119, %fd111, 0d3FE000000000000B;
	fma.rn.f64 	%fd121, %fd120, %fd111, 0d3FF0000000000000;
	fma.rn.f64 	%fd122, %fd121, %fd111, 0d3FF0000000000000;
	{
	.reg .b32 %temp; 
	mov.b64 	{%r19, %temp}, %fd122;
	}
	{
	.reg .b32 %temp; 
	mov.b64 	{%temp, %r20}, %fd122;
	}
	shl.b32 	%r61, %r18, 20;
	add.s32 	%r62, %r61, %r20;
	mov.b64 	%fd185, {%r19, %r62};
	{
	.reg .b32 %temp; 
	mov.b64 	{%temp, %r63}, %fd17;
	}
	mov.b32 	%f4, %r63;
	abs.f32 	%f2, %f4;
	setp.lt.f32 	%p10, %f2, 0f4086232B;
	@%p10 bra 	$L__BB19_16;
	setp.lt.f64 	%p11, %fd17, 0d0000000000000000;
	add.f64 	%fd123, %fd17, 0d7FF0000000000000;
	selp.f64 	%fd185, 0d0000000000000000, %fd123, %p11;
	setp.geu.f32 	%p12, %f2, 0f40874800;
	@%p12 bra 	$L__BB19_16;
	shr.u32 	%r64, %r18, 31;
	add.s32 	%r65, %r18, %r64;
	shr.s32 	%r66, %r65, 1;
	shl.b32 	%r67, %r66, 20;
	add.s32 	%r68, %r20, %r67;
	mov.b64 	%fd124, {%r19, %r68};
	sub.s32 	%r69, %r18, %r66;
	shl.b32 	%r70, %r69, 20;
	add.s32 	%r71, %r70, 1072693248;
	mov.b32 	%r72, 0;
	mov.b64 	%fd125, {%r72, %r71};
	mul.f64 	%fd185, %fd125, %fd124;
$L__BB19_16:
	add.f64 	%fd186, %fd185, 0d3FF0000000000000;
	{
	.reg .b32 %temp; 
	mov.b64 	{%temp, %r149}, %fd186;
	}
	{
	.reg .b32 %temp; 
	mov.b64 	{%r150, %temp}, %fd186;
	}
	setp.gt.s32 	%p13, %r149, 1048575;
	mov.b32 	%r151, -1023;
	@%p13 bra 	$L__BB19_18;
	mul.f64 	%fd186, %fd186, 0d4350000000000000;
	{
	.reg .b32 %temp; 
	mov.b64 	{%temp, %r149}, %fd186;
	}
	{
	.reg .b32 %temp; 
	mov.b64 	{%r150, %temp}, %fd186;
	}
	mov.b32 	%r151, -1077;
$L__BB19_18:
	add.s32 	%r75, %r149, -1;
	setp.gt.u32 	%p14, %r75, 2146435070;
	@%p14 bra 	$L__BB19_22;
	shr.u32 	%r78, %r149, 20;
	add.s32 	%r152, %r151, %r78;
	and.b32  	%r79, %r149, 1048575;
	or.b32  	%r80, %r79, 1072693248;
	mov.b64 	%fd187, {%r150, %r80};
	setp.lt.u32 	%p16, %r80, 1073127583;
	@%p16 bra 	$L__BB19_21;
	{
	.reg .b32 %temp; 
	mov.b64 	{%r81, %temp}, %fd187;
	}
	{
	.reg .b32 %temp; 
	mov.b64 	{%temp, %r82}, %fd187;
	}
	add.s32 	%r83, %r82, -1048576;
	mov.b64 	%fd187, {%r81, %r83};
	add.s32 	%r152, %r152, 1;
$L__BB19_21:
	add.f64 	%fd127, %fd187, 0dBFF0000000000000;
	add.f64 	%fd128, %fd187, 0d3FF0000000000000;
	rcp.approx.ftz.f64 	%fd129, %fd128;
	neg.f64 	%fd130, %fd128;
	fma.rn.f64 	%fd131, %fd130, %fd129, 0d3FF0000000000000;
	fma.rn.f64 	%fd132, %fd131, %fd131, %fd131;
	fma.rn.f64 	%fd133, %fd132, %fd129, %fd129;
	mul.f64 	%fd134, %fd127, %fd133;
	fma.rn.f64 	%fd135, %fd127, %fd133, %fd134;
	mul.f64 	%fd136, %fd135, %fd135;
	fma.rn.f64 	%fd137, %fd136, 0d3EB1380B3AE80F1E, 0d3ED0EE258B7A8B04;
	fma.rn.f64 	%fd138, %fd137, %fd136, 0d3EF3B2669F02676F;
	fma.rn.f64 	%fd139, %fd138, %fd136, 0d3F1745CBA9AB0956;
	fma.rn.f64 	%fd140, %fd139, %fd136, 0d3F3C71C72D1B5154;
	fma.rn.f64 	%fd141, %fd140, %fd136, 0d3F624924923BE72D;
	fma.rn.f64 	%fd142, %fd141, %fd136, 0d3F8999999999A3C4;
	fma.rn.f64 	%fd143, %fd142, %fd136, 0d3FB5555555555554;
	sub.f64 	%fd144, %fd127, %fd135;
	add.f64 	%fd145, %fd144, %fd144;
	neg.f64 	%fd146, %fd135;
	fma.rn.f64 	%fd147, %fd146, %fd127, %fd145;
	mul.f64 	%fd148, %fd133, %fd147;
	mul.f64 	%fd149, %fd136, %fd143;
	fma.rn.f64 	%fd150, %fd149, %fd135, %fd148;
	xor.b32  	%r84, %r152, -2147483648;
	mov.b32 	%r85, 1127219200;
	mov.b64 	%fd151, {%r84, %r85};
	mov.b32 	%r86, -2147483648;
	mov.b64 	%fd152, {%r86, %r85};
	sub.f64 	%fd153, %fd151, %fd152;
	fma.rn.f64 	%fd154, %fd153, 0d3FE62E42FEFA39EF, %fd135;
	fma.rn.f64 	%fd155, %fd153, 0dBFE62E42FEFA39EF, %fd154;
	sub.f64 	%fd156, %fd155, %fd135;
	sub.f64 	%fd157, %fd150, %fd156;
	fma.rn.f64 	%fd158, %fd153, 0d3C7ABC9E3B39803F, %fd157;
	add.f64 	%fd188, %fd154, %fd158;
	bra.uni 	$L__BB19_23;
$L__BB19_22:
	fma.rn.f64 	%fd126, %fd186, 0d7FF0000000000000, 0d7FF0000000000000;
	{
	.reg .b32 %temp; 
	mov.b64 	{%temp, %r76}, %fd186;
	}
	and.b32  	%r77, %r76, 2147483647;
	setp.eq.s32 	%p15, %r77, 0;
	selp.f64 	%fd188, 0dFFF0000000000000, %fd126, %p15;
$L__BB19_23:
	sub.f64 	%fd189, %fd189, %fd188;
$L__BB19_24:
	shl.b32 	%r87, %r1, 3;
	mov.u32 	%r88, __smem_d;
	add.s32 	%r31, %r88, %r87;
	st.shared.f64 	[%r31], %fd189;
	barrier.sync 	0;
	barrier.sync 	0;
	barrier.sync 	0;
	barrier.sync 	0;
	setp.gt.u32 	%p17, %r1, 31;
	@%p17 bra 	$L__BB19_42;
	// begin inline asm
	activemask.b32 %r89;
	// end inline asm
	ld.shared.f64 	%fd159, [%r31+256];
	add.f64 	%fd33, %fd189, %fd159;
	setp.ne.s32 	%p18, %r89, -1;
	@%p18 bra 	$L__BB19_27;
	// begin inline asm
	mov.b64 {%r97,%r98}, %fd33;
	// end inline asm
	shfl.sync.down.b32	%r100|%p22, %r98, 16, 31, -1;
	shfl.sync.down.b32	%r99|%p23, %r97, 16, 31, -1;
	// begin inline asm
	mov.b64 %fd190, {%r99,%r100};
	// end inline asm
	bra.uni 	$L__BB19_28;
$L__BB19_27:
	// begin inline asm
	mov.u32 %r90, %laneid;
	// end inline asm
	fns.b32 	%r95, %r89, %r90, 17;
	setp.gt.u32 	%p19, %r95, 31;
	selp.b32 	%r96, %r90, %r95, %p19;
	// begin inline asm
	mov.b64 {%r91,%r92}, %fd33;
	// end inline asm
	shfl.sync.idx.b32	%r94|%p20, %r92, %r96, 31, %r89;
	shfl.sync.idx.b32	%r93|%p21, %r91, %r96, 31, %r89;
	// begin inline asm
	mov.b64 %fd190, {%r93,%r94};
	// end inline asm
$L__BB19_28:
	setp.eq.s32 	%p24, %r89, -1;
	add.f64 	%fd37, %fd33, %fd190;
	@%p24 bra 	$L__BB19_30;
	// begin inline asm
	mov.u32 %r101, %laneid;
	// end inline asm
	fns.b32 	%r106, %r89, %r101, 9;
	setp.gt.u32 	%p25, %r106, 31;
	selp.b32 	%r107, %r101, %r106, %p25;
	// begin inline asm
	mov.b64 {%r102,%r103}, %fd37;
	// end inline asm
	shfl.sync.idx.b32	%r105|%p26, %r103, %r107, 31, %r89;
	shfl.sync.idx.b32	%r104|%p27, %r102, %r107, 31, %r89;
	// begin inline asm
	mov.b64 %fd191, {%r104,%r105};
	// end inline asm
	bra.uni 	$L__BB19_31;
$L__BB19_30:
	// begin inline asm
	mov.b64 {%r108,%r109}, %fd37;
	// end inline asm
	shfl.sync.down.b32	%r111|%p28, %r109, 8, 31, -1;
	shfl.sync.down.b32	%r110|%p29, %r108, 8, 31, -1;
	// begin inline asm
	mov.b64 %fd191, {%r110,%r111};
	// end inline asm
$L__BB19_31:
	setp.eq.s32 	%p30, %r89, -1;
	add.f64 	%fd41, %fd37, %fd191;
	@%p30 bra 	$L__BB19_33;
	// begin inline asm
	mov.u32 %r112, %laneid;
	// end inline asm
	fns.b32 	%r117, %r89, %r112, 5;
	setp.gt.u32 	%p31, %r117, 31;
	selp.b32 	%r118, %r112, %r117, %p31;
	// begin inline asm
	mov.b64 {%r113,%r114}, %fd41;
	// end inline asm
	shfl.sync.idx.b32	%r116|%p32, %r114, %r118, 31, %r89;
	shfl.sync.idx.b32	%r115|%p33, %r113, %r118, 31, %r89;
	// begin inline asm
	mov.b64 %fd192, {%r115,%r116};
	// end inline asm
	bra.uni 	$L__BB19_34;
$L__BB19_33:
	// begin inline asm
	mov.b64 {%r119,%r120}, %fd41;
	// end inline asm
	shfl.sync.down.b32	%r122|%p34, %r120, 4, 31, -1;
	shfl.sync.down.b32	%r121|%p35, %r119, 4, 31, -1;
	// begin inline asm
	mov.b64 %fd192, {%r121,%r122};
	// end inline asm
$L__BB19_34:
	setp.eq.s32 	%p36, %r89, -1;
	add.f64 	%fd45, %fd41, %fd192;
	@%p36 bra 	$L__BB19_36;
	// begin inline asm
	mov.u32 %r123, %laneid;
	// end inline asm
	fns.b32 	%r128, %r89, %r123, 3;
	setp.gt.u32 	%p37, %r128, 31;
	selp.b32 	%r129, %r123, %r128, %p37;
	// begin inline asm
	mov.b64 {%r124,%r125}, %fd45;
	// end inline asm
	shfl.sync.idx.b32	%r127|%p38, %r125, %r129, 31, %r89;
	shfl.sync.idx.b32	%r126|%p39, %r124, %r129, 31, %r89;
	// begin inline asm
	mov.b64 %fd193, {%r126,%r127};
	// end inline asm
	bra.uni 	$L__BB19_37;
$L__BB19_36:
	// begin inline asm
	mov.b64 {%r130,%r131}, %fd45;
	// end inline asm
	shfl.sync.down.b32	%r133|%p40, %r131, 2, 31, -1;
	shfl.sync.down.b32	%r132|%p41, %r130, 2, 31, -1;
	// begin inline asm
	mov.b64 %fd193, {%r132,%r133};
	// end inline asm
$L__BB19_37:
	setp.eq.s32 	%p42, %r89, -1;
	add.f64 	%fd49, %fd45, %fd193;
	@%p42 bra 	$L__BB19_39;
	// begin inline asm
	mov.u32 %r134, %laneid;
	// end inline asm
	fns.b32 	%r139, %r89, %r134, 2;
	setp.gt.u32 	%p43, %r139, 31;
	selp.b32 	%r140, %r134, %r139, %p43;
	// begin inline asm
	mov.b64 {%r135,%r136}, %fd49;
	// end inline asm
	shfl.sync.idx.b32	%r138|%p44, %r136, %r140, 31, %r89;
	shfl.sync.idx.b32	%r137|%p45, %r135, %r140, 31, %r89;
	// begin inline asm
	mov.b64 %fd194, {%r137,%r138};
	// end inline asm
	bra.uni 	$L__BB19_40;
$L__BB19_39:
	// begin inline asm
	mov.b64 {%r141,%r142}, %fd49;
	// end inline asm
	shfl.sync.down.b32	%r144|%p46, %r142, 1, 31, -1;
	shfl.sync.down.b32	%r143|%p47, %r141, 1, 31, -1;
	// begin inline asm
	mov.b64 %fd194, {%r143,%r144};
	// end inline asm
$L__BB19_40:
	add.f64 	%fd53, %fd49, %fd194;
	setp.ne.s32 	%p48, %r1, 0;
	@%p48 bra 	$L__BB19_42;
	cvta.to.global.u64 	%rd8, %rd2;
	mul.wide.u32 	%rd9, %r2, 8;
	add.s64 	%rd10, %rd8, %rd9;
	st.global.f64 	[%rd10], %fd53;
$L__BB19_42:
	ret;

}
	// .globl	_Z11reduceRegr5IdLj32EEvPT_S1_j
.visible .entry _Z11reduceRegr5IdLj32EEvPT_S1_j(
	.param .u64 .ptr .align 1 _Z11reduceRegr5IdLj32EEvPT_S1_j_param_0,
	.param .u64 .ptr .align 1 _Z11reduceRegr5IdLj32EEvPT_S1_j_param_1,
	.param .u32 _Z11reduceRegr5IdLj32EEvPT_S1_j_param_2
)
{
	.reg .pred 	%p<49>;
	.reg .b32 	%r<153>;
	.reg .b32 	%f<5>;
	.reg .b64 	%rd<11>;
	.reg .b64 	%fd<193>;

	ld.param.u64 	%rd3, [_Z11reduceRegr5IdLj32EEvPT_S1_j_param_0];
	ld.param.u64 	%rd2, [_Z11reduceRegr5IdLj32EEvPT_S1_j_param_1];
	ld.param.u32 	%r32, [_Z11reduceRegr5IdLj32EEvPT_S1_j_param_2];
	cvta.to.global.u64 	%rd1, %rd3;
	mov.u32 	%r1, %tid.x;
	mov.u32 	%r2, %ctaid.x;
	shl.b32 	%r33, %r2, 6;
	add.s32 	%r3, %r33, %r1;
	setp.ge.u32 	%p1, %r3, %r32;
	mov.f64 	%fd187, 0d0000000000000000;
	@%p1 bra 	$L__BB20_12;
	mul.wide.u32 	%rd4, %r3, 8;
	add.s64 	%rd5, %rd1, %rd4;
	ld.global.f64 	%fd1, [%rd5];
	fma.rn.f64 	%fd54, %fd1, 0d3FF71547652B82FE, 0d4338000000000000;
	{
	.reg .b32 %temp; 
	mov.b64 	{%r4, %temp}, %fd54;
	}
	mov.f64 	%fd55, 0dC338000000000000;
	add.rn.f64 	%fd56, %fd54, %fd55;
	fma.rn.f64 	%fd57, %fd56, 0dBFE62E42FEFA39EF, %fd1;
	fma.rn.f64 	%fd58, %fd56, 0dBC7ABC9E3B39803F, %fd57;
	fma.rn.f64 	%fd59, %fd58, 0d3E5ADE1569CE2BDF, 0d3E928AF3FCA213EA;
	fma.rn.f64 	%fd60, %fd59, %fd58, 0d3EC71DEE62401315;
	fma.rn.f64 	%fd61, %fd60, %fd58, 0d3EFA01997C89EB71;
	fma.rn.f64 	%fd62, %fd61, %fd58, 0d3F2A01A014761F65;
	fma.rn.f64 	%fd63, %fd62, %fd58, 0d3F56C16C1852B7AF;
	fma.rn.f64 	%fd64, %fd63, %fd58, 0d3F81111111122322;
	fma.rn.f64 	%fd65, %fd64, %fd58, 0d3FA55555555502A1;
	fma.rn.f64 	%fd66, %fd65, %fd58, 0d3FC5555555555511;
	fma.rn.f64 	%fd67, %fd66, %fd58, 0d3FE000000000000B;
	fma.rn.f64 	%fd68, %fd67, %fd58, 0d3FF0000000000000;
	fma.rn.f64 	%fd69, %fd68, %fd58, 0d3FF0000000000000;
	{
	.reg .b32 %temp; 
	mov.b64 	{%r5, %temp}, %fd69;
	}
	{
	.reg .b32 %temp; 
	mov.b64 	{%temp, %r6}, %fd69;
	}
	shl.b32 	%r34, %r4, 20;
	add.s32 	%r35, %r34, %r6;
	mov.b64 	%fd178, {%r5, %r35};
	{
	.reg .b32 %temp; 
	mov.b64 	{%temp, %r36}, %fd1;
	}
	mov.b32 	%f3, %r36;
	abs.f32 	%f1, %f3;
	setp.lt.f32 	%p2, %f1, 0f4086232B;
	@%p2 bra 	$L__BB20_4;
	setp.lt.f64 	%p3, %fd1, 0d0000000000000000;
	add.f64 	%fd70, %fd1, 0d7FF0000000000000;
	selp.f64 	%fd178, 0d0000000000000000, %fd70, %p3;
	setp.geu.f32 	%p4, %f1, 0f40874800;
	@%p4 bra 	$L__BB20_4;
	shr.u32 	%r37, %r4, 31;
	add.s32 	%r38, %r4, %r37;
	shr.s32 	%r39, %r38, 1;
	shl.b32 	%r40, %r39, 20;
	add.s32 	%r41, %r6, %r40;
	mov.b64 	%fd71, {%r5, %r41};
	sub.s32 	%r42, %r4, %r39;
	shl.b32 	%r43, %r42, 20;
	add.s32 	%r44, %r43, 1072693248;
	mov.b32 	%r45, 0;
	mov.b64 	%fd72, {%r45, %r44};
	mul.f64 	%fd178, %fd72, %fd71;
$L__BB20_4:
	add.f64 	%fd179, %fd178, 0d3FF0000000000000;
	{
	.reg .b32 %temp; 
	mov.b64 	{%temp, %r145}, %fd179;
	}
	{
	.reg .b32 %temp; 
	mov.b64 	{%r146, %temp}, %fd179;
	}
	setp.gt.s32 	%p5, %r145, 1048575;
	mov.b32 	%r147, -1023;
	@%p5 bra 	$L__BB20_6;
	mul.f64 	%fd179, %fd179, 0d4350000000000000;
	{
	.reg .b32 %temp; 
	mov.b64 	{%temp, %r145}, %fd179;
	}
	{
	.reg .b32 %temp; 
	mov.b64 	{%r146, %temp}, %fd179;
	}
	mov.b32 	%r147, -1077;
$L__BB20_6:
	add.s32 	%r48, %r145, -1;
	setp.gt.u32 	%p6, %r48, 2146435070;
	@%p6 bra 	$L__BB20_10;
	shr.u32 	%r51, %r145, 20;
	add.s32 	%r148, %r147, %r51;
	and.b32  	%r52, %r145, 1048575;
	or.b32  	%r53, %r52, 1072693248;
	mov.b64 	%fd180, {%r146, %r53};
	setp.lt.u32 	%p8, %r53, 1073127583;
	@%p8 bra 	$L__BB20_9;
	{
	.reg .b32 %temp; 
	mov.b64 	{%r54, %temp}, %fd180;
	}
	{
	.reg .b32 %temp; 
	mov.b64 	{%temp, %r55}, %fd180;
	}
	add.s32 	%r56, %r55, -1048576;
	mov.b64 	%fd180, {%r54, %r56};
	add.s32 	%r148, %r148, 1;
$L__BB20_9:
	add.f64 	%fd74, %fd180, 0dBFF0000000000000;
	add.f64 	%fd75, %fd180, 0d3FF0000000000000;
	rcp.approx.ftz.f64 	%fd76, %fd75;
	neg.f64 	%fd77, %fd75;
	fma.rn.f64 	%fd78, %fd77, %fd76, 0d3FF0000000000000;
	fma.rn.f64 	%fd79, %fd78, %fd78, %fd78;
	fma.rn.f64 	%fd80, %fd79, %fd76, %fd76;
	mul.f64 	%fd81, %fd74, %fd80;
	fma.rn.f64 	%fd82, %fd74, %fd80, %fd81;
	mul.f64 	%fd83, %fd82, %fd82;
	fma.rn.f64 	%fd84, %fd83, 0d3EB1380B3AE80F1E, 0d3ED0EE258B7A8B04;
	fma.rn.f64 	%fd85, %fd84, %fd83, 0d3EF3B2669F02676F;
	fma.rn.f64 	%fd86, %fd85, %fd83, 0d3F1745CBA9AB0956;
	fma.rn.f64 	%fd87, %fd86, %fd83, 0d3F3C71C72D1B5154;
	fma.rn.f64 	%fd88, %fd87, %fd83, 0d3F624924923BE72D;
	fma.rn.f64 	%fd89, %fd88, %fd83, 0d3F8999999999A3C4;
	fma.rn.f64 	%fd90, %fd89, %fd83, 0d3FB5555555555554;
	sub.f64 	%fd91, %fd74, %fd82;
	add.f64 	%fd92, %fd91, %fd91;
	neg.f64 	%fd93, %fd82;
	fma.rn.f64 	%fd94, %fd93, %fd74, %fd92;
	mul.f64 	%fd95, %fd80, %fd94;
	mul.f64 	%fd96, %fd83, %fd90;
	fma.rn.f64 	%fd97, %fd96, %fd82, %fd95;
	xor.b32  	%r57, %r148, -2147483648;
	mov.b32 	%r58, 1127219200;
	mov.b64 	%fd98, {%r57, %r58};
	mov.b32 	%r59, -2147483648;
	mov.b64 	%fd99, {%r59, %r58};
	sub.f64 	%fd100, %fd98, %fd99;
	fma.rn.f64 	%fd101, %fd100, 0d3FE62E42FEFA39EF, %fd82;
	fma.rn.f64 	%fd102, %fd100, 0dBFE62E42FEFA39EF, %fd101;
	sub.f64 	%fd103, %fd102, %fd82;
	sub.f64 	%fd104, %fd97, %fd103;
	fma.rn.f64 	%fd105, %fd100, 0d3C7ABC9E3B39803F, %fd104;
	add.f64 	%fd181, %fd101, %fd105;
	bra.uni 	$L__BB20_11;
$L__BB20_10:
	fma.rn.f64 	%fd73, %fd179, 0d7FF0000000000000, 0d7FF0000000000000;
	{
	.reg .b32 %temp; 
	mov.b64 	{%temp, %r49}, %fd179;
	}
	and.b32  	%r50, %r49, 2147483647;
	setp.eq.s32 	%p7, %r50, 0;
	selp.f64 	%fd181, 0dFFF0000000000000, %fd73, %p7;
$L__BB20_11:
	neg.f64 	%fd187, %fd181;
$L__BB20_12:
	add.s32 	%r17, %r3, 32;
	setp.ge.u32 	%p9, %r17, %r32;
	@%p9 bra 	$L__BB20_24;
	mul.wide.u32 	%rd6, %r17, 8;
	add.s64 	%rd7, %rd1, %rd6;
	ld.global.f64 	%fd17, [%rd7];
	fma.rn.f64 	%fd106, %fd17, 0d3FF71547652B82FE, 0d4338000000000000;
	{
	.reg .b32 %temp; 
	mov.b64 	{%r18, %temp}, %fd106;
	}
	mov.f64 	%fd107, 0dC338000000000000;
	add.rn.f64 	%fd108, %fd106, %fd107;
	fma.rn.f64 	%fd109, %fd108, 0dBFE62E42FEFA39EF, %fd17;
	fma.rn.f64 	%fd110, %fd108, 0dBC7ABC9E3B39803F, %fd109;
	fma.rn.f64 	%fd111, %fd110, 0d3E5ADE1569CE2BDF, 0d3E928AF3FCA213EA;
	fma.rn.f64 	%fd112, %fd111, %fd110, 0d3EC71DEE62401315;
	fma.rn.f64 	%fd113, %fd112, %fd110, 0d3EFA01997C89EB71;
	fma.rn.f64 	%fd114, %fd113, %fd110, 0d3F2A01A014761F65;
	fma.rn.f64 	%fd115, %fd114, %fd110, 0d3F56C16C1852B7AF;
	fma.rn.f64 	%fd116, %fd115, %fd110, 0d3F81111111122322;
	fma.rn.f64 	%fd117, %fd116, %fd110, 0d3FA55555555502A1;
	fma.rn.f64 	%fd118, %fd117, %fd110, 0d3FC5555555555511;
	fma.rn.f64 	%fd119, %fd118, %fd110, 0d3FE000000000000B;
	fma.rn.f64 	%fd120, %fd119, %fd110, 0d3FF0000000000000;
	fma.rn.f64 	%fd121, %fd120, %fd110, 0d3FF0000000000000;
	{
	.reg .b32 %temp; 
	mov.b64 	{%r19, %temp}, %fd121;
	}
	{
	.reg .b32 %temp; 
	mov.b64 	{%temp, %r20}, %fd121;
	}
	shl.b32 	%r60, %r18, 20;
	add.s32 	%r61, %r60, %r20;
	mov.b64 	%fd183, {%r19, %r61};
	{
	.reg .b32 %temp; 
	mov.b64 	{%temp, %r62}, %fd17;
	}
	mov.b32 	%f4, %r62;
	abs.f32 	%f2, %f4;
	setp.lt.f32 	%p10, %f2, 0f4086232B;
	@%p10 bra 	$L__BB20_16;
	setp.lt.f64 	%p11, %fd17, 0d0000000000000000;
	add.f64 	%fd122, %fd17, 0d7FF0000000000000;
	selp.f64 	%fd183, 0d0000000000000000, %fd122, %p11;
	setp.geu.f32 	%p12, %f2, 0f40874800;
	@%p12 bra 	$L__BB20_16;
	shr.u32 	%r63, %r18, 31;
	add.s32 	%r64, %r18, %r63;
	shr.s32 	%r65, %r64, 1;
	shl.b32 	%r66, %r65, 20;
	add.s32 	%r67, %r20, %r66;
	mov.b64 	%fd123, {%r19, %r67};
	sub.s32 	%r68, %r18, %r65;
	shl.b32 	%r69, %r68, 20;
	add.s32 	%r70, %r69, 1072693248;
	mov.b32 	%r71, 0;
	mov.b64 	%fd124, {%r71, %r70};
	mul.f64 	%fd183, %fd124, %fd123;
$L__BB20_16:
	add.f64 	%fd184, %fd183, 0d3FF0000000000000;
	{
	.reg .b32 %temp; 
	mov.b64 	{%temp, %r149}, %fd184;
	}
	{
	.reg .b32 %temp; 
	mov.b64 	{%r150, %temp}, %fd184;
	}
	setp.gt.s32 	%p13, %r149, 1048575;
	mov.b32 	%r151, -1023;
	@%p13 bra 	$L__BB20_18;
	mul.f64 	%fd184, %fd184, 0d4350000000000000;
	{
	.reg .b32 %temp; 
	mov.b64 	{%temp, %r149}, %fd184;
	}
	{
	.reg .b32 %temp; 
	mov.b64 	{%r150, %temp}, %fd184;
	}
	mov.b32 	%r151, -1077;
$L__BB20_18:
	add.s32 	%r74, %r149, -1;
	setp.gt.u32 	%p14, %r74, 2146435070;
	@%p14 bra 	$L__BB20_22;
	shr.u32 	%r77, %r149, 20;
	add.s32 	%r152, %r151, %r77;
	and.b32  	%r78, %r149, 1048575;
	or.b32  	%r79, %r78, 1072693248;
	mov.b64 	%fd185, {%r150, %r79};
	setp.lt.u32 	%p16, %r79, 1073127583;
	@%p16 bra 	$L__BB20_21;
	{
	.reg .b32 %temp; 
	mov.b64 	{%r80, %temp}, %fd185;
	}
	{
	.reg .b32 %temp; 
	mov.b64 	{%temp, %r81}, %fd185;
	}
	add.s32 	%r82, %r81, -1048576;
	mov.b64 	%fd185, {%r80, %r82};
	add.s32 	%r152, %r152, 1;
$L__BB20_21:
	add.f64 	%fd126, %fd185, 0dBFF0000000000000;
	add.f64 	%fd127, %fd185, 0d3FF0000000000000;
	rcp.approx.ftz.f64 	%fd128, %fd127;
	neg.f64 	%fd129, %fd127;
	fma.rn.f64 	%fd130, %fd129, %fd128, 0d3FF0000000000000;
	fma.rn.f64 	%fd131, %fd130, %fd130, %fd130;
	fma.rn.f64 	%fd132, %fd131, %fd128, %fd128;
	mul.f64 	%fd133, %fd126, %fd132;
	fma.rn.f64 	%fd134, %fd126, %fd132, %fd133;
	mul.f64 	%fd135, %fd134, %fd134;
	fma.rn.f64 	%fd136, %fd135, 0d3EB1380B3AE80F1E, 0d3ED0EE258B7A8B04;
	fma.rn.f64 	%fd137, %fd136, %fd135, 0d3EF3B2669F02676F;
	fma.rn.f64 	%fd138, %fd137, %fd135, 0d3F1745CBA9AB0956;
	fma.rn.f64 	%fd139, %fd138, %fd135, 0d3F3C71C72D1B5154;
	fma.rn.f64 	%fd140, %fd139, %fd135, 0d3F624924923BE72D;
	fma.rn.f64 	%fd141, %fd140, %fd135, 0d3F8999999999A3C4;
	fma.rn.f64 	%fd142, %fd141, %fd135, 0d3FB5555555555554;
	sub.f64 	%fd143, %fd126, %fd134;
	add.f64 	%fd144, %fd143, %fd143;
	neg.f64 	%fd145, %fd134;
	fma.rn.f64 	%fd146, %fd145, %fd126, %fd144;
	mul.f64 	%fd147, %fd132, %fd146;
	mul.f64 	%fd148, %fd135, %fd142;
	fma.rn.f64 	%fd149, %fd148, %fd134, %fd147;
	xor.b32  	%r83, %r152, -2147483648;
	mov.b32 	%r84, 1127219200;
	mov.b64 	%fd150, {%r83, %r84};
	mov.b32 	%r85, -2147483648;
	mov.b64 	%fd151, {%r85, %r84};
	sub.f64 	%fd152, %fd150, %fd151;
	fma.rn.f64 	%fd153, %fd152, 0d3FE62E42FEFA39EF, %fd134;
	fma.rn.f64 	%fd154, %fd152, 0dBFE62E42FEFA39EF, %fd153;
	sub.f64 	%fd155, %fd154, %fd134;
	sub.f64 	%fd156, %fd149, %fd155;
	fma.rn.f64 	%fd157, %fd152, 0d3C7ABC9E3B39803F, %fd156;
	add.f64 	%fd186, %fd153, %fd157;
	bra.uni 	$L__BB20_23;
$L__BB20_22:
	fma.rn.f64 	%fd125, %fd184, 0d7FF0000000000000, 0d7FF0000000000000;
	{
	.reg .b32 %temp; 
	mov.b64 	{%temp, %r75}, %fd184;
	}
	and.b32  	%r76, %r75, 2147483647;
	setp.eq.s32 	%p15, %r76, 0;
	selp.f64 	%fd186, 0dFFF0000000000000, %fd125, %p15;
$L__BB20_23:
	sub.f64 	%fd187, %fd187, %fd186;
$L__BB20_24:
	shl.b32 	%r86, %r1, 3;
	mov.u32 	%r87, __smem_d;
	add.s32 	%r88, %r87, %r86;
	st.shared.f64 	[%r88], %fd187;
	barrier.sync 	0;
	barrier.sync 	0;
	barrier.sync 	0;
	barrier.sync 	0;
	setp.gt.u32 	%p17, %r1, 31;
	@%p17 bra 	$L__BB20_42;
	// begin inline asm
	activemask.b32 %r89;
	// end inline asm
	setp.ne.s32 	%p18, %r89, -1;
	@%p18 bra 	$L__BB20_27;
	// begin inline asm
	mov.b64 {%r97,%r98}, %fd187;
	// end inline asm
	shfl.sync.down.b32	%r100|%p22, %r98, 16, 31, -1;
	shfl.sync.down.b32	%r99|%p23, %r97, 16, 31, -1;
	// begin inline asm
	mov.b64 %fd188, {%r99,%r100};
	// end inline asm
	bra.uni 	$L__BB20_28;
$L__BB20_27:
	// begin inline asm
	mov.u32 %r90, %laneid;
	// end inline asm
	fns.b32 	%r95, %r89, %r90, 17;
	setp.gt.u32 	%p19, %r95, 31;
	selp.b32 	%r96, %r90, %r95, %p19;
	// begin inline asm
	mov.b64 {%r91,%r92}, %fd187;
	// end inline asm
	shfl.sync.idx.b32	%r94|%p20, %r92, %r96, 31, %r89;
	shfl.sync.idx.b32	%r93|%p21, %r91, %r96, 31, %r89;
	// begin inline asm
	mov.b64 %fd188, {%r93,%r94};
	// end inline asm
$L__BB20_28:
	setp.eq.s32 	%p24, %r89, -1;
	add.f64 	%fd36, %fd187, %fd188;
	@%p24 bra 	$L__BB20_30;
	// begin inline asm
	mov.u32 %r101, %laneid;
	// end inline asm
	fns.b32 	%r106, %r89, %r101, 9;
	setp.gt.u32 	%p25, %r106, 31;
	selp.b32 	%r107, %r101, %r106, %p25;
	// begin inline asm
	mov.b64 {%r102,%r103}, %fd36;
	// end inline asm
	shfl.sync.idx.b32	%r105|%p26, %r103, %r107, 31, %r89;
	shfl.sync.idx.b32	%r104|%p27, %r102, %r107, 31, %r89;
	// begin inline asm
	mov.b64 %fd189, {%r104,%r105};
	// end inline asm
	bra.uni 	$L__BB20_31;
$L__BB20_30:
	// begin inline asm
	mov.b64 {%r108,%r109}, %fd36;
	// end inline asm
	shfl.sync.down.b32	%r111|%p28, %r109, 8, 31, -1;
	shfl.sync.down.b32	%r110|%p29, %r108, 8, 31, -1;
	// begin inline asm
	mov.b64 %fd189, {%r110,%r111};
	// end inline asm
$L__BB20_31:
	setp.eq.s32 	%p30, %r89, -1;
	add.f64 	%fd40, %fd36, %fd189;
	@%p30 bra 	$L__BB20_33;
	// begin inline asm
	mov.u32 %r112, %laneid;
	// end inline asm
	fns.b32 	%r117, %r89, %r112, 5;
	setp.gt.u32 	%p31, %r117, 31;
	selp.b32 	%r118, %r112, %r117, %p31;
	// begin inline asm
	mov.b64 {%r113,%r114}, %fd40;
	// end inline asm
	shfl.sync.idx.b32	%r116|%p32, %r114, %r118, 31, %r89;
	shfl.sync.idx.b32	%r115|%p33, %r113, %r118, 31, %r89;
	// begin inline asm
	mov.b64 %fd190, {%r115,%r116};
	// end inline asm
	bra.uni 	$L__BB20_34;
$L__BB20_33:
	// begin inline asm
	mov.b64 {%r119,%r120}, %fd40;
	// end inline asm
	shfl.sync.down.b32	%r122|%p34, %r120, 4, 31, -1;
	shfl.sync.down.b32	%r121|%p35, %r119, 4, 31, -1;
	// begin inline asm
	mov.b64 %fd190, {%r121,%r122};
	// end inline asm
$L__BB20_34:
	setp.eq.s32 	%p36, %r89, -1;
	add.f64 	%fd44, %fd40, %fd190;
	@%p36 bra 	$L__BB20_36;
	// begin inline asm
	mov.u32 %r123, %laneid;
	// end inline asm
	fns.b32 	%r128, %r89, %r123, 3;
	setp.gt.u32 	%p37, %r128, 31;
	selp.b32 	%r129, %r123, %r128, %p37;
	// begin inline asm
	mov.b64 {%r124,%r125}, %fd44;
	// end inline asm
	shfl.sync.idx.b32	%r127|%p38, %r125, %r129, 31, %r89;
	shfl.sync.idx.b32	%r126|%p39, %r124, %r129, 31, %r89;
	// begin inline asm
	mov.b64 %fd191, {%r126,%r127};
	// end inline asm
	bra.uni 	$L__BB20_37;
$L__BB20_36:
	// begin inline asm
	mov.b64 {%r130,%r131}, %fd44;
	// end inline asm
	shfl.sync.down.b32	%r133|%p40, %r131, 2, 31, -1;
	shfl.sync.down.b32	%r132|%p41, %r130, 2, 31, -1;
	// begin inline asm
	mov.b64 %fd191, {%r132,%r133};
	// end inline asm
$L__BB20_37:
	setp.eq.s32 	%p42, %r89, -1;
	add.f64 	%fd48, %fd44, %fd191;
	@%p42 bra 	$L__BB20_39;
	// begin inline asm
	mov.u32 %r134, %laneid;
	// end inline asm
	fns.b32 	%r139, %r89, %r134, 2;
	setp.gt.u32 	%p43, %r139, 31;
	selp.b32 	%r140, %r134, %r139, %p43;
	// begin inline asm
	mov.b64 {%r135,%r136}, %fd48;
	// end inline asm
	shfl.sync.idx.b32	%r138|%p44, %r136, %r140, 31, %r89;
	shfl.sync.idx.b32	%r137|%p45, %r135, %r140, 31, %r89;
	// begin inline asm
	mov.b64 %fd192, {%r137,%r138};
	// end inline asm
	bra.uni 	$L__BB20_40;
$L__BB20_39:
	// begin inline asm
	mov.b64 {%r141,%r142}, %fd48;
	// end inline asm
	shfl.sync.down.b32	%r144|%p46, %r142, 1, 31, -1;
	shfl.sync.down.b32	%r143|%p47, %r141, 1, 31, -1;
	// begin inline asm
	mov.b64 %fd192, {%r143,%r144};
	// end inline asm
$L__BB20_40:
	add.f64 	%fd52, %fd48, %fd192;
	setp.ne.s32 	%p48, %r1, 0;
	@%p48 bra 	$L__BB20_42;
	cvta.to.global.u64 	%rd8, %rd2;
	mul.wide.u32 	%rd9, %r2, 8;
	add.s64 	%rd10, %rd8, %rd9;
	st.global.f64 	[%rd10], %fd52;
$L__BB20_42:
	ret;

}
	// .globl	_Z11reduceRegr5IdLj16EEvPT_S1_j
.visible .entry _Z11reduceRegr5IdLj16EEvPT_S1_j(
	.param .u64 .ptr .align 1 _Z11reduceRegr5IdLj16EEvPT_S1_j_param_0,
	.param .u64 .ptr .align 1 _Z11reduceRegr5IdLj16EEvPT_S1_j_param_1,
	.param .u32 _Z11reduceRegr5IdLj16EEvPT_S1_j_param_2
)
{
	.reg .pred 	%p<49>;
	.reg .b32 	%r<153>;
	.reg .b32 	%f<5>;
	.reg .b64 	%rd<11>;
	.reg .b64 	%fd<193>;

	ld.param.u64 	%rd3, [_Z11reduceRegr5IdLj16EEvPT_S1_j_param_0];
	ld.param.u64 	%rd2, [_Z11reduceRegr5IdLj16EEvPT_S1_j_param_1];
	ld.param.u32 	%r32, [_Z11reduceRegr5IdLj16EEvPT_S1_j_param_2];
	cvta.to.global.u64 	%rd1, %rd3;
	mov.u32 	%r1, %tid.x;
	mov.u32 	%r2, %ctaid.x;
	shl.b32 	%r33, %r2, 5;
	add.s32 	%r3, %r33, %r1;
	setp.ge.u32 	%p1, %r3, %r32;
	mov.f64 	%fd187, 0d0000000000000000;
	@%p1 bra 	$L__BB21_12;
	mul.wide.u32 	%rd4, %r3, 8;
	add.s64 	%rd5, %rd1, %rd4;
	ld.global.f64 	%fd1, [%rd5];
	fma.rn.f64 	%fd54, %fd1, 0d3FF71547652B82FE, 0d4338000000000000;
	{
	.reg .b32 %temp; 
	mov.b64 	{%r4, %temp}, %fd54;
	}
	mov.f64 	%fd55, 0dC338000000000000;
	add.rn.f64 	%fd56, %fd54, %fd55;
	fma.rn.f64 	%fd57, %fd56, 0dBFE62E42FEFA39EF, %fd1;
	fma.rn.f64 	%fd58, %fd56, 0dBC7ABC9E3B39803F, %fd57;
	fma.rn.f64 	%fd59, %fd58, 0d3E5ADE1569CE2BDF, 0d3E928AF3FCA213EA;
	fma.rn.f64 	%fd60, %fd59, %fd58, 0d3EC71DEE62401315;
	fma.rn.f64 	%fd61, %fd60, %fd58, 0d3EFA01997C89EB71;
	fma.rn.f64 	%fd62, %fd61, %fd58, 0d3F2A01A014761F65;
	fma.rn.f64 	%fd63, %fd62, %fd58, 0d3F56C16C1852B7AF;
	fma.rn.f64 	%fd64, %fd63, %fd58, 0d3F81111111122322;
	fma.rn.f64 	%fd65, %fd64, %fd58, 0d3FA55555555502A1;
	fma.rn.f64 	%fd66, %fd65, %fd58, 0d3FC5555555555511;
	fma.rn.f64 	%fd67, %fd66, %fd58, 0d3FE000000000000B;
	fma.rn.f64 	%fd68, %fd67, %fd58, 0d3FF0000000000000;
	fma.rn.f64 	%fd69, %fd68, %fd58, 0d3FF0000000000000;
	{
	.reg .b32 %temp; 
	mov.b64 	{%r5, %temp}, %fd69;
	}
	{
	.reg .b32 %temp; 
	mov.b64 	{%temp, %r6}, %fd69;
	}
	shl.b32 	%r34, %r4, 20;
	add.s32 	%r35, %r34, %r6;
	mov.b64 	%fd178, {%r5, %r35};
	{
	.reg .b32 %temp; 
	mov.b64 	{%temp, %r36}, %fd1;
	}
	mov.b32 	%f3, %r36;
	abs.f32 	%f1, %f3;
	setp.lt.f32 	%p2, %f1, 0f4086232B;
	@%p2 bra 	$L__BB21_4;
	setp.lt.f64 	%p3, %fd1, 0d0000000000000000;
	add.f64 	%fd70, %fd1, 0d7FF0000000000000;
	selp.f64 	%fd178, 0d0000000000000000, %fd70, %p3;
	setp.geu.f32 	%p4, %f1, 0f40874800;
	@%p4 bra 	$L__BB21_4;
	shr.u32 	%r37, %r4, 31;
	add.s32 	%r38, %r4, %r37;
	shr.s32 	%r39, %r38, 1;
	shl.b32 	%r40, %r39, 20;
	add.s32 	%r41, %r6, %r40;
	mov.b64 	%fd71, {%r5, %r41};
	sub.s32 	%r42, %r4, %r39;
	shl.b32 	%r43, %r42, 20;
	add.s32 	%r44, %r43, 1072693248;
	mov.b32 	%r45, 0;
	mov.b64 	%fd72, {%r45, %r44};
	mul.f64 	%fd178, %fd72, %fd71;
$L__BB21_4:
	add.f64 	%fd179, %fd178, 0d3FF0000000000000;
	{
	.reg .b32 %temp; 
	mov.b64 	{%temp, %r145}, %fd179;
	}
	{
	.reg .b32 %temp; 
	mov.b64 	{%r146, %temp}, %fd179;
	}
	setp.gt.s32 	%p5, %r145, 1048575;
	mov.b32 	%r147, -1023;
	@%p5 bra 	$L__BB21_6;
	mul.f64 	%fd179, %fd179, 0d4350000000000000;
	{
	.reg .b32 %temp; 
	mov.b64 	{%temp, %r145}, %fd179;
	}
	{
	.reg .b32 %temp; 
	mov.b64 	{%r146, %temp}, %fd179;
	}
	mov.b32 	%r147, -1077;
$L__BB21_6:
	add.s32 	%r48, %r145, -1;
	setp.gt.u32 	%p6, %r48, 2146435070;
	@%p6 bra 	$L__BB21_10;
	shr.u32 	%r51, %r145, 20;
	add.s32 	%r148, %r147, %r51;
	and.b32  	%r52, %r145, 1048575;
	or.b32  	%r53, %r52, 1072693248;
	mov.b64 	%fd180, {%r146, %r53};
	setp.lt.u32 	%p8, %r53, 1073127583;
	@%p8 bra 	$L__BB21_9;
	{
	.reg .b32 %temp; 
	mov.b64 	{%r54, %temp}, %fd180;
	}
	{
	.reg .b32 %temp; 
	mov.b64 	{%temp, %r55}, %fd180;
	}
	add.s32 	%r56, %r55, -1048576;
	mov.b64 	%fd180, {%r54, %r56};
	add.s32 	%r148, %r148, 1;
$L__BB21_9:
	add.f64 	%fd74, %fd180, 0dBFF0000000000000;
	add.f64 	%fd75, %fd180, 0d3FF0000000000000;
	rcp.approx.ftz.f64 	%fd76, %fd75;
	neg.f64 	%fd77, %fd75;
	fma.rn.f64 	%fd78, %fd77, %fd76, 0d3FF0000000000000;
	fma.rn.f64 	%fd79, %fd78, %fd78, %fd78;
	fma.rn.f64 	%fd80, %fd79, %fd76, %fd76;
	mul.f64 	%fd81, %fd74, %fd80;
	fma.rn.f64 	%fd82, %fd74, %fd80, %fd81;
	mul.f64 	%fd83, %fd82, %fd82;
	fma.rn.f64 	%fd84, %fd83, 0d3EB1380B3AE80F1E, 0d3ED0EE258B7A8B04;
	fma.rn.f64 	%fd85, %fd84, %fd83, 0d3EF3B2669F02676F;
	fma.rn.f64 	%fd86, %fd85, %fd83, 0d3F1745CBA9AB0956;
	fma.rn.f64 	%fd87, %fd86, %fd83, 0d3F3C71C72D1B5154;
	fma.rn.f64 	%fd88, %fd87, %fd83, 0d3F624924923BE72D;
	fma.rn.f64 	%fd89, %fd88, %fd83, 0d3F8999999999A3C4;
	fma.rn.f64 	%fd90, %fd89, %fd83, 0d3FB5555555555554;
	sub.f64 	%fd91, %fd74, %fd82;
	add.f64 	%fd92, %fd91, %fd91;
	neg.f64 	%fd93, %fd82;
	fma.rn.f64 	%fd94, %fd93, %fd74, %fd92;
	mul.f64 	%fd95, %fd80, %fd94;
	mul.f64 	%fd96, %fd83, %fd90;
	fma.rn.f64 	%fd97, %fd96, %fd82, %fd95;
	xor.b32  	%r57, %r148, -2147483648;
	mov.b32 	%r58, 1127219200;
	mov.b64 	%fd98, {%r57, %r58};
	mov.b32 	%r59, -2147483648;
	mov.b64 	%fd99, {%r59, %r58};
	sub.f64 	%fd100, %fd98, %fd99;
	fma.rn.f64 	%fd101, %fd100, 0d3FE62E42FEFA39EF, %fd82;
	fma.rn.f64 	%fd102, %fd100, 0dBFE62E42FEFA39EF, %fd101;
	sub.f64 	%fd103, %fd102, %fd82;
	sub.f64 	%fd104, %fd97, %fd103;
	fma.rn.f64 	%fd105, %fd100, 0d3C7ABC9E3B39803F, %fd104;
	add.f64 	%fd181, %fd101, %fd105;
	bra.uni 	$L__BB21_11;
$L__BB21_10:
	fma.rn.f64 	%fd73, %fd179, 0d7FF0000000000000, 0d7FF0000000000000;
	{
	.reg .b32 %temp; 
	mov.b64 	{%temp, %r49}, %fd179;
	}
	and.b32  	%r50, %r49, 2147483647;
	setp.eq.s32 	%p7, %r50, 0;
	selp.f64 	%fd181, 0dFFF0000000000000, %fd73, %p7;
$L__BB21_11:
	neg.f64 	%fd187, %fd181;
$L__BB21_12:
	add.s32 	%r17, %r3, 16;
	setp.ge.u32 	%p9, %r17, %r32;
	@%p9 bra 	$L__BB21_24;
	mul.wide.u32 	%rd6, %r17, 8;
	add.s64 	%rd7, %rd1, %rd6;
	ld.global.f64 	%fd17, [%rd7];
	fma.rn.f64 	%fd106, %fd17, 0d3FF71547652B82FE, 0d4338000000000000;
	{
	.reg .b32 %temp; 
	mov.b64 	{%r18, %temp}, %fd106;
	}
	mov.f64 	%fd107, 0dC338000000000000;
	add.rn.f64 	%fd108, %fd106, %fd107;
	fma.rn.f64 	%fd109, %fd108, 0dBFE62E42FEFA39EF, %fd17;
	fma.rn.f64 	%fd110, %fd108, 0dBC7ABC9E3B39803F, %fd109;
	fma.rn.f64 	%fd111, %fd110, 0d3E5ADE1569CE2BDF, 0d3E928AF3FCA213EA;
	fma.rn.f64 	%fd112, %fd111, %fd110, 0d3EC71DEE62401315;
	fma.rn.f64 	%fd113, %fd112, %fd110, 0d3EFA01997C89EB71;
	fma.rn.f64 	%fd114, %fd113, %fd110, 0d3F2A01A014761F65;
	fma.rn.f64 	%fd115, %fd114, %fd110, 0d3F56C16C1852B7AF;
	fma.rn.f64 	%fd116, %fd115, %fd110, 0d3F81111111122322;
	fma.rn.f64 	%fd117, %fd116, %fd110, 0d3FA55555555502A1;
	fma.rn.f64 	%fd118, %fd117, %fd110, 0d3FC5555555555511;
	fma.rn.f64 	%fd119, %fd118, %fd110, 0d3FE000000000000B;
	fma.rn.f64 	%fd120, %fd119, %fd110, 0d3FF0000000000000;
	fma.rn.f64 	%fd121, %fd120, %fd110, 0d3FF0000000000000;
	{
	.reg .b32 %temp; 
	mov.b64 	{%r19, %temp}, %fd121;
	}
	{
	.reg .b32 %temp; 
	mov.b64 	{%temp, %r20}, %fd121;
	}
	shl.b32 	%r60, %r18, 20;
	add.s32 	%r61, %r60, %r20;
	mov.b64 	%fd183, {%r19, %r61};
	{
	.reg .b32 %temp; 
	mov.b64 	{%temp, %r62}, %fd17;
	}
	mov.b32 	%f4, %r62;
	abs.f32 	%f2, %f4;
	setp.lt.f32 	%p10, %f2, 0f4086232B;
	@%p10 bra 	$L__BB21_16;
	setp.lt.f64 	%p11, %fd17, 0d0000000000000000;
	add.f64 	%fd122, %fd17, 0d7FF0000000000000;
	selp.f64 	%fd183, 0d0000000000000000, %fd122, %p11;
	setp.geu.f32 	%p12, %f2, 0f40874800;
	@%p12 bra 	$L__BB21_16;
	shr.u32 	%r63, %r18, 31;
	add.s32 	%r64, %r18, %r63;
	shr.s32 	%r65, %r64, 1;
	shl.b32 	%r66, %r65, 20;
	add.s32 	%r67, %r20, %r66;
	mov.b64 	%fd123, {%r19, %r67};
	sub.s32 	%r68, %r18, %r65;
	shl.b32 	%r69, %r68, 20;
	add.s32 	%r70, %r69, 1072693248;
	mov.b32 	%r71, 0;
	mov.b64 	%fd124, {%r71, %r70};
	mul.f64 	%fd183, %fd124, %fd123;
$L__BB21_16:
	add.f64 	%fd184, %fd183, 0d3FF0000000000000;
	{
	.reg .b32 %temp; 
	mov.b64 	{%temp, %r149}, %fd184;
	}
	{
	.reg .b32 %temp; 
	mov.b64 	{%r150, %temp}, %fd184;
	}
	setp.gt.s32 	%p13, %r149, 1048575;
	mov.b32 	%r151, -1023;
	@%p13 bra 	$L__BB21_18;
	mul.f64 	%fd184, %fd184, 0d4350000000000000;
	{
	.reg .b32 %temp; 
	mov.b64 	{%temp, %r149}, %fd184;
	}
	{
	.reg .b32 %temp; 
	mov.b64 	{%r150, %temp}, %fd184;
	}
	mov.b32 	%r151, -1077;
$L__BB21_18:
	add.s32 	%r74, %r149, -1;
	setp.gt.u32 	%p14, %r74, 2146435070;
	@%p14 bra 	$L__BB21_22;
	shr.u32 	%r77, %r149, 20;
	add.s32 	%r152, %r151, %r77;
	and.b32  	%r78, %r149, 1048575;
	or.b32  	%r79, %r78, 1072693248;
	mov.b64 	%fd185, {%r150, %r79};
	setp.lt.u32 	%p16, %r79, 1073127583;
	@%p16 bra 	$L__BB21_21;
	{
	.reg .b32 %temp; 
	mov.b64 	{%r80, %temp}, %fd185;
	}
	{
	.reg .b32 %temp; 
	mov.b64 	{%temp, %r81}, %fd185;
	}
	add.s32 	%r82, %r81, -1048576;
	mov.b64 	%fd185, {%r80, %r82};
	add.s32 	%r152, %r152, 1;
$L__BB21_21:
	add.f64 	%fd126, %fd185, 0dBFF0000000000000;
	add.f64 	%fd127, %fd185, 0d3FF0000000000000;
	rcp.approx.ftz.f64 	%fd128, %fd127;
	neg.f64 	%fd129, %fd127;
	fma.rn.f64 	%fd130, %fd129, %fd128, 0d3FF0000000000000;
	fma.rn.f64 	%fd131, %fd130, %fd130, %fd130;
	fma.rn.f64 	%fd132, %fd131, %fd128, %fd128;
	mul.f64 	%fd133, %fd126, %fd132;
	fma.rn.f64 	%fd134, %fd126, %fd132, %fd133;
	mul.f64 	%fd135, %fd134, %fd134;
	fma.rn.f64 	%fd136, %fd135, 0d3EB1380B3AE80F1E, 0d3ED0EE258B7A8B04;
	fma.rn.f64 	%fd137, %fd136, %fd135, 0d3EF3B2669F02676F;
	fma.rn.f64 	%fd138, %fd137, %fd135, 0d3F1745CBA9AB0956;
	fma.rn.f64 	%fd139, %fd138, %fd135, 0d3F3C71C72D1B5154;
	fma.rn.f64 	%fd140, %fd139, %fd135, 0d3F624924923BE72D;
	fma.rn.f64 	%fd141, %fd140, %fd135, 0d3F8999999999A3C4;
	fma.rn.f64 	%fd142, %fd141, %fd135, 0d3FB5555555555554;
	sub.f64 	%fd143, %fd126, %fd134;
	add.f64 	%fd144, %fd143, %fd143;
	neg.f64 	%fd145, %fd134;
	fma.rn.f64 	%fd146, %fd145, %fd126, %fd144;
	mul.f64 	%fd147, %fd132, %fd146;
	mul.f64 	%fd148, %fd135, %fd142;
	fma.rn.f64 	%fd149, %fd148, %fd134, %fd147;
	xor.b32  	%r83, %r152, -2147483648;
	mov.b32 	%r84, 1127219200;
	mov.b64 	%fd150, {%r83, %r84};
	mov.b32 	%r85, -2147483648;
	mov.b64 	%fd151, {%r85, %r84};
	sub.f64 	%fd152, %fd150, %fd151;
	fma.rn.f64 	%fd153, %fd152, 0d3FE62E42FEFA39EF, %fd134;
	fma.rn.f64 	%fd154, %fd152, 0dBFE62E42FEFA39EF, %fd153;
	sub.f64 	%fd155, %fd154, %fd134;
	sub.f64 	%fd156, %fd149, %fd155;
	fma.rn.f64 	%fd157, %fd152, 0d3C7ABC9E3B39803F, %fd156;
	add.f64 	%fd186, %fd153, %fd157;
	bra.uni 	$L__BB21_23;
$L__BB21_22:
	fma.rn.f64 	%fd125, %fd184, 0d7FF0000000000000, 0d7FF0000000000000;
	{
	.reg .b32 %temp; 
	mov.b64 	{%temp, %r75}, %fd184;
	}
	and.b32  	%r76, %r75, 2147483647;
	setp.eq.s32 	%p15, %r76, 0;
	selp.f64 	%fd186, 0dFFF0000000000000, %fd125, %p15;
$L__BB21_23:
	sub.f64 	%fd187, %fd187, %fd186;
$L__BB21_24:
	shl.b32 	%r86, %r1, 3;
	mov.u32 	%r87, __smem_d;
	add.s32 	%r88, %r87, %r86;
	st.shared.f64 	[%r88], %fd187;
	barrier.sync 	0;
	barrier.sync 	0;
	barrier.sync 	0;
	barrier.sync 	0;
	setp.gt.u32 	%p17, %r1, 31;
	@%p17 bra 	$L__BB21_42;
	// begin inline asm
	activemask.b32 %r89;
	// end inline asm
	setp.ne.s32 	%p18, %r89, -1;
	@%p18 bra 	$L__BB21_27;
	// begin inline asm
	mov.b64 {%r97,%r98}, %fd187;
	// end inline asm
	shfl.sync.down.b32	%r100|%p22, %r98, 16, 31, -1;
	shfl.sync.down.b32	%r99|%p23, %r97, 16, 31, -1;
	// begin inline asm
	mov.b64 %fd188, {%r99,%r100};
	// end inline asm
	bra.uni 	$L__BB21_28;
$L__BB21_27:
	// begin inline asm
	mov.u32 %r90, %laneid;
	// end inline asm
	fns.b32 	%r95, %r89, %r90, 17;
	setp.gt.u32 	%p19, %r95, 31;
	selp.b32 	%r96, %r90, %r95, %p19;
	// begin inline asm
	mov.b64 {%r91,%r92}, %fd187;
	// end inline asm
	shfl.sync.idx.b32	%r94|%p20, %r92, %r96, 31, %r89;
	shfl.sync.idx.b32	%r93|%p21, %r91, %r96, 31, %r89;
	// begin inline asm
	mov.b64 %fd188, {%r93,%r94};
	// end inline asm
$L__BB21_28:
	setp.eq.s32 	%p24, %r89, -1;
	add.f64 	%fd36, %fd187, %fd188;
	@%p24 bra 	$L__BB21_30;
	// begin inline asm
	mov.u32 %r101, %laneid;
	// end inline asm
	fns.b32 	%r106, %r89, %r101, 9;
	setp.gt.u32 	%p25, %r106, 31;
	selp.b32 	%r107, %r101, %r106, %p25;
	// begin inline asm
	mov.b64 {%r102,%r103}, %fd36;
	// end inline asm
	shfl.sync.idx.b32	%r105|%p26, %r103, %r107, 31, %r89;
	shfl.sync.idx.b32	%r104|%p27, %r102, %r107, 31, %r89;
	// begin inline asm
	mov.b64 %fd189, {%r104,%r105};
	// end inline asm
	bra.uni 	$L__BB21_31;
$L__BB21_30:
	// begin inline asm
	mov.b64 {%r108,%r109}, %fd36;
	// end inline asm
	shfl.sync.down.b32	%r111|%p28, %r109, 8, 31, -1;
	shfl.sync.down.b32	%r110|%p29, %r108, 8, 31, -1;
	// begin inline asm
	mov.b64 %fd189, {%r110,%r111};
	// end inline asm
$L__BB21_31:
	setp.eq.s32 	%p30, %r89, -1;
	add.f64 	%fd40, %fd36, %fd189;
	@%p30 bra 	$L__BB21_33;
	// begin inline asm
	mov.u32 %r112, %laneid;
	// end inline asm
	fns.b32 	%r117, %r89, %r112, 5;
	setp.gt.u32 	%p31, %r117, 31;
	selp.b32 	%r118, %r112, %r117, %p31;
	// begin inline asm
	mov.b64 {%r113,%r114}, %fd40;
	// end inline asm
	shfl.sync.idx.b32	%r116|%p32, %r114, %r118, 31, %r89;
	shfl.sync.idx.b32	%r115|%p33, %r113, %r118, 31, %r89;
	// begin inline asm
	mov.b64 %fd190, {%r115,%r116};
	// end inline asm
	bra.uni 	$L__BB21_34;
$L__BB21_33:
	// begin inline asm
	mov.b64 {%r119,%r120}, %fd40;
	// end inline asm
	shfl.sync.down.b32	%r122|%p34, %r120, 4, 31, -1;
	shfl.sync.down.b32	%r121|%p35, %r119, 4, 31, -1;
	// begin inline asm
	mov.b64 %fd190, {%r121,%r122};
	// end inline asm
$L__BB21_34:
	setp.eq.s32 	%p36, %r89, -1;
	add.f64 	%fd44, %fd40, %fd190;
	@%p36 bra 	$L__BB21_36;
	// begin inline asm
	mov.u32 %r123, %laneid;
	// end inline asm
	fns.b32 	%r128, %r89, %r123, 3;
	setp.gt.u32 	%p37, %r128, 31;
	selp.b32 	%r129, %r123, %r128, %p37;
	// begin inline asm
	mov.b64 {%r124,%r125}, %fd44;
	// end inline asm
	shfl.sync.idx.b32	%r127|%p38, %r125, %r129, 31, %r89;
	shfl.sync.idx.b32	%r126|%p39, %r124, %r129, 31, %r89;
	// begin inline asm
	mov.b64 %fd191, {%r126,%r127};
	// end inline asm
	bra.uni 	$L__BB21_37;
$L__BB21_36:
	// begin inline asm
	mov.b64 {%r130,%r131}, %fd44;
	// end inline asm
	shfl.sync.down.b32	%r133|%p40, %r131, 2, 31, -1;
	shfl.sync.down.b32	%r132|%p41, %r130, 2, 31, -1;
	// begin inline asm
	mov.b64 %fd191, {%r132,%r133};
	// end inline asm
$L__BB21_37:
	setp.eq.s32 	%p42, %r89, -1;
	add.f64 	%fd48, %fd44, %fd191;
	@%p42 bra 	$L__BB21_39;
	// begin inline asm
	mov.u32 %r134, %laneid;
	// end inline asm
	fns.b32 	%r139, %r89, %r134, 2;
	setp.gt.u32 	%p43, %r139, 31;
	selp.b32 	%r140, %r134, %r139, %p43;
	// begin inline asm
	mov.b64 {%r135,%r136}, %fd48;
	// end inline asm
	shfl.sync.idx.b32	%r138|%p44, %r136, %r140, 31, %r89;
	shfl.sync.idx.b32	%r137|%p45, %r135, %r140, 31, %r89;
	// begin inline asm
	mov.b64 %fd192, {%r137,%r138};
	// end inline asm
	bra.uni 	$L__BB21_40;
$L__BB21_39:
	// begin inline asm
	mov.b64 {%r141,%r142}, %fd48;
	// end inline asm
	shfl.sync.down.b32	%r144|%p46, %r142, 1, 31, -1;
	shfl.sync.down.b32	%r143|%p47, %r141, 1, 31, -1;
	// begin inline asm
	mov.b64 %fd192, {%r143,%r144};
	// end inline asm
$L__BB21_40:
	add.f64 	%fd52, %fd48, %fd192;
	setp.ne.s32 	%p48, %r1, 0;
	@%p48 bra 	$L__BB21_42;
	cvta.to.global.u64 	%rd8, %rd2;
	mul.wide.u32 	%rd9, %r2, 8;
	add.s64 	%rd10, %rd8, %rd9;
	st.global.f64 	[%rd10], %fd52;
$L__BB21_42:
	ret;

}
	// .globl	_Z11reduceRegr5IdLj8EEvPT_S1_j
.visible .entry _Z11reduceRegr5IdLj8EEvPT_S1_j(
	.param .u64 .ptr .align 1 _Z11reduceRegr5IdLj8EEvPT_S1_j_param_0,
	.param .u64 .ptr .align 1 _Z11reduceRegr5IdLj8EEvPT_S1_j_param_1,
	.param .u32 _Z11reduceRegr5IdLj8EEvPT_S1_j_param_2
)
{
	.reg .pred 	%p<49>;
	.reg .b32 	%r<153>;
	.reg .b32 	%f<5>;
	.reg .b64 	%rd<11>;
	.reg .b64 	%fd<193>;

	ld.param.u64 	%rd3, [_Z11reduceRegr5IdLj8EEvPT_S1_j_param_0];
	ld.param.u64 	%rd2, [_Z11reduceRegr5IdLj8EEvPT_S1_j_param_1];
	ld.param.u32 	%r32, [_Z11reduceRegr5IdLj8EEvPT_S1_j_param_2];
	cvta.to.global.u64 	%rd1, %rd3;
	mov.u32 	%r1, %tid.x;
	mov.u32 	%r2, %ctaid.x;
	shl.b32 	%r33, %r2, 4;
	add.s32 	%r3, %r33, %r1;
	setp.ge.u32 	%p1, %r3, %r32;
	mov.f64 	%fd187, 0d0000000000000000;
	@%p1 bra 	$L__BB22_12;
	mul.wide.u32 	%rd4, %r3, 8;
	add.s64 	%rd5, %rd1, %rd4;
	ld.global.f64 	%fd1, [%rd5];
	fma.rn.f64 	%fd54, %fd1, 0d3FF71547652B82FE, 0d4338000000000000;
	{
	.reg .b32 %temp; 
	mov.b64 	{%r4, %temp}, %fd54;
	}
	mov.f64 	%fd55, 0dC338000000000000;
	add.rn.f64 	%fd56, %fd54, %fd55;
	fma.rn.f64 	%fd57, %fd56, 0dBFE62E42FEFA39EF, %fd1;
	fma.rn.f64 	%fd58, %fd56, 0dBC7ABC9E3B39803F, %fd57;
	fma.rn.f64 	%fd59, %fd58, 0d3E5ADE1569CE2BDF, 0d3E928AF3FCA213EA;
	fma.rn.f64 	%fd60, %fd59, %fd58, 0d3EC71DEE62401315;
	fma.rn.f64 	%fd61, %fd60, %fd58, 0d3EFA01997C89EB71;
	fma.rn.f64 	%fd62, %fd61, %fd58, 0d3F2A01A014761F65;
	fma.rn.f64 	%fd63, %fd62, %fd58, 0d3F56C16C1852B7AF;
	fma.rn.f64 	%fd64, %fd63, %fd58, 0d3F81111111122322;
	fma.rn.f64 	%fd65, %fd64, %fd58, 0d3FA55555555502A1;
	fma.rn.f64 	%fd66, %fd65, %fd58, 0d3FC5555555555511;
	fma.rn.f64 	%fd67, %fd66, %fd58, 0d3FE000000000000B;
	fma.rn.f64 	%fd68, %fd67, %fd58, 0d3FF0000000000000;
	fma.rn.f64 	%fd69, %fd68, %fd58, 0d3FF0000000000000;
	{
	.reg .b32 %temp; 
	mov.b64 	{%r5, %temp}, %fd69;
	}
	{
	.reg .b32 %temp; 
	mov.b64 	{%temp, %r6}, %fd69;
	}
	shl.b32 	%r34, %r4, 20;
	add.s32 	%r35, %r34, %r6;
	mov.b64 	%fd178, {%r5, %r35};
	{
	.reg .b32 %temp; 
	mov.b64 	{%temp, %r36}, %fd1;
	}
	mov.b32 	%f3, %r36;
	abs.f32 	%f1, %f3;
	setp.lt.f32 	%p2, %f1, 0f4086232B;
	@%p2 bra 	$L__BB22_4;
	setp.lt.f64 	%p3, %fd1, 0d0000000000000000;
	add.f64 	%fd70, %fd1, 0d7FF0000000000000;
	selp.f64 	%fd178, 0d0000000000000000, %fd70, %p3;
	setp.geu.f32 	%p4, %f1, 0f40874800;
	@%p4 bra 	$L__BB22_4;
	shr.u32 	%r37, %r4, 31;
	add.s32 	%r38, %r4, %r37;
	shr.s32 	%r39, %r38, 1;
	shl.b32 	%r40, %r39, 20;
	add.s32 	%r41, %r6, %r40;
	mov.b64 	%fd71, {%r5, %r41};
	sub.s32 	%r42, %r4, %r39;
	shl.b32 	%r43, %r42, 20;
	add.s32 	%r44, %r43, 1072693248;
	mov.b32 	%r45, 0;
	mov.b64 	%fd72, {%r45, %r44};
	mul.f64 	%fd178, %fd72, %fd71;
$L__BB22_4:
	add.f64 	%fd179, %fd178, 0d3FF0000000000000;
	{
	.reg .b32 %temp; 
	mov.b64 	{%temp, %r145}, %fd179;
	}
	{
	.reg .b32 %temp; 
	mov.b64 	{%r146, %temp}, %fd179;
	}
	setp.gt.s32 	%p5, %r145, 1048575;
	mov.b32 	%r147, -1023;
	@%p5 bra 	$L__BB22_6;
	mul.f64 	%fd179, %fd179, 0d4350000000000000;
	{
	.reg .b32 %temp; 
	mov.b64 	{%temp, %r145}, %fd179;
	}
	{
	.reg .b32 %temp; 
	mov.b64 	{%r146, %temp}, %fd179;
	}
	mov.b32 	%r147, -1077;
$L__BB22_6:
	add.s32 	%r48, %r145, -1;
	setp.gt.u32 	%p6, %r48, 2146435070;
	@%p6 bra 	$L__BB22_10;
	shr.u32 	%r51, %r145, 20;
	add.s32 	%r148, %r147, %r51;
	and.b32  	%r52, %r145, 1048575;
	or.b32  	%r53, %r52, 1072693248;
	mov.b64 	%fd180, {%r146, %r53};
	setp.lt.u32 	%p8, %r53, 1073127583;
	@%p8 bra 	$L__BB22_9;
	{
	.reg .b32 %temp; 
	mov.b64 	{%r54, %temp}, %fd180;
	}
	{
	.reg .b32 %temp; 
	mov.b64 	{%temp, %r55}, %fd180;
	}
	add.s32 	%r56, %r55, -1048576;
	mov.b64 	%fd180, {%r54, %r56};
	add.s32 	%r148, %r148, 1;
$L__BB22_9:
	add.f64 	%fd74, %fd180, 0dBFF0000000000000;
	add.f64 	%fd75, %fd180, 0d3FF0000000000000;
	rcp.approx.ftz.f64 	%fd76, %fd75;
	neg.f64 	%fd77, %fd75;
	fma.rn.f64 	%fd78, %fd77, %fd76, 0d3FF0000000000000;
	fma.rn.f64 	%fd79, %fd78, %fd78, %fd78;
	fma.rn.f64 	%fd80, %fd79, %fd76, %fd76;
	mul.f64 	%fd81, %fd74, %fd80;
	fma.rn.f64 	%fd82, %fd74, %fd80, %fd81;
	mul.f64 	%fd83, %fd82, %fd82;
	fma.rn.f64 	%fd84, %fd83, 0d3EB1380B3AE80F1E, 0d3ED0EE258B7A8B04;
	fma.rn.f64 	%fd85, %fd84, %fd83, 0d3EF3B2669F02676F;
	fma.rn.f64 	%fd86, %fd85, %fd83, 0d3F1745CBA9AB0956;
	fma.rn.f64 	%fd87, %fd86, %fd83, 0d3F3C71C72D1B5154;
	fma.rn.f64 	%fd88, %fd87, %fd83, 0d3F624924923BE72D;
	fma.rn.f64 	%fd89, %fd88, %fd83, 0d3F8999999999A3C4;
	fma.rn.f64 	%fd90, %fd89, %fd83, 0d3FB5555555555554;
	sub.f64 	%fd91, %fd74, %fd82;
	add.f64 	%fd92, %fd91, %fd91;
	neg.f64 	%fd93, %fd82;
	fma.rn.f64 	%fd94, %fd93, %fd74, %fd92;
	mul.f64 	%fd95, %fd80, %fd94;
	mul.f64 	%fd96, %fd83, %fd90;
	fma.rn.f64 	%fd97, %fd96, %fd82, %fd95;
	xor.b32  	%r57, %r148, -2147483648;
	mov.b32 	%r58, 1127219200;
	mov.b64 	%fd98, {%r57, %r58};
	mov.b32 	%r59, -2147483648;
	mov.b64 	%fd99, {%r59, %r58};
	sub.f64 	%fd100, %fd98, %fd99;
	fma.rn.f64 	%fd101, %fd100, 0d3FE62E42FEFA39EF, %fd82;
	fma.rn.f64 	%fd102, %fd100, 0dBFE62E42FEFA39EF, %fd101;
	sub.f64 	%fd103, %fd102, %fd82;
	sub.f64 	%fd104, %fd97, %fd103;
	fma.rn.f64 	%fd105, %fd100, 0d3C7ABC9E3B39803F, %fd104;
	add.f64 	%fd181, %fd101, %fd105;
	bra.uni 	$L__BB22_11;
$L__BB22_10:
	fma.rn.f64 	%fd73, %fd179, 0d7FF0000000000000, 0d7FF0000000000000;
	{
	.reg .b32 %temp; 
	mov.b64 	{%temp, %r49}, %fd179;
	}
	and.b32  	%r50, %r49, 2147483647;
	setp.eq.s32 	%p7, %r50, 0;
	selp.f64 	%fd181, 0dFFF0000000000000, %fd73, %p7;
$L__BB22_11:
	neg.f64 	%fd187, %fd181;
$L__BB22_12:
	add.s32 	%r17, %r3, 8;
	setp.ge.u32 	%p9, %r17, %r32;
	@%p9 bra 	$L__BB22_24;
	mul.wide.u32 	%rd6, %r17, 8;
	add.s64 	%rd7, %rd1, %rd6;
	ld.global.f64 	%fd17, [%rd7];
	fma.rn.f64 	%fd106, %fd17, 0d3FF71547652B82FE, 0d4338000000000000;
	{
	.reg .b32 %temp; 
	mov.b64 	{%r18, %temp}, %fd106;
	}
	mov.f64 	%fd107, 0dC338000000000000;
	add.rn.f64 	%fd108, %fd106, %fd107;
	fma.rn.f64 	%fd109, %fd108, 0dBFE62E42FEFA39EF, %fd17;
	fma.rn.f64 	%fd110, %fd108, 0dBC7ABC9E3B39803F, %fd109;
	fma.rn.f64 	%fd111, %fd110, 0d3E5ADE1569CE2BDF, 0d3E928AF3FCA213EA;
	fma.rn.f64 	%fd112, %fd111, %fd110, 0d3EC71DEE62401315;
	fma.rn.f64 	%fd113, %fd112, %fd110, 0d3EFA01997C89EB71;
	fma.rn.f64 	%fd114, %fd113, %fd110, 0d3F2A01A014761F65;
	fma.rn.f64 	%fd115, %fd114, %fd110, 0d3F56C16C1852B7AF;
	fma.rn.f64 	%fd116, %fd115, %fd110, 0d3F81111111122322;
	fma.rn.f64 	%fd117, %fd116, %fd110, 0d3FA55555555502A1;
	fma.rn.f64 	%fd118, %fd117, %fd110, 0d3FC5555555555511;
	fma.rn.f64 	%fd119, %fd118, %fd110, 0d3FE000000000000B;
	fma.rn.f64 	%fd120, %fd119, %fd110, 0d3FF0000000000000;
	fma.rn.f64 	%fd121, %fd120, %fd110, 0d3FF0000000000000;
	{
	.reg .b32 %temp; 
	mov.b64 	{%r19, %temp}, %fd121;
	}
	{
	.reg .b32 %temp; 
	mov.b64 	{%temp, %r20}, %fd121;
	}
	shl.b32 	%r60, %r18, 20;
	add.s32 	%r61, %r60, %r20;
	mov.b64 	%fd183, {%r19, %r61};
	{
	.reg .b32 %temp; 
	mov.b64 	{%temp, %r62}, %fd17;
	}
	mov.b32 	%f4, %r62;
	abs.f32 	%f2, %f4;
	setp.lt.f32 	%p10, %f2, 0f4086232B;
	@%p10 bra 	$L__BB22_16;
	setp.lt.f64 	%p11, %fd17, 0d0000000000000000;
	add.f64 	%fd122, %fd17, 0d7FF0000000000000;
	selp.f64 	%fd183, 0d0000000000000000, %fd122, %p11;
	setp.geu.f32 	%p12, %f2, 0f40874800;
	@%p12 bra 	$L__BB22_16;
	shr.u32 	%r63, %r18, 31;
	add.s32 	%r64, %r18, %r63;
	shr.s32 	%r65, %r64, 1;
	shl.b32 	%r66, %r65, 20;
	add.s32 	%r67, %r20, %r66;
	mov.b64 	%fd123, {%r19, %r67};
	sub.s32 	%r68, %r18, %r65;
	shl.b32 	%r69, %r68, 20;
	add.s32 	%r70, %r69, 1072693248;
	mov.b32 	%r71, 0;
	mov.b64 	%fd124, {%r71, %r70};
	mul.f64 	%fd183, %fd124, %fd123;
$L__BB22_16:
	add.f64 	%fd184, %fd183, 0d3FF0000000000000;
	{
	.reg .b32 %temp; 
	mov.b64 	{%temp, %r149}, %fd184;
	}
	{
	.reg .b32 %temp; 
	mov.b64 	{%r150, %temp}, %fd184;
	}
	setp.gt.s32 	%p13, %r149, 1048575;
	mov.b32 	%r151, -1023;
	@%p13 bra 	$L__BB22_18;
	mul.f64 	%fd184, %fd184, 0d4350000000000000;
	{
	.reg .b32 %temp; 
	mov.b64 	{%temp, %r149}, %fd184;
	}
	{
	.reg .b32 %temp; 
	mov.b64 	{%r150, %temp}, %fd184;
	}
	mov.b32 	%r151, -1077;
$L__BB22_18:
	add.s32 	%r74, %r149, -1;
	setp.gt.u32 	%p14, %r74, 2146435070;
	@%p14 bra 	$L__BB22_22;
	shr.u32 	%r77, %r149, 20;
	add.s32 	%r152, %r151, %r77;
	and.b32  	%r78, %r149, 1048575;
	or.b32  	%r79, %r78, 1072693248;
	mov.b64 	%fd185, {%r150, %r79};
	setp.lt.u32 	%p16, %r79, 1073127583;
	@%p16 bra 	$L__BB22_21;
	{
	.reg .b32 %temp; 
	mov.b64 	{%r80, %temp}, %fd185;
	}
	{
	.reg .b32 %temp; 
	mov.b64 	{%temp, %r81}, %fd185;
	}
	add.s32 	%r82, %r81, -1048576;
	mov.b64 	%fd185, {%r80, %r82};
	add.s32 	%r152, %r152, 1;
$L__BB22_21:
	add.f64 	%fd126, %fd185, 0dBFF0000000000000;
	add.f64 	%fd127, %fd185, 0d3FF0000000000000;
	rcp.approx.ftz.f64 	%fd128, %fd127;
	neg.f64 	%fd129, %fd127;
	fma.rn.f64 	%fd130, %fd129, %fd128, 0d3FF0000000000000;
	fma.rn.f64 	%fd131, %fd130, %fd130, %fd130;
	fma.rn.f64 	%fd132, %fd131, %fd128, %fd128;
	mul.f64 	%fd133, %fd126, %fd132;
	fma.rn.f64 	%fd134, %fd126, %fd132, %fd133;
	mul.f64 	%fd135, %fd134, %fd134;
	fma.rn.f64 	%fd136, %fd135, 0d3EB1380B3AE80F1E, 0d3ED0EE258B7A8B04;
	fma.rn.f64 	%fd137, %fd136, %fd135, 0d3EF3B2669F02676F;
	fma.rn.f64 	%fd138, %fd137, %fd135, 0d3F1745CBA9AB0956;
	fma.rn.f64 	%fd139, %fd138, %fd135, 0d3F3C71C72D1B5154;
	fma.rn.f64 	%fd140, %fd139, %fd135, 0d3F624924923BE72D;
	fma.rn.f64 	%fd141, %fd140, %fd135, 0d3F8999999999A3C4;
	fma.rn.f64 	%fd142, %fd141, %fd135, 0d3FB5555555555554;
	sub.f64 	%fd143, %fd126, %fd134;
	add.f64 	%fd144, %fd143, %fd143;
	neg.f64 	%fd145, %fd134;
	fma.rn.f64 	%fd146, %fd145, %fd126, %fd144;
	mul.f64 	%fd147, %fd132, %fd146;
	mul.f64 	%fd148, %fd135, %fd142;
	fma.rn.f64 	%fd149, %fd148, %fd134, %fd147;
	xor.b32  	%r83, %r152, -2147483648;
	mov.b32 	%r84, 1127219200;
	mov.b64 	%fd150, {%r83, %r84};
	mov.b32 	%r85, -2147483648;
	mov.b64 	%fd151, {%r85, %r84};
	sub.f64 	%fd152, %fd150, %fd151;
	fma.rn.f64 	%fd153, %fd152, 0d3FE62E42FEFA39EF, %fd134;
	fma.rn.f64 	%fd154, %fd152, 0dBFE62E42FEFA39EF, %fd153;
	sub.f64 	%fd155, %fd154, %fd134;
	sub.f64 	%fd156, %fd149, %fd155;
	fma.rn.f64 	%fd157, %fd152, 0d3C7ABC9E3B39803F, %fd156;
	add.f64 	%fd186, %fd153, %fd157;
	bra.uni 	$L__BB22_23;
$L__BB22_22:
	fma.rn.f64 	%fd125, %fd184, 0d7FF0000000000000, 0d7FF0000000000000;
	{
	.reg .b32 %temp; 
	mov.b64 	{%temp, %r75}, %fd184;
	}
	and.b32  	%r76, %r75, 2147483647;
	setp.eq.s32 	%p15, %r76, 0;
	selp.f64 	%fd186, 0dFFF0000000000000, %fd125, %p15;
$L__BB22_23:
	sub.f64 	%fd187, %fd187, %fd186;
$L__BB22_24:
	shl.b32 	%r86, %r1, 3;
	mov.u32 	%r87, __smem_d;
	add.s32 	%r88, %r87, %r86;
	st.shared.f64 	[%r88], %fd187;
	barrier.sync 	0;
	barrier.sync 	0;
	barrier.sync 	0;
	barrier.sync 	0;
	setp.gt.u32 	%p17, %r1, 31;
	@%p17 bra 	$L__BB22_42;
	// begin inline asm
	activemask.b32 %r89;
	// end inline asm
	setp.ne.s32 	%p18, %r89, -1;
	@%p18 bra 	$L__BB22_27;
	// begin inline asm
	mov.b64 {%r97,%r98}, %fd187;
	// end inline asm
	shfl.sync.down.b32	%r100|%p22, %r98, 16, 31, -1;
	shfl.sync.down.b32	%r99|%p23, %r97, 16, 31, -1;
	// begin inline asm
	mov.b64 %fd188, {%r99,%r100};
	// end inline asm
	bra.uni 	$L__BB22_28;
$L__BB22_27:
	// begin inline asm
	mov.u32 %r90, %laneid;
	// end inline asm
	fns.b32 	%r95, %r89, %r90, 17;
	setp.gt.u32 	%p19, %r95, 31;
	selp.b32 	%r96, %r90, %r95, %p19;
	// begin inline asm
	mov.b64 {%r91,%r92}, %fd187;
	// end inline asm
	shfl.sync.idx.b32	%r94|%p20, %r92, %r96, 31, %r89;
	shfl.sync.idx.b32	%r93|%p21, %r91, %r96, 31, %r89;
	// begin inline asm
	mov.b64 %fd188, {%r93,%r94};
	// end inline asm
$L__BB22_28:
	setp.eq.s32 	%p24, %r89, -1;
	add.f64 	%fd36, %fd187, %fd188;
	@%p24 bra 	$L__BB22_30;
	// begin inline asm
	mov.u32 %r101, %laneid;
	// end inline asm
	fns.b32 	%r106, %r89, %r101, 9;
	setp.gt.u32 	%p25, %r106, 31;
	selp.b32 	%r107, %r101, %r106, %p25;
	// begin inline asm
	mov.b64 {%r102,%r103}, %fd36;
	// end inline asm
	shfl.sync.idx.b32	%r105|%p26, %r103, %r107, 31, %r89;
	shfl.sync.idx.b32	%r104|%p27, %r102, %r107, 31, %r89;
	// begin inline asm
	mov.b64 %fd189, {%r104,%r105};
	// end inline asm
	bra.uni 	$L__BB22_31;
$L__BB22_30:
	// begin inline asm
	mov.b64 {%r108,%r109}, %fd36;
	// end inline asm
	shfl.sync.down.b32	%r111|%p28, %r109, 8, 31, -1;
	shfl.sync.down.b32	%r110|%p29, %r108, 8, 31, -1;
	// begin inline asm
	mov.b64 %fd189, {%r110,%r111};
	// end inline asm
$L__BB22_31:
	setp.eq.s32 	%p30, %r89, -1;
	add.f64 	%fd40, %fd36, %fd189;
	@%p30 bra 	$L__BB22_33;
	// begin inline asm
	mov.u32 %r112, %laneid;
	// end inline asm
	fns.b32 	%r117, %r89, %r112, 5;
	setp.gt.u32 	%p31, %r117, 31;
	selp.b32 	%r118, %r112, %r117, %p31;
	// begin inline asm
	mov.b64 {%r113,%r114}, %fd40;
	// end inline asm
	shfl.sync.idx.b32	%r116|%p32, %r114, %r118, 31, %r89;
	shfl.sync.idx.b32	%r115|%p33, %r113, %r118, 31, %r89;
	// begin inline asm
	mov.b64 %fd190, {%r115,%r116};
	// end inline asm
	bra.uni 	$L__BB22_34;
$L__BB22_33:
	// begin inline asm
	mov.b64 {%r119,%r120}, %fd40;
	// end inline asm
	shfl.sync.down.b32	%r122|%p34, %r120, 4, 31, -1;
	shfl.sync.down.b32	%r121|%p35, %r119, 4, 31, -1;
	// begin inline asm
	mov.b64 %fd190, {%r121,%r122};
	// end inline asm
$L__BB22_34:
	setp.eq.s32 	%p36, %r89, -1;
	add.f64 	%fd44, %fd40, %fd190;
	@%p36 bra 	$L__BB22_36;
	// begin inline asm
	mov.u32 %r123, %laneid;
	// end inline asm
	fns.b32 	%r128, %r89, %r123, 3;
	setp.gt.u32 	%p37, %r128, 31;
	selp.b32 	%r129, %r123, %r128, %p37;
	// begin inline asm
	mov.b64 {%r124,%r125}, %fd44;
	// end inline asm
	shfl.sync.idx.b32	%r127|%p38, %r125, %r129, 31, %r89;
	shfl.sync.idx.b32	%r126|%p39, %r124, %r129, 31, %r89;
	// begin inline asm
	mov.b64 %fd191, {%r126,%r127};
	// end inline asm
	bra.uni 	$L__BB22_37;
$L__BB22_36:
	// begin inline asm
	mov.b64 {%r130,%r131}, %fd44;
	// end inline asm
	shfl.sync.down.b32	%r133|%p40, %r131, 2, 31, -1;
	shfl.sync.down.b32	%r132|%p41, %r130, 2, 31, -1;
	// begin inline asm
	mov.b64 %fd191, {%r132,%r133};
	// end inline asm
$L__BB22_37:
	setp.eq.s32 	%p42, %r89, -1;
	add.f64 	%fd48, %fd44, %fd191;
	@%p42 bra 	$L__BB22_39;
	// begin inline asm
	mov.u32 %r134, %laneid;
	// end inline asm
	fns.b32 	%r139, %r89, %r134, 2;
	setp.gt.u32 	%p43, %r139, 31;
	selp.b32 	%r140, %r134, %r139, %p43;
	// begin inline asm
	mov.b64 {%r135,%r136}, %fd48;
	// end inline asm
	shfl.sync.idx.b32	%r138|%p44, %r136, %r140, 31, %r89;
	shfl.sync.idx.b32	%r137|%p45, %r135, %r140, 31, %r89;
	// begin inline asm
	mov.b64 %fd192, {%r137,%r138};
	// end inline asm
	bra.uni 	$L__BB22_40;
$L__BB22_39:
	// begin inline asm
	mov.b64 {%r141,%r142}, %fd48;
	// end inline asm
	shfl.sync.down.b32	%r144|%p46, %r142, 1, 31, -1;
	shfl.sync.down.b32	%r143|%p47, %r141, 1, 31, -1;
	// begin inline asm
	mov.b64 %fd192, {%r143,%r144};
	// end inline asm
$L__BB22_40:
	add.f64 	%fd52, %fd48, %fd192;
	setp.ne.s32 	%p48, %r1, 0;
	@%p48 bra 	$L__BB22_42;
	cvta.to.global.u64 	%rd8, %rd2;
	mul.wide.u32 	%rd9, %r2, 8;
	add.s64 	%rd10, %rd8, %rd9;
	st.global.f64 	[%rd10], %fd52;
$L__BB22_42:
	ret;

}
	// .globl	_Z11reduceRegr5IdLj4EEvPT_S1_j
.visible .entry _Z11reduceRegr5IdLj4EEvPT_S1_j(
	.param .u64 .ptr .align 1 _Z11reduceRegr5IdLj4EEvPT_S1_j_param_0,
	.param .u64 .ptr .align 1 _Z11reduceRegr5IdLj4EEvPT_S1_j_param_1,
	.param .u32 _Z11reduceRegr5IdLj4EEvPT_S1_j_param_2
)
{
	.reg .pred 	%p<49>;
	.reg .b32 	%r<153>;
	.reg .b32 	%f<5>;
	.reg .b64 	%rd<11>;
	.reg .b64 	%fd<193>;

	ld.param.u64 	%rd3, [_Z11reduceRegr5IdLj4EEvPT_S1_j_param_0];
	ld.param.u64 	%rd2, [_Z11reduceRegr5IdLj4EEvPT_S1_j_param_1];
	ld.param.u32 	%r32, [_Z11reduceRegr5IdLj4EEvPT_S1_j_param_2];
	cvta.to.global.u64 	%rd1, %rd3;
	mov.u32 	%r1, %tid.x;
	mov.u32 	%r2, %ctaid.x;
	shl.b32 	%r33, %r2, 3;
	add.s32 	%r3, %r33, %r1;
	setp.ge.u32 	%p1, %r3, %r32;
	mov.f64 	%fd187, 0d0000000000000000;
	@%p1 bra 	$L__BB23_12;
	mul.wide.u32 	%rd4, %r3, 8;
	add.s64 	%rd5, %rd1, %rd4;
	ld.global.f64 	%fd1, [%rd5];
	fma.rn.f64 	%fd54, %fd1, 0d3FF71547652B82FE, 0d4338000000000000;
	{
	.reg .b32 %temp; 
	mov.b64 	{%r4, %temp}, %fd54;
	}
	mov.f64 	%fd55, 0dC338000000000000;
	add.rn.f64 	%fd56, %fd54, %fd55;
	fma.rn.f64 	%fd57, %fd56, 0dBFE62E42FEFA39EF, %fd1;
	fma.rn.f64 	%fd58, %fd56, 0dBC7ABC9E3B39803F, %fd57;
	fma.rn.f64 	%fd59, %fd58, 0d3E5ADE1569CE2BDF, 0d3E928AF3FCA213EA;
	fma.rn.f64 	%fd60, %fd59, %fd58, 0d3EC71DEE62401315;
	fma.rn.f64 	%fd61, %fd60, %fd58, 0d3EFA01997C89EB71;
	fma.rn.f64 	%fd62, %fd61, %fd58, 0d3F2A01A014761F65;
	fma.rn.f64 	%fd63, %fd62, %fd58, 0d3F56C16C1852B7AF;
	fma.rn.f64 	%fd64, %fd63, %fd58, 0d3F81111111122322;
	fma.rn.f64 	%fd65, %fd64, %fd58, 0d3FA55555555502A1;
	fma.rn.f64 	%fd66, %fd65, %fd58, 0d3FC5555555555511;
	fma.rn.f64 	%fd67, %fd66, %fd58, 0d3FE000000000000B;
	fma.rn.f64 	%fd68, %fd67, %fd58, 0d3FF0000000000000;
	fma.rn.f64 	%fd69, %fd68, %fd58, 0d3FF0000000000000;
	{
	.reg .b32 %temp; 
	mov.b64 	{%r5, %temp}, %fd69;
	}
	{
	.reg .b32 %temp; 
	mov.b64 	{%temp, %r6}, %fd69;
	}
	shl.b32 	%r34, %r4, 20;
	add.s32 	%r35, %r34, %r6;
	mov.b64 	%fd178, {%r5, %r35};
	{
	.reg .b32 %temp; 
	mov.b64 	{%temp, %r36}, %fd1;
	}
	mov.b32 	%f3, %r36;
	abs.f32 	%f1, %f3;
	setp.lt.f32 	%p2, %f1, 0f4086232B;
	@%p2 bra 	$L__BB23_4;
	setp.lt.f64 	%p3, %fd1, 0d0000000000000000;
	add.f64 	%fd70, %fd1, 0d7FF0000000000000;
	selp.f64 	%fd178, 0d0000000000000000, %fd70, %p3;
	setp.geu.f32 	%p4, %f1, 0f40874800;
	@%p4 bra 	$L__BB23_4;
	shr.u32 	%r37, %r4, 31;
	add.s32 	%r38, %r4, %r37;
	shr.s32 	%r39, %r38, 1;
	shl.b32 	%r40, %r39, 20;
	add.s32 	%r41, %r6, %r40;
	mov.b64 	%fd71, {%r5, %r41};
	sub.s32 	%r42, %r4, %r39;
	shl.b32 	%r43, %r42, 20;
	add.s32 	%r44, %r43, 1072693248;
	mov.b32 	%r45, 0;
	mov.b64 	%fd72, {%r45, %r44};
	mul.f64 	%fd178, %fd72, %fd71;
$L__BB23_4:
	add.f64 	%fd179, %fd178, 0d3FF0000000000000;
	{
	.reg .b32 %temp; 
	mov.b64 	{%temp, %r145}, %fd179;
	}
	{
	.reg .b32 %temp; 
	mov.b64 	{%r146, %temp}, %fd179;
	}
	setp.gt.s32 	%p5, %r145, 1048575;
	mov.b32 	%r147, -1023;
	@%p5 bra 	$L__BB23_6;
	mul.f64 	%fd179, %fd179, 0d4350000000000000;
	{
	.reg .b32 %temp; 
	mov.b64 	{%temp, %r145}, %fd179;
	}
	{
	.reg .b32 %temp; 
	mov.b64 	{%r146, %temp}, %fd179;
	}
	mov.b32 	%r147, -1077;
$L__BB23_6:
	add.s32 	%r48, %r145, -1;
	setp.gt.u32 	%p6, %r48, 2146435070;
	@%p6 bra 	$L__BB23_10;
	shr.u32 	%r51, %r145, 20;
	add.s32 	%r148, %r147, %r51;
	and.b32  	%r52, %r145, 1048575;
	or.b32  	%r53, %r52, 1072693248;
	mov.b64 	%fd180, {%r146, %r53};
	setp.lt.u32 	%p8, %r53, 1073127583;
	@%p8 bra 	$L__BB23_9;
	{
	.reg .b32 %temp; 
	mov.b64 	{%r54, %temp}, %fd180;
	}
	{
	.reg .b32 %temp; 
	mov.b64 	{%temp, %r55}, %fd180;
	}
	add.s32 	%r56, %r55, -1048576;
	mov.b64 	%fd180, {%r54, %r56};
	add.s32 	%r148, %r148, 1;
$L__BB23_9:
	add.f64 	%fd74, %fd180, 0dBFF0000000000000;
	add.f64 	%fd75, %fd180, 0d3FF0000000000000;
	rcp.approx.ftz.f64 	%fd76, %fd75;
	neg.f64 	%fd77, %fd75;
	fma.rn.f64 	%fd78, %fd77, %fd76, 0d3FF0000000000000;
	fma.rn.f64 	%fd79, %fd78, %fd78, %fd78;
	fma.rn.f64 	%fd80, %fd79, %fd76, %fd76;
	mul.f64 	%fd81, %fd74, %fd80;
	fma.rn.f64 	%fd82, %fd74, %fd80, %fd81;
	mul.f64 	%fd83, %fd82, %fd82;
	fma.rn.f64 	%fd84, %fd83, 0d3EB1380B3AE80F1E, 0d3ED0EE258B7A8B04;
	fma.rn.f64 	%fd85, %fd84, %fd83, 0d3EF3B2669F02676F;
	fma.rn.f64 	%fd86, %fd85, %fd83, 0d3F1745CBA9AB0956;
	fma.rn.f64 	%fd87, %fd86, %fd83, 0d3F3C71C72D1B5154;
	fma.rn.f64 	%fd88, %fd87, %fd83, 0d3F624924923BE72D;
	fma.rn.f64 	%fd89, %fd88, %fd83, 0d3F8999999999A3C4;
	fma.rn.f64 	%fd90, %fd89, %fd83, 0d3FB5555555555554;
	sub.f64 	%fd91, %fd74, %fd82;
	add.f64 	%fd92, %fd91, %fd91;
	neg.f64 	%fd93, %fd82;
	fma.rn.f64 	%fd94, %fd93, %fd74, %fd92;
	mul.f64 	%fd95, %fd80, %fd94;
	mul.f64 	%fd96, %fd83, %fd90;
	fma.rn.f64 	%fd97, %fd96, %fd82, %fd95;
	xor.b32  	%r57, %r148, -2147483648;
	mov.b32 	%r58, 1127219200;
	mov.b64 	%fd98, {%r57, %r58};
	mov.b32 	%r59, -2147483648;
	mov.b64 	%fd99, {%r59, %r58};
	sub.f64 	%fd100, %fd98, %fd99;
	fma.rn.f64 	%fd101, %fd100, 0d3FE62E42FEFA39EF, %fd82;
	fma.rn.f64 	%fd102, %fd100, 0dBFE62E42FEFA39EF, %fd101;
	sub.f64 	%fd103, %fd102, %fd82;
	sub.f64 	%fd104, %fd97, %fd103;
	fma.rn.f64 	%fd105, %fd100, 0d3C7ABC9E3B39803F, %fd104;
	add.f64 	%fd181, %fd101, %fd105;
	bra.uni 	$L__BB23_11;
$L__BB23_10:
	fma.rn.f64 	%fd73, %fd179, 0d7FF0000000000000, 0d7FF0000000000000;
	{
	.reg .b32 %temp; 
	mov.b64 	{%temp, %r49}, %fd179;
	}
	and.b32  	%r50, %r49, 2147483647;
	setp.eq.s32 	%p7, %r50, 0;
	selp.f64 	%fd181, 0dFFF0000000000000, %fd73, %p7;
$L__BB23_11:
	neg.f64 	%fd187, %fd181;
$L__BB23_12:
	add.s32 	%r17, %r3, 4;
	setp.ge.u32 	%p9, %r17, %r32;
	@%p9 bra 	$L__BB23_24;
	mul.wide.u32 	%rd6, %r17, 8;
	add.s64 	%rd7, %rd1, %rd6;
	ld.global.f64 	%fd17, [%rd7];
	fma.rn.f64 	%fd106, %fd17, 0d3FF71547652B82FE, 0d4338000000000000;
	{
	.reg .b32 %temp; 
	mov.b64 	{%r18, %temp}, %fd106;
	}
	mov.f64 	%fd107, 0dC338000000000000;
	add.rn.f64 	%fd108, %fd106, %fd107;
	fma.rn.f64 	%fd109, %fd108, 0dBFE62E42FEFA39EF, %fd17;
	fma.rn.f64 	%fd110, %fd108, 0dBC7ABC9E3B39803F, %fd109;
	fma.rn.f64 	%fd111, %fd110, 0d3E5ADE1569CE2BDF, 0d3E928AF3FCA213EA;
	fma.rn.f64 	%fd112, %fd111, %fd110, 0d3EC71DEE62401315;
	fma.rn.f64 	%fd113, %fd112, %fd110, 0d3EFA01997C89EB71;
	fma.rn.f64 	%fd114, %fd113, %fd110, 0d3F2A01A014761F65;
	fma.rn.f64 	%fd115, %fd114, %fd110, 0d3F56C16C1852B7AF;
	fma.rn.f64 	%fd116, %fd115, %fd110, 0d3F81111111122322;
	fma.rn.f64 	%fd117, %fd116, %fd110, 0d3FA55555555502A1;
	fma.rn.f64 	%fd118, %fd117, %fd110, 0d3FC5555555555511;
	fma.rn.f64 	%fd119, %fd118, %fd110, 0d3FE000000000000B;
	fma.rn.f64 	%fd120, %fd119, %fd110, 0d3FF0000000000000;
	fma.rn.f64 	%fd121, %fd120, %fd110, 0d3FF0000000000000;
	{
	.reg .b32 %temp; 
	mov.b64 	{%r19, %temp}, %fd121;
	}
	{
	.reg .b32 %temp; 
	mov.b64 	{%temp, %r20}, %fd121;
	}
	shl.b32 	%r60, %r18, 20;
	add.s32 	%r61, %r60, %r20;
	mov.b64 	%fd183, {%r19, %r61};
	{
	.reg .b32 %temp; 
	mov.b64 	{%temp, %r62}, %fd17;
	}
	mov.b32 	%f4, %r62;
	abs.f32 	%f2, %f4;
	setp.lt.f32 	%p10, %f2, 0f4086232B;
	@%p10 bra 	$L__BB23_16;
	setp.lt.f64 	%p11, %fd17, 0d0000000000000000;
	add.f64 	%fd122, %fd17, 0d7FF0000000000000;
	selp.f64 	%fd183, 0d0000000000000000, %fd122, %p11;
	setp.geu.f32 	%p12, %f2, 0f40874800;
	@%p12 bra 	$L__BB23_16;
	shr.u32 	%r63, %r18, 31;
	add.s32 	%r64, %r18, %r63;
	shr.s32 	%r65, %r64, 1;
	shl.b32 	%r66, %r65, 20;
	add.s32 	%r67, %r20, %r66;
	mov.b64 	%fd123, {%r19, %r67};
	sub.s32 	%r68, %r18, %r65;
	shl.b32 	%r69, %r68, 20;
	add.s32 	%r70, %r69, 1072693248;
	mov.b32 	%r71, 0;
	mov.b64 	%fd124, {%r71, %r70};
	mul.f64 	%fd183, %fd124, %fd123;
$L__BB23_16:
	add.f64 	%fd184, %fd183, 0d3FF0000000000000;
	{
	.reg .b32 %temp; 
	mov.b64 	{%temp, %r149}, %fd184;
	}
	{
	.reg .b32 %temp; 
	mov.b64 	{%r150, %temp}, %fd184;
	}
	setp.gt.s32 	%p13, %r149, 1048575;
	mov.b32 	%r151, -1023;
	@%p13 bra 	$L__BB23_18;
	mul.f64 	%fd184, %fd184, 0d4350000000000000;
	{
	.reg .b32 %temp; 
	mov.b64 	{%temp, %r149}, %fd184;
	}
	{
	.reg .b32 %temp; 
	mov.b64 	{%r150, %temp}, %fd184;
	}
	mov.b32 	%r151, -1077;
$L__BB23_18:
	add.s32 	%r74, %r149, -1;
	setp.gt.u32 	%p14, %r74, 2146435070;
	@%p14 bra 	$L__BB23_22;
	shr.u32 	%r77, %r149, 20;
	add.s32 	%r152, %r151, %r77;
	and.b32  	%r78, %r149, 1048575;
	or.b32  	%r79, %r78, 1072693248;
	mov.b64 	%fd185, {%r150, %r79};
	setp.lt.u32 	%p16, %r79, 1073127583;
	@%p16 bra 	$L__BB23_21;
	{
	.reg .b32 %temp; 
	mov.b64 	{%r80, %temp}, %fd185;
	}
	{
	.reg .b32 %temp; 
	mov.b64 	{%temp, %r81}, %fd185;
	}
	add.s32 	%r82, %r81, -1048576;
	mov.b64 	%fd185, {%r80, %r82};
	add.s32 	%r152, %r152, 1;
$L__BB23_21:
	add.f64 	%fd126, %fd185, 0dBFF0000000000000;
	add.f64 	%fd127, %fd185, 0d3FF0000000000000;
	rcp.approx.ftz.f64 	%fd128, %fd127;
	neg.f64 	%fd129, %fd127;
	fma.rn.f64 	%fd130, %fd129, %fd128, 0d3FF0000000000000;
	fma.rn.f64 	%fd131, %fd130, %fd130, %fd130;
	fma.rn.f64 	%fd132, %fd131, %fd128, %fd128;
	mul.f64 	%fd133, %fd126, %fd132;
	fma.rn.f64 	%fd134, %fd126, %fd132, %fd133;
	mul.f64 	%fd135, %fd134, %fd134;
	fma.rn.f64 	%fd136, %fd135, 0d3EB1380B3AE80F1E, 0d3ED0EE258B7A8B04;
	fma.rn.f64 	%fd137, %fd136, %fd135, 0d3EF3B2669F02676F;
	fma.rn.f64 	%fd138, %fd137, %fd135, 0d3F1745CBA9AB0956;
	fma.rn.f64 	%fd139, %fd138, %fd135, 0d3F3C71C72D1B5154;
	fma.rn.f64 	%fd140, %fd139, %fd135, 0d3F624924923BE72D;
	fma.rn.f64 	%fd141, %fd140, %fd135, 0d3F8999999999A3C4;
	fma.rn.f64 	%fd142, %fd141, %fd135, 0d3FB5555555555554;
	sub.f64 	%fd143, %fd126, %fd134;
	add.f64 	%fd144, %fd143, %fd143;
	neg.f64 	%fd145, %fd134;
	fma.rn.f64 	%fd146, %fd145, %fd126, %fd144;
	mul.f64 	%fd147, %fd132, %fd146;
	mul.f64 	%fd148, %fd135, %fd142;
	fma.rn.f64 	%fd149, %fd148, %fd134, %fd147;
	xor.b32  	%r83, %r152, -2147483648;
	mov.b32 	%r84, 1127219200;
	mov.b64 	%fd150, {%r83, %r84};
	mov.b32 	%r85, -2147483648;
	mov.b64 	%fd151, {%r85, %r84};
	sub.f64 	%fd152, %fd150, %fd151;
	fma.rn.f64 	%fd153, %fd152, 0d3FE62E42FEFA39EF, %fd134;
	fma.rn.f64 	%fd154, %fd152, 0dBFE62E42FEFA39EF, %fd153;
	sub.f64 	%fd155, %fd154, %fd134;
	sub.f64 	%fd156, %fd149, %fd155;
	fma.rn.f64 	%fd157, %fd152, 0d3C7ABC9E3B39803F, %fd156;
	add.f64 	%fd186, %fd153, %fd157;
	bra.uni 	$L__BB23_23;
$L__BB23_22:
	fma.rn.f64 	%fd125, %fd184, 0d7FF0000000000000, 0d7FF0000000000000;
	{
	.reg .b32 %temp; 
	mov.b64 	{%temp, %r75}, %fd184;
	}
	and.b32  	%r76, %r75, 2147483647;
	setp.eq.s32 	%p15, %r76, 0;
	selp.f64 	%fd186, 0dFFF0000000000000, %fd125, %p15;
$L__BB23_23:
	sub.f64 	%fd187, %fd187, %fd186;
$L__BB23_24:
	shl.b32 	%r86, %r1, 3;
	mov.u32 	%r87, __smem_d;
	add.s32 	%r88, %r87, %r86;
	st.shared.f64 	[%r88], %fd187;
	barrier.sync 	0;
	barrier.sync 	0;
	barrier.sync 	0;
	barrier.sync 	0;
	setp.gt.u32 	%p17, %r1, 31;
	@%p17 bra 	$L__BB23_42;
	// begin inline asm
	activemask.b32 %r89;
	// end inline asm
	setp.ne.s32 	%p18, %r89, -1;
	@%p18 bra 	$L__BB23_27;
	// begin inline asm
	mov.b64 {%r97,%r98}, %fd187;
	// end inline asm
	shfl.sync.down.b32	%r100|%p22, %r98, 16, 31, -1;
	shfl.sync.down.b32	%r99|%p23, %r97, 16, 31, -1;
	// begin inline asm
	mov.b64 %fd188, {%r99,%r100};
	// end inline asm
	bra.uni 	$L__BB23_28;
$L__BB23_27:
	// begin inline asm
	mov.u32 %r90, %laneid;
	// end inline asm
	fns.b32 	%r95, %r89, %r90, 17;
	setp.gt.u32 	%p19, %r95, 31;
	selp.b32 	%r96, %r90, %r95, %p19;
	// begin inline asm
	mov.b64 {%r91,%r92}, %fd187;
	// end inline asm
	shfl.sync.idx.b32	%r94|%p20, %r92, %r96, 31, %r89;
	shfl.sync.idx.b32	%r93|%p21, %r91, %r96, 31, %r89;
	// begin inline asm
	mov.b64 %fd188, {%r93,%r94};
	// end inline asm
$L__BB23_28:
	setp.eq.s32 	%p24, %r89, -1;
	add.f64 	%fd36, %fd187, %fd188;
	@%p24 bra 	$L__BB23_30;
	// begin inline asm
	mov.u32 %r101, %laneid;
	// end inline asm
	fns.b32 	%r106, %r89, %r101, 9;
	setp.gt.u32 	%p25, %r106, 31;
	selp.b32 	%r107, %r101, %r106, %p25;
	// begin inline asm
	mov.b64 {%r102,%r103}, %fd36;
	// end inline asm
	shfl.sync.idx.b32	%r105|%p26, %r103, %r107, 31, %r89;
	shfl.sync.idx.b32	%r104|%p27, %r102, %r107, 31, %r89;
	// begin inline asm
	mov.b64 %fd189, {%r104,%r105};
	// end inline asm
	bra.uni 	$L__BB23_31;
$L__BB23_30:
	// begin inline asm
	mov.b64 {%r108,%r109}, %fd36;
	// end inline asm
	shfl.sync.down.b32	%r111|%p28, %r109, 8, 31, -1;
	shfl.sync.down.b32	%r110|%p29, %r108, 8, 31, -1;
	// begin inline asm
	mov.b64 %fd189, {%r110,%r111};
	// end inline asm
$L__BB23_31:
	setp.eq.s32 	%p30, %r89, -1;
	add.f64 	%fd40, %fd36, %fd189;
	@%p30 bra 	$L__BB23_33;
	// begin inline asm
	mov.u32 %r112, %laneid;
	// end inline asm
	fns.b32 	%r117, %r89, %r112, 5;
	setp.gt.u32 	%p31, %r117, 31;
	selp.b32 	%r118, %r112, %r117, %p31;
	// begin inline asm
	mov.b64 {%r113,%r114}, %fd40;
	// end inline asm
	shfl.sync.idx.b32	%r116|%p32, %r114, %r118, 31, %r89;
	shfl.sync.idx.b32	%r115|%p33, %r113, %r118, 31, %r89;
	// begin inline asm
	mov.b64 %fd190, {%r115,%r116};
	// end inline asm
	bra.uni 	$L__BB23_34;
$L__BB23_33:
	// begin inline asm
	mov.b64 {%r119,%r120}, %fd40;
	// end inline asm
	shfl.sync.down.b32	%r122|%p34, %r120, 4, 31, -1;
	shfl.sync.down.b32	%r121|%p35, %r119, 4, 31, -1;
	// begin inline asm
	mov.b64 %fd190, {%r121,%r122};
	// end inline asm
$L__BB23_34:
	setp.eq.s32 	%p36, %r89, -1;
	add.f64 	%fd44, %fd40, %fd190;
	@%p36 bra 	$L__BB23_36;
	// begin inline asm
	mov.u32 %r123, %laneid;
	// end inline asm
	fns.b32 	%r128, %r89, %r123, 3;
	setp.gt.u32 	%p37, %r128, 31;
	selp.b32 	%r129, %r123, %r128, %p37;
	// begin inline asm
	mov.b64 {%r124,%r125}, %fd44;
	// end inline asm
	shfl.sync.idx.b32	%r127|%p38, %r125, %r129, 31, %r89;
	shfl.sync.idx.b32	%r126|%p39, %r124, %r129, 31, %r89;
	// begin inline asm
	mov.b64 %fd191, {%r126,%r127};
	// end inline asm
	bra.uni 	$L__BB23_37;
$L__BB23_36:
	// begin inline asm
	mov.b64 {%r130,%r131}, %fd44;
	// end inline asm
	shfl.sync.down.b32	%r133|%p40, %r131, 2, 31, -1;
	shfl.sync.down.b32	%r132|%p41, %r130, 2, 31, -1;
	// begin inline asm
	mov.b64 %fd191, {%r132,%r133};
	// end inline asm
$L__BB23_37:
	setp.eq.s32 	%p42, %r89, -1;
	add.f64 	%fd48, %fd44, %fd191;
	@%p42 bra 	$L__BB23_39;
	// begin inline asm
	mov.u32 %r134, %laneid;
	// end inline asm
	fns.b32 	%r139, %r89, %r134, 2;
	setp.gt.u32 	%p43, %r139, 31;
	selp.b32 	%r140, %r134, %r139, %p43;
	// begin inline asm
	mov.b64 {%r135,%r136}, %fd48;
	// end inline asm
	shfl.sync.idx.b32	%r138|%p44, %r136, %r140, 31, %r89;
	shfl.sync.idx.b32	%r137|%p45, %r135, %r140, 31, %r89;
	// begin inline asm
	mov.b64 %fd192, {%r137,%r138};
	// end inline asm
	bra.uni 	$L__BB23_40;
$L__BB23_39:
	// begin inline asm
	mov.b64 {%r141,%r142}, %fd48;
	// end inline asm
	shfl.sync.down.b32	%r144|%p46, %r142, 1, 31, -1;
	shfl.sync.down.b32	%r143|%p47, %r141, 1, 31, -1;
	// begin inline asm
	mov.b64 %fd192, {%r143,%r144};
	// end inline asm
$L__BB23_40:
	add.f64 	%fd52, %fd48, %fd192;
	setp.ne.s32 	%p48, %r1, 0;
	@%p48 bra 	$L__BB23_42;
	cvta.to.global.u64 	%rd8, %rd2;
	mul.wide.u32 	%rd9, %r2, 8;
	add.s64 	%rd10, %rd8, %rd9;
	st.global.f64 	[%rd10], %fd52;
$L__BB23_42:
	ret;

}
	// .globl	_Z11reduceRegr5IdLj2EEvPT_S1_j
.visible .entry _Z11reduceRegr5IdLj2EEvPT_S1_j(
	.param .u64 .ptr .align 1 _Z11reduceRegr5IdLj2EEvPT_S1_j_param_0,
	.param .u64 .ptr .align 1 _Z11reduceRegr5IdLj2EEvPT_S1_j_param_1,
	.param .u32 _Z11reduceRegr5IdLj2EEvPT_S1_j_param_2
)
{
	.reg .pred 	%p<49>;
	.reg .b32 	%r<153>;
	.reg .b32 	%f<5>;
	.reg .b64 	%rd<11>;
	.reg .b64 	%fd<193>;

	ld.param.u64 	%rd3, [_Z11reduceRegr5IdLj2EEvPT_S1_j_param_0];
	ld.param.u64 	%rd2, [_Z11reduceRegr5IdLj2EEvPT_S1_j_param_1];
	ld.param.u32 	%r32, [_Z11reduceRegr5IdLj2EEvPT_S1_j_param_2];
	cvta.to.global.u64 	%rd1, %rd3;
	mov.u32 	%r1, %tid.x;
	mov.u32 	%r2, %ctaid.x;
	shl.b32 	%r33, %r2, 2;
	add.s32 	%r3, %r33, %r1;
	setp.ge.u32 	%p1, %r3, %r32;
	mov.f64 	%fd187, 0d0000000000000000;
	@%p1 bra 	$L__BB24_12;
	mul.wide.u32 	%rd4, %r3, 8;
	add.s64 	%rd5, %rd1, %rd4;
	ld.global.f64 	%fd1, [%rd5];
	fma.rn.f64 	%fd54, %fd1, 0d3FF71547652B82FE, 0d4338000000000000;
	{
	.reg .b32 %temp; 
	mov.b64 	{%r4, %temp}, %fd54;
	}
	mov.f64 	%fd55, 0dC338000000000000;
	add.rn.f64 	%fd56, %fd54, %fd55;
	fma.rn.f64 	%fd57, %fd56, 0dBFE62E42FEFA39EF, %fd1;
	fma.rn.f64 	%fd58, %fd56, 0dBC7ABC9E3B39803F, %fd57;
	fma.rn.f64 	%fd59, %fd58, 0d3E5ADE1569CE2BDF, 0d3E928AF3FCA213EA;
	fma.rn.f64 	%fd60, %fd59, %fd58, 0d3EC71DEE62401315;
	fma.rn.f64 	%fd61, %fd60, %fd58, 0d3EFA01997C89EB71;
	fma.rn.f64 	%fd62, %fd61, %fd58, 0d3F2A01A014761F65;
	fma.rn.f64 	%fd63, %fd62, %fd58, 0d3F56C16C1852B7AF;
	fma.rn.f64 	%fd64, %fd63, %fd58, 0d3F81111111122322;
	fma.rn.f64 	%fd65, %fd64, %fd58, 0d3FA55555555502A1;
	fma.rn.f64 	%fd66, %fd65, %fd58, 0d3FC5555555555511;
	fma.rn.f64 	%fd67, %fd66, %fd58, 0d3FE000000000000B;
	fma.rn.f64 	%fd68, %fd67, %fd58, 0d3FF0000000000000;
	fma.rn.f64 	%fd69, %fd68, %fd58, 0d3FF0000000000000;
	{
	.reg .b32 %temp; 
	mov.b64 	{%r5, %temp}, %fd69;
	}
	{
	.reg .b32 %temp; 
	mov.b64 	{%temp, %r6}, %fd69;
	}
	shl.b32 	%r34, %r4, 20;
	add.s32 	%r35, %r34, %r6;
	mov.b64 	%fd178, {%r5, %r35};
	{
	.reg .b32 %temp; 
	mov.b64 	{%temp, %r36}, %fd1;
	}
	mov.b32 	%f3, %r36;
	abs.f32 	%f1, %f3;
	setp.lt.f32 	%p2, %f1, 0f4086232B;
	@%p2 bra 	$L__BB24_4;
	setp.lt.f64 	%p3, %fd1, 0d0000000000000000;
	add.f64 	%fd70, %fd1, 0d7FF0000000000000;
	selp.f64 	%fd178, 0d0000000000000000, %fd70, %p3;
	setp.geu.f32 	%p4, %f1, 0f40874800;
	@%p4 bra 	$L__BB24_4;
	shr.u32 	%r37, %r4, 31;
	add.s32 	%r38, %r4, %r37;
	shr.s32 	%r39, %r38, 1;
	shl.b32 	%r40, %r39, 20;
	add.s32 	%r41, %r6, %r40;
	mov.b64 	%fd71, {%r5, %r41};
	sub.s32 	%r42, %r4, %r39;
	shl.b32 	%r43, %r42, 20;
	add.s32 	%r44, %r43, 1072693248;
	mov.b32 	%r45, 0;
	mov.b64 	%fd72, {%r45, %r44};
	mul.f64 	%fd178, %fd72, %fd71;
$L__BB24_4:
	add.f64 	%fd179, %fd178, 0d3FF0000000000000;
	{
	.reg .b32 %temp; 
	mov.b64 	{%temp, %r145}, %fd179;
	}
	{
	.reg .b32 %temp; 
	mov.b64 	{%r146, %temp}, %fd179;
	}
	setp.gt.s32 	%p5, %r145, 1048575;
	mov.b32 	%r147, -1023;
	@%p5 bra 	$L__BB24_6;
	mul.f64 	%fd179, %fd179, 0d4350000000000000;
	{
	.reg .b32 %temp; 
	mov.b64 	{%temp, %r145}, %fd179;
	}
	{
	.reg .b32 %temp; 
	mov.b64 	{%r146, %temp}, %fd179;
	}
	mov.b32 	%r147, -1077;
$L__BB24_6:
	add.s32 	%r48, %r145, -1;
	setp.gt.u32 	%p6, %r48, 2146435070;
	@%p6 bra 	$L__BB24_10;
	shr.u32 	%r51, %r145, 20;
	add.s32 	%r148, %r147, %r51;
	and.b32  	%r52, %r145, 1048575;
	or.b32  	%r53, %r52, 1072693248;
	mov.b64 	%fd180, {%r146, %r53};
	setp.lt.u32 	%p8, %r53, 1073127583;
	@%p8 bra 	$L__BB24_9;
	{
	.reg .b32 %temp; 
	mov.b64 	{%r54, %temp}, %fd180;
	}
	{
	.reg .b32 %temp; 
	mov.b64 	{%temp, %r55}, %fd180;
	}
	add.s32 	%r56, %r55, -1048576;
	mov.b64 	%fd180, {%r54, %r56};
	add.s32 	%r148, %r148, 1;
$L__BB24_9:
	add.f64 	%fd74, %fd180, 0dBFF0000000000000;
	add.f64 	%fd75, %fd180, 0d3FF0000000000000;
	rcp.approx.ftz.f64 	%fd76, %fd75;
	neg.f64 	%fd77, %fd75;
	fma.rn.f64 	%fd78, %fd77, %fd76, 0d3FF0000000000000;
	fma.rn.f64 	%fd79, %fd78, %fd78, %fd78;
	fma.rn.f64 	%fd80, %fd79, %fd76, %fd76;
	mul.f64 	%fd81, %fd74, %fd80;
	fma.rn.f64 	%fd82, %fd74, %fd80, %fd81;
	mul.f64 	%fd83, %fd82, %fd82;
	fma.rn.f64 	%fd84, %fd83, 0d3EB1380B3AE80F1E, 0d3ED0EE258B7A8B04;
	fma.rn.f64 	%fd85, %fd84, %fd83, 0d3EF3B2669F02676F;
	fma.rn.f64 	%fd86, %fd85, %fd83, 0d3F1745CBA9AB0956;
	fma.rn.f64 	%fd87, %fd86, %fd83, 0d3F3C71C72D1B5154;
	fma.rn.f64 	%fd88, %fd87, %fd83, 0d3F624924923BE72D;
	fma.rn.f64 	%fd89, %fd88, %fd83, 0d3F8999999999A3C4;
	fma.rn.f64 	%fd90, %fd89, %fd83, 0d3FB5555555555554;
	sub.f64 	%fd91, %fd74, %fd82;
	add.f64 	%fd92, %fd91, %fd91;
	neg.f64 	%fd93, %fd82;
	fma.rn.f64 	%fd94, %fd93, %fd74, %fd92;
	mul.f64 	%fd95, %fd80, %fd94;
	mul.f64 	%fd96, %fd83, %fd90;
	fma.rn.f64 	%fd97, %fd96, %fd82, %fd95;
	xor.b32  	%r57, %r148, -2147483648;
	mov.b32 	%r58, 1127219200;
	mov.b64 	%fd98, {%r57, %r58};
	mov.b32 	%r59, -2147483648;
	mov.b64 	%fd99, {%r59, %r58};
	sub.f64 	%fd100, %fd98, %fd99;
	fma.rn.f64 	%fd101, %fd100, 0d3FE62E42FEFA39EF, %fd82;
	fma.rn.f64 	%fd102, %fd100, 0dBFE62E42FEFA39EF, %fd101;
	sub.f64 	%fd103, %fd102, %fd82;
	sub.f64 	%fd104, %fd97, %fd103;
	fma.rn.f64 	%fd105, %fd100, 0d3C7ABC9E3B39803F, %fd104;
	add.f64 	%fd181, %fd101, %fd105;
	bra.uni 	$L__BB24_11;
$L__BB24_10:
	fma.rn.f64 	%fd73, %fd179, 0d7FF0000000000000, 0d7FF0000000000000;
	{
	.reg .b32 %temp; 
	mov.b64 	{%temp, %r49}, %fd179;
	}
	and.b32  	%r50, %r49, 2147483647;
	setp.eq.s32 	%p7, %r50, 0;
	selp.f64 	%fd181, 0dFFF0000000000000, %fd73, %p7;
$L__BB24_11:
	neg.f64 	%fd187, %fd181;
$L__BB24_12:
	add.s32 	%r17, %r3, 2;
	setp.ge.u32 	%p9, %r17, %r32;
	@%p9 bra 	$L__BB24_24;
	mul.wide.u32 	%rd6, %r17, 8;
	add.s64 	%rd7, %rd1, %rd6;
	ld.global.f64 	%fd17, [%rd7];
	fma.rn.f64 	%fd106, %fd17, 0d3FF71547652B82FE, 0d4338000000000000;
	{
	.reg .b32 %temp; 
	mov.b64 	{%r18, %temp}, %fd106;
	}
	mov.f64 	%fd107, 0dC338000000000000;
	add.rn.f64 	%fd108, %fd106, %fd107;
	fma.rn.f64 	%fd109, %fd108, 0dBFE62E42FEFA39EF, %fd17;
	fma.rn.f64 	%fd110, %fd108, 0dBC7ABC9E3B39803F, %fd109;
	fma.rn.f64 	%fd111, %fd110, 0d3E5ADE1569CE2BDF, 0d3E928AF3FCA213EA;
	fma.rn.f64 	%fd112, %fd111, %fd110, 0d3EC71DEE62401315;
	fma.rn.f64 	%fd113, %fd112, %fd110, 0d3EFA01997C89EB71;
	fma.rn.f64 	%fd114, %fd113, %fd110, 0d3F2A01A014761F65;
	fma.rn.f64 	%fd115, %fd114, %fd110, 0d3F56C16C1852B7AF;
	fma.rn.f64 	%fd116, %fd115, %fd110, 0d3F81111111122322;
	fma.rn.f64 	%fd117, %fd116, %fd110, 0d3FA55555555502A1;
	fma.rn.f64 	%fd118, %fd117, %fd110, 0d3FC5555555555511;
	fma.rn.f64 	%fd119, %fd118, %fd110, 0d3FE000000000000B;
	fma.rn.f64 	%fd120, %fd119, %fd110, 0d3FF0000000000000;
	fma.rn.f64 	%fd121, %fd120, %fd110, 0d3FF0000000000000;
	{
	.reg .b32 %temp; 
	mov.b64 	{%r19, %temp}, %fd121;
	}
	{
	.reg .b32 %temp; 
	mov.b64 	{%temp, %r20}, %fd121;
	}
	shl.b32 	%r60, %r18, 20;
	add.s32 	%r61, %r60, %r20;
	mov.b64 	%fd183, {%r19, %r61};
	{
	.reg .b32 %temp; 
	mov.b64 	{%temp, %r62}, %fd17;
	}
	mov.b32 	%f4, %r62;
	abs.f32 	%f2, %f4;
	setp.lt.f32 	%p10, %f2, 0f4086232B;
	@%p10 bra 	$L__BB24_16;
	setp.lt.f64 	%p11, %fd17, 0d0000000000000000;
	add.f64 	%fd122, %fd17, 0d7FF0000000000000;
	selp.f64 	%fd183, 0d0000000000000000, %fd122, %p11;
	setp.geu.f32 	%p12, %f2, 0f40874800;
	@%p12 bra 	$L__BB24_16;
	shr.u32 	%r63, %r18, 31;
	add.s32 	%r64, %r18, %r63;
	shr.s32 	%r65, %r64, 1;
	shl.b32 	%r66, %r65, 20;
	add.s32 	%r67, %r20, %r66;
	mov.b64 	%fd123, {%r19, %r67};
	sub.s32 	%r68, %r18, %r65;
	shl.b32 	%r69, %r68, 20;
	add.s32 	%r70, %r69, 1072693248;
	mov.b32 	%r71, 0;
	mov.b64 	%fd124, {%r71, %r70};
	mul.f64 	%fd183, %fd124, %fd123;
$L__BB24_16:
	add.f64 	%fd184, %fd183, 0d3FF0000000000000;
	{
	.reg .b32 %temp; 
	mov.b64 	{%temp, %r149}, %fd184;
	}
	{
	.reg .b32 %temp; 
	mov.b64 	{%r150, %temp}, %fd184;
	}
	setp.gt.s32 	%p13, %r149, 1048575;
	mov.b32 	%r151, -1023;
	@%p13 bra 	$L__BB24_18;
	mul.f64 	%fd184, %fd184, 0d4350000000000000;
	{
	.reg .b32 %temp; 
	mov.b64 	{%temp, %r149}, %fd184;
	}
	{
	.reg .b32 %temp; 
	mov.b64 	{%r150, %temp}, %fd184;
	}
	mov.b32 	%r151, -1077;
$L__BB24_18:
	add.s32 	%r74, %r149, -1;
	setp.gt.u32 	%p14, %r74, 2146435070;
	@%p14 bra 	$L__BB24_22;
	shr.u32 	%r77, %r149, 20;
	add.s32 	%r152, %r151, %r77;
	and.b32  	%r78, %r149, 1048575;
	or.b32  	%r79, %r78, 1072693248;
	mov.b64 	%fd185, {%r150, %r79};
	setp.lt.u32 	%p16, %r79, 1073127583;
	@%p16 bra 	$L__BB24_21;
	{
	.reg .b32 %temp; 
	mov.b64 	{%r80, %temp}, %fd185;
	}
	{
	.reg .b32 %temp; 
	mov.b64 	{%temp, %r81}, %fd185;
	}
	add.s32 	%r82, %r81, -1048576;
	mov.b64 	%fd185, {%r80, %r82};
	add.s32 	%r152, %r152, 1;
$L__BB24_21:
	add.f64 	%fd126, %fd185, 0dBFF0000000000000;
	add.f64 	%fd127, %fd185, 0d3FF0000000000000;
	rcp.approx.ftz.f64 	%fd128, %fd127;
	neg.f64 	%fd129, %fd127;
	fma.rn.f64 	%fd130, %fd129, %fd128, 0d3FF0000000000000;
	fma.rn.f64 	%fd131, %fd130, %fd130, %fd130;
	fma.rn.f64 	%fd132, %fd131, %fd128, %fd128;
	mul.f64 	%fd133, %fd126, %fd132;
	fma.rn.f64 	%fd134, %fd126, %fd132, %fd133;
	mul.f64 	%fd135, %fd134, %fd134;
	fma.rn.f64 	%fd136, %fd135, 0d3EB1380B3AE80F1E, 0d3ED0EE258B7A8B04;
	fma.rn.f64 	%fd137, %fd136, %fd135, 0d3EF3B2669F02676F;
	fma.rn.f64 	%fd138, %fd137, %fd135, 0d3F1745CBA9AB0956;
	fma.rn.f64 	%fd139, %fd138, %fd135, 0d3F3C71C72D1B5154;
	fma.rn.f64 	%fd140, %fd139, %fd135, 0d3F624924923BE72D;
	fma.rn.f64 	%fd141, %fd140, %fd135, 0d3F8999999999A3C4;
	fma.rn.f64 	%fd142, %fd141, %fd135, 0d3FB5555555555554;
	sub.f64 	%fd143, %fd126, %fd134;
	add.f64 	%fd144, %fd143, %fd143;
	neg.f64 	%fd145, %fd134;
	fma.rn.f64 	%fd146, %fd145, %fd126, %fd144;
	mul.f64 	%fd147, %fd132, %fd146;
	mul.f64 	%fd148, %fd135, %fd142;
	fma.rn.f64 	%fd149, %fd148, %fd134, %fd147;
	xor.b32  	%r83, %r152, -2147483648;
	mov.b32 	%r84, 1127219200;
	mov.b64 	%fd150, {%r83, %r84};
	mov.b32 	%r85, -2147483648;
	mov.b64 	%fd151, {%r85, %r84};
	sub.f64 	%fd152, %fd150, %fd151;
	fma.rn.f64 	%fd153, %fd152, 0d3FE62E42FEFA39EF, %fd134;
	fma.rn.f64 	%fd154, %fd152, 0dBFE62E42FEFA39EF, %fd153;
	sub.f64 	%fd155, %fd154, %fd134;
	sub.f64 	%fd156, %fd149, %fd155;
	fma.rn.f64 	%fd157, %fd152, 0d3C7ABC9E3B39803F, %fd156;
	add.f64 	%fd186, %fd153, %fd157;
	bra.uni 	$L__BB24_23;
$L__BB24_22:
	fma.rn.f64 	%fd125, %fd184, 0d7FF0000000000000, 0d7FF0000000000000;
	{
	.reg .b32 %temp; 
	mov.b64 	{%temp, %r75}, %fd184;
	}
	and.b32  	%r76, %r75, 2147483647;
	setp.eq.s32 	%p15, %r76, 0;
	selp.f64 	%fd186, 0dFFF0000000000000, %fd125, %p15;
$L__BB24_23:
	sub.f64 	%fd187, %fd187, %fd186;
$L__BB24_24:
	shl.b32 	%r86, %r1, 3;
	mov.u32 	%r87, __smem_d;
	add.s32 	%r88, %r87, %r86;
	st.shared.f64 	[%r88], %fd187;
	barrier.sync 	0;
	barrier.sync 	0;
	barrier.sync 	0;
	barrier.sync 	0;
	setp.gt.u32 	%p17, %r1, 31;
	@%p17 bra 	$L__BB24_42;
	// begin inline asm
	activemask.b32 %r89;
	// end inline asm
	setp.ne.s32 	%p18, %r89, -1;
	@%p18 bra 	$L__BB24_27;
	// begin inline asm
	mov.b64 {%r97,%r98}, %fd187;
	// end inline asm
	shfl.sync.down.b32	%r100|%p22, %r98, 16, 31, -1;
	shfl.sync.down.b32	%r99|%p23, %r97, 16, 31, -1;
	// begin inline asm
	mov.b64 %fd188, {%r99,%r100};
	// end inline asm
	bra.uni 	$L__BB24_28;
$L__BB24_27:
	// begin inline asm
	mov.u32 %r90, %laneid;
	// end inline asm
	fns.b32 	%r95, %r89, %r90, 17;
	setp.gt.u32 	%p19, %r95, 31;
	selp.b32 	%r96, %r90, %r95, %p19;
	// begin inline asm
	mov.b64 {%r91,%r92}, %fd187;
	// end inline asm
	shfl.sync.idx.b32	%r94|%p20, %r92, %r96, 31, %r89;
	shfl.sync.idx.b32	%r93|%p21, %r91, %r96, 31, %r89;
	// begin inline asm
	mov.b64 %fd188, {%r93,%r94};
	// end inline asm
$L__BB24_28:
	setp.eq.s32 	%p24, %r89, -1;
	add.f64 	%fd36, %fd187, %fd188;
	@%p24 bra 	$L__BB24_30;
	// begin inline asm
	mov.u32 %r101, %laneid;
	// end inline asm
	fns.b32 	%r106, %r89, %r101, 9;
	setp.gt.u32 	%p25, %r106, 31;
	selp.b32 	%r107, %r101, %r106, %p25;
	// begin inline asm
	mov.b64 {%r102,%r103}, %fd36;
	// end inline asm
	shfl.sync.idx.b32	%r105|%p26, %r103, %r107, 31, %r89;
	shfl.sync.idx.b32	%r104|%p27, %r102, %r107, 31, %r89;
	// begin inline asm
	mov.b64 %fd189, {%r104,%r105};
	// end inline asm
	bra.uni 	$L__BB24_31;
$L__BB24_30:
	// begin inline asm
	mov.b64 {%r108,%r109}, %fd36;
	// end inline asm
	shfl.sync.down.b32	%r111|%p28, %r109, 8, 31, -1;
	shfl.sync.down.b32	%r110|%p29, %r108, 8, 31, -1;
	// begin inline asm
	mov.b64 %fd189, {%r110,%r111};
	// end inline asm
$L__BB24_31:
	setp.eq.s32 	%p30, %r89, -1;
	add.f64 	%fd40, %fd36, %fd189;
	@%p30 bra 	$L__BB24_33;
	// begin inline asm
	mov.u32 %r112, %laneid;
	// end inline asm
	fns.b32 	%r117, %r89, %r112, 5;
	setp.gt.u32 	%p31, %r117, 31;
	selp.b32 	%r118, %r112, %r117, %p31;
	// begin inline asm
	mov.b64 {%r113,%r114}, %fd40;
	// end inline asm
	shfl.sync.idx.b32	%r116|%p32, %r114, %r118, 31, %r89;
	shfl.sync.idx.b32	%r115|%p33, %r113, %r118, 31, %r89;
	// begin inline asm
	mov.b64 %fd190, {%r115,%r116};
	// end inline asm
	bra.uni 	$L__BB24_34;
$L__BB24_33:
	// begin inline asm
	mov.b64 {%r119,%r120}, %fd40;
	// end inline asm
	shfl.sync.down.b32	%r122|%p34, %r120, 4, 31, -1;
	shfl.sync.down.b32	%r121|%p35, %r119, 4, 31, -1;
	// begin inline asm
	mov.b64 %fd190, {%r121,%r122};
	// end inline asm
$L__BB24_34:
	setp.eq.s32 	%p36, %r89, -1;
	add.f64 	%fd44, %fd40, %fd190;
	@%p36 bra 	$L__BB24_36;
	// begin inline asm
	mov.u32 %r123, %laneid;
	// end inline asm
	fns.b32 	%r128, %r89, %r123, 3;
	setp.gt.u32 	%p37, %r128, 31;
	selp.b32 	%r129, %r123, %r128, %p37;
	// begin inline asm
	mov.b64 {%r124,%r125}, %fd44;
	// end inline asm
	shfl.sync.idx.b32	%r127|%p38, %r125, %r129, 31, %r89;
	shfl.sync.idx.b32	%r126|%p39, %r124, %r129, 31, %r89;
	// begin inline asm
	mov.b64 %fd191, {%r126,%r127};
	// end inline asm
	bra.uni 	$L__BB24_37;
$L__BB24_36:
	// begin inline asm
	mov.b64 {%r130,%r131}, %fd44;
	// end inline asm
	shfl.sync.down.b32	%r133|%p40, %r131, 2, 31, -1;
	shfl.sync.down.b32	%r132|%p41, %r130, 2, 31, -1;
	// begin inline asm
	mov.b64 %fd191, {%r132,%r133};
	// end inline asm
$L__BB24_37:
	setp.eq.s32 	%p42, %r89, -1;
	add.f64 	%fd48, %fd44, %fd191;
	@%p42 bra 	$L__BB24_39;
	// begin inline asm
	mov.u32 %r134, %laneid;
	// end inline asm
	fns.b32 	%r139, %r89, %r134, 2;
	setp.gt.u32 	%p43, %r139, 31;
	selp.b32 	%r140, %r134, %r139, %p43;
	// begin inline asm
	mov.b64 {%r135,%r136}, %fd48;
	// end inline asm
	shfl.sync.idx.b32	%r138|%p44, %r136, %r140, 31, %r89;
	shfl.sync.idx.b32	%r137|%p45, %r135, %r140, 31, %r89;
	// begin inline asm
	mov.b64 %fd192, {%r137,%r138};
	// end inline asm
	bra.uni 	$L__BB24_40;
$L__BB24_39:
	// begin inline asm
	mov.b64 {%r141,%r142}, %fd48;
	// end inline asm
	shfl.sync.down.b32	%r144|%p46, %r142, 1, 31, -1;
	shfl.sync.down.b32	%r143|%p47, %r141, 1, 31, -1;
	// begin inline asm
	mov.b64 %fd192, {%r143,%r144};
	// end inline asm
$L__BB24_40:
	add.f64 	%fd52, %fd48, %fd192;
	setp.ne.s32 	%p48, %r1, 0;
	@%p48 bra 	$L__BB24_42;
	cvta.to.global.u64 	%rd8, %rd2;
	mul.wide.u32 	%rd9, %r2, 8;
	add.s64 	%rd10, %rd8, %rd9;
	st.global.f64 	[%rd10], %fd52;
$L__BB24_42:
	ret;

}
	// .globl	_Z11reduceRegr5IdLj1EEvPT_S1_j
.visible .entry _Z11reduceRegr5IdLj1EEvPT_S1_j(
	.param .u64 .ptr .align 1 _Z11reduceRegr5IdLj1EEvPT_S1_j_param_0,
	.param .u64 .ptr .align 1 _Z11reduceRegr5IdLj1EEvPT_S1_j_param_1,
	.param .u32 _Z11reduceRegr5IdLj1EEvPT_S1_j_param_2
)
{
	.reg .pred 	%p<49>;
	.reg .b32 	%r<153>;
	.reg .b32 	%f<5>;
	.reg .b64 	%rd<11>;
	.reg .b64 	%fd<193>;

	ld.param.u64 	%rd3, [_Z11reduceRegr5IdLj1EEvPT_S1_j_param_0];
	ld.param.u64 	%rd2, [_Z11reduceRegr5IdLj1EEvPT_S1_j_param_1];
	ld.param.u32 	%r32, [_Z11reduceRegr5IdLj1EEvPT_S1_j_param_2];
	cvta.to.global.u64 	%rd1, %rd3;
	mov.u32 	%r1, %tid.x;
	mov.u32 	%r2, %ctaid.x;
	shl.b32 	%r33, %r2, 1;
	add.s32 	%r3, %r33, %r1;
	setp.ge.u32 	%p1, %r3, %r32;
	mov.f64 	%fd187, 0d0000000000000000;
	@%p1 bra 	$L__BB25_12;
	mul.wide.u32 	%rd4, %r3, 8;
	add.s64 	%rd5, %rd1, %rd4;
	ld.global.f64 	%fd1, [%rd5];
	fma.rn.f64 	%fd54, %fd1, 0d3FF71547652B82FE, 0d4338000000000000;
	{
	.reg .b32 %temp; 
	mov.b64 	{%r4, %temp}, %fd54;
	}
	mov.f64 	%fd55, 0dC338000000000000;
	add.rn.f64 	%fd56, %fd54, %fd55;
	fma.rn.f64 	%fd57, %fd56, 0dBFE62E42FEFA39EF, %fd1;
	fma.rn.f64 	%fd58, %fd56, 0dBC7ABC9E3B39803F, %fd57;
	fma.rn.f64 	%fd59, %fd58, 0d3E5ADE1569CE2BDF, 0d3E928AF3FCA213EA;
	fma.rn.f64 	%fd60, %fd59, %fd58, 0d3EC71DEE62401315;
	fma.rn.f64 	%fd61, %fd60, %fd58, 0d3EFA01997C89EB71;
	fma.rn.f64 	%fd62, %fd61, %fd58, 0d3F2A01A014761F65;
	fma.rn.f64 	%fd63, %fd62, %fd58, 0d3F56C16C1852B7AF;
	fma.rn.f64 	%fd64, %fd63, %fd58, 0d3F81111111122322;
	fma.rn.f64 	%fd65, %fd64, %fd58, 0d3FA55555555502A1;
	fma.rn.f64 	%fd66, %fd65, %fd58, 0d3FC5555555555511;
	fma.rn.f64 	%fd67, %fd66, %fd58, 0d3FE000000000000B;
	fma.rn.f64 	%fd68, %fd67, %fd58, 0d3FF0000000000000;
	fma.rn.f64 	%fd69, %fd68, %fd58, 0d3FF0000000000000;
	{
	.reg .b32 %temp; 
	mov.b64 	{%r5, %temp}, %fd69;
	}
	{
	.reg .b32 %temp; 
	mov.b64 	{%temp, %r6}, %fd69;
	}
	shl.b32 	%r34, %r4, 20;
	add.s32 	%r35, %r34, %r6;
	mov.b64 	%fd178, {%r5, %r35};
	{
	.reg .b32 %temp; 
	mov.b64 	{%temp, %r36}, %fd1;
	}
	mov.b32 	%f3, %r36;
	abs.f32 	%f1, %f3;
	setp.lt.f32 	%p2, %f1, 0f4086232B;
	@%p2 bra 	$L__BB25_4;
	setp.lt.f64 	%p3, %fd1, 0d0000000000000000;
	add.f64 	%fd70, %fd1, 0d7FF0000000000000;
	selp.f64 	%fd178, 0d0000000000000000, %fd70, %p3;
	setp.geu.f32 	%p4, %f1, 0f40874800;
	@%p4 bra 	$L__BB25_4;
	shr.u32 	%r37, %r4, 31;
	add.s32 	%r38, %r4, %r37;
	shr.s32 	%r39, %r38, 1;
	shl.b32 	%r40, %r39, 20;
	add.s32 	%r41, %r6, %r40;
	mov.b64 	%fd71, {%r5, %r41};
	sub.s32 	%r42, %r4, %r39;
	shl.b32 	%r43, %r42, 20;
	add.s32 	%r44, %r43, 1072693248;
	mov.b32 	%r45, 0;
	mov.b64 	%fd72, {%r45, %r44};
	mul.f64 	%fd178, %fd72, %fd71;
$L__BB25_4:
	add.f64 	%fd179, %fd178, 0d3FF0000000000000;
	{
	.reg .b32 %temp; 
	mov.b64 	{%temp, %r145}, %fd179;
	}
	{
	.reg .b32 %temp; 
	mov.b64 	{%r146, %temp}, %fd179;
	}
	setp.gt.s32 	%p5, %r145, 1048575;
	mov.b32 	%r147, -1023;
	@%p5 bra 	$L__BB25_6;
	mul.f64 	%fd179, %fd179, 0d4350000000000000;
	{
	.reg .b32 %temp; 
	mov.b64 	{%temp, %r145}, %fd179;
	}
	{
	.reg .b32 %temp; 
	mov.b64 	{%r146, %temp}, %fd179;
	}
	mov.b32 	%r147, -1077;
$L__BB25_6:
	add.s32 	%r48, %r145, -1;
	setp.gt.u32 	%p6, %r48, 2146435070;
	@%p6 bra 	$L__BB25_10;
	shr.u32 	%r51, %r145, 20;
	add.s32 	%r148, %r147, %r51;
	and.b32  	%r52, %r145, 1048575;
	or.b32  	%r53, %r52, 1072693248;
	mov.b64 	%fd180, {%r146, %r53};
	setp.lt.u32 	%p8, %r53, 1073127583;
	@%p8 bra 	$L__BB25_9;
	{
	.reg .b32 %temp; 
	mov.b64 	{%r54, %temp}, %fd180;
	}
	{
	.reg .b32 %temp; 
	mov.b64 	{%temp, %r55}, %fd180;
	}
	add.s32 	%r56, %r55, -1048576;
	mov.b64 	%fd180, {%r54, %r56};
	add.s32 	%r148, %r148, 1;
$L__BB25_9:
	add.f64 	%fd74, %fd180, 0dBFF0000000000000;
	add.f64 	%fd75, %fd180, 0d3FF0000000000000;
	rcp.approx.ftz.f64 	%fd76, %fd75;
	neg.f64 	%fd77, %fd75;
	fma.rn.f64 	%fd78, %fd77, %fd76, 0d3FF0000000000000;
	fma.rn.f64 	%fd79, %fd78, %fd78, %fd78;
	fma.rn.f64 	%fd80, %fd79, %fd76, %fd76;
	mul.f64 	%fd81, %fd74, %fd80;
	fma.rn.f64 	%fd82, %fd74, %fd80, %fd81;
	mul.f64 	%fd83, %fd82, %fd82;
	fma.rn.f64 	%fd84, %fd83, 0d3EB1380B3AE80F1E, 0d3ED0EE258B7A8B04;
	fma.rn.f64 	%fd85, %fd84, %fd83, 0d3EF3B2669F02676F;
	fma.rn.f64 	%fd86, %fd85, %fd83, 0d3F1745CBA9AB0956;
	fma.rn.f64 	%fd87, %fd86, %fd83, 0d3F3C71C72D1B5154;
	fma.rn.f64 	%fd88, %fd87, %fd83, 0d3F624924923BE72D;
	fma.rn.f64 	%fd89, %fd88, %fd83, 0d3F8999999999A3C4;
	fma.rn.f64 	%fd90, %fd89, %fd83, 0d3FB5555555555554;
	sub.f64 	%fd91, %fd74, %fd82;
	add.f64 	%fd92, %fd91, %fd91;
	neg.f64 	%fd93, %fd82;
	fma.rn.f64 	%fd94, %fd93, %fd74, %fd92;
	mul.f64 	%fd95, %fd80, %fd94;
	mul.f64 	%fd96, %fd83, %fd90;
	fma.rn.f64 	%fd97, %fd96, %fd82, %fd95;
	xor.b32  	%r57, %r148, -2147483648;
	mov.b32 	%r58, 1127219200;
	mov.b64 	%fd98, {%r57, %r58};
	mov.b32 	%r59, -2147483648;
	mov.b64 	%fd99, {%r59, %r58};
	sub.f64 	%fd100, %fd98, %fd99;
	fma.rn.f64 	%fd101, %fd100, 0d3FE62E42FEFA39EF, %fd82;
	fma.rn.f64 	%fd102, %fd100, 0dBFE62E42FEFA39EF, %fd101;
	sub.f64 	%fd103, %fd102, %fd82;
	sub.f64 	%fd104, %fd97, %fd103;
	fma.rn.f64 	%fd105, %fd100, 0d3C7ABC9E3B39803F, %fd104;
	add.f64 	%fd181, %fd101, %fd105;
	bra.uni 	$L__BB25_11;
$L__BB25_10:
	fma.rn.f64 	%fd73, %fd179, 0d7FF0000000000000, 0d7FF0000000000000;
	{
	.reg .b32 %temp; 
	mov.b64 	{%temp, %r49}, %fd179;
	}
	and.b32  	%r50, %r49, 2147483647;
	setp.eq.s32 	%p7, %r50, 0;
	selp.f64 	%fd181, 0dFFF0000000000000, %fd73, %p7;
$L__BB25_11:
	neg.f64 	%fd187, %fd181;
$L__BB25_12:
	add.s32 	%r17, %r3, 1;
	setp.ge.u32 	%p9, %r17, %r32;
	@%p9 bra 	$L__BB25_24;
	mul.wide.u32 	%rd6, %r17, 8;
	add.s64 	%rd7, %rd1, %rd6;
	ld.global.f64 	%fd17, [%rd7];
	fma.rn.f64 	%fd106, %fd17, 0d3FF71547652B82FE, 0d4338000000000000;
	{
	.reg .b32 %temp; 
	mov.b64 	{%r18, %temp}, %fd106;
	}
	mov.f64 	%fd107, 0dC338000000000000;
	add.rn.f64 	%fd108, %fd106, %fd107;
	fma.rn.f64 	%fd109, %fd108, 0dBFE62E42FEFA39EF, %fd17;
	fma.rn.f64 	%fd110, %fd108, 0dBC7ABC9E3B39803F, %fd109;
	fma.rn.f64 	%fd111, %fd110, 0d3E5ADE1569CE2BDF, 0d3E928AF3FCA213EA;
	fma.rn.f64 	%fd112, %fd111, %fd110, 0d3EC71DEE62401315;
	fma.rn.f64 	%fd113, %fd112, %fd110, 0d3EFA01997C89EB71;
	fma.rn.f64 	%fd114, %fd113, %fd110, 0d3F2A01A014761F65;
	fma.rn.f64 	%fd115, %fd114, %fd110, 0d3F56C16C1852B7AF;
	fma.rn.f64 	%fd116, %fd115, %fd110, 0d3F81111111122322;
	fma.rn.f64 	%fd117, %fd116, %fd110, 0d3FA55555555502A1;
	fma.rn.f64 	%fd118, %fd117, %fd110, 0d3FC5555555555511;
	fma.rn.f64 	%fd119, %fd118, %fd110, 0d3FE000000000000B;
	fma.rn.f64 	%fd120, %fd119, %fd110, 0d3FF0000000000000;
	fma.rn.f64 	%fd121, %fd120, %fd110, 0d3FF0000000000000;
	{
	.reg .b32 %temp; 
	mov.b64 	{%r19, %temp}, %fd121;
	}
	{
	.reg .b32 %temp; 
	mov.b64 	{%temp, %r20}, %fd121;
	}
	shl.b32 	%r60, %r18, 20;
	add.s32 	%r61, %r60, %r20;
	mov.b64 	%fd183, {%r19, %r61};
	{
	.reg .b32 %temp; 
	mov.b64 	{%temp, %r62}, %fd17;
	}
	mov.b32 	%f4, %r62;
	abs.f32 	%f2, %f4;
	setp.lt.f32 	%p10, %f2, 0f4086232B;
	@%p10 bra 	$L__BB25_16;
	setp.lt.f64 	%p11, %fd17, 0d0000000000000000;
	add.f64 	%fd122, %fd17, 0d7FF0000000000000;
	selp.f64 	%fd183, 0d0000000000000000, %fd122, %p11;
	setp.geu.f32 	%p12, %f2, 0f40874800;
	@%p12 bra 	$L__BB25_16;
	shr.u32 	%r63, %r18, 31;
	add.s32 	%r64, %r18, %r63;
	shr.s32 	%r65, %r64, 1;
	shl.b32 	%r66, %r65, 20;
	add.s32 	%r67, %r20, %r66;
	mov.b64 	%fd123, {%r19, %r67};
	sub.s32 	%r68, %r18, %r65;
	shl.b32 	%r69, %r68, 20;
	add.s32 	%r70, %r69, 1072693248;
	mov.b32 	%r71, 0;
	mov.b64 	%fd124, {%r71, %r70};
	mul.f64 	%fd183, %fd124, %fd123;
$L__BB25_16:
	add.f64 	%fd184, %fd183, 0d3FF0000000000000;
	{
	.reg .b32 %temp; 
	mov.b64 	{%temp, %r149}, %fd184;
	}
	{
	.reg .b32 %temp; 
	mov.b64 	{%r150, %temp}, %fd184;
	}
	setp.gt.s32 	%p13, %r149, 1048575;
	mov.b32 	%r151, -1023;
	@%p13 bra 	$L__BB25_18;
	mul.f64 	%fd184, %fd184, 0d4350000000000000;
	{
	.reg .b32 %temp; 
	mov.b64 	{%temp, %r149}, %fd184;
	}
	{
	.reg .b32 %temp; 
	mov.b64 	{%r150, %temp}, %fd184;
	}
	mov.b32 	%r151, -1077;
$L__BB25_18:
	add.s32 	%r74, %r149, -1;
	setp.gt.u32 	%p14, %r74, 2146435070;
	@%p14 bra 	$L__BB25_22;
	shr.u32 	%r77, %r149, 20;
	add.s32 	%r152, %r151, %r77;
	and.b32  	%r78, %r149, 1048575;
	or.b32  	%r79, %r78, 1072693248;
	mov.b64 	%fd185, {%r150, %r79};
	setp.lt.u32 	%p16, %r79, 1073127583;
	@%p16 bra 	$L__BB25_21;
	{
	.reg .b32 %temp; 
	mov.b64 	{%r80, %temp}, %fd185;
	}
	{
	.reg .b32 %temp; 
	mov.b64 	{%temp, %r81}, %fd185;
	}
	add.s32 	%r82, %r81, -1048576;
	mov.b64 	%fd185, {%r80, %r82};
	add.s32 	%r152, %r152, 1;
$L__BB25_21:
	add.f64 	%fd126, %fd185, 0dBFF0000000000000;
	add.f64 	%fd127, %fd185, 0d3FF0000000000000;
	rcp.approx.ftz.f64 	%fd128, %fd127;
	neg.f64 	%fd129, %fd127;
	fma.rn.f64 	%fd130, %fd129, %fd128, 0d3FF0000000000000;
	fma.rn.f64 	%fd131, %fd130, %fd130, %fd130;
	fma.rn.f64 	%fd132, %fd131, %fd128, %fd128;
	mul.f64 	%fd133, %fd126, %fd132;
	fma.rn.f64 	%fd134, %fd126, %fd132, %fd133;
	mul.f64 	%fd135, %fd134, %fd134;
	fma.rn.f64 	%fd136, %fd135, 0d3EB1380B3AE80F1E, 0d3ED0EE258B7A8B04;
	fma.rn.f64 	%fd137, %fd136, %fd135, 0d3EF3B2669F02676F;
	fma.rn.f64 	%fd138, %fd137, %fd135, 0d3F1745CBA9AB0956;
	fma.rn.f64 	%fd139, %fd138, %fd135, 0d3F3C71C72D1B5154;
	fma.rn.f64 	%fd140, %fd139, %fd135, 0d3F624924923BE72D;
	fma.rn.f64 	%fd141, %fd140, %fd135, 0d3F8999999999A3C4;
	fma.rn.f64 	%fd142, %fd141, %fd135, 0d3FB5555555555554;
	sub.f64 	%fd143, %fd126, %fd134;
	add.f64 	%fd144, %fd143, %fd143;
	neg.f64 	%fd145, %fd134;
	fma.rn.f64 	%fd146, %fd145, %fd126, %fd144;
	mul.f64 	%fd147, %fd132, %fd146;
	mul.f64 	%fd148, %fd135, %fd142;
	fma.rn.f64 	%fd149, %fd148, %fd134, %fd147;
	xor.b32  	%r83, %r152, -2147483648;
	mov.b32 	%r84, 1127219200;
	mov.b64 	%fd150, {%r83, %r84};
	mov.b32 	%r85, -2147483648;
	mov.b64 	%fd151, {%r85, %r84};
	sub.f64 	%fd152, %fd150, %fd151;
	fma.rn.f64 	%fd153, %fd152, 0d3FE62E42FEFA39EF, %fd134;
	fma.rn.f64 	%fd154, %fd152, 0dBFE62E42FEFA39EF, %fd153;
	sub.f64 	%fd155, %fd154, %fd134;
	sub.f64 	%fd156, %fd149, %fd155;
	fma.rn.f64 	%fd157, %fd152, 0d3C7ABC9E3B39803F, %fd156;
	add.f64 	%fd186, %fd153, %fd157;
	bra.uni 	$L__BB25_23;
$L__BB25_22:
	fma.rn.f64 	%fd125, %fd184, 0d7FF0000000000000, 0d7FF0000000000000;
	{
	.reg .b32 %temp; 
	mov.b64 	{%temp, %r75}, %fd184;
	}
	and.b32  	%r76, %r75, 2147483647;
	setp.eq.s32 	%p15, %r76, 0;
	selp.f64 	%fd186, 0dFFF0000000000000, %fd125, %p15;
$L__BB25_23:
	sub.f64 	%fd187, %fd187, %fd186;
$L__BB25_24:
	shl.b32 	%r86, %r1, 3;
	mov.u32 	%r87, __smem_d;
	add.s32 	%r88, %r87, %r86;
	st.shared.f64 	[%r88], %fd187;
	barrier.sync 	0;
	barrier.sync 	0;
	barrier.sync 	0;
	barrier.sync 	0;
	setp.gt.u32 	%p17, %r1, 31;
	@%p17 bra 	$L__BB25_42;
	// begin inline asm
	activemask.b32 %r89;
	// end inline asm
	setp.ne.s32 	%p18, %r89, -1;
	@%p18 bra 	$L__BB25_27;
	// begin inline asm
	mov.b64 {%r97,%r98}, %fd187;
	// end inline asm
	shfl.sync.down.b32	%r100|%p22, %r98, 16, 31, -1;
	shfl.sync.down.b32	%r99|%p23, %r97, 16, 31, -1;
	// begin inline asm
	mov.b64 %fd188, {%r99,%r100};
	// end inline asm
	bra.uni 	$L__BB25_28;
$L__BB25_27:
	// begin inline asm
	mov.u32 %r90, %laneid;
	// end inline asm
	fns.b32 	%r95, %r89, %r90, 17;
	setp.gt.u32 	%p19, %r95, 31;
	selp.b32 	%r96, %r90, %r95, %p19;
	// begin inline asm
	mov.b64 {%r91,%r92}, %fd187;
	// end inline asm
	shfl.sync.idx.b32	%r94|%p20, %r92, %r96, 31, %r89;
	shfl.sync.idx.b32	%r93|%p21, %r91, %r96, 31, %r89;
	// begin inline asm
	mov.b64 %fd188, {%r93,%r94};
	// end inline asm
$L__BB25_28:
	setp.eq.s32 	%p24, %r89, -1;
	add.f64 	%fd36, %fd187, %fd188;
	@%p24 bra 	$L__BB25_30;
	// begin inline asm
	mov.u32 %r101, %laneid;
	// end inline asm
	fns.b32 	%r106, %r89, %r101, 9;
	setp.gt.u32 	%p25, %r106, 31;
	selp.b32 	%r107, %r101, %r106, %p25;
	// begin inline asm
	mov.b64 {%r102,%r103}, %fd36;
	// end inline asm
	shfl.sync.idx.b32	%r105|%p26, %r103, %r107, 31, %r89;
	shfl.sync.idx.b32	%r104|%p27, %r102, %r107, 31, %r89;
	// begin inline asm
	mov.b64 %fd189, {%r104,%r105};
	// end inline asm
	bra.uni 	$L__BB25_31;
$L__BB25_30:
	// begin inline asm
	mov.b64 {%r108,%r109}, %fd36;
	// end inline asm
	shfl.sync.down.b32	%r111|%p28, %r109, 8, 31, -1;
	shfl.sync.down.b32	%r110|%p29, %r108, 8, 31, -1;
	// begin inline asm
	mov.b64 %fd189, {%r110,%r111};
	// end inline asm
$L__BB25_31:
	setp.eq.s32 	%p30, %r89, -1;
	add.f64 	%fd40, %fd36, %fd189;
	@%p30 bra 	$L__BB25_33;
	// begin inline asm
	mov.u32 %r112, %laneid;
	// end inline asm
	fns.b32 	%r117, %r89, %r112, 5;
	setp.gt.u32 	%p31, %r117, 31;
	selp.b32 	%r118, %r112, %r117, %p31;
	// begin inline asm
	mov.b64 {%r113,%r114}, %fd40;
	// end inline asm
	shfl.sync.idx.b32	%r116|%p32, %r114, %r118, 31, %r89;
	shfl.sync.idx.b32	%r115|%p33, %r113, %r118, 31, %r89;
	// begin inline asm
	mov.b64 %fd190, {%r115,%r116};
	// end inline asm
	bra.uni 	$L__BB25_34;
$L__BB25_33:
	// begin inline asm
	mov.b64 {%r119,%r120}, %fd40;
	// end inline asm
	shfl.sync.down.b32	%r122|%p34, %r120, 4, 31, -1;
	shfl.sync.down.b32	%r121|%p35, %r119, 4, 31, -1;
	// begin inline asm
	mov.b64 %fd190, {%r121,%r122};
	// end inline asm
$L__BB25_34:
	setp.eq.s32 	%p36, %r89, -1;
	add.f64 	%fd44, %fd40, %fd190;
	@%p36 bra 	$L__BB25_36;
	// begin inline asm
	mov.u32 %r123, %laneid;
	// end inline asm
	fns.b32 	%r128, %r89, %r123, 3;
	setp.gt.u32 	%p37, %r128, 31;
	selp.b32 	%r129, %r123, %r128, %p37;
	// begin inline asm
	mov.b64 {%r124,%r125}, %fd44;
	// end inline asm
	shfl.sync.idx.b32	%r127|%p38, %r125, %r129, 31, %r89;
	shfl.sync.idx.b32	%r126|%p39, %r124, %r129, 31, %r89;
	// begin inline asm
	mov.b64 %fd191, {%r126,%r127};
	// end inline asm
	bra.uni 	$L__BB25_37;
$L__BB25_36:
	// begin inline asm
	mov.b64 {%r130,%r131}, %fd44;
	// end inline asm
	shfl.sync.down.b32	%r133|%p40, %r131, 2, 31, -1;
	shfl.sync.down.b32	%r132|%p41, %r130, 2, 31, -1;
	// begin inline asm
	mov.b64 %fd191, {%r132,%r133};
	// end inline asm
$L__BB25_37:
	setp.eq.s32 	%p42, %r89, -1;
	add.f64 	%fd48, %fd44, %fd191;
	@%p42 bra 	$L__BB25_39;
	// begin inline asm
	mov.u32 %r134, %laneid;
	// end inline asm
	fns.b32 	%r139, %r89, %r134, 2;
	setp.gt.u32 	%p43, %r139, 31;
	selp.b32 	%r140, %r134, %r139, %p43;
	// begin inline asm
	mov.b64 {%r135,%r136}, %fd48;
	// end inline asm
	shfl.sync.idx.b32	%r138|%p44, %r136, %r140, 31, %r89;
	shfl.sync.idx.b32	%r137|%p45, %r135, %r140, 31, %r89;
	// begin inline asm
	mov.b64 %fd192, {%r137,%r138};
	// end inline asm
	bra.uni 	$L__BB25_40;
$L__BB25_39:
	// begin inline asm
	mov.b64 {%r141,%r142}, %fd48;
	// end inline asm
	shfl.sync.down.b32	%r144|%p46, %r142, 1, 31, -1;
	shfl.sync.down.b32	%r143|%p47, %r141, 1, 31, -1;
	// begin inline asm
	mov.b64 %fd192, {%r143,%r144};
	// end inline asm
$L__BB25_40:
	add.f64 	%fd52, %fd48, %fd192;
	setp.ne.s32 	%p48, %r1, 0;
	@%p48 bra 	$L__BB25_42;
	cvta.to.global.u64 	%rd8, %rd2;
	mul.wide.u32 	%rd9, %r2, 8;
	add.s64 	%rd10, %rd8, %rd9;
	st.global.f64 	[%rd10], %fd52;
$L__BB25_42:
	ret;

}
	// .globl	_Z11reduceRegr6IdLj1024ELb1EEvPT_S1_j
.visible .entry _Z11reduceRegr6IdLj1024ELb1EEvPT_S1_j(
	.param .u64 .ptr .align 1 _Z11reduceRegr6IdLj1024ELb1EEvPT_S1_j_param_0,
	.param .u64 .ptr .align 1 _Z11reduceRegr6IdLj1024ELb1EEvPT_S1_j_param_1,
	.param .u32 _Z11reduceRegr6IdLj1024ELb1EEvPT_S1_j_param_2
)
{
	.reg .pred 	%p<52>;
	.reg .b32 	%r<158>;
	.reg .b32 	%f<5>;
	.reg .b64 	%rd<11>;
	.reg .b64 	%fd<207>;

	ld.param.u64 	%rd3, [_Z11reduceRegr6IdLj1024ELb1EEvPT_S1_j_param_0];
	ld.param.u64 	%rd2, [_Z11reduceRegr6IdLj1024ELb1EEvPT_S1_j_param_1];
	ld.param.u32 	%r35, [_Z11reduceRegr6IdLj1024ELb1EEvPT_S1_j_param_2];
	cvta.to.global.u64 	%rd1, %rd3;
	mov.u32 	%r1, %tid.x;
	mov.u32 	%r2, %ctaid.x;
	shl.b32 	%r36, %r2, 11;
	or.b32  	%r149, %r36, %r1;
	setp.ge.u32 	%p1, %r149, %r35;
	mov.f64 	%fd198, 0d0000000000000000;
	@%p1 bra 	$L__BB26_23;
	mov.b32 	%r37, 1127219200;
	mov.b32 	%r38, -2147483648;
	mov.b64 	%fd1, {%r38, %r37};
	mov.u32 	%r39, %nctaid.x;
	shl.b32 	%r4, %r39, 11;
	mov.f64 	%fd198, 0d0000000000000000;
$L__BB26_2:
	mul.wide.u32 	%rd4, %r149, 8;
	add.s64 	%rd5, %rd1, %rd4;
	ld.global.f64 	%fd3, [%rd5];
	fma.rn.f64 	%fd63, %fd3, 0d3FF71547652B82FE, 0d4338000000000000;
	{
	.reg .b32 %temp; 
	mov.b64 	{%r6, %temp}, %fd63;
	}
	mov.f64 	%fd64, 0dC338000000000000;
	add.rn.f64 	%fd65, %fd63, %fd64;
	fma.rn.f64 	%fd66, %fd65, 0dBFE62E42FEFA39EF, %fd3;
	fma.rn.f64 	%fd67, %fd65, 0dBC7ABC9E3B39803F, %fd66;
	fma.rn.f64 	%fd68, %fd67, 0d3E5ADE1569CE2BDF, 0d3E928AF3FCA213EA;
	fma.rn.f64 	%fd69, %fd68, %fd67, 0d3EC71DEE62401315;
	fma.rn.f64 	%fd70, %fd69, %fd67, 0d3EFA01997C89EB71;
	fma.rn.f64 	%fd71, %fd70, %fd67, 0d3F2A01A014761F65;
	fma.rn.f64 	%fd72, %fd71, %fd67, 0d3F56C16C1852B7AF;
	fma.rn.f64 	%fd73, %fd72, %fd67, 0d3F81111111122322;
	fma.rn.f64 	%fd74, %fd73, %fd67, 0d3FA55555555502A1;
	fma.rn.f64 	%fd75, %fd74, %fd67, 0d3FC5555555555511;
	fma.rn.f64 	%fd76, %fd75, %fd67, 0d3FE000000000000B;
	fma.rn.f64 	%fd77, %fd76, %fd67, 0d3FF0000000000000;
	fma.rn.f64 	%fd78, %fd77, %fd67, 0d3FF0000000000000;
	{
	.reg .b32 %temp; 
	mov.b64 	{%r7, %temp}, %fd78;
	}
	{
	.reg .b32 %temp; 
	mov.b64 	{%temp, %r8}, %fd78;
	}
	shl.b32 	%r40, %r6, 20;
	add.s32 	%r41, %r40, %r8;
	mov.b64 	%fd190, {%r7, %r41};
	{
	.reg .b32 %temp; 
	mov.b64 	{%temp, %r42}, %fd3;
	}
	mov.b32 	%f3, %r42;
	abs.f32 	%f1, %f3;
	setp.lt.f32 	%p2, %f1, 0f4086232B;
	@%p2 bra 	$L__BB26_5;
	setp.lt.f64 	%p3, %fd3, 0d0000000000000000;
	add.f64 	%fd79, %fd3, 0d7FF0000000000000;
	selp.f64 	%fd190, 0d0000000000000000, %fd79, %p3;
	setp.geu.f32 	%p4, %f1, 0f40874800;
	@%p4 bra 	$L__BB26_5;
	shr.u32 	%r43, %r6, 31;
	add.s32 	%r44, %r6, %r43;
	shr.s32 	%r45, %r44, 1;
	shl.b32 	%r46, %r45, 20;
	add.s32 	%r47, %r8, %r46;
	mov.b64 	%fd80, {%r7, %r47};
	sub.s32 	%r48, %r6, %r45;
	shl.b32 	%r49, %r48, 20;
	add.s32 	%r50, %r49, 1072693248;
	mov.b32 	%r51, 0;
	mov.b64 	%fd81, {%r51, %r50};
	mul.f64 	%fd190, %fd81, %fd80;
$L__BB26_5:
	add.f64 	%fd191, %fd190, 0d3FF0000000000000;
	{
	.reg .b32 %temp; 
	mov.b64 	{%temp, %r150}, %fd191;
	}
	{
	.reg .b32 %temp; 
	mov.b64 	{%r151, %temp}, %fd191;
	}
	setp.gt.s32 	%p5, %r150, 1048575;
	mov.b32 	%r152, -1023;
	@%p5 bra 	$L__BB26_7;
	mul.f64 	%fd191, %fd191, 0d4350000000000000;
	{
	.reg .b32 %temp; 
	mov.b64 	{%temp, %r150}, %fd191;
	}
	{
	.reg .b32 %temp; 
	mov.b64 	{%r151, %temp}, %fd191;
	}
	mov.b32 	%r152, -1077;
$L__BB26_7:
	add.s32 	%r54, %r150, -1;
	setp.gt.u32 	%p6, %r54, 2146435070;
	@%p6 bra 	$L__BB26_11;
	shr.u32 	%r57, %r150, 20;
	add.s32 	%r153, %r152, %r57;
	and.b32  	%r58, %r150, 1048575;
	or.b32  	%r59, %r58, 1072693248;
	mov.b64 	%fd192, {%r151, %r59};
	setp.lt.u32 	%p8, %r59, 1073127583;
	@%p8 bra 	$L__BB26_10;
	{
	.reg .b32 %temp; 
	mov.b64 	{%r60, %temp}, %fd192;
	}
	{
	.reg .b32 %temp; 
	mov.b64 	{%temp, %r61}, %fd192;
	}
	add.s32 	%r62, %r61, -1048576;
	mov.b64 	%fd192, {%r60, %r62};
	add.s32 	%r153, %r153, 1;
$L__BB26_10:
	add.f64 	%fd83, %fd192, 0dBFF0000000000000;
	add.f64 	%fd84, %fd192, 0d3FF0000000000000;
	rcp.approx.ftz.f64 	%fd85, %fd84;
	neg.f64 	%fd86, %fd84;
	fma.rn.f64 	%fd87, %fd86, %fd85, 0d3FF0000000000000;
	fma.rn.f64 	%fd88, %fd87, %fd87, %fd87;
	fma.rn.f64 	%fd89, %fd88, %fd85, %fd85;
	mul.f64 	%fd90, %fd83, %fd89;
	fma.rn.f64 	%fd91, %fd83, %fd89, %fd90;
	mul.f64 	%fd92, %fd91, %fd91;
	fma.rn.f64 	%fd93, %fd92, 0d3EB1380B3AE80F1E, 0d3ED0EE258B7A8B04;
	fma.rn.f64 	%fd94, %fd93, %fd92, 0d3EF3B2669F02676F;
	fma.rn.f64 	%fd95, %fd94, %fd92, 0d3F1745CBA9AB0956;
	fma.rn.f64 	%fd96, %fd95, %fd92, 0d3F3C71C72D1B5154;
	fma.rn.f64 	%fd97, %fd96, %fd92, 0d3F624924923BE72D;
	fma.rn.f64 	%fd98, %fd97, %fd92, 0d3F8999999999A3C4;
	fma.rn.f64 	%fd99, %fd98, %fd92, 0d3FB5555555555554;
	sub.f64 	%fd100, %fd83, %fd91;
	add.f64 	%fd101, %fd100, %fd100;
	neg.f64 	%fd102, %fd91;
	fma.rn.f64 	%fd103, %fd102, %fd83, %fd101;
	mul.f64 	%fd104, %fd89, %fd103;
	mul.f64 	%fd105, %fd92, %fd99;
	fma.rn.f64 	%fd106, %fd105, %fd91, %fd104;
	xor.b32  	%r63, %r153, -2147483648;
	mov.b32 	%r64, 1127219200;
	mov.b64 	%fd107, {%r63, %r64};
	sub.f64 	%fd108, %fd107, %fd1;
	fma.rn.f64 	%fd109, %fd108, 0d3FE62E42FEFA39EF, %fd91;
	fma.rn.f64 	%fd110, %fd108, 0dBFE62E42FEFA39EF, %fd109;
	sub.f64 	%fd111, %fd110, %fd91;
	sub.f64 	%fd112, %fd106, %fd111;
	fma.rn.f64 	%fd113, %fd108, 0d3C7ABC9E3B39803F, %fd112;
	add.f64 	%fd193, %fd109, %fd113;
	bra.uni 	$L__BB26_12;
$L__BB26_11:
	fma.rn.f64 	%fd82, %fd191, 0d7FF0000000000000, 0d7FF0000000000000;
	{
	.reg .b32 %temp; 
	mov.b64 	{%temp, %r55}, %fd191;
	}
	and.b32  	%r56, %r55, 2147483647;
	setp.eq.s32 	%p7, %r56, 0;
	selp.f64 	%fd193, 0dFFF0000000000000, %fd82, %p7;
$L__BB26_12:
	sub.f64 	%fd17, %fd198, %fd193;
	add.s32 	%r65, %r149, 1024;
	mul.wide.u32 	%rd6, %r65, 8;
	add.s64 	%rd7, %rd1, %rd6;
	ld.global.f64 	%fd18, [%rd7];
	fma.rn.f64 	%fd114, %fd18, 0d3FF71547652B82FE, 0d4338000000000000;
	{
	.reg .b32 %temp; 
	mov.b64 	{%r19, %temp}, %fd114;
	}
	mov.f64 	%fd115, 0dC338000000000000;
	add.rn.f64 	%fd116, %fd114, %fd115;
	fma.rn.f64 	%fd117, %fd116, 0dBFE62E42FEFA39EF, %fd18;
	fma.rn.f64 	%fd118, %fd116, 0dBC7ABC9E3B39803F, %fd117;
	fma.rn.f64 	%fd119, %fd118, 0d3E5ADE1569CE2BDF, 0d3E928AF3FCA213EA;
	fma.rn.f64 	%fd120, %fd119, %fd118, 0d3EC71DEE62401315;
	fma.rn.f64 	%fd121, %fd120, %fd118, 0d3EFA01997C89EB71;
	fma.rn.f64 	%fd122, %fd121, %fd118, 0d3F2A01A014761F65;
	fma.rn.f64 	%fd123, %fd122, %fd118, 0d3F56C16C1852B7AF;
	fma.rn.f64 	%fd124, %fd123, %fd118, 0d3F81111111122322;
	fma.rn.f64 	%fd125, %fd124, %fd118, 0d3FA55555555502A1;
	fma.rn.f64 	%fd126, %fd125, %fd118, 0d3FC5555555555511;
	fma.rn.f64 	%fd127, %fd126, %fd118, 0d3FE000000000000B;
	fma.rn.f64 	%fd128, %fd127, %fd118, 0d3FF0000000000000;
	fma.rn.f64 	%fd129, %fd128, %fd118, 0d3FF0000000000000;
	{
	.reg .b32 %temp; 
	mov.b64 	{%r20, %temp}, %fd129;
	}
	{
	.reg .b32 %temp; 
	mov.b64 	{%temp, %r21}, %fd129;
	}
	shl.b32 	%r66, %r19, 20;
	add.s32 	%r67, %r66, %r21;
	mov.b64 	%fd194, {%r20, %r67};
	{
	.reg .b32 %temp; 
	mov.b64 	{%temp, %r68}, %fd18;
	}
	mov.b32 	%f4, %r68;
	abs.f32 	%f2, %f4;
	setp.lt.f32 	%p9, %f2, 0f4086232B;
	@%p9 bra 	$L__BB26_15;
	setp.lt.f64 	%p10, %fd18, 0d0000000000000000;
	add.f64 	%fd130, %fd18, 0d7FF0000000000000;
	selp.f64 	%fd194, 0d0000000000000000, %fd130, %p10;
	setp.geu.f32 	%p11, %f2, 0f40874800;
	@%p11 bra 	$L__BB26_15;
	shr.u32 	%r69, %r19, 31;
	add.s32 	%r70, %r19, %r69;
	shr.s32 	%r71, %r70, 1;
	shl.b32 	%r72, %r71, 20;
	add.s32 	%r73, %r21, %r72;
	mov.b64 	%fd131, {%r20, %r73};
	sub.s32 	%r74, %r19, %r71;
	shl.b32 	%r75, %r74, 20;
	add.s32 	%r76, %r75, 1072693248;
	mov.b32 	%r77, 0;
	mov.b64 	%fd132, {%r77, %r76};
	mul.f64 	%fd194, %fd132, %fd131;
$L__BB26_15:
	add.f64 	%fd195, %fd194, 0d3FF0000000000000;
	{
	.reg .b32 %temp; 
	mov.b64 	{%temp, %r154}, %fd195;
	}
	{
	.reg .b32 %temp; 
	mov.b64 	{%r155, %temp}, %fd195;
	}
	setp.gt.s32 	%p12, %r154, 1048575;
	mov.b32 	%r156, -1023;
	@%p12 bra 	$L__BB26_17;
	mul.f64 	%fd195, %fd195, 0d4350000000000000;
	{
	.reg .b32 %temp; 
	mov.b64 	{%temp, %r154}, %fd195;
	}
	{
	.reg .b32 %temp; 
	mov.b64 	{%r155, %temp}, %fd195;
	}
	mov.b32 	%r156, -1077;
$L__BB26_17:
	add.s32 	%r80, %r154, -1;
	setp.gt.u32 	%p13, %r80, 2146435070;
	@%p13 bra 	$L__BB26_21;
	shr.u32 	%r83, %r154, 20;
	add.s32 	%r157, %r156, %r83;
	and.b32  	%r84, %r154, 1048575;
	or.b32  	%r85, %r84, 1072693248;
	mov.b64 	%fd196, {%r155, %r85};
	setp.lt.u32 	%p15, %r85, 1073127583;
	@%p15 bra 	$L__BB26_20;
	{
	.reg .b32 %temp; 
	mov.b64 	{%r86, %temp}, %fd196;
	}
	{
	.reg .b32 %temp; 
	mov.b64 	{%temp, %r87}, %fd196;
	}
	add.s32 	%r88, %r87, -1048576;
	mov.b64 	%fd196, {%r86, %r88};
	add.s32 	%r157, %r157, 1;
$L__BB26_20:
	add.f64 	%fd134, %fd196, 0dBFF0000000000000;
	add.f64 	%fd135, %fd196, 0d3FF0000000000000;
	rcp.approx.ftz.f64 	%fd136, %fd135;
	neg.f64 	%fd137, %fd135;
	fma.rn.f64 	%fd138, %fd137, %fd136, 0d3FF0000000000000;
	fma.rn.f64 	%fd139, %fd138, %fd138, %fd138;
	fma.rn.f64 	%fd140, %fd139, %fd136, %fd136;
	mul.f64 	%fd141, %fd134, %fd140;
	fma.rn.f64 	%fd142, %fd134, %fd140, %fd141;
	mul.f64 	%fd143, %fd142, %fd142;
	fma.rn.f64 	%fd144, %fd143, 0d3EB1380B3AE80F1E, 0d3ED0EE258B7A8B04;
	fma.rn.f64 	%fd145, %fd144, %fd143, 0d3EF3B2669F02676F;
	fma.rn.f64 	%fd146, %fd145, %fd143, 0d3F1745CBA9AB0956;
	fma.rn.f64 	%fd147, %fd146, %fd143, 0d3F3C71C72D1B5154;
	fma.rn.f64 	%fd148, %fd147, %fd143, 0d3F624924923BE72D;
	fma.rn.f64 	%fd149, %fd148, %fd143, 0d3F8999999999A3C4;
	fma.rn.f64 	%fd150, %fd149, %fd143, 0d3FB5555555555554;
	sub.f64 	%fd151, %fd134, %fd142;
	add.f64 	%fd152, %fd151, %fd151;
	neg.f64 	%fd153, %fd142;
	fma.rn.f64 	%fd154, %fd153, %fd134, %fd152;
	mul.f64 	%fd155, %fd140, %fd154;
	mul.f64 	%fd156, %fd143, %fd150;
	fma.rn.f64 	%fd157, %fd156, %fd142, %fd155;
	xor.b32  	%r89, %r157, -2147483648;
	mov.b32 	%r90, 1127219200;
	mov.b64 	%fd158, {%r89, %r90};
	sub.f64 	%fd159, %fd158, %fd1;
	fma.rn.f64 	%fd160, %fd159, 0d3FE62E42FEFA39EF, %fd142;
	fma.rn.f64 	%fd161, %fd159, 0dBFE62E42FEFA39EF, %fd160;
	sub.f64 	%fd162, %fd161, %fd142;
	sub.f64 	%fd163, %fd157, %fd162;
	fma.rn.f64 	%fd164, %fd159, 0d3C7ABC9E3B39803F, %fd163;
	add.f64 	%fd197, %fd160, %fd164;
	bra.uni 	$L__BB26_22;
$L__BB26_21:
	fma.rn.f64 	%fd133, %fd195, 0d7FF0000000000000, 0d7FF0000000000000;
	{
	.reg .b32 %temp; 
	mov.b64 	{%temp, %r81}, %fd195;
	}
	and.b32  	%r82, %r81, 2147483647;
	setp.eq.s32 	%p14, %r82, 0;
	selp.f64 	%fd197, 0dFFF0000000000000, %fd133, %p14;
$L__BB26_22:
	sub.f64 	%fd198, %fd17, %fd197;
	add.s32 	%r149, %r149, %r4;
	setp.lt.u32 	%p16, %r149, %r35;
	@%p16 bra 	$L__BB26_2;
$L__BB26_23:
	shl.b32 	%r91, %r1, 3;
	mov.u32 	%r92, __smem_d;
	add.s32 	%r33, %r92, %r91;
	st.shared.f64 	[%r33], %fd198;
	barrier.sync 	0;
	setp.gt.u32 	%p17, %r1, 255;
	@%p17 bra 	$L__BB26_25;
	ld.shared.f64 	%fd165, [%r33+2048];
	add.f64 	%fd198, %fd198, %fd165;
	st.shared.f64 	[%r33], %fd198;
$L__BB26_25:
	barrier.sync 	0;
	setp.gt.u32 	%p18, %r1, 127;
	@%p18 bra 	$L__BB26_27;
	ld.shared.f64 	%fd166, [%r33+1024];
	add.f64 	%fd198, %fd198, %fd166;
	st.shared.f64 	[%r33], %fd198;
$L__BB26_27:
	barrier.sync 	0;
	setp.gt.u32 	%p19, %r1, 63;
	@%p19 bra 	$L__BB26_29;
	ld.shared.f64 	%fd167, [%r33+512];
	add.f64 	%fd198, %fd198, %fd167;
	st.shared.f64 	[%r33], %fd198;
$L__BB26_29:
	barrier.sync 	0;
	setp.gt.u32 	%p20, %r1, 31;
	@%p20 bra 	$L__BB26_47;
	// begin inline asm
	activemask.b32 %r93;
	// end inline asm
	ld.shared.f64 	%fd168, [%r33+256];
	add.f64 	%fd40, %fd198, %fd168;
	setp.ne.s32 	%p21, %r93, -1;
	@%p21 bra 	$L__BB26_32;
	// begin inline asm
	mov.b64 {%r101,%r102}, %fd40;
	// end inline asm
	shfl.sync.down.b32	%r104|%p25, %r102, 16, 31, -1;
	shfl.sync.down.b32	%r103|%p26, %r101, 16, 31, -1;
	// begin inline asm
	mov.b64 %fd202, {%r103,%r104};
	// end inline asm
	bra.uni 	$L__BB26_33;
$L__BB26_32:
	// begin inline asm
	mov.u32 %r94, %laneid;
	// end inline asm
	fns.b32 	%r99, %r93, %r94, 17;
	setp.gt.u32 	%p22, %r99, 31;
	selp.b32 	%r100, %r94, %r99, %p22;
	// begin inline asm
	mov.b64 {%r95,%r96}, %fd40;
	// end inline asm
	shfl.sync.idx.b32	%r98|%p23, %r96, %r100, 31, %r93;
	shfl.sync.idx.b32	%r97|%p24, %r95, %r100, 31, %r93;
	// begin inline asm
	mov.b64 %fd202, {%r97,%r98};
	// end inline asm
$L__BB26_33:
	setp.eq.s32 	%p27, %r93, -1;
	add.f64 	%fd44, %fd40, %fd202;
	@%p27 bra 	$L__BB26_35;
	// begin inline asm
	mov.u32 %r105, %laneid;
	// end inline asm
	fns.b32 	%r110, %r93, %r105, 9;
	setp.gt.u32 	%p28, %r110, 31;
	selp.b32 	%r111, %r105, %r110, %p28;
	// begin inline asm
	mov.b64 {%r106,%r107}, %fd44;
	// end inline asm
	shfl.sync.idx.b32	%r109|%p29, %r107, %r111, 31, %r93;
	shfl.sync.idx.b32	%r108|%p30, %r106, %r111, 31, %r93;
	// begin inline asm
	mov.b64 %fd203, {%r108,%r109};
	// end inline asm
	bra.uni 	$L__BB26_36;
$L__BB26_35:
	// begin inline asm
	mov.b64 {%r112,%r113}, %fd44;
	// end inline asm
	shfl.sync.down.b32	%r115|%p31, %r113, 8, 31, -1;
	shfl.sync.down.b32	%r114|%p32, %r112, 8, 31, -1;
	// begin inline asm
	mov.b64 %fd203, {%r114,%r115};
	// end inline asm
$L__BB26_36:
	setp.eq.s32 	%p33, %r93, -1;
	add.f64 	%fd48, %fd44, %fd203;
	@%p33 bra 	$L__BB26_38;
	// begin inline asm
	mov.u32 %r116, %laneid;
	// end inline asm
	fns.b32 	%r121, %r93, %r116, 5;
	setp.gt.u32 	%p34, %r121, 31;
	selp.b32 	%r122, %r116, %r121, %p34;
	// begin inline asm
	mov.b64 {%r117,%r118}, %fd48;
	// end inline asm
	shfl.sync.idx.b32	%r120|%p35, %r118, %r122, 31, %r93;
	shfl.sync.idx.b32	%r119|%p36, %r117, %r122, 31, %r93;
	// begin inline asm
	mov.b64 %fd204, {%r119,%r120};
	// end inline asm
	bra.uni 	$L__BB26_39;
$L__BB26_38:
	// begin inline asm
	mov.b64 {%r123,%r124}, %fd48;
	// end inline asm
	shfl.sync.down.b32	%r126|%p37, %r124, 4, 31, -1;
	shfl.sync.down.b32	%r125|%p38, %r123, 4, 31, -1;
	// begin inline asm
	mov.b64 %fd204, {%r125,%r126};
	// end inline asm
$L__BB26_39:
	setp.eq.s32 	%p39, %r93, -1;
	add.f64 	%fd52, %fd48, %fd204;
	@%p39 bra 	$L__BB26_41;
	// begin inline asm
	mov.u32 %r127, %laneid;
	// end inline asm
	fns.b32 	%r132, %r93, %r127, 3;
	setp.gt.u32 	%p40, %r132, 31;
	selp.b32 	%r133, %r127, %r132, %p40;
	// begin inline asm
	mov.b64 {%r128,%r129}, %fd52;
	// end inline asm
	shfl.sync.idx.b32	%r131|%p41, %r129, %r133, 31, %r93;
	shfl.sync.idx.b32	%r130|%p42, %r128, %r133, 31, %r93;
	// begin inline asm
	mov.b64 %fd205, {%r130,%r131};
	// end inline asm
	bra.uni 	$L__BB26_42;
$L__BB26_41:
	// begin inline asm
	mov.b64 {%r134,%r135}, %fd52;
	// end inline asm
	shfl.sync.down.b32	%r137|%p43, %r135, 2, 31, -1;
	shfl.sync.down.b32	%r136|%p44, %r134, 2, 31, -1;
	// begin inline asm
	mov.b64 %fd205, {%r136,%r137};
	// end inline asm
$L__BB26_42:
	setp.eq.s32 	%p45, %r93, -1;
	add.f64 	%fd56, %fd52, %fd205;
	@%p45 bra 	$L__BB26_44;
	// begin inline asm
	mov.u32 %r138, %laneid;
	// end inline asm
	fns.b32 	%r143, %r93, %r138, 2;
	setp.gt.u32 	%p46, %r143, 31;
	selp.b32 	%r144, %r138, %r143, %p46;
	// begin inline asm
	mov.b64 {%r139,%r140}, %fd56;
	// end inline asm
	shfl.sync.idx.b32	%r142|%p47, %r140, %r144, 31, %r93;
	shfl.sync.idx.b32	%r141|%p48, %r139, %r144, 31, %r93;
	// begin inline asm
	mov.b64 %fd206, {%r141,%r142};
	// end inline asm
	bra.uni 	$L__BB26_45;
$L__BB26_44:
	// begin inline asm
	mov.b64 {%r145,%r146}, %fd56;
	// end inline asm
	shfl.sync.down.b32	%r148|%p49, %r146, 1, 31, -1;
	shfl.sync.down.b32	%r147|%p50, %r145, 1, 31, -1;
	// begin inline asm
	mov.b64 %fd206, {%r147,%r148};
	// end inline asm
$L__BB26_45:
	add.f64 	%fd60, %fd56, %fd206;
	setp.ne.s32 	%p51, %r1, 0;
	@%p51 bra 	$L__BB26_47;
	cvta.to.global.u64 	%rd8, %rd2;
	mul.wide.u32 	%rd9, %r2, 8;
	add.s64 	%rd10, %rd8, %rd9;
	st.global.f64 	[%rd10], %fd60;
$L__BB26_47:
	ret;

}
	// .globl	_Z11reduceRegr6IdLj512ELb1EEvPT_S1_j
.visible .entry _Z11reduceRegr6IdLj512ELb1EEvPT_S1_j(
	.param .u64 .ptr .align 1 _Z11reduceRegr6IdLj512ELb1EEvPT_S1_j_param_0,
	.param .u64 .ptr .align 1 _Z11reduceRegr6IdLj512ELb1EEvPT_S1_j_param_1,
	.param .u32 _Z11reduceRegr6IdLj512ELb1EEvPT_S1_j_param_2
)
{
	.reg .pred 	%p<52>;
	.reg .b32 	%r<158>;
	.reg .b32 	%f<5>;
	.reg .b64 	%rd<11>;
	.reg .b64 	%fd<207>;

	ld.param.u64 	%rd3, [_Z11reduceRegr6IdLj512ELb1EEvPT_S1_j_param_0];
	ld.param.u64 	%rd2, [_Z11reduceRegr6IdLj512ELb1EEvPT_S1_j_param_1];
	ld.param.u32 	%r35, [_Z11reduceRegr6IdLj512ELb1EEvPT_S1_j_param_2];
	cvta.to.global.u64 	%rd1, %rd3;
	mov.u32 	%r1, %tid.x;
	mov.u32 	%r2, %ctaid.x;
	shl.b32 	%r36, %r2, 10;
	or.b32  	%r149, %r36, %r1;
	setp.ge.u32 	%p1, %r149, %r35;
	mov.f64 	%fd198, 0d0000000000000000;
	@%p1 bra 	$L__BB27_23;
	mov.b32 	%r37, 1127219200;
	mov.b32 	%r38, -2147483648;
	mov.b64 	%fd1, {%r38, %r37};
	mov.u32 	%r39, %nctaid.x;
	shl.b32 	%r4, %r39, 10;
	mov.f64 	%fd198, 0d0000000000000000;
$L__BB27_2:
	mul.wide.u32 	%rd4, %r149, 8;
	add.s64 	%rd5, %rd1, %rd4;
	ld.global.f64 	%fd3, [%rd5];
	fma.rn.f64 	%fd63, %fd3, 0d3FF71547652B82FE, 0d4338000000000000;
	{
	.reg .b32 %temp; 
	mov.b64 	{%r6, %temp}, %fd63;
	}
	mov.f64 	%fd64, 0dC338000000000000;
	add.rn.f64 	%fd65, %fd63, %fd64;
	fma.rn.f64 	%fd66, %fd65, 0dBFE62E42FEFA39EF, %fd3;
	fma.rn.f64 	%fd67, %fd65, 0dBC7ABC9E3B39803F, %fd66;
	fma.rn.f64 	%fd68, %fd67, 0d3E5ADE1569CE2BDF, 0d3E928AF3FCA213EA;
	fma.rn.f64 	%fd69, %fd68, %fd67, 0d3EC71DEE62401315;
	fma.rn.f64 	%fd70, %fd69, %fd67, 0d3EFA01997C89EB71;
	fma.rn.f64 	%fd71, %fd70, %fd67, 0d3F2A01A014761F65;
	fma.rn.f64 	%fd72, %fd71, %fd67, 0d3F56C16C1852B7AF;
	fma.rn.f64 	%fd73, %fd72, %fd67, 0d3F81111111122322;
	fma.rn.f64 	%fd74, %fd73, %fd67, 0d3FA55555555502A1;
	fma.rn.f64 	%fd75, %fd74, %fd67, 0d3FC5555555555511;
	fma.rn.f64 	%fd76, %fd75, %fd67, 0d3FE000000000000B;
	fma.rn.f64 	%fd77, %fd76, %fd67, 0d3FF0000000000000;
	fma.rn.f64 	%fd78, %fd77, %fd67, 0d3FF0000000000000;
	{
	.reg .b32 %temp; 
	mov.b64 	{%r7, %temp}, %fd78;
	}
	{
	.reg .b32 %temp; 
	mov.b64 	{%temp, %r8}, %fd78;
	}
	shl.b32 	%r40, %r6, 20;
	add.s32 	%r41, %r40, %r8;
	mov.b64 	%fd190, {%r7, %r41};
	{
	.reg .b32 %temp; 
	mov.b64 	{%temp, %r42}, %fd3;
	}
	mov.b32 	%f3, %r42;
	abs.f32 	%f1, %f3;
	setp.lt.f32 	%p2, %f1, 0f4086232B;
	@%p2 bra 	$L__BB27_5;
	setp.lt.f64 	%p3, %fd3, 0d0000000000000000;
	add.f64 	%fd79, %fd3, 0d7FF0000000000000;
	selp.f64 	%fd190, 0d0000000000000000, %fd79, %p3;
	setp.geu.f32 	%p4, %f1, 0f40874800;
	@%p4 bra 	$L__BB27_5;
	shr.u32 	%r43, %r6, 31;
	add.s32 	%r44, %r6, %r43;
	shr.s32 	%r45, %r44, 1;
	shl.b32 	%r46, %r45, 20;
	add.s32 	%r47, %r8, %r46;
	mov.b64 	%fd80, {%r7, %r47};
	sub.s32 	%r48, %r6, %r45;
	shl.b32 	%r49, %r48, 20;
	add.s32 	%r50, %r49, 1072693248;
	mov.b32 	%r51, 0;
	mov.b64 	%fd81, {%r51, %r50};
	mul.f64 	%fd190, %fd81, %fd80;
$L__BB27_5:
	add.f64 	%fd191, %fd190, 0d3FF0000000000000;
	{
	.reg .b32 %temp; 
	mov.b64 	{%temp, %r150}, %fd191;
	}
	{
	.reg .b32 %temp; 
	mov.b64 	{%r151, %temp}, %fd191;
	}
	setp.gt.s32 	%p5, %r150, 1048575;
	mov.b32 	%r152, -1023;
	@%p5 bra 	$L__BB27_7;
	mul.f64 	%fd191, %fd191, 0d4350000000000000;
	{
	.reg .b32 %temp; 
	mov.b64 	{%temp, %r150}, %fd191;
	}
	{
	.reg .b32 %temp; 
	mov.b64 	{%r151, %temp}, %fd191;
	}
	mov.b32 	%r152, -1077;
$L__BB27_7:
	add.s32 	%r54, %r150, -1;
	setp.gt.u32 	%p6, %r54, 2146435070;
	@%p6 bra 	$L__BB27_11;
	shr.u32 	%r57, %r150, 20;
	add.s32 	%r153, %r152, %r57;
	and.b32  	%r58, %r150, 1048575;
	or.b32  	%r59, %r58, 1072693248;
	mov.b64 	%fd192, {%r151, %r59};
	setp.lt.u32 	%p8, %r59, 1073127583;
	@%p8 bra 	$L__BB27_10;
	{
	.reg .b32 %temp; 
	mov.b64 	{%r60, %temp}, %fd192;
	}
	{
	.reg .b32 %temp; 
	mov.b64 	{%temp, %r61}, %fd192;
	}
	add.s32 	%r62, %r61, -1048576;
	mov.b64 	%fd192, {%r60, %r62};
	add.s32 	%r153, %r153, 1;
$L__BB27_10:
	add.f64 	%fd83, %fd192, 0dBFF0000000000000;
	add.f64 	%fd84, %fd192, 0d3FF0000000000000;
	rcp.approx.ftz.f64 	%fd85, %fd84;
	neg.f64 	%fd86, %fd84;
	fma.rn.f64 	%fd87, %fd86, %fd85, 0d3FF0000000000000;
	fma.rn.f64 	%fd88, %fd87, %fd87, %fd87;
	fma.rn.f64 	%fd89, %fd88, %fd85, %fd85;
	mul.f64 	%fd90, %fd83, %fd89;
	fma.rn.f64 	%fd91, %fd83, %fd89, %fd90;
	mul.f64 	%fd92, %fd91, %fd91;
	fma.rn.f64 	%fd93, %fd92, 0d3EB1380B3AE80F1E, 0d3ED0EE258B7A8B04;
	fma.rn.f64 	%fd94, %fd93, %fd92, 0d3EF3B2669F02676F;
	fma.rn.f64 	%fd95, %fd94, %fd92, 0d3F1745CBA9AB0956;
	fma.rn.f64 	%fd96, %fd95, %fd92, 0d3F3C71C72D1B5154;
	fma.rn.f64 	%fd97, %fd96, %fd92, 0d3F624924923BE72D;
	fma.rn.f64 	%fd98, %fd97, %fd92, 0d3F8999999999A3C4;
	fma.rn.f64 	%fd99, %fd98, %fd92, 0d3FB5555555555554;
	sub.f64 	%fd100, %fd83, %fd91;
	add.f64 	%fd101, %fd100, %fd100;
	neg.f64 	%fd102, %fd91;
	fma.rn.f64 	%fd103, %fd102, %fd83, %fd101;
	mul.f64 	%fd104, %fd89, %fd103;
	mul.f64 	%fd105, %fd92, %fd99;
	fma.rn.f64 	%fd106, %fd105, %fd91, %fd104;
	xor.b32  	%r63, %r153, -2147483648;
	mov.b32 	%r64, 1127219200;
	mov.b64 	%fd107, {%r63, %r64};
	sub.f64 	%fd108, %fd107, %fd1;
	fma.rn.f64 	%fd109, %fd108, 0d3FE62E42FEFA39EF, %fd91;
	fma.rn.f64 	%fd110, %fd108, 0dBFE62E42FEFA39EF, %fd109;
	sub.f64 	%fd111, %fd110, %fd91;
	sub.f64 	%fd112, %fd106, %fd111;
	fma.rn.f64 	%fd113, %fd108, 0d3C7ABC9E3B39803F, %fd112;
	add.f64 	%fd193, %fd109, %fd113;
	bra.uni 	$L__BB27_12;
$L__BB27_11:
	fma.rn.f64 	%fd82, %fd191, 0d7FF0000000000000, 0d7FF0000000000000;
	{
	.reg .b32 %temp; 
	mov.b64 	{%temp, %r55}, %fd191;
	}
	and.b32  	%r56, %r55, 2147483647;
	setp.eq.s32 	%p7, %r56, 0;
	selp.f64 	%fd193, 0dFFF0000000000000, %fd82, %p7;
$L__BB27_12:
	sub.f64 	%fd17, %fd198, %fd193;
	add.s32 	%r65, %r149, 512;
	mul.wide.u32 	%rd6, %r65, 8;
	add.s64 	%rd7, %rd1, %rd6;
	ld.global.f64 	%fd18, [%rd7];
	fma.rn.f64 	%fd114, %fd18, 0d3FF71547652B82FE, 0d4338000000000000;
	{
	.reg .b32 %temp; 
	mov.b64 	{%r19, %temp}, %fd114;
	}
	mov.f64 	%fd115, 0dC338000000000000;
	add.rn.f64 	%fd116, %fd114, %fd115;
	fma.rn.f64 	%fd117, %fd116, 0dBFE62E42FEFA39EF, %fd18;
	fma.rn.f64 	%fd118, %fd116, 0dBC7ABC9E3B39803F, %fd117;
	fma.rn.f64 	%fd119, %fd118, 0d3E5ADE1569CE2BDF, 0d3E928AF3FCA213EA;
	fma.rn.f64 	%fd120, %fd119, %fd118, 0d3EC71DEE62401315;
	fma.rn.f64 	%fd121, %fd120, %fd118, 0d3EFA01997C89EB71;
	fma.rn.f64 	%fd122, %fd121, %fd118, 0d3F2A01A014761F65;
	fma.rn.f64 	%fd123, %fd122, %fd118, 0d3F56C16C1852B7AF;
	fma.rn.f64 	%fd124, %fd123, %fd118, 0d3F81111111122322;
	fma.rn.f64 	%fd125, %fd124, %fd118, 0d3FA55555555502A1;
	fma.rn.f64 	%fd126, %fd125, %fd118, 0d3FC5555555555511;
	fma.rn.f64 	%fd127, %fd126, %fd118, 0d3FE000000000000B;
	fma.rn.f64 	%fd128, %fd127, %fd118, 0d3FF0000000000000;
	fma.rn.f64 	%fd129, %fd128, %fd118, 0d3FF0000000000000;
	{
	.reg .b32 %temp; 
	mov.b64 	{%r20, %temp}, %fd129;
	}
	{
	.reg .b32 %temp; 
	mov.b64 	{%temp, %r21}, %fd129;
	}
	shl.b32 	%r66, %r19, 20;
	add.s32 	%r67, %r66, %r21;
	mov.b64 	%fd194, {%r20, %r67};
	{
	.reg .b32 %temp; 
	mov.b64 	{%temp, %r68}, %fd18;
	}
	mov.b32 	%f4, %r68;
	abs.f32 	%f2, %f4;
	setp.lt.f32 	%p9, %f2, 0f4086232B;
	@%p9 bra 	$L__BB27_15;
	setp.lt.f64 	%p10, %fd18, 0d0000000000000000;
	add.f64 	%fd130, %fd18, 0d7FF0000000000000;
	selp.f64 	%fd194, 0d0000000000000000, %fd130, %p10;
	setp.geu.f32 	%p11, %f2, 0f40874800;
	@%p11 bra 	$L__BB27_15;
	shr.u32 	%r69, %r19, 31;
	add.s32 	%r70, %r19, %r69;
	shr.s32 	%r71, %r70, 1;
	shl.b32 	%r72, %r71, 20;
	add.s32 	%r73, %r21, %r72;
	mov.b64 	%fd131, {%r20, %r73};
	sub.s32 	%r74, %r19, %r71;
	shl.b32 	%r75, %r74, 20;
	add.s32 	%r76, %r75, 1072693248;
	mov.b32 	%r77, 0;
	mov.b64 	%fd132, {%r77, %r76};
	mul.f64 	%fd194, %fd132, %fd131;
$L__BB27_15:
	add.f64 	%fd195, %fd194, 0d3FF0000000000000;
	{
	.reg .b32 %temp; 
	mov.b64 	{%temp, %r154}, %fd195;
	}
	{
	.reg .b32 %temp; 
	mov.b64 	{%r155, %temp}, %fd195;
	}
	setp.gt.s32 	%p12, %r154, 1048575;
	mov.b32 	%r156, -1023;
	@%p12 bra 	$L__BB27_17;
	mul.f64 	%fd195, %fd195, 0d4350000000000000;
	{
	.reg .b32 %temp; 
	mov.b64 	{%temp, %r154}, %fd195;
	}
	{
	.reg .b32 %temp; 
	mov.b64 	{%r155, %temp}, %fd195;
	}
	mov.b32 	%r156, -1077;
$L__BB27_17:
	add.s32 	%r80, %r154, -1;
	setp.gt.u32 	%p13, %r80, 2146435070;
	@%p13 bra 	$L__BB27_21;
	shr.u32 	%r83, %r154, 20;
	add.s32 	%r157, %r156, %r83;
	and.b32  	%r84, %r154, 1048575;
	or.b32  	%r85, %r84, 1072693248;
	mov.b64 	%fd196, {%r155, %r85};
	setp.lt.u32 	%p15, %r85, 1073127583;
	@%p15 bra 	$L__BB27_20;
	{
	.reg .b32 %temp; 
	mov.b64 	{%r86, %temp}, %fd196;
	}
	{
	.reg .b32 %temp; 
	mov.b64 	{%temp, %r87}, %fd196;
	}
	add.s32 	%r88, %r87, -1048576;
	mov.b64 	%fd196, {%r86, %r88};
	add.s32 	%r157, %r157, 1;
$L__BB27_20:
	add.f64 	%fd134, %fd196, 0dBFF0000000000000;
	add.f64 	%fd135, %fd196, 0d3FF0000000000000;
	rcp.approx.ftz.f64 	%fd136, %fd135;
	neg.f64 	%fd137, %fd135;
	fma.rn.f64 	%fd138, %fd137, %fd136, 0d3FF0000000000000;
	fma.rn.f64 	%fd139, %fd138, %fd138, %fd138;
	fma.rn.f64 	%fd140, %fd139, %fd136, %fd136;
	mul.f64 	%fd141, %fd134, %fd140;
	fma.rn.f64 	%fd142, %fd134, %fd140, %fd141;
	mul.f64 	%fd143, %fd142, %fd142;
	fma.rn.f64 	%fd144, %fd143, 0d3EB1380B3AE80F1E, 0d3ED0EE258B7A8B04;
	fma.rn.f64 	%fd145, %fd144, %fd143, 0d3EF3B2669F02676F;
	fma.rn.f64 	%fd146, %fd145, %fd143, 0d3F1745CBA9AB0956;
	fma.rn.f64 	%fd147, %fd146, %fd143, 0d3F3C71C72D1B5154;
	fma.rn.f64 	%fd148, %fd147, %fd143, 0d3F624924923BE72D;
	fma.rn.f64 	%fd149, %fd148, %fd143, 0d3F8999999999A3C4;
	fma.rn.f64 	%fd150, %fd149, %fd143, 0d3FB5555555555554;
	sub.f64 	%fd151, %fd134, %fd142;
	add.f64 	%fd152, %fd151, %fd151;
	neg.f64 	%fd153, %fd142;
	fma.rn.f64 	%fd154, %fd153, %fd134, %fd152;
	mul.f64 	%fd155, %fd140, %fd154;
	mul.f64 	%fd156, %fd143, %fd150;
	fma.rn.f64 	%fd157, %fd156, %fd142, %fd155;
	xor.b32  	%r89, %r157, -2147483648;
	mov.b32 	%r90, 1127219200;
	mov.b64 	%fd158, {%r89, %r90};
	sub.f64 	%fd159, %fd158, %fd1;
	fma.rn.f64 	%fd160, %fd159, 0d3FE62E42FEFA39EF, %fd142;
	fma.rn.f64 	%fd161, %fd159, 0dBFE62E42FEFA39EF, %fd160;
	sub.f64 	%fd162, %fd161, %fd142;
	sub.f64 	%fd163, %fd157, %fd162;
	fma.rn.f64 	%fd164, %fd159, 0d3C7ABC9E3B39803F, %fd163;
	add.f64 	%fd197, %fd160, %fd164;
	bra.uni 	$L__BB27_22;
$L__BB27_21:
	fma.rn.f64 	%fd133, %fd195, 0d7FF0000000000000, 0d7FF0000000000000;
	{
	.reg .b32 %temp; 
	mov.b64 	{%temp, %r81}, %fd195;
	}
	and.b32  	%r82, %r81, 2147483647;
	setp.eq.s32 	%p14, %r82, 0;
	selp.f64 	%fd197, 0dFFF0000000000000, %fd133, %p14;
$L__BB27_22:
	sub.f64 	%fd198, %fd17, %fd197;
	add.s32 	%r149, %r149, %r4;
	setp.lt.u32 	%p16, %r149, %r35;
	@%p16 bra 	$L__BB27_2;
$L__BB27_23:
	shl.b32 	%r91, %r1, 3;
	mov.u32 	%r92, __smem_d;
	add.s32 	%r33, %r92, %r91;
	st.shared.f64 	[%r33], %fd198;
	barrier.sync 	0;
	setp.gt.u32 	%p17, %r1, 255;
	@%p17 bra 	$L__BB27_25;
	ld.shared.f64 	%fd165, [%r33+2048];
	add.f64 	%fd198, %fd198, %fd165;
	st.shared.f64 	[%r33], %fd198;
$L__BB27_25:
	barrier.sync 	0;
	setp.gt.u32 	%p18, %r1, 127;
	@%p18 bra 	$L__BB27_27;
	ld.shared.f64 	%fd166, [%r33+1024];
	add.f64 	%fd198, %fd198, %fd166;
	st.shared.f64 	[%r33], %fd198;
$L__BB27_27:
	barrier.sync 	0;
	setp.gt.u32 	%p19, %r1, 63;
	@%p19 bra 	$L__BB27_29;
	ld.shared.f64 	%fd167, [%r33+512];
	add.f64 	%fd198, %fd198, %fd167;
	st.shared.f64 	[%r33], %fd198;
$L__BB27_29:
	barrier.sync 	0;
	setp.gt.u32 	%p20, %r1, 31;
	@%p20 bra 	$L__BB27_47;
	// begin inline asm
	activemask.b32 %r93;
	// end inline asm
	ld.shared.f64 	%fd168, [%r33+256];
	add.f64 	%fd40, %fd198, %fd168;
	setp.ne.s32 	%p21, %r93, -1;
	@%p21 bra 	$L__BB27_32;
	// begin inline asm
	mov.b64 {%r101,%r102}, %fd40;
	// end inline asm
	shfl.sync.down.b32	%r104|%p25, %r102, 16, 31, -1;
	shfl.sync.down.b32	%r103|%p26, %r101, 16, 31, -1;
	// begin inline asm
	mov.b64 %fd202, {%r103,%r104};
	// end inline asm
	bra.uni 	$L__BB27_33;
$L__BB27_32:
	// begin inline asm
	mov.u32 %r94, %laneid;
	// end inline asm
	fns.b32 	%r99, %r93, %r94, 17;
	setp.gt.u32 	%p22, %r99, 31;
	selp.b32 	%r100, %r94, %r99, %p22;
	// begin inline asm
	mov.b64 {%r95,%r96}, %fd40;
	// end inline asm
	shfl.sync.idx.b32	%r98|%p23, %r96, %r100, 31, %r93;
	shfl.sync.idx.b32	%r97|%p24, %r95, %r100, 31, %r93;
	// begin inline asm
	mov.b64 %fd202, {%r97,%r98};
	// end inline asm
$L__BB27_33:
	setp.eq.s32 	%p27, %r93, -1;
	add.f64 	%fd44, %fd40, %fd202;
	@%p27 bra 	$L__BB27_35;
	// begin inline asm
	mov.u32 %r105, %laneid;
	// end inline asm
	fns.b32 	%r110, %r93, %r105, 9;
	setp.gt.u32 	%p28, %r110, 31;
	selp.b32 	%r111, %r105, %r110, %p28;
	// begin inline asm
	mov.b64 {%r106,%r107}, %fd44;
	// end inline asm
	shfl.sync.idx.b32	%r109|%p29, %r107, %r111, 31, %r93;
	shfl.sync.idx.b32	%r108|%p30, %r106, %r111, 31, %r93;
	// begin inline asm
	mov.b64 %fd203, {%r108,%r109};
	// end inline asm
	bra.uni 	$L__BB27_36;
$L__BB27_35:
	// begin inline asm
	mov.b64 {%r112,%r113}, %fd44;
	// end inline asm
	shfl.sync.down.b32	%r115|%p31, %r113, 8, 31, -1;
	shfl.sync.down.b32	%r114|%p32, %r112, 8, 31, -1;
	// begin inline asm
	mov.b64 %fd203, {%r114,%r115};
	// end inline asm
$L__BB27_36:
	setp.eq.s32 	%p33, %r93, -1;
	add.f64 	%fd48, %fd44, %fd203;
	@%p33 bra 	$L__BB27_38;
	// begin inline asm
	mov.u32 %r116, %laneid;
	// end inline asm
	fns.b32 	%r121, %r93, %r116, 5;
	setp.gt.u32 	%p34, %r121, 31;
	selp.b32 	%r122, %r116, %r121, %p34;
	// begin inline asm
	mov.b64 {%r117,%r118}, %fd48;
	// end inline asm
	shfl.sync.idx.b32	%r120|%p35, %r118, %r122, 31, %r93;
	shfl.sync.idx.b32	%r119|%p36, %r117, %r122, 31, %r93;
	// begin inline asm
	mov.b64 %fd204, {%r119,%r120};
	// end inline asm
	bra.uni 	$L__BB27_39;
$L__BB27_38:
	// begin inline asm
	mov.b64 {%r123,%r124}, %fd48;
	// end inline asm
	shfl.sync.down.b32	%r126|%p37, %r124, 4, 31, -1;
	shfl.sync.down.b32	%r125|%p38, %r123, 4, 31, -1;
	// begin inline asm
	mov.b64 %fd204, {%r125,%r126};
	// end inline asm
$L__BB27_39:
	setp.eq.s32 	%p39, %r93, -1;
	add.f64 	%fd52, %fd48, %fd204;
	@%p39 bra 	$L__BB27_41;
	// begin inline asm
	mov.u32 %r127, %laneid;
	// end inline asm
	fns.b32 	%r132, %r93, %r127, 3;
	setp.gt.u32 	%p40, %r132, 31;
	selp.b32 	%r133, %r127, %r132, %p40;
	// begin inline asm
	mov.b64 {%r128,%r129}, %fd52;
	// end inline asm
	shfl.sync.idx.b32	%r131|%p41, %r129, %r133, 31, %r93;
	shfl.sync.idx.b32	%r130|%p42, %r128, %r133, 31, %r93;
	// begin inline asm
	mov.b64 %fd205, {%r130,%r131};
	// end inline asm
	bra.uni 	$L__BB27_42;
$L__BB27_41:
	// begin inline asm
	mov.b64 {%r134,%r135}, %fd52;
	// end inline asm
	shfl.sync.down.b32	%r137|%p43, %r135, 2, 31, -1;
	shfl.sync.down.b32	%r136|%p44, %r134, 2, 31, -1;
	// begin inline asm
	mov.b64 %fd205, {%r136,%r137};
	// end inline asm
$L__BB27_42:
	setp.eq.s32 	%p45, %r93, -1;
	add.f64 	%fd56, %fd52, %fd205;
	@%p45 bra 	$L__BB27_44;
	// begin inline asm
	mov.u32 %r138, %laneid;
	// end inline asm
	fns.b32 	%r143, %r93, %r138, 2;
	setp.gt.u32 	%p46, %r143, 31;
	selp.b32 	%r144, %r138, %r143, %p46;
	// begin inline asm
	mov.b64 {%r139,%r140}, %fd56;
	// end inline asm
	shfl.sync.idx.b32	%r142|%p47, %r140, %r144, 31, %r93;
	shfl.sync.idx.b32	%r141|%p48, %r139, %r144, 31, %r93;
	// begin inline asm
	mov.b64 %fd206, {%r141,%r142};
	// end inline asm
	bra.uni 	$L__BB27_45;
$L__BB27_44:
	// begin inline asm
	mov.b64 {%r145,%r146}, %fd56;
	// end inline asm
	shfl.sync.down.b32	%r148|%p49, %r146, 1, 31, -1;
	shfl.sync.down.b32	%r147|%p50, %r145, 1, 31, -1;
	// begin inline asm
	mov.b64 %fd206, {%r147,%r148};
	// end inline asm
$L__BB27_45:
	add.f64 	%fd60, %fd56, %fd206;
	setp.ne.s32 	%p51, %r1, 0;
	@%p51 bra 	$L__BB27_47;
	cvta.to.global.u64 	%rd8, %rd2;
	mul.wide.u32 	%rd9, %r2, 8;
	add.s64 	%rd10, %rd8, %rd9;
	st.global.f64 	[%rd10], %fd60;
$L__BB27_47:
	ret;

}
	// .globl	_Z11reduceRegr6IdLj256ELb1EEvPT_S1_j
.visible .entry _Z11reduceRegr6IdLj256ELb1EEvPT_S1_j(
	.param .u64 .ptr .align 1 _Z11reduceRegr6IdLj256ELb1EEvPT_S1_j_param_0,
	.param .u64 .ptr .align 1 _Z11reduceRegr6IdLj256ELb1EEvPT_S1_j_param_1,
	.param .u32 _Z11reduceRegr6IdLj256ELb1EEvPT_S1_j_param_2
)
{
	.reg .pred 	%p<51>;
	.reg .b32 	%r<158>;
	.reg .b32 	%f<5>;
	.reg .b64 	%rd<11>;
	.reg .b64 	%fd<203>;

	ld.param.u64 	%rd3, [_Z11reduceRegr6IdLj256ELb1EEvPT_S1_j_param_0];
	ld.param.u64 	%rd2, [_Z11reduceRegr6IdLj256ELb1EEvPT_S1_j_param_1];
	ld.param.u32 	%r35, [_Z11reduceRegr6IdLj256ELb1EEvPT_S1_j_param_2];
	cvta.to.global.u64 	%rd1, %rd3;
	mov.u32 	%r1, %tid.x;
	mov.u32 	%r2, %ctaid.x;
	shl.b32 	%r36, %r2, 9;
	add.s32 	%r149, %r36, %r1;
	setp.ge.u32 	%p1, %r149, %r35;
	mov.f64 	%fd195, 0d0000000000000000;
	@%p1 bra 	$L__BB28_23;
	mov.b32 	%r37, 1127219200;
	mov.b32 	%r38, -2147483648;
	mov.b64 	%fd1, {%r38, %r37};
	mov.u32 	%r39, %nctaid.x;
	shl.b32 	%r4, %r39, 9;
	mov.f64 	%fd195, 0d0000000000000000;
$L__BB28_2:
	mul.wide.u32 	%rd4, %r149, 8;
	add.s64 	%rd5, %rd1, %rd4;
	ld.global.f64 	%fd3, [%rd5];
	fma.rn.f64 	%fd61, %fd3, 0d3FF71547652B82FE, 0d4338000000000000;
	{
	.reg .b32 %temp; 
	mov.b64 	{%r6, %temp}, %fd61;
	}
	mov.f64 	%fd62, 0dC338000000000000;
	add.rn.f64 	%fd63, %fd61, %fd62;
	fma.rn.f64 	%fd64, %fd63, 0dBFE62E42FEFA39EF, %fd3;
	fma.rn.f64 	%fd65, %fd63, 0dBC7ABC9E3B39803F, %fd64;
	fma.rn.f64 	%fd66, %fd65, 0d3E5ADE1569CE2BDF, 0d3E928AF3FCA213EA;
	fma.rn.f64 	%fd67, %fd66, %fd65, 0d3EC71DEE62401315;
	fma.rn.f64 	%fd68, %fd67, %fd65, 0d3EFA01997C89EB71;
	fma.rn.f64 	%fd69, %fd68, %fd65, 0d3F2A01A014761F65;
	fma.rn.f64 	%fd70, %fd69, %fd65, 0d3F56C16C1852B7AF;
	fma.rn.f64 	%fd71, %fd70, %fd65, 0d3F81111111122322;
	fma.rn.f64 	%fd72, %fd71, %fd65, 0d3FA55555555502A1;
	fma.rn.f64 	%fd73, %fd72, %fd65, 0d3FC5555555555511;
	fma.rn.f64 	%fd74, %fd73, %fd65, 0d3FE000000000000B;
	fma.rn.f64 	%fd75, %fd74, %fd65, 0d3FF0000000000000;
	fma.rn.f64 	%fd76, %fd75, %fd65, 0d3FF0000000000000;
	{
	.reg .b32 %temp; 
	mov.b64 	{%r7, %temp}, %fd76;
	}
	{
	.reg .b32 %temp; 
	mov.b64 	{%temp, %r8}, %fd76;
	}
	shl.b32 	%r40, %r6, 20;
	add.s32 	%r41, %r40, %r8;
	mov.b64 	%fd187, {%r7, %r41};
	{
	.reg .b32 %temp; 
	mov.b64 	{%temp, %r42}, %fd3;
	}
	mov.b32 	%f3, %r42;
	abs.f32 	%f1, %f3;
	setp.lt.f32 	%p2, %f1, 0f4086232B;
	@%p2 bra 	$L__BB28_5;
	setp.lt.f64 	%p3, %fd3, 0d0000000000000000;
	add.f64 	%fd77, %fd3, 0d7FF0000000000000;
	selp.f64 	%fd187, 0d0000000000000000, %fd77, %p3;
	setp.geu.f32 	%p4, %f1, 0f40874800;
	@%p4 bra 	$L__BB28_5;
	shr.u32 	%r43, %r6, 31;
	add.s32 	%r44, %r6, %r43;
	shr.s32 	%r45, %r44, 1;
	shl.b32 	%r46, %r45, 20;
	add.s32 	%r47, %r8, %r46;
	mov.b64 	%fd78, {%r7, %r47};
	sub.s32 	%r48, %r6, %r45;
	shl.b32 	%r49, %r48, 20;
	add.s32 	%r50, %r49, 1072693248;
	mov.b32 	%r51, 0;
	mov.b64 	%fd79, {%r51, %r50};
	mul.f64 	%fd187, %fd79, %fd78;
$L__BB28_5:
	add.f64 	%fd188, %fd187, 0d3FF0000000000000;
	{
	.reg .b32 %temp; 
	mov.b64 	{%temp, %r150}, %fd188;
	}
	{
	.reg .b32 %temp; 
	mov.b64 	{%r151, %temp}, %fd188;
	}
	setp.gt.s32 	%p5, %r150, 1048575;
	mov.b32 	%r152, -1023;
	@%p5 bra 	$L__BB28_7;
	mul.f64 	%fd188, %fd188, 0d4350000000000000;
	{
	.reg .b32 %temp; 
	mov.b64 	{%temp, %r150}, %fd188;
	}
	{
	.reg .b32 %temp; 
	mov.b64 	{%r151, %temp}, %fd188;
	}
	mov.b32 	%r152, -1077;
$L__BB28_7:
	add.s32 	%r54, %r150, -1;
	setp.gt.u32 	%p6, %r54, 2146435070;
	@%p6 bra 	$L__BB28_11;
	shr.u32 	%r57, %r150, 20;
	add.s32 	%r153, %r152, %r57;
	and.b32  	%r58, %r150, 1048575;
	or.b32  	%r59, %r58, 1072693248;
	mov.b64 	%fd189, {%r151, %r59};
	setp.lt.u32 	%p8, %r59, 1073127583;
	@%p8 bra 	$L__BB28_10;
	{
	.reg .b32 %temp; 
	mov.b64 	{%r60, %temp}, %fd189;
	}
	{
	.reg .b32 %temp; 
	mov.b64 	{%temp, %r61}, %fd189;
	}
	add.s32 	%r62, %r61, -1048576;
	mov.b64 	%fd189, {%r60, %r62};
	add.s32 	%r153, %r153, 1;
$L__BB28_10:
	add.f64 	%fd81, %fd189, 0dBFF0000000000000;
	add.f64 	%fd82, %fd189, 0d3FF0000000000000;
	rcp.approx.ftz.f64 	%fd83, %fd82;
	neg.f64 	%fd84, %fd82;
	fma.rn.f64 	%fd85, %fd84, %fd83, 0d3FF0000000000000;
	fma.rn.f64 	%fd86, %fd85, %fd85, %fd85;
	fma.rn.f64 	%fd87, %fd86, %fd83, %fd83;
	mul.f64 	%fd88, %fd81, %fd87;
	fma.rn.f64 	%fd89, %fd81, %fd87, %fd88;
	mul.f64 	%fd90, %fd89, %fd89;
	fma.rn.f64 	%fd91, %fd90, 0d3EB1380B3AE80F1E, 0d3ED0EE258B7A8B04;
	fma.rn.f64 	%fd92, %fd91, %fd90, 0d3EF3B2669F02676F;
	fma.rn.f64 	%fd93, %fd92, %fd90, 0d3F1745CBA9AB0956;
	fma.rn.f64 	%fd94, %fd93, %fd90, 0d3F3C71C72D1B5154;
	fma.rn.f64 	%fd95, %fd94, %fd90, 0d3F624924923BE72D;
	fma.rn.f64 	%fd96, %fd95, %fd90, 0d3F8999999999A3C4;
	fma.rn.f64 	%fd97, %fd96, %fd90, 0d3FB5555555555554;
	sub.f64 	%fd98, %fd81, %fd89;
	add.f64 	%fd99, %fd98, %fd98;
	neg.f64 	%fd100, %fd89;
	fma.rn.f64 	%fd101, %fd100, %fd81, %fd99;
	mul.f64 	%fd102, %fd87, %fd101;
	mul.f64 	%fd103, %fd90, %fd97;
	fma.rn.f64 	%fd104, %fd103, %fd89, %fd102;
	xor.b32  	%r63, %r153, -2147483648;
	mov.b32 	%r64, 1127219200;
	mov.b64 	%fd105, {%r63, %r64};
	sub.f64 	%fd106, %fd105, %fd1;
	fma.rn.f64 	%fd107, %fd106, 0d3FE62E42FEFA39EF, %fd89;
	fma.rn.f64 	%fd108, %fd106, 0dBFE62E42FEFA39EF, %fd107;
	sub.f64 	%fd109, %fd108, %fd89;
	sub.f64 	%fd110, %fd104, %fd109;
	fma.rn.f64 	%fd111, %fd106, 0d3C7ABC9E3B39803F, %fd110;
	add.f64 	%fd190, %fd107, %fd111;
	bra.uni 	$L__BB28_12;
$L__BB28_11:
	fma.rn.f64 	%fd80, %fd188, 0d7FF0000000000000, 0d7FF0000000000000;
	{
	.reg .b32 %temp; 
	mov.b64 	{%temp, %r55}, %fd188;
	}
	and.b32  	%r56, %r55, 2147483647;
	setp.eq.s32 	%p7, %r56, 0;
	selp.f64 	%fd190, 0dFFF0000000000000, %fd80, %p7;
$L__BB28_12:
	sub.f64 	%fd17, %fd195, %fd190;
	add.s32 	%r65, %r149, 256;
	mul.wide.u32 	%rd6, %r65, 8;
	add.s64 	%rd7, %rd1, %rd6;
	ld.global.f64 	%fd18, [%rd7];
	fma.rn.f64 	%fd112, %fd18, 0d3FF71547652B82FE, 0d4338000000000000;
	{
	.reg .b32 %temp; 
	mov.b64 	{%r19, %temp}, %fd112;
	}
	mov.f64 	%fd113, 0dC338000000000000;
	add.rn.f64 	%fd114, %fd112, %fd113;
	fma.rn.f64 	%fd115, %fd114, 0dBFE62E42FEFA39EF, %fd18;
	fma.rn.f64 	%fd116, %fd114, 0dBC7ABC9E3B39803F, %fd115;
	fma.rn.f64 	%fd117, %fd116, 0d3E5ADE1569CE2BDF, 0d3E928AF3FCA213EA;
	fma.rn.f64 	%fd118, %fd117, %fd116, 0d3EC71DEE62401315;
	fma.rn.f64 	%fd119, %fd118, %fd116, 0d3EFA01997C89EB71;
	fma.rn.f64 	%fd120, %fd119, %fd116, 0d3F2A01A014761F65;
	fma.rn.f64 	%fd121, %fd120, %fd116, 0d3F56C16C1852B7AF;
	fma.rn.f64 	%fd122, %fd121, %fd116, 0d3F81111111122322;
	fma.rn.f64 	%fd123, %fd122, %fd116, 0d3FA55555555502A1;
	fma.rn.f64 	%fd124, %fd123, %fd116, 0d3FC5555555555511;
	fma.rn.f64 	%fd125, %fd124, %fd116, 0d3FE000000000000B;
	fma.rn.f64 	%fd126, %fd125, %fd116, 0d3FF0000000000000;
	fma.rn.f64 	%fd127, %fd126, %fd116, 0d3FF0000000000000;
	{
	.reg .b32 %temp; 
	mov.b64 	{%r20, %temp}, %fd127;
	}
	{
	.reg .b32 %temp; 
	mov.b64 	{%temp, %r21}, %fd127;
	}
	shl.b32 	%r66, %r19, 20;
	add.s32 	%r67, %r66, %r21;
	mov.b64 	%fd191, {%r20, %r67};
	{
	.reg .b32 %temp; 
	mov.b64 	{%temp, %r68}, %fd18;
	}
	mov.b32 	%f4, %r68;
	abs.f32 	%f2, %f4;
	setp.lt.f32 	%p9, %f2, 0f4086232B;
	@%p9 bra 	$L__BB28_15;
	setp.lt.f64 	%p10, %fd18, 0d0000000000000000;
	add.f64 	%fd128, %fd18, 0d7FF0000000000000;
	selp.f64 	%fd191, 0d0000000000000000, %fd128, %p10;
	setp.geu.f32 	%p11, %f2, 0f40874800;
	@%p11 bra 	$L__BB28_15;
	shr.u32 	%r69, %r19, 31;
	add.s32 	%r70, %r19, %r69;
	shr.s32 	%r71, %r70, 1;
	shl.b32 	%r72, %r71, 20;
	add.s32 	%r73, %r21, %r72;
	mov.b64 	%fd129, {%r20, %r73};
	sub.s32 	%r74, %r19, %r71;
	shl.b32 	%r75, %r74, 20;
	add.s32 	%r76, %r75, 1072693248;
	mov.b32 	%r77, 0;
	mov.b64 	%fd130, {%r77, %r76};
	mul.f64 	%fd191, %fd130, %fd129;
$L__BB28_15:
	add.f64 	%fd192, %fd191, 0d3FF0000000000000;
	{
	.reg .b32 %temp; 
	mov.b64 	{%temp, %r154}, %fd192;
	}
	{
	.reg .b32 %temp; 
	mov.b64 	{%r155, %temp}, %fd192;
	}
	setp.gt.s32 	%p12, %r154, 1048575;
	mov.b32 	%r156, -1023;
	@%p12 bra 	$L__BB28_17;
	mul.f64 	%fd192, %fd192, 0d4350000000000000;
	{
	.reg .b32 %temp; 
	mov.b64 	{%temp, %r154}, %fd192;
	}
	{
	.reg .b32 %temp; 
	mov.b64 	{%r155, %temp}, %fd192;
	}
	mov.b32 	%r156, -1077;
$L__BB28_17:
	add.s32 	%r80, %r154, -1;
	setp.gt.u32 	%p13, %r80, 2146435070;
	@%p13 bra 	$L__BB28_21;
	shr.u32 	%r83, %r154, 20;
	add.s32 	%r157, %r156, %r83;
	and.b32  	%r84, %r154, 1048575;
	or.b32  	%r85, %r84, 1072693248;
	mov.b64 	%fd193, {%r155, %r85};
	setp.lt.u32 	%p15, %r85, 1073127583;
	@%p15 bra 	$L__BB28_20;
	{
	.reg .b32 %temp; 
	mov.b64 	{%r86, %temp}, %fd193;
	}
	{
	.reg .b32 %temp; 
	mov.b64 	{%temp, %r87}, %fd193;
	}
	add.s32 	%r88, %r87, -1048576;
	mov.b64 	%fd193, {%r86, %r88};
	add.s32 	%r157, %r157, 1;
$L__BB28_20:
	add.f64 	%fd132, %fd193, 0dBFF0000000000000;
	add.f64 	%fd133, %fd193, 0d3FF0000000000000;
	rcp.approx.ftz.f64 	%fd134, %fd133;
	neg.f64 	%fd135, %fd133;
	fma.rn.f64 	%fd136, %fd135, %fd134, 0d3FF0000000000000;
	fma.rn.f64 	%fd137, %fd136, %fd136, %fd136;
	fma.rn.f64 	%fd138, %fd137, %fd134, %fd134;
	mul.f64 	%fd139, %fd132, %fd138;
	fma.rn.f64 	%fd140, %fd132, %fd138, %fd139;
	mul.f64 	%fd141, %fd140, %fd140;
	fma.rn.f64 	%fd142, %fd141, 0d3EB1380B3AE80F1E, 0d3ED0EE258B7A8B04;
	fma.rn.f64 	%fd143, %fd142, %fd141, 0d3EF3B2669F02676F;
	fma.rn.f64 	%fd144, %fd143, %fd141, 0d3F1745CBA9AB0956;
	fma.rn.f64 	%fd145, %fd144, %fd141, 0d3F3C71C72D1B5154;
	fma.rn.f64 	%fd146, %fd145, %fd141, 0d3F624924923BE72D;
	fma.rn.f64 	%fd147, %fd146, %fd141, 0d3F8999999999A3C4;
	fma.rn.f64 	%fd148, %fd147, %fd141, 0d3FB5555555555554;
	sub.f64 	%fd149, %fd132, %fd140;
	add.f64 	%fd150, %fd149, %fd149;
	neg.f64 	%fd151, %fd140;
	fma.rn.f64 	%fd152, %fd151, %fd132, %fd150;
	mul.f64 	%fd153, %fd138, %fd152;
	mul.f64 	%fd154, %fd141, %fd148;
	fma.rn.f64 	%fd155, %fd154, %fd140, %fd153;
	xor.b32  	%r89, %r157, -2147483648;
	mov.b32 	%r90, 1127219200;
	mov.b64 	%fd156, {%r89, %r90};
	sub.f64 	%fd157, %fd156, %fd1;
	fma.rn.f64 	%fd158, %fd157, 0d3FE62E42FEFA39EF, %fd140;
	fma.rn.f64 	%fd159, %fd157, 0dBFE62E42FEFA39EF, %fd158;
	sub.f64 	%fd160, %fd159, %fd140;
	sub.f64 	%fd161, %fd155, %fd160;
	fma.rn.f64 	%fd162, %fd157, 0d3C7ABC9E3B39803F, %fd161;
	add.f64 	%fd194, %fd158, %fd162;
	bra.uni 	$L__BB28_22;
$L__BB28_21:
	fma.rn.f64 	%fd131, %fd192, 0d7FF0000000000000, 0d7FF0000000000000;
	{
	.reg .b32 %temp; 
	mov.b64 	{%temp, %r81}, %fd192;
	}
	and.b32  	%r82, %r81, 2147483647;
	setp.eq.s32 	%p14, %r82, 0;
	selp.f64 	%fd194, 0dFFF0000000000000, %fd131, %p14;
$L__BB28_22:
	sub.f64 	%fd195, %fd17, %fd194;
	add.s32 	%r149, %r149, %r4;
	setp.lt.u32 	%p16, %r149, %r35;
	@%p16 bra 	$L__BB28_2;
$L__BB28_23:
	shl.b32 	%r91, %r1, 3;
	mov.u32 	%r92, __smem_d;
	add.s32 	%r33, %r92, %r91;
	st.shared.f64 	[%r33], %fd195;
	barrier.sync 	0;
	barrier.sync 	0;
	setp.gt.u32 	%p17, %r1, 127;
	@%p17 bra 	$L__BB28_25;
	ld.shared.f64 	%fd163, [%r33+1024];
	add.f64 	%fd195, %fd195, %fd163;
	st.shared.f64 	[%r33], %fd195;
$L__BB28_25:
	barrier.sync 	0;
	setp.gt.u32 	%p18, %r1, 63;
	@%p18 bra 	$L__BB28_27;
	ld.shared.f64 	%fd164, [%r33+512];
	add.f64 	%fd195, %fd195, %fd164;
	st.shared.f64 	[%r33], %fd195;
$L__BB28_27:
	barrier.sync 	0;
	setp.gt.u32 	%p19, %r1, 31;
	@%p19 bra 	$L__BB28_45;
	// begin inline asm
	activemask.b32 %r93;
	// end inline asm
	ld.shared.f64 	%fd165, [%r33+256];
	add.f64 	%fd38, %fd195, %fd165;
	setp.ne.s32 	%p20, %r93, -1;
	@%p20 bra 	$L__BB28_30;
	// begin inline asm
	mov.b64 {%r101,%r102}, %fd38;
	// end inline asm
	shfl.sync.down.b32	%r104|%p24, %r102, 16, 31, -1;
	shfl.sync.down.b32	%r103|%p25, %r101, 16, 31, -1;
	// begin inline asm
	mov.b64 %fd198, {%r103,%r104};
	// end inline asm
	bra.uni 	$L__BB28_31;
$L__BB28_30:
	// begin inline asm
	mov.u32 %r94, %laneid;
	// end inline asm
	fns.b32 	%r99, %r93, %r94, 17;
	setp.gt.u32 	%p21, %r99, 31;
	selp.b32 	%r100, %r94, %r99, %p21;
	// begin inline asm
	mov.b64 {%r95,%r96}, %fd38;
	// end inline asm
	shfl.sync.idx.b32	%r98|%p22, %r96, %r100, 31, %r93;
	shfl.sync.idx.b32	%r97|%p23, %r95, %r100, 31, %r93;
	// begin inline asm
	mov.b64 %fd198, {%r97,%r98};
	// end inline asm
$L__BB28_31:
	setp.eq.s32 	%p26, %r93, -1;
	add.f64 	%fd42, %fd38, %fd198;
	@%p26 bra 	$L__BB28_33;
	// begin inline asm
	mov.u32 %r105, %laneid;
	// end inline asm
	fns.b32 	%r110, %r93, %r105, 9;
	setp.gt.u32 	%p27, %r110, 31;
	selp.b32 	%r111, %r105, %r110, %p27;
	// begin inline asm
	mov.b64 {%r106,%r107}, %fd42;
	// end inline asm
	shfl.sync.idx.b32	%r109|%p28, %r107, %r111, 31, %r93;
	shfl.sync.idx.b32	%r108|%p29, %r106, %r111, 31, %r93;
	// begin inline asm
	mov.b64 %fd199, {%r108,%r109};
	// end inline asm
	bra.uni 	$L__BB28_34;
$L__BB28_33:
	// begin inline asm
	mov.b64 {%r112,%r113}, %fd42;
	// end inline asm
	shfl.sync.down.b32	%r115|%p30, %r113, 8, 31, -1;
	shfl.sync.down.b32	%r114|%p31, %r112, 8, 31, -1;
	// begin inline asm
	mov.b64 %fd199, {%r114,%r115};
	// end inline asm
$L__BB28_34:
	setp.eq.s32 	%p32, %r93, -1;
	add.f64 	%fd46, %fd42, %fd199;
	@%p32 bra 	$L__BB28_36;
	// begin inline asm
	mov.u32 %r116, %laneid;
	// end inline asm
	fns.b32 	%r121, %r93, %r116, 5;
	setp.gt.u32 	%p33, %r121, 31;
	selp.b32 	%r122, %r116, %r121, %p33;
	// begin inline asm
	mov.b64 {%r117,%r118}, %fd46;
	// end inline asm
	shfl.sync.idx.b32	%r120|%p34, %r118, %r122, 31, %r93;
	shfl.sync.idx.b32	%r119|%p35, %r117, %r122, 31, %r93;
	// begin inline asm
	mov.b64 %fd200, {%r119,%r120};
	// end inline asm
	bra.uni 	$L__BB28_37;
$L__BB28_36:
	// begin inline asm
	mov.b64 {%r123,%r124}, %fd46;
	// end inline asm
	shfl.sync.down.b32	%r126|%p36, %r124, 4, 31, -1;
	shfl.sync.down.b32	%r125|%p37, %r123, 4, 31, -1;
	// begin inline asm
	mov.b64 %fd200, {%r125,%r126};
	// end inline asm
$L__BB28_37:
	setp.eq.s32 	%p38, %r93, -1;
	add.f64 	%fd50, %fd46, %fd200;
	@%p38 bra 	$L__BB28_39;
	// begin inline asm
	mov.u32 %r127, %laneid;
	// end inline asm
	fns.b32 	%r132, %r93, %r127, 3;
	setp.gt.u32 	%p39, %r132, 31;
	selp.b32 	%r133, %r127, %r132, %p39;
	// begin inline asm
	mov.b64 {%r128,%r129}, %fd50;
	// end inline asm
	shfl.sync.idx.b32	%r131|%p40, %r129, %r133, 31, %r93;
	shfl.sync.idx.b32	%r130|%p41, %r128, %r133, 31, %r93;
	// begin inline asm
	mov.b64 %fd201, {%r130,%r131};
	// end inline asm
	bra.uni 	$L__BB28_40;
$L__BB28_39:
	// begin inline asm
	mov.b64 {%r134,%r135}, %fd50;
	// end inline asm
	shfl.sync.down.b32	%r137|%p42, %r135, 2, 31, -1;
	shfl.sync.down.b32	%r136|%p43, %r134, 2, 31, -1;
	// begin inline asm
	mov.b64 %fd201, {%r136,%r137};
	// end inline asm
$L__BB28_40:
	setp.eq.s32 	%p44, %r93, -1;
	add.f64 	%fd54, %fd50, %fd201;
	@%p44 bra 	$L__BB28_42;
	// begin inline asm
	mov.u32 %r138, %laneid;
	// end inline asm
	fns.b32 	%r143, %r93, %r138, 2;
	setp.gt.u32 	%p45, %r143, 31;
	selp.b32 	%r144, %r138, %r143, %p45;
	// begin inline asm
	mov.b64 {%r139,%r140}, %fd54;
	// end inline asm
	shfl.sync.idx.b32	%r142|%p46, %r140, %r144, 31, %r93;
	shfl.sync.idx.b32	%r141|%p47, %r139, %r144, 31, %r93;
	// begin inline asm
	mov.b64 %fd202, {%r141,%r142};
	// end inline asm
	bra.uni 	$L__BB28_43;
$L__BB28_42:
	// begin inline asm
	mov.b64 {%r145,%r146}, %fd54;
	// end inline asm
	shfl.sync.down.b32	%r148|%p48, %r146, 1, 31, -1;
	shfl.sync.down.b32	%r147|%p49, %r145, 1, 31, -1;
	// begin inline asm
	mov.b64 %fd202, {%r147,%r148};
	// end inline asm
$L__BB28_43:
	add.f64 	%fd58, %fd54, %fd202;
	setp.ne.s32 	%p50, %r1, 0;
	@%p50 bra 	$L__BB28_45;
	cvta.to.global.u64 	%rd8, %rd2;
	mul.wide.u32 	%rd9, %r2, 8;
	add.s64 	%rd10, %rd8, %rd9;
	st.global.f64 	[%rd10], %fd58;
$L__BB28_45:
	ret;

}
	// .globl	_Z11reduceRegr6IdLj128ELb1EEvPT_S1_j
.visible .entry _Z11reduceRegr6IdLj128ELb1EEvPT_S1_j(
	.param .u64 .ptr .align 1 _Z11reduceRegr6IdLj128ELb1EEvPT_S1_j_param_0,
	.param .u64 .ptr .align 1 _Z11reduceRegr6IdLj128ELb1EEvPT_S1_j_param_1,
	.param .u32 _Z11reduceRegr6IdLj128ELb1EEvPT_S1_j_param_2
)
{
	.reg .pred 	%p<50>;
	.reg .b32 	%r<158>;
	.reg .b32 	%f<5>;
	.reg .b64 	%rd<11>;
	.reg .b64 	%fd<199>;

	ld.param.u64 	%rd3, [_Z11reduceRegr6IdLj128ELb1EEvPT_S1_j_param_0];
	ld.param.u64 	%rd2, [_Z11reduceRegr6IdLj128ELb1EEvPT_S1_j_param_1];
	ld.param.u32 	%r35, [_Z11reduceRegr6IdLj128ELb1EEvPT_S1_j_param_2];
	cvta.to.global.u64 	%rd1, %rd3;
	mov.u32 	%r1, %tid.x;
	mov.u32 	%r2, %ctaid.x;
	shl.b32 	%r36, %r2, 8;
	add.s32 	%r149, %r36, %r1;
	setp.ge.u32 	%p1, %r149, %r35;
	mov.f64 	%fd192, 0d0000000000000000;
	@%p1 bra 	$L__BB29_23;
	mov.b32 	%r37, 1127219200;
	mov.b32 	%r38, -2147483648;
	mov.b64 	%fd1, {%r38, %r37};
	mov.u32 	%r39, %nctaid.x;
	shl.b32 	%r4, %r39, 8;
	mov.f64 	%fd192, 0d0000000000000000;
$L__BB29_2:
	mul.wide.u32 	%rd4, %r149, 8;
	add.s64 	%rd5, %rd1, %rd4;
	ld.global.f64 	%fd3, [%rd5];
	fma.rn.f64 	%fd59, %fd3, 0d3FF71547652B82FE, 0d4338000000000000;
	{
	.reg .b32 %temp; 
	mov.b64 	{%r6, %temp}, %fd59;
	}
	mov.f64 	%fd60, 0dC338000000000000;
	add.rn.f64 	%fd61, %fd59, %fd60;
	fma.rn.f64 	%fd62, %fd61, 0dBFE62E42FEFA39EF, %fd3;
	fma.rn.f64 	%fd63, %fd61, 0dBC7ABC9E3B39803F, %fd62;
	fma.rn.f64 	%fd64, %fd63, 0d3E5ADE1569CE2BDF, 0d3E928AF3FCA213EA;
	fma.rn.f64 	%fd65, %fd64, %fd63, 0d3EC71DEE62401315;
	fma.rn.f64 	%fd66, %fd65, %fd63, 0d3EFA01997C89EB71;
	fma.rn.f64 	%fd67, %fd66, %fd63, 0d3F2A01A014761F65;
	fma.rn.f64 	%fd68, %fd67, %fd63, 0d3F56C16C1852B7AF;
	fma.rn.f64 	%fd69, %fd68, %fd63, 0d3F81111111122322;
	fma.rn.f64 	%fd70, %fd69, %fd63, 0d3FA55555555502A1;
	fma.rn.f64 	%fd71, %fd70, %fd63, 0d3FC5555555555511;
	fma.rn.f64 	%fd72, %fd71, %fd63, 0d3FE000000000000B;
	fma.rn.f64 	%fd73, %fd72, %fd63, 0d3FF0000000000000;
	fma.rn.f64 	%fd74, %fd73, %fd63, 0d3FF0000000000000;
	{
	.reg .b32 %temp; 
	mov.b64 	{%r7, %temp}, %fd74;
	}
	{
	.reg .b32 %temp; 
	mov.b64 	{%temp, %r8}, %fd74;
	}
	shl.b32 	%r40, %r6, 20;
	add.s32 	%r41, %r40, %r8;
	mov.b64 	%fd184, {%r7, %r41};
	{
	.reg .b32 %temp; 
	mov.b64 	{%temp, %r42}, %fd3;
	}
	mov.b32 	%f3, %r42;
	abs.f32 	%f1, %f3;
	setp.lt.f32 	%p2, %f1, 0f4086232B;
	@%p2 bra 	$L__BB29_5;
	setp.lt.f64 	%p3, %fd3, 0d0000000000000000;
	add.f64 	%fd75, %fd3, 0d7FF0000000000000;
	selp.f64 	%fd184, 0d0000000000000000, %fd75, %p3;
	setp.geu.f32 	%p4, %f1, 0f40874800;
	@%p4 bra 	$L__BB29_5;
	shr.u32 	%r43, %r6, 31;
	add.s32 	%r44, %r6, %r43;
	shr.s32 	%r45, %r44, 1;
	shl.b32 	%r46, %r45, 20;
	add.s32 	%r47, %r8, %r46;
	mov.b64 	%fd76, {%r7, %r47};
	sub.s32 	%r48, %r6, %r45;
	shl.b32 	%r49, %r48, 20;
	add.s32 	%r50, %r49, 1072693248;
	mov.b32 	%r51, 0;
	mov.b64 	%fd77, {%r51, %r50};
	mul.f64 	%fd184, %fd77, %fd76;
$L__BB29_5:
	add.f64 	%fd185, %fd184, 0d3FF0000000000000;
	{
	.reg .b32 %temp; 
	mov.b64 	{%temp, %r150}, %fd185;
	}
	{
	.reg .b32 %temp; 
	mov.b64 	{%r151, %temp}, %fd185;
	}
	setp.gt.s32 	%p5, %r150, 1048575;
	mov.b32 	%r152, -1023;
	@%p5 bra 	$L__BB29_7;
	mul.f64 	%fd185, %fd185, 0d4350000000000000;
	{
	.reg .b32 %temp; 
	mov.b64 	{%temp, %r150}, %fd185;
	}
	{
	.reg .b32 %temp; 
	mov.b64 	{%r151, %temp}, %fd185;
	}
	mov.b32 	%r152, -1077;
$L__BB29_7:
	add.s32 	%r54, %r150, -1;
	setp.gt.u32 	%p6, %r54, 2146435070;
	@%p6 bra 	$L__BB29_11;
	shr.u32 	%r57, %r150, 20;
	add.s32 	%r153, %r152, %r57;
	and.b32  	%r58, %r150, 1048575;
	or.b32  	%r59, %r58, 1072693248;
	mov.b64 	%fd186, {%r151, %r59};
	setp.lt.u32 	%p8, %r59, 1073127583;
	@%p8 bra 	$L__BB29_10;
	{
	.reg .b32 %temp; 
	mov.b64 	{%r60, %temp}, %fd186;
	}
	{
	.reg .b32 %temp; 
	mov.b64 	{%temp, %r61}, %fd186;
	}
	add.s32 	%r62, %r61, -1048576;
	mov.b64 	%fd186, {%r60, %r62};
	add.s32 	%r153, %r153, 1;
$L__BB29_10:
	add.f64 	%fd79, %fd186, 0dBFF0000000000000;
	add.f64 	%fd80, %fd186, 0d3FF0000000000000;
	rcp.approx.ftz.f64 	%fd81, %fd80;
	neg.f64 	%fd82, %fd80;
	fma.rn.f64 	%fd83, %fd82, %fd81, 0d3FF0000000000000;
	fma.rn.f64 	%fd84, %fd83, %fd83, %fd83;
	fma.rn.f64 	%fd85, %fd84, %fd81, %fd81;
	mul.f64 	%fd86, %fd79, %fd85;
	fma.rn.f64 	%fd87, %fd79, %fd85, %fd86;
	mul.f64 	%fd88, %fd87, %fd87;
	fma.rn.f64 	%fd89, %fd88, 0d3EB1380B3AE80F1E, 0d3ED0EE258B7A8B04;
	fma.rn.f64 	%fd90, %fd89, %fd88, 0d3EF3B2669F02676F;
	fma.rn.f64 	%fd91, %fd90, %fd88, 0d3F1745CBA9AB0956;
	fma.rn.f64 	%fd92, %fd91, %fd88, 0d3F3C71C72D1B5154;
	fma.rn.f64 	%fd93, %fd92, %fd88, 0d3F624924923BE72D;
	fma.rn.f64 	%fd94, %fd93, %fd88, 0d3F8999999999A3C4;
	fma.rn.f64 	%fd95, %fd94, %fd88, 0d3FB5555555555554;
	sub.f64 	%fd96, %fd79, %fd87;
	add.f64 	%fd97, %fd96, %fd96;
	neg.f64 	%fd98, %fd87;
	fma.rn.f64 	%fd99, %fd98, %fd79, %fd97;
	mul.f64 	%fd100, %fd85, %fd99;
	mul.f64 	%fd101, %fd88, %fd95;
	fma.rn.f64 	%fd102, %fd101, %fd87, %fd100;
	xor.b32  	%r63, %r153, -2147483648;
	mov.b32 	%r64, 1127219200;
	mov.b64 	%fd103, {%r63, %r64};
	sub.f64 	%fd104, %fd103, %fd1;
	fma.rn.f64 	%fd105, %fd104, 0d3FE62E42FEFA39EF, %fd87;
	fma.rn.f64 	%fd106, %fd104, 0dBFE62E42FEFA39EF, %fd105;
	sub.f64 	%fd107, %fd106, %fd87;
	sub.f64 	%fd108, %fd102, %fd107;
	fma.rn.f64 	%fd109, %fd104, 0d3C7ABC9E3B39803F, %fd108;
	add.f64 	%fd187, %fd105, %fd109;
	bra.uni 	$L__BB29_12;
$L__BB29_11:
	fma.rn.f64 	%fd78, %fd185, 0d7FF0000000000000, 0d7FF0000000000000;
	{
	.reg .b32 %temp; 
	mov.b64 	{%temp, %r55}, %fd185;
	}
	and.b32  	%r56, %r55, 2147483647;
	setp.eq.s32 	%p7, %r56, 0;
	selp.f64 	%fd187, 0dFFF0000000000000, %fd78, %p7;
$L__BB29_12:
	sub.f64 	%fd17, %fd192, %fd187;
	add.s32 	%r65, %r149, 128;
	mul.wide.u32 	%rd6, %r65, 8;
	add.s64 	%rd7, %rd1, %rd6;
	ld.global.f64 	%fd18, [%rd7];
	fma.rn.f64 	%fd110, %fd18, 0d3FF71547652B82FE, 0d4338000000000000;
	{
	.reg .b32 %temp; 
	mov.b64 	{%r19, %temp}, %fd110;
	}
	mov.f64 	%fd111, 0dC338000000000000;
	add.rn.f64 	%fd112, %fd110, %fd111;
	fma.rn.f64 	%fd113, %fd112, 0dBFE62E42FEFA39EF, %fd18;
	fma.rn.f64 	%fd114, %fd112, 0dBC7ABC9E3B39803F, %fd113;
	fma.rn.f64 	%fd115, %fd114, 0d3E5ADE1569CE2BDF, 0d3E928AF3FCA213EA;
	fma.rn.f64 	%fd116, %fd115, %fd114, 0d3EC71DEE62401315;
	fma.rn.f64 	%fd117, %fd116, %fd114, 0d3EFA01997C89EB71;
	fma.rn.f64 	%fd118, %fd117, %fd114, 0d3F2A01A014761F65;
	fma.rn.f64 	%fd119, %fd118, %fd114, 0d3F56C16C1852B7AF;
	fma.rn.f64 	%fd120, %fd119, %fd114, 0d3F81111111122322;
	fma.rn.f64 	%fd121, %fd120, %fd114, 0d3FA55555555502A1;
	fma.rn.f64 	%fd122, %fd121, %fd114, 0d3FC5555555555511;
	fma.rn.f64 	%fd123, %fd122, %fd114, 0d3FE000000000000B;
	fma.rn.f64 	%fd124, %fd123, %fd114, 0d3FF0000000000000;
	fma.rn.f64 	%fd125, %fd124, %fd114, 0d3FF0000000000000;
	{
	.reg .b32 %temp; 
	mov.b64 	{%r20, %temp}, %fd125;
	}
	{
	.reg .b32 %temp; 
	mov.b64 	{%temp, %r21}, %fd125;
	}
	shl.b32 	%r66, %r19, 20;
	add.s32 	%r67, %r66, %r21;
	mov.b64 	%fd188, {%r20, %r67};
	{
	.reg .b32 %temp; 
	mov.b64 	{%temp, %r68}, %fd18;
	}
	mov.b32 	%f4, %r68;
	abs.f32 	%f2, %f4;
	setp.lt.f32 	%p9, %f2, 0f4086232B;
	@%p9 bra 	$L__BB29_15;
	setp.lt.f64 	%p10, %fd18, 0d0000000000000000;
	add.f64 	%fd126, %fd18, 0d7FF0000000000000;
	selp.f64 	%fd188, 0d0000000000000000, %fd126, %p10;
	setp.geu.f32 	%p11, %f2, 0f40874800;
	@%p11 bra 	$L__BB29_15;
	shr.u32 	%r69, %r19, 31;
	add.s32 	%r70, %r19, %r69;
	shr.s32 	%r71, %r70, 1;
	shl.b32 	%r72, %r71, 20;
	add.s32 	%r73, %r21, %r72;
	mov.b64 	%fd127, {%r20, %r73};
	sub.s32 	%r74, %r19, %r71;
	shl.b32 	%r75, %r74, 20;
	add.s32 	%r76, %r75, 1072693248;
	mov.b32 	%r77, 0;
	mov.b64 	%fd128, {%r77, %r76};
	mul.f64 	%fd188, %fd128, %fd127;
$L__BB29_15:
	add.f64 	%fd189, %fd188, 0d3FF0000000000000;
	{
	.reg .b32 %temp; 
	mov.b64 	{%temp, %r154}, %fd189;
	}
	{
	.reg .b32 %temp; 
	mov.b64 	{%r155, %temp}, %fd189;
	}
	setp.gt.s32 	%p12, %r154, 1048575;
	mov.b32 	%r156, -1023;
	@%p12 bra 	$L__BB29_17;
	mul.f64 	%fd189, %fd189, 0d4350000000000000;
	{
	.reg .b32 %temp; 
	mov.b64 	{%temp, %r154}, %fd189;
	}
	{
	.reg .b32 %temp; 
	mov.b64 	{%r155, %temp}, %fd189;
	}
	mov.b32 	%r156, -1077;
$L__BB29_17:
	add.s32 	%r80, %r154, -1;
	setp.gt.u32 	%p13, %r80, 2146435070;
	@%p13 bra 	$L__BB29_21;
	shr.u32 	%r83, %r154, 20;
	add.s32 	%r157, %r156, %r83;
	and.b32  	%r84, %r154, 1048575;
	or.b32  	%r85, %r84, 1072693248;
	mov.b64 	%fd190, {%r155, %r85};
	setp.lt.u32 	%p15, %r85, 1073127583;
	@%p15 bra 	$L__BB29_20;
	{
	.reg .b32 %temp; 
	mov.b64 	{%r86, %temp}, %fd190;
	}
	{
	.reg .b32 %temp; 
	mov.b64 	{%temp, %r87}, %fd190;
	}
	add.s32 	%r88, %r87, -1048576;
	mov.b64 	%fd190, {%r86, %r88};
	add.s32 	%r157, %r157, 1;
$L__BB29_20:
	add.f64 	%fd130, %fd190, 0dBFF0000000000000;
	add.f64 	%fd131, %fd190, 0d3FF0000000000000;
	rcp.approx.ftz.f64 	%fd132, %fd131;
	neg.f64 	%fd133, %fd131;
	fma.rn.f64 	%fd134, %fd133, %fd132, 0d3FF0000000000000;
	fma.rn.f64 	%fd135, %fd134, %fd134, %fd134;
	fma.rn.f64 	%fd136, %fd135, %fd132, %fd132;
	mul.f64 	%fd137, %fd130, %fd136;
	fma.rn.f64 	%fd138, %fd130, %fd136, %fd137;
	mul.f64 	%fd139, %fd138, %fd138;
	fma.rn.f64 	%fd140, %fd139, 0d3EB1380B3AE80F1E, 0d3ED0EE258B7A8B04;
	fma.rn.f64 	%fd141, %fd140, %fd139, 0d3EF3B2669F02676F;
	fma.rn.f64 	%fd142, %fd141, %fd139, 0d3F1745CBA9AB0956;
	fma.rn.f64 	%fd143, %fd142, %fd139, 0d3F3C71C72D1B5154;
	fma.rn.f64 	%fd144, %fd143, %fd139, 0d3F624924923BE72D;
	fma.rn.f64 	%fd145, %fd144, %fd139, 0d3F8999999999A3C4;
	fma.rn.f64 	%fd146, %fd145, %fd139, 0d3FB5555555555554;
	sub.f64 	%fd147, %fd130, %fd138;
	add.f64 	%fd148, %fd147, %fd147;
	neg.f64 	%fd149, %fd138;
	fma.rn.f64 	%fd150, %fd149, %fd130, %fd148;
	mul.f64 	%fd151, %fd136, %fd150;
	mul.f64 	%fd152, %fd139, %fd146;
	fma.rn.f64 	%fd153, %fd152, %fd138, %fd151;
	xor.b32  	%r89, %r157, -2147483648;
	mov.b32 	%r90, 1127219200;
	mov.b64 	%fd154, {%r89, %r90};
	sub.f64 	%fd155, %fd154, %fd1;
	fma.rn.f64 	%fd156, %fd155, 0d3FE62E42FEFA39EF, %fd138;
	fma.rn.f64 	%fd157, %fd155, 0dBFE62E42FEFA39EF, %fd156;
	sub.f64 	%fd158, %fd157, %fd138;
	sub.f64 	%fd159, %fd153, %fd158;
	fma.rn.f64 	%fd160, %fd155, 0d3C7ABC9E3B39803F, %fd159;
	add.f64 	%fd191, %fd156, %fd160;
	bra.uni 	$L__BB29_22;
$L__BB29_21:
	fma.rn.f64 	%fd129, %fd189, 0d7FF0000000000000, 0d7FF0000000000000;
	{
	.reg .b32 %temp; 
	mov.b64 	{%temp, %r81}, %fd189;
	}
	and.b32  	%r82, %r81, 2147483647;
	setp.eq.s32 	%p14, %r82, 0;
	selp.f64 	%fd191, 0dFFF0000000000000, %fd129, %p14;
$L__BB29_22:
	sub.f64 	%fd192, %fd17, %fd191;
	add.s32 	%r149, %r149, %r4;
	setp.lt.u32 	%p16, %r149, %r35;
	@%p16 bra 	$L__BB29_2;
$L__BB29_23:
	shl.b32 	%r91, %r1, 3;
	mov.u32 	%r92, __smem_d;
	add.s32 	%r33, %r92, %r91;
	st.shared.f64 	[%r33], %fd192;
	barrier.sync 	0;
	barrier.sync 	0;
	barrier.sync 	0;
	setp.gt.u32 	%p17, %r1, 63;
	@%p17 bra 	$L__BB29_25;
	ld.shared.f64 	%fd161, [%r33+512];
	add.f64 	%fd192, %fd192, %fd161;
	st.shared.f64 	[%r33], %fd192;
$L__BB29_25:
	barrier.sync 	0;
	setp.gt.u32 	%p18, %r1, 31;
	@%p18 bra 	$L__BB29_43;
	// begin inline asm
	activemask.b32 %r93;
	// end inline asm
	ld.shared.f64 	%fd162, [%r33+256];
	add.f64 	%fd36, %fd192, %fd162;
	setp.ne.s32 	%p19, %r93, -1;
	@%p19 bra 	$L__BB29_28;
	// begin inline asm
	mov.b64 {%r101,%r102}, %fd36;
	// end inline asm
	shfl.sync.down.b32	%r104|%p23, %r102, 16, 31, -1;
	shfl.sync.down.b32	%r103|%p24, %r101, 16, 31, -1;
	// begin inline asm
	mov.b64 %fd194, {%r103,%r104};
	// end inline asm
	bra.uni 	$L__BB29_29;
$L__BB29_28:
	// begin inline asm
	mov.u32 %r94, %laneid;
	// end inline asm
	fns.b32 	%r99, %r93, %r94, 17;
	setp.gt.u32 	%p20, %r99, 31;
	selp.b32 	%r100, %r94, %r99, %p20;
	// begin inline asm
	mov.b64 {%r95,%r96}, %fd36;
	// end inline asm
	shfl.sync.idx.b32	%r98|%p21, %r96, %r100, 31, %r93;
	shfl.sync.idx.b32	%r97|%p22, %r95, %r100, 31, %r93;
	// begin inline asm
	mov.b64 %fd194, {%r97,%r98};
	// end inline asm
$L__BB29_29:
	setp.eq.s32 	%p25, %r93, -1;
	add.f64 	%fd40, %fd36, %fd194;
	@%p25 bra 	$L__BB29_31;
	// begin inline asm
	mov.u32 %r105, %laneid;
	// end inline asm
	fns.b32 	%r110, %r93, %r105, 9;
	setp.gt.u32 	%p26, %r110, 31;
	selp.b32 	%r111, %r105, %r110, %p26;
	// begin inline asm
	mov.b64 {%r106,%r107}, %fd40;
	// end inline asm
	shfl.sync.idx.b32	%r109|%p27, %r107, %r111, 31, %r93;
	shfl.sync.idx.b32	%r108|%p28, %r106, %r111, 31, %r93;
	// begin inline asm
	mov.b64 %fd195, {%r108,%r109};
	// end inline asm
	bra.uni 	$L__BB29_32;
$L__BB29_31:
	// begin inline asm
	mov.b64 {%r112,%r113}, %fd40;
	// end inline asm
	shfl.sync.down.b32	%r115|%p29, %r113, 8, 31, -1;
	shfl.sync.down.b32	%r114|%p30, %r112, 8, 31, -1;
	// begin inline asm
	mov.b64 %fd195, {%r114,%r115};
	// end inline asm
$L__BB29_32:
	setp.eq.s32 	%p31, %r93, -1;
	add.f64 	%fd44, %fd40, %fd195;
	@%p31 bra 	$L__BB29_34;
	// begin inline asm
	mov.u32 %r116, %laneid;
	// end inline asm
	fns.b32 	%r121, %r93, %r116, 5;
	setp.gt.u32 	%p32, %r121, 31;
	selp.b32 	%r122, %r116, %r121, %p32;
	// begin inline asm
	mov.b64 {%r117,%r118}, %fd44;
	// end inline asm
	shfl.sync.idx.b32	%r120|%p33, %r118, %r122, 31, %r93;
	shfl.sync.idx.b32	%r119|%p34, %r117, %r122, 31, %r93;
	// begin inline asm
	mov.b64 %fd196, {%r119,%r120};
	// end inline asm
	bra.uni 	$L__BB29_35;
$L__BB29_34:
	// begin inline asm
	mov.b64 {%r123,%r124}, %fd44;
	// end inline asm
	shfl.sync.down.b32	%r126|%p35, %r124, 4, 31, -1;
	shfl.sync.down.b32	%r125|%p36, %r123, 4, 31, -1;
	// begin inline asm
	mov.b64 %fd196, {%r125,%r126};
	// end inline asm
$L__BB29_35:
	setp.eq.s32 	%p37, %r93, -1;
	add.f64 	%fd48, %fd44, %fd196;
	@%p37 bra 	$L__BB29_37;
	// begin inline asm
	mov.u32 %r127, %laneid;
	// end inline asm
	fns.b32 	%r132, %r93, %r127, 3;
	setp.gt.u32 	%p38, %r132, 31;
	selp.b32 	%r133, %r127, %r132, %p38;
	// begin inline asm
	mov.b64 {%r128,%r129}, %fd48;
	// end inline asm
	shfl.sync.idx.b32	%r131|%p39, %r129, %r133, 31, %r93;
	shfl.sync.idx.b32	%r130|%p40, %r128, %r133, 31, %r93;
	// begin inline asm
	mov.b64 %fd197, {%r130,%r131};
	// end inline asm
	bra.uni 	$L__BB29_38;
$L__BB29_37:
	// begin inline asm
	mov.b64 {%r134,%r135}, %fd48;
	// end inline asm
	shfl.sync.down.b32	%r137|%p41, %r135, 2, 31, -1;
	shfl.sync.down.b32	%r136|%p42, %r134, 2, 31, -1;
	// begin inline asm
	mov.b64 %fd197, {%r136,%r137};
	// end inline asm
$L__BB29_38:
	setp.eq.s32 	%p43, %r93, -1;
	add.f64 	%fd52, %fd48, %fd197;
	@%p43 bra 	$L__BB29_40;
	// begin inline asm
	mov.u32 %r138, %laneid;
	// end inline asm
	fns.b32 	%r143, %r93, %r138, 2;
	setp.gt.u32 	%p44, %r143, 31;
	selp.b32 	%r144, %r138, %r143, %p44;
	// begin inline asm
	mov.b64 {%r139,%r140}, %fd52;
	// end inline asm
	shfl.sync.idx.b32	%r142|%p45, %r140, %r144, 31, %r93;
	shfl.sync.idx.b32	%r141|%p46, %r139, %r144, 31, %r93;
	// begin inline asm
	mov.b64 %fd198, {%r141,%r142};
	// end inline asm
	bra.uni 	$L__BB29_41;
$L__BB29_40:
	// begin inline asm
	mov.b64 {%r145,%r146}, %fd52;
	// end inline asm
	shfl.sync.down.b32	%r148|%p47, %r146, 1, 31, -1;
	shfl.sync.down.b32	%r147|%p48, %r145, 1, 31, -1;
	// begin inline asm
	mov.b64 %fd198, {%r147,%r148};
	// end inline asm
$L__BB29_41:
	add.f64 	%fd56, %fd52, %fd198;
	setp.ne.s32 	%p49, %r1, 0;
	@%p49 bra 	$L__BB29_43;
	cvta.to.global.u64 	%rd8, %rd2;
	mul.wide.u32 	%rd9, %r2, 8;
	add.s64 	%rd10, %rd8, %rd9;
	st.global.f64 	[%rd10], %fd56;
$L__BB29_43:
	ret;

}
	// .globl	_Z11reduceRegr6IdLj64ELb1EEvPT_S1_j
.visible .entry _Z11reduceRegr6IdLj64ELb1EEvPT_S1_j(
	.param .u64 .ptr .align 1 _Z11reduceRegr6IdLj64ELb1EEvPT_S1_j_param_0,
	.param .u64 .ptr .align 1 _Z11reduceRegr6IdLj64ELb1EEvPT_S1_j_param_1,
	.param .u32 _Z11reduceRegr6IdLj64ELb1EEvPT_S1_j_param_2
)
{
	.reg .pred 	%p<49>;
	.reg .b32 	%r<158>;
	.reg .b32 	%f<5>;
	.reg .b64 	%rd<11>;
	.reg .b64 	%fd<195>;

	ld.param.u64 	%rd3, [_Z11reduceRegr6IdLj64ELb1EEvPT_S1_j_param_0];
	ld.param.u64 	%rd2, [_Z11reduceRegr6IdLj64ELb1EEvPT_S1_j_param_1];
	ld.param.u32 	%r35, [_Z11reduceRegr6IdLj64ELb1EEvPT_S1_j_param_2];
	cvta.to.global.u64 	%rd1, %rd3;
	mov.u32 	%r1, %tid.x;
	mov.u32 	%r2, %ctaid.x;
	shl.b32 	%r36, %r2, 7;
	add.s32 	%r149, %r36, %r1;
	setp.ge.u32 	%p1, %r149, %r35;
	mov.f64 	%fd189, 0d0000000000000000;
	@%p1 bra 	$L__BB30_23;
	mov.b32 	%r37, 1127219200;
	mov.b32 	%r38, -2147483648;
	mov.b64 	%fd1, {%r38, %r37};
	mov.u32 	%r39, %nctaid.x;
	shl.b32 	%r4, %r39, 7;
	mov.f64 	%fd189, 0d0000000000000000;
$L__BB30_2:
	mul.wide.u32 	%rd4, %r149, 8;
	add.s64 	%rd5, %rd1, %rd4;
	ld.global.f64 	%fd3, [%rd5];
	fma.rn.f64 	%fd57, %fd3, 0d3FF71547652B82FE, 0d4338000000000000;
	{
	.reg .b32 %temp; 
	mov.b64 	{%r6, %temp}, %fd57;
	}
	mov.f64 	%fd58, 0dC338000000000000;
	add.rn.f64 	%fd59, %fd57, %fd58;
	fma.rn.f64 	%fd60, %fd59, 0dBFE62E42FEFA39EF, %fd3;
	fma.rn.f64 	%fd61, %fd59, 0dBC7ABC9E3B39803F, %fd60;
	fma.rn.f64 	%fd62, %fd61, 0d3E5ADE1569CE2BDF, 0d3E928AF3FCA213EA;
	fma.rn.f64 	%fd63, %fd62, %fd61, 0d3EC71DEE62401315;
	fma.rn.f64 	%fd64, %fd63, %fd61, 0d3EFA01997C89EB71;
	fma.rn.f64 	%fd65, %fd64, %fd61, 0d3F2A01A014761F65;
	fma.rn.f64 	%fd66, %fd65, %fd61, 0d3F56C16C1852B7AF;
	fma.rn.f64 	%fd67, %fd66, %fd61, 0d3F81111111122322;
	fma.rn.f64 	%fd68, %fd67, %fd61, 0d3FA55555555502A1;
	fma.rn.f64 	%fd69, %fd68, %fd61, 0d3FC5555555555511;
	fma.rn.f64 	%fd70, %fd69, %fd61, 0d3FE000000000000B;
	fma.rn.f64 	%fd71, %fd70, %fd61, 0d3FF0000000000000;
	fma.rn.f64 	%fd72, %fd71, %fd61, 0d3FF0000000000000;
	{
	.reg .b32 %temp; 
	mov.b64 	{%r7, %temp}, %fd72;
	}
	{
	.reg .b32 %temp; 
	mov.b64 	{%temp, %r8}, %fd72;
	}
	shl.b32 	%r40, %r6, 20;
	add.s32 	%r41, %r40, %r8;
	mov.b64 	%fd181, {%r7, %r41};
	{
	.reg .b32 %temp; 
	mov.b64 	{%temp, %r42}, %fd3;
	}
	mov.b32 	%f3, %r42;
	abs.f32 	%f1, %f3;
	setp.lt.f32 	%p2, %f1, 0f4086232B;
	@%p2 bra 	$L__BB30_5;
	setp.lt.f64 	%p3, %fd3, 0d0000000000000000;
	add.f64 	%fd73, %fd3, 0d7FF0000000000000;
	selp.f64 	%fd181, 0d0000000000000000, %fd73, %p3;
	setp.geu.f32 	%p4, %f1, 0f40874800;
	@%p4 bra 	$L__BB30_5;
	shr.u32 	%r43, %r6, 31;
	add.s32 	%r44, %r6, %r43;
	shr.s32 	%r45, %r44, 1;
	shl.b32 	%r46, %r45, 20;
	add.s32 	%r47, %r8, %r46;
	mov.b64 	%fd74, {%r7, %r47};
	sub.s32 	%r48, %r6, %r45;
	shl.b32 	%r49, %r48, 20;
	add.s32 	%r50, %r49, 1072693248;
	mov.b32 	%r51, 0;
	mov.b64 	%fd75, {%r51, %r50};
	mul.f64 	%fd181, %fd75, %fd74;
$L__BB30_5:
	add.f64 	%fd182, %fd181, 0d3FF0000000000000;
	{
	.reg .b32 %temp; 
	mov.b64 	{%temp, %r150}, %fd182;
	}
	{
	.reg .b32 %temp; 
	mov.b64 	{%r151, %temp}, %fd182;
	}
	setp.gt.s32 	%p5, %r150, 1048575;
	mov.b32 	%r152, -1023;
	@%p5 bra 	$L__BB30_7;
	mul.f64 	%fd182, %fd182, 0d4350000000000000;
	{
	.reg .b32 %temp; 
	mov.b64 	{%temp, %r150}, %fd182;
	}
	{
	.reg .b32 %temp; 
	mov.b64 	{%r151, %temp}, %fd182;
	}
	mov.b32 	%r152, -1077;
$L__BB30_7:
	add.s32 	%r54, %r150, -1;
	setp.gt.u32 	%p6, %r54, 2146435070;
	@%p6 bra 	$L__BB30_11;
	shr.u32 	%r57, %r150, 20;
	add.s32 	%r153, %r152, %r57;
	and.b32  	%r58, %r150, 1048575;
	or.b32  	%r59, %r58, 1072693248;
	mov.b64 	%fd183, {%r151, %r59};
	setp.lt.u32 	%p8, %r59, 1073127583;
	@%p8 bra 	$L__BB30_10;
	{
	.reg .b32 %temp; 
	mov.b64 	{%r60, %temp}, %fd183;
	}
	{
	.reg .b32 %temp; 
	mov.b64 	{%temp, %r61}, %fd183;
	}
	add.s32 	%r62, %r61, -1048576;
	mov.b64 	%fd183, {%r60, %r62};
	add.s32 	%r153, %r153, 1;
$L__BB30_10:
	add.f64 	%fd77, %fd183, 0dBFF0000000000000;
	add.f64 	%fd78, %fd183, 0d3FF0000000000000;
	rcp.approx.ftz.f64 	%fd79, %fd78;
	neg.f64 	%fd80, %fd78;
	fma.rn.f64 	%fd81, %fd80, %fd79, 0d3FF0000000000000;
	fma.rn.f64 	%fd82, %fd81, %fd81, %fd81;
	fma.rn.f64 	%fd83, %fd82, %fd79, %fd79;
	mul.f64 	%fd84, %fd77, %fd83;
	fma.rn.f64 	%fd85, %fd77, %fd83, %fd84;
	mul.f64 	%fd86, %fd85, %fd85;
	fma.rn.f64 	%fd87, %fd86, 0d3EB1380B3AE80F1E, 0d3ED0EE258B7A8B04;
	fma.rn.f64 	%fd88, %fd87, %fd86, 0d3EF3B2669F02676F;
	fma.rn.f64 	%fd89, %fd88, %fd86, 0d3F1745CBA9AB0956;
	fma.rn.f64 	%fd90, %fd89, %fd86, 0d3F3C71C72D1B5154;
	fma.rn.f64 	%fd91, %fd90, %fd86, 0d3F624924923BE72D;
	fma.rn.f64 	%fd92, %fd91, %fd86, 0d3F8999999999A3C4;
	fma.rn.f64 	%fd93, %fd92, %fd86, 0d3FB5555555555554;
	sub.f64 	%fd94, %fd77, %fd85;
	add.f64 	%fd95, %fd94, %fd94;
	neg.f64 	%fd96, %fd85;
	fma.rn.f64 	%fd97, %fd96, %fd77, %fd95;
	mul.f64 	%fd98, %fd83, %fd97;
	mul.f64 	%fd99, %fd86, %fd93;
	fma.rn.f64 	%fd100, %fd99, %fd85, %fd98;
	xor.b32  	%r63, %r153, -2147483648;
	mov.b32 	%r64, 1127219200;
	mov.b64 	%fd101, {%r63, %r64};
	sub.f64 	%fd102, %fd101, %fd1;
	fma.rn.f64 	%fd103, %fd102, 0d3FE62E42FEFA39EF, %fd85;
	fma.rn.f64 	%fd104, %fd102, 0dBFE62E42FEFA39EF, %fd103;
	sub.f64 	%fd105, %fd104, %fd85;
	sub.f64 	%fd106, %fd100, %fd105;
	fma.rn.f64 	%fd107, %fd102, 0d3C7ABC9E3B39803F, %fd106;
	add.f64 	%fd184, %fd103, %fd107;
	bra.uni 	$L__BB30_12;
$L__BB30_11:
	fma.rn.f64 	%fd76, %fd182, 0d7FF0000000000000, 0d7FF0000000000000;
	{
	.reg .b32 %temp; 
	mov.b64 	{%temp, %r55}, %fd182;
	}
	and.b32  	%r56, %r55, 2147483647;
	setp.eq.s32 	%p7, %r56, 0;
	selp.f64 	%fd184, 0dFFF0000000000000, %fd76, %p7;
$L__BB30_12:
	sub.f64 	%fd17, %fd189, %fd184;
	add.s32 	%r65, %r149, 64;
	mul.wide.u32 	%rd6, %r65, 8;
	add.s64 	%rd7, %rd1, %rd6;
	ld.global.f64 	%fd18, [%rd7];
	fma.rn.f64 	%fd108, %fd18, 0d3FF71547652B82FE, 0d4338000000000000;
	{
	.reg .b32 %temp; 
	mov.b64 	{%r19, %temp}, %fd108;
	}
	mov.f64 	%fd109, 0dC338000000000000;
	add.rn.f64 	%fd110, %fd108, %fd109;
	fma.rn.f64 	%fd111, %fd110, 0dBFE62E42FEFA39EF, %fd18;
	fma.rn.f64 	%fd112, %fd110, 0dBC7ABC9E3B39803F, %fd111;
	fma.rn.f64 	%fd113, %fd112, 0d3E5ADE1569CE2BDF, 0d3E928AF3FCA213EA;
	fma.rn.f64 	%fd114, %fd113, %fd112, 0d3EC71DEE62401315;
	fma.rn.f64 	%fd115, %fd114, %fd112, 0d3EFA01997C89EB71;
	fma.rn.f64 	%fd116, %fd115, %fd112, 0d3F2A01A014761F65;
	fma.rn.f64 	%fd117, %fd116, %fd112, 0d3F56C16C1852B7AF;
	fma.rn.f64 	%fd118, %fd117, %fd112, 0d3F81111111122322;
	fma.rn.f64 	%fd119, %fd118, %fd112, 0d3FA55555555502A1;
	fma.rn.f64 	%fd120, %fd119, %fd112, 0d3FC5555555555511;
	fma.rn.f64 	%fd121, %fd120, %fd112, 0d3FE000000000000B;
	fma.rn.f64 	%fd122, %fd121, %fd112, 0d3FF0000000000000;
	fma.rn.f64 	%fd123, %fd122, %fd112, 0d3FF0000000000000;
	{
	.reg .b32 %temp; 
	mov.b64 	{%r20, %temp}, %fd123;
	}
	{
	.reg .b32 %temp; 
	mov.b64 	{%temp, %r21}, %fd123;
	}
	shl.b32 	%r66, %r19, 20;
	add.s32 	%r67, %r66, %r21;
	mov.b64 	%fd185, {%r20, %r67};
	{
	.reg .b32 %temp; 
	mov.b64 	{%temp, %r68}, %fd18;
	}
	mov.b32 	%f4, %r68;
	abs.f32 	%f2, %f4;
	setp.lt.f32 	%p9, %f2, 0f4086232B;
	@%p9 bra 	$L__BB30_15;
	setp.lt.f64 	%p10, %fd18, 0d0000000000000000;
	add.f64 	%fd124, %fd18, 0d7FF0000000000000;
	selp.f64 	%fd185, 0d0000000000000000, %fd124, %p10;
	setp.geu.f32 	%p11, %f2, 0f40874800;
	@%p11 bra 	$L__BB30_15;
	shr.u32 	%r69, %r19, 31;
	add.s32 	%r70, %r19, %r69;
	shr.s32 	%r71, %r70, 1;
	shl.b32 	%r72, %r71, 20;
	add.s32 	%r73, %r21, %r72;
	mov.b64 	%fd125, {%r20, %r73};
	sub.s32 	%r74, %r19, %r71;
	shl.b32 	%r75, %r74, 20;
	add.s32 	%r76, %r75, 1072693248;
	mov.b32 	%r77, 0;
	mov.b64 	%fd126, {%r77, %r76};
	mul.f64 	%fd185, %fd126, %fd125;
$L__BB30_15:
	add.f64 	%fd186, %fd185, 0d3FF0000000000000;
	{
	.reg .b32 %temp; 
	mov.b64 	{%temp, %r154}, %fd186;
	}
	{
	.reg .b32 %temp; 
	mov.b64 	{%r155, %temp}, %fd186;
	}
	setp.gt.s32 	%p12, %r154, 1048575;
	mov.b32 	%r156, -1023;
	@%p12 bra 	$L__BB30_17;
	mul.f64 	%fd186, %fd186, 0d4350000000000000;
	{
	.reg .b32 %temp; 
	mov.b64 	{%temp, %r154}, %fd186;
	}
	{
	.reg .b32 %temp; 
	mov.b64 	{%r155, %temp}, %fd186;
	}
	mov.b32 	%r156, -1077;
$L__BB30_17:
	add.s32 	%r80, %r154, -1;
	setp.gt.u32 	%p13, %r80, 2146435070;
	@%p13 bra 	$L__BB30_21;
	shr.u32 	%r83, %r154, 20;
	add.s32 	%r157, %r156, %r83;
	and.b32  	%r84, %r154, 1048575;
	or.b32  	%r85, %r84, 1072693248;
	mov.b64 	%fd187, {%r155, %r85};
	setp.lt.u32 	%p15, %r85, 1073127583;
	@%p15 bra 	$L__BB30_20;
	{
	.reg .b32 %temp; 
	mov.b64 	{%r86, %temp}, %fd187;
	}
	{
	.reg .b32 %temp; 
	mov.b64 	{%temp, %r87}, %fd187;
	}
	add.s32 	%r88, %r87, -1048576;
	mov.b64 	%fd187, {%r86, %r88};
	add.s32 	%r157, %r157, 1;
$L__BB30_20:
	add.f64 	%fd128, %fd187, 0dBFF0000000000000;
	add.f64 	%fd129, %fd187, 0d3FF0000000000000;
	rcp.approx.ftz.f64 	%fd130, %fd129;
	neg.f64 	%fd131, %fd129;
	fma.rn.f64 	%fd132, %fd131, %fd130, 0d3FF0000000000000;
	fma.rn.f64 	%fd133, %fd132, %fd132, %fd132;
	fma.rn.f64 	%fd134, %fd133, %fd130, %fd130;
	mul.f64 	%fd135, %fd128, %fd134;
	fma.rn.f64 	%fd136, %fd128, %fd134, %fd135;
	mul.f64 	%fd137, %fd136, %fd136;
	fma.rn.f64 	%fd138, %fd137, 0d3EB1380B3AE80F1E, 0d3ED0EE258B7A8B04;
	fma.rn.f64 	%fd139, %fd138, %fd137, 0d3EF3B2669F02676F;
	fma.rn.f64 	%fd140, %fd139, %fd137, 0d3F1745CBA9AB0956;
	fma.rn.f64 	%fd141, %fd140, %fd137, 0d3F3C71C72D1B5154;
	fma.rn.f64 	%fd142, %fd141, %fd137, 0d3F624924923BE72D;
	fma.rn.f64 	%fd143, %fd142, %fd137, 0d3F8999999999A3C4;
	fma.rn.f64 	%fd144, %fd143, %fd137, 0d3FB5555555555554;
	sub.f64 	%fd145, %fd128, %fd136;
	add.f64 	%fd146, %fd145, %fd145;
	neg.f64 	%fd147, %fd136;
	fma.rn.f64 	%fd148, %fd147, %fd128, %fd146;
	mul.f64 	%fd149, %fd134, %fd148;
	mul.f64 	%fd150, %fd137, %fd144;
	fma.rn.f64 	%fd151, %fd150, %fd136, %fd149;
	xor.b32  	%r89, %r157, -2147483648;
	mov.b32 	%r90, 1127219200;
	mov.b64 	%fd152, {%r89, %r90};
	sub.f64 	%fd153, %fd152, %fd1;
	fma.rn.f64 	%fd154, %fd153, 0d3FE62E42FEFA39EF, %fd136;
	fma.rn.f64 	%fd155, %fd153, 0dBFE62E42FEFA39EF, %fd154;
	sub.f64 	%fd156, %fd155, %fd136;
	sub.f64 	%fd157, %fd151, %fd156;
	fma.rn.f64 	%fd158, %fd153, 0d3C7ABC9E3B39803F, %fd157;
	add.f64 	%fd188, %fd154, %fd158;
	bra.uni 	$L__BB30_22;
$L__BB30_21:
	fma.rn.f64 	%fd127, %fd186, 0d7FF0000000000000, 0d7FF0000000000000;
	{
	.reg .b32 %temp; 
	mov.b64 	{%temp, %r81}, %fd186;
	}
	and.b32  	%r82, %r81, 2147483647;
	setp.eq.s32 	%p14, %r82, 0;
	selp.f64 	%fd188, 0dFFF0000000000000, %fd127, %p14;
$L__BB30_22:
	sub.f64 	%fd189, %fd17, %fd188;
	add.s32 	%r149, %r149, %r4;
	setp.lt.u32 	%p16, %r149, %r35;
	@%p16 bra 	$L__BB30_2;
$L__BB30_23:
	shl.b32 	%r91, %r1, 3;
	mov.u32 	%r92, __smem_d;
	add.s32 	%r33, %r92, %r91;
	st.shared.f64 	[%r33], %fd189;
	barrier.sync 	0;
	barrier.sync 	0;
	barrier.sync 	0;
	barrier.sync 	0;
	setp.gt.u32 	%p17, %r1, 31;
	@%p17 bra 	$L__BB30_41;
	// begin inline asm
	activemask.b32 %r93;
	// end inline asm
	ld.shared.f64 	%fd159, [%r33+256];
	add.f64 	%fd34, %fd189, %fd159;
	setp.ne.s32 	%p18, %r93, -1;
	@%p18 bra 	$L__BB30_26;
	// begin inline asm
	mov.b64 {%r101,%r102}, %fd34;
	// end inline asm
	shfl.sync.down.b32	%r104|%p22, %r102, 16, 31, -1;
	shfl.sync.down.b32	%r103|%p23, %r101, 16, 31, -1;
	// begin inline asm
	mov.b64 %fd190, {%r103,%r104};
	// end inline asm
	bra.uni 	$L__BB30_27;
$L__BB30_26:
	// begin inline asm
	mov.u32 %r94, %laneid;
	// end inline asm
	fns.b32 	%r99, %r93, %r94, 17;
	setp.gt.u32 	%p19, %r99, 31;
	selp.b32 	%r100, %r94, %r99, %p19;
	// begin inline asm
	mov.b64 {%r95,%r96}, %fd34;
	// end inline asm
	shfl.sync.idx.b32	%r98|%p20, %r96, %r100, 31, %r93;
	shfl.sync.idx.b32	%r97|%p21, %r95, %r100, 31, %r93;
	// begin inline asm
	mov.b64 %fd190, {%r97,%r98};
	// end inline asm
$L__BB30_27:
	setp.eq.s32 	%p24, %r93, -1;
	add.f64 	%fd38, %fd34, %fd190;
	@%p24 bra 	$L__BB30_29;
	// begin inline asm
	mov.u32 %r105, %laneid;
	// end inline asm
	fns.b32 	%r110, %r93, %r105, 9;
	setp.gt.u32 	%p25, %r110, 31;
	selp.b32 	%r111, %r105, %r110, %p25;
	// begin inline asm
	mov.b64 {%r106,%r107}, %fd38;
	// end inline asm
	shfl.sync.idx.b32	%r109|%p26, %r107, %r111, 31, %r93;
	shfl.sync.idx.b32	%r108|%p27, %r106, %r111, 31, %r93;
	// begin inline asm
	mov.b64 %fd191, {%r108,%r109};
	// end inline asm
	bra.uni 	$L__BB30_30;
$L__BB30_29:
	// begin inline asm
	mov.b64 {%r112,%r113}, %fd38;
	// end inline asm
	shfl.sync.down.b32	%r115|%p28, %r113, 8, 31, -1;
	shfl.sync.down.b32	%r114|%p29, %r112, 8, 31, -1;
	// begin inline asm
	mov.b64 %fd191, {%r114,%r115};
	// end inline asm
$L__BB30_30:
	setp.eq.s32 	%p30, %r93, -1;
	add.f64 	%fd42, %fd38, %fd191;
	@%p30 bra 	$L__BB30_32;
	// begin inline asm
	mov.u32 %r116, %laneid;
	// end inline asm
	fns.b32 	%r121, %r93, %r116, 5;
	setp.gt.u32 	%p31, %r121, 31;
	selp.b32 	%r122, %r116, %r121, %p31;
	// begin inline asm
	mov.b64 {%r117,%r118}, %fd42;
	// end inline asm
	shfl.sync.idx.b32	%r120|%p32, %r118, %r122, 31, %r93;
	shfl.sync.idx.b32	%r119|%p33, %r117, %r122, 31, %r93;
	// begin inline asm
	mov.b64 %fd192, {%r119,%r120};
	// end inline asm
	bra.uni 	$L__BB30_33;
$L__BB30_32:
	// begin inline asm
	mov.b64 {%r123,%r124}, %fd42;
	// end inline asm
	shfl.sync.down.b32	%r126|%p34, %r124, 4, 31, -1;
	shfl.sync.down.b32	%r125|%p35, %r123, 4, 31, -1;
	// begin inline asm
	mov.b64 %fd192, {%r125,%r126};
	// end inline asm
$L__BB30_33:
	setp.eq.s32 	%p36, %r93, -1;
	add.f64 	%fd46, %fd42, %fd192;
	@%p36 bra 	$L__BB30_35;
	// begin inline asm
	mov.u32 %r127, %laneid;
	// end inline asm
	fns.b32 	%r132, %r93, %r127, 3;
	setp.gt.u32 	%p37, %r132, 31;
	selp.b32 	%r133, %r127, %r132, %p37;
	// begin inline asm
	mov.b64 {%r128,%r129}, %fd46;
	// end inline asm
	shfl.sync.idx.b32	%r131|%p38, %r129, %r133, 31, %r93;
	shfl.sync.idx.b32	%r130|%p39, %r128, %r133, 31, %r93;
	// begin inline asm
	mov.b64 %fd193, {%r130,%r131};
	// end inline asm
	bra.uni 	$L__BB30_36;
$L__BB30_35:
	// begin inline asm
	mov.b64 {%r134,%r135}, %fd46;
	// end inline asm
	shfl.sync.down.b32	%r137|%p40, %r135, 2, 31, -1;
	shfl.sync.down.b32	%r136|%p41, %r134, 2, 31, -1;
	// begin inline asm
	mov.b64 %fd193, {%r136,%r137};
	// end inline asm
$L__BB30_36:
	setp.eq.s32 	%p42, %r93, -1;
	add.f64 	%fd50, %fd46, %fd193;
	@%p42 bra 	$L__BB30_38;
	// begin inline asm
	mov.u32 %r138, %laneid;
	// end inline asm
	fns.b32 	%r143, %r93, %r138, 2;
	setp.gt.u32 	%p43, %r143, 31;
	selp.b32 	%r144, %r138, %r143, %p43;
	// begin inline asm
	mov.b64 {%r139,%r140}, %fd50;
	// end inline asm
	shfl.sync.idx.b32	%r142|%p44, %r140, %r144, 31, %r93;
	shfl.sync.idx.b32	%r141|%p45, %r139, %r144, 31, %r93;
	// begin inline asm
	mov.b64 %fd194, {%r141,%r142};
	// end inline asm
	bra.uni 	$L__BB30_39;
$L__BB30_38:
	// begin inline asm
	mov.b64 {%r145,%r146}, %fd50;
	// end inline asm
	shfl.sync.down.b32	%r148|%p46, %r146, 1, 31, -1;
	shfl.sync.down.b32	%r147|%p47, %r145, 1, 31, -1;
	// begin inline asm
	mov.b64 %fd194, {%r147,%r148};
	// end inline asm
$L__BB30_39:
	add.f64 	%fd54, %fd50, %fd194;
	setp.ne.s32 	%p48, %r1, 0;
	@%p48 bra 	$L__BB30_41;
	cvta.to.global.u64 	%rd8, %rd2;
	mul.wide.u32 	%rd9, %r2, 8;
	add.s64 	%rd10, %rd8, %rd9;
	st.global.f64 	[%rd10], %fd54;
$L__BB30_41:
	ret;

}
	// .globl	_Z11reduceRegr6IdLj32ELb1EEvPT_S1_j
.visible .entry _Z11reduceRegr6IdLj32ELb1EEvPT_S1_j(
	.param .u64 .ptr .align 1 _Z11reduceRegr6IdLj32ELb1EEvPT_S1_j_param_0,
	.param .u64 .ptr .align 1 _Z11reduceRegr6IdLj32ELb1EEvPT_S1_j_param_1,
	.param .u32 _Z11reduceRegr6IdLj32ELb1EEvPT_S1_j_param_2
)
{
	.reg .pred 	%p<49>;
	.reg .b32 	%r<158>;
	.reg .b32 	%f<5>;
	.reg .b64 	%rd<11>;
	.reg .b64 	%fd<193>;

	ld.param.u64 	%rd3, [_Z11reduceRegr6IdLj32ELb1EEvPT_S1_j_param_0];
	ld.param.u64 	%rd2, [_Z11reduceRegr6IdLj32ELb1EEvPT_S1_j_param_1];
	ld.param.u32 	%r34, [_Z11reduceRegr6IdLj32ELb1EEvPT_S1_j_param_2];
	cvta.to.global.u64 	%rd1, %rd3;
	mov.u32 	%r1, %tid.x;
	mov.u32 	%r2, %ctaid.x;
	shl.b32 	%r35, %r2, 6;
	add.s32 	%r149, %r35, %r1;
	setp.ge.u32 	%p1, %r149, %r34;
	mov.f64 	%fd187, 0d0000000000000000;
	@%p1 bra 	$L__BB31_23;
	mov.b32 	%r36, 1127219200;
	mov.b32 	%r37, -2147483648;
	mov.b64 	%fd1, {%r37, %r36};
	mov.u32 	%r38, %nctaid.x;
	shl.b32 	%r4, %r38, 6;
	mov.f64 	%fd187, 0d0000000000000000;
$L__BB31_2:
	mul.wide.u32 	%rd4, %r149, 8;
	add.s64 	%rd5, %rd1, %rd4;
	ld.global.f64 	%fd3, [%rd5];
	fma.rn.f64 	%fd56, %fd3, 0d3FF71547652B82FE, 0d4338000000000000;
	{
	.reg .b32 %temp; 
	mov.b64 	{%r6, %temp}, %fd56;
	}
	mov.f64 	%fd57, 0dC338000000000000;
	add.rn.f64 	%fd58, %fd56, %fd57;
	fma.rn.f64 	%fd59, %fd58, 0dBFE62E42FEFA39EF, %fd3;
	fma.rn.f64 	%fd60, %fd58, 0dBC7ABC9E3B39803F, %fd59;
	fma.rn.f64 	%fd61, %fd60, 0d3E5ADE1569CE2BDF, 0d3E928AF3FCA213EA;
	fma.rn.f64 	%fd62, %fd61, %fd60, 0d3EC71DEE62401315;
	fma.rn.f64 	%fd63, %fd62, %fd60, 0d3EFA01997C89EB71;
	fma.rn.f64 	%fd64, %fd63, %fd60, 0d3F2A01A014761F65;
	fma.rn.f64 	%fd65, %fd64, %fd60, 0d3F56C16C1852B7AF;
	fma.rn.f64 	%fd66, %fd65, %fd60, 0d3F81111111122322;
	fma.rn.f64 	%fd67, %fd66, %fd60, 0d3FA55555555502A1;
	fma.rn.f64 	%fd68, %fd67, %fd60, 0d3FC5555555555511;
	fma.rn.f64 	%fd69, %fd68, %fd60, 0d3FE000000000000B;
	fma.rn.f64 	%fd70, %fd69, %fd60, 0d3FF0000000000000;
	fma.rn.f64 	%fd71, %fd70, %fd60, 0d3FF0000000000000;
	{
	.reg .b32 %temp; 
	mov.b64 	{%r7, %temp}, %fd71;
	}
	{
	.reg .b32 %temp; 
	mov.b64 	{%temp, %r8}, %fd71;
	}
	shl.b32 	%r39, %r6, 20;
	add.s32 	%r40, %r39, %r8;
	mov.b64 	%fd179, {%r7, %r40};
	{
	.reg .b32 %temp; 
	mov.b64 	{%temp, %r41}, %fd3;
	}
	mov.b32 	%f3, %r41;
	abs.f32 	%f1, %f3;
	setp.lt.f32 	%p2, %f1, 0f4086232B;
	@%p2 bra 	$L__BB31_5;
	setp.lt.f64 	%p3, %fd3, 0d0000000000000000;
	add.f64 	%fd72, %fd3, 0d7FF0000000000000;
	selp.f64 	%fd179, 0d0000000000000000, %fd72, %p3;
	setp.geu.f32 	%p4, %f1, 0f40874800;
	@%p4 bra 	$L__BB31_5;
	shr.u32 	%r42, %r6, 31;
	add.s32 	%r43, %r6, %r42;
	shr.s32 	%r44, %r43, 1;
	shl.b32 	%r45, %r44, 20;
	add.s32 	%r46, %r8, %r45;
	mov.b64 	%fd73, {%r7, %r46};
	sub.s32 	%r47, %r6, %r44;
	shl.b32 	%r48, %r47, 20;
	add.s32 	%r49, %r48, 1072693248;
	mov.b32 	%r50, 0;
	mov.b64 	%fd74, {%r50, %r49};
	mul.f64 	%fd179, %fd74, %fd73;
$L__BB31_5:
	add.f64 	%fd180, %fd179, 0d3FF0000000000000;
	{
	.reg .b32 %temp; 
	mov.b64 	{%temp, %r150}, %fd180;
	}
	{
	.reg .b32 %temp; 
	mov.b64 	{%r151, %temp}, %fd180;
	}
	setp.gt.s32 	%p5, %r150, 1048575;
	mov.b32 	%r152, -1023;
	@%p5 bra 	$L__BB31_7;
	mul.f64 	%fd180, %fd180, 0d4350000000000000;
	{
	.reg .b32 %temp; 
	mov.b64 	{%temp, %r150}, %fd180;
	}
	{
	.reg .b32 %temp; 
	mov.b64 	{%r151, %temp}, %fd180;
	}
	mov.b32 	%r152, -1077;
$L__BB31_7:
	add.s32 	%r53, %r150, -1;
	setp.gt.u32 	%p6, %r53, 2146435070;
	@%p6 bra 	$L__BB31_11;
	shr.u32 	%r56, %r150, 20;
	add.s32 	%r153, %r152, %r56;
	and.b32  	%r57, %r150, 1048575;
	or.b32  	%r58, %r57, 1072693248;
	mov.b64 	%fd181, {%r151, %r58};
	setp.lt.u32 	%p8, %r58, 1073127583;
	@%p8 bra 	$L__BB31_10;
	{
	.reg .b32 %temp; 
	mov.b64 	{%r59, %temp}, %fd181;
	}
	{
	.reg .b32 %temp; 
	mov.b64 	{%temp, %r60}, %fd181;
	}
	add.s32 	%r61, %r60, -1048576;
	mov.b64 	%fd181, {%r59, %r61};
	add.s32 	%r153, %r153, 1;
$L__BB31_10:
	add.f64 	%fd76, %fd181, 0dBFF0000000000000;
	add.f64 	%fd77, %fd181, 0d3FF0000000000000;
	rcp.approx.ftz.f64 	%fd78, %fd77;
	neg.f64 	%fd79, %fd77;
	fma.rn.f64 	%fd80, %fd79, %fd78, 0d3FF0000000000000;
	fma.rn.f64 	%fd81, %fd80, %fd80, %fd80;
	fma.rn.f64 	%fd82, %fd81, %fd78, %fd78;
	mul.f64 	%fd83, %fd76, %fd82;
	fma.rn.f64 	%fd84, %fd76, %fd82, %fd83;
	mul.f64 	%fd85, %fd84, %fd84;
	fma.rn.f64 	%fd86, %fd85, 0d3EB1380B3AE80F1E, 0d3ED0EE258B7A8B04;
	fma.rn.f64 	%fd87, %fd86, %fd85, 0d3EF3B2669F02676F;
	fma.rn.f64 	%fd88, %fd87, %fd85, 0d3F1745CBA9AB0956;
	fma.rn.f64 	%fd89, %fd88, %fd85, 0d3F3C71C72D1B5154;
	fma.rn.f64 	%fd90, %fd89, %fd85, 0d3F624924923BE72D;
	fma.rn.f64 	%fd91, %fd90, %fd85, 0d3F8999999999A3C4;
	fma.rn.f64 	%fd92, %fd91, %fd85, 0d3FB5555555555554;
	sub.f64 	%fd93, %fd76, %fd84;
	add.f64 	%fd94, %fd93, %fd93;
	neg.f64 	%fd95, %fd84;
	fma.rn.f64 	%fd96, %fd95, %fd76, %fd94;
	mul.f64 	%fd97, %fd82, %fd96;
	mul.f64 	%fd98, %fd85, %fd92;
	fma.rn.f64 	%fd99, %fd98, %fd84, %fd97;
	xor.b32  	%r62, %r153, -2147483648;
	mov.b32 	%r63, 1127219200;
	mov.b64 	%fd100, {%r62, %r63};
	sub.f64 	%fd101, %fd100, %fd1;
	fma.rn.f64 	%fd102, %fd101, 0d3FE62E42FEFA39EF, %fd84;
	fma.rn.f64 	%fd103, %fd101, 0dBFE62E42FEFA39EF, %fd102;
	sub.f64 	%fd104, %fd103, %fd84;
	sub.f64 	%fd105, %fd99, %fd104;
	fma.rn.f64 	%fd106, %fd101, 0d3C7ABC9E3B39803F, %fd105;
	add.f64 	%fd182, %fd102, %fd106;
	bra.uni 	$L__BB31_12;
$L__BB31_11:
	fma.rn.f64 	%fd75, %fd180, 0d7FF0000000000000, 0d7FF0000000000000;
	{
	.reg .b32 %temp; 
	mov.b64 	{%temp, %r54}, %fd180;
	}
	and.b32  	%r55, %r54, 2147483647;
	setp.eq.s32 	%p7, %r55, 0;
	selp.f64 	%fd182, 0dFFF0000000000000, %fd75, %p7;
$L__BB31_12:
	sub.f64 	%fd17, %fd187, %fd182;
	add.s32 	%r64, %r149, 32;
	mul.wide.u32 	%rd6, %r64, 8;
	add.s64 	%rd7, %rd1, %rd6;
	ld.global.f64 	%fd18, [%rd7];
	fma.rn.f64 	%fd107, %fd18, 0d3FF71547652B82FE, 0d4338000000000000;
	{
	.reg .b32 %temp; 
	mov.b64 	{%r19, %temp}, %fd107;
	}
	mov.f64 	%fd108, 0dC338000000000000;
	add.rn.f64 	%fd109, %fd107, %fd108;
	fma.rn.f64 	%fd110, %fd109, 0dBFE62E42FEFA39EF, %fd18;
	fma.rn.f64 	%fd111, %fd109, 0dBC7ABC9E3B39803F, %fd110;
	fma.rn.f64 	%fd112, %fd111, 0d3E5ADE1569CE2BDF, 0d3E928AF3FCA213EA;
	fma.rn.f64 	%fd113, %fd112, %fd111, 0d3EC71DEE62401315;
	fma.rn.f64 	%fd114, %fd113, %fd111, 0d3EFA01997C89EB71;
	fma.rn.f64 	%fd115, %fd114, %fd111, 0d3F2A01A014761F65;
	fma.rn.f64 	%fd116, %fd115, %fd111, 0d3F56C16C1852B7AF;
	fma.rn.f64 	%fd117, %fd116, %fd111, 0d3F81111111122322;
	fma.rn.f64 	%fd118, %fd117, %fd111, 0d3FA55555555502A1;
	fma.rn.f64 	%fd119, %fd118, %fd111, 0d3FC5555555555511;
	fma.rn.f64 	%fd120, %fd119, %fd111, 0d3FE000000000000B;
	fma.rn.f64 	%fd121, %fd120, %fd111, 0d3FF0000000000000;
	fma.rn.f64 	%fd122, %fd121, %fd111, 0d3FF0000000000000;
	{
	.reg .b32 %temp; 
	mov.b64 	{%r20, %temp}, %fd122;
	}
	{
	.reg .b32 %temp; 
	mov.b64 	{%temp, %r21}, %fd122;
	}
	shl.b32 	%r65, %r19, 20;
	add.s32 	%r66, %r65, %r21;
	mov.b64 	%fd183, {%r20, %r66};
	{
	.reg .b32 %temp; 
	mov.b64 	{%temp, %r67}, %fd18;
	}
	mov.b32 	%f4, %r67;
	abs.f32 	%f2, %f4;
	setp.lt.f32 	%p9, %f2, 0f4086232B;
	@%p9 bra 	$L__BB31_15;
	setp.lt.f64 	%p10, %fd18, 0d0000000000000000;
	add.f64 	%fd123, %fd18, 0d7FF0000000000000;
	selp.f64 	%fd183, 0d0000000000000000, %fd123, %p10;
	setp.geu.f32 	%p11, %f2, 0f40874800;
	@%p11 bra 	$L__BB31_15;
	shr.u32 	%r68, %r19, 31;
	add.s32 	%r69, %r19, %r68;
	shr.s32 	%r70, %r69, 1;
	shl.b32 	%r71, %r70, 20;
	add.s32 	%r72, %r21, %r71;
	mov.b64 	%fd124, {%r20, %r72};
	sub.s32 	%r73, %r19, %r70;
	shl.b32 	%r74, %r73, 20;
	add.s32 	%r75, %r74, 1072693248;
	mov.b32 	%r76, 0;
	mov.b64 	%fd125, {%r76, %r75};
	mul.f64 	%fd183, %fd125, %fd124;
$L__BB31_15:
	add.f64 	%fd184, %fd183, 0d3FF0000000000000;
	{
	.reg .b32 %temp; 
	mov.b64 	{%temp, %r154}, %fd184;
	}
	{
	.reg .b32 %temp; 
	mov.b64 	{%r155, %temp}, %fd184;
	}
	setp.gt.s32 	%p12, %r154, 1048575;
	mov.b32 	%r156, -1023;
	@%p12 bra 	$L__BB31_17;
	mul.f64 	%fd184, %fd184, 0d4350000000000000;
	{
	.reg .b32 %temp; 
	mov.b64 	{%temp, %r154}, %fd184;
	}
	{
	.reg .b32 %temp; 
	mov.b64 	{%r155, %temp}, %fd184;
	}
	mov.b32 	%r156, -1077;
$L__BB31_17:
	add.s32 	%r79, %r154, -1;
	setp.gt.u32 	%p13, %r79, 2146435070;
	@%p13 bra 	$L__BB31_21;
	shr.u32 	%r82, %r154, 20;
	add.s32 	%r157, %r156, %r82;
	and.b32  	%r83, %r154, 1048575;
	or.b32  	%r84, %r83, 1072693248;
	mov.b64 	%fd185, {%r155, %r84};
	setp.lt.u32 	%p15, %r84, 1073127583;
	@%p15 bra 	$L__BB31_20;
	{
	.reg .b32 %temp; 
	mov.b64 	{%r85, %temp}, %fd185;
	}
	{
	.reg .b32 %temp; 
	mov.b64 	{%temp, %r86}, %fd185;
	}
	add.s32 	%r87, %r86, -1048576;
	mov.b64 	%fd185, {%r85, %r87};
	add.s32 	%r157, %r157, 1;
$L__BB31_20:
	add.f64 	%fd127, %fd185, 0dBFF0000000000000;
	add.f64 	%fd128, %fd185, 0d3FF0000000000000;
	rcp.approx.ftz.f64 	%fd129, %fd128;
	neg.f64 	%fd130, %fd128;
	fma.rn.f64 	%fd131, %fd130, %fd129, 0d3FF0000000000000;
	fma.rn.f64 	%fd132, %fd131, %fd131, %fd131;
	fma.rn.f64 	%fd133, %fd132, %fd129, %fd129;
	mul.f64 	%fd134, %fd127, %fd133;
	fma.rn.f64 	%fd135, %fd127, %fd133, %fd134;
	mul.f64 	%fd136, %fd135, %fd135;
	fma.rn.f64 	%fd137, %fd136, 0d3EB1380B3AE80F1E, 0d3ED0EE258B7A8B04;
	fma.rn.f64 	%fd138, %fd137, %fd136, 0d3EF3B2669F02676F;
	fma.rn.f64 	%fd139, %fd138, %fd136, 0d3F1745CBA9AB0956;
	fma.rn.f64 	%fd140, %fd139, %fd136, 0d3F3C71C72D1B5154;
	fma.rn.f64 	%fd141, %fd140, %fd136, 0d3F624924923BE72D;
	fma.rn.f64 	%fd142, %fd141, %fd136, 0d3F8999999999A3C4;
	fma.rn.f64 	%fd143, %fd142, %fd136, 0d3FB5555555555554;
	sub.f64 	%fd144, %fd127, %fd135;
	add.f64 	%fd145, %fd144, %fd144;
	neg.f64 	%fd146, %fd135;
	fma.rn.f64 	%fd147, %fd146, %fd127, %fd145;
	mul.f64 	%fd148, %fd133, %fd147;
	mul.f64 	%fd149, %fd136, %fd143;
	fma.rn.f64 	%fd150, %fd149, %fd135, %fd148;
	xor.b32  	%r88, %r157, -2147483648;
	mov.b32 	%r89, 1127219200;
	mov.b64 	%fd151, {%r88, %r89};
	sub.f64 	%fd152, %fd151, %fd1;
	fma.rn.f64 	%fd153, %fd152, 0d3FE62E42FEFA39EF, %fd135;
	fma.rn.f64 	%fd154, %fd152, 0dBFE62E42FEFA39EF, %fd153;
	sub.f64 	%fd155, %fd154, %fd135;
	sub.f64 	%fd156, %fd150, %fd155;
	fma.rn.f64 	%fd157, %fd152, 0d3C7ABC9E3B39803F, %fd156;
	add.f64 	%fd186, %fd153, %fd157;
	bra.uni 	$L__BB31_22;
$L__BB31_21:
	fma.rn.f64 	%fd126, %fd184, 0d7FF0000000000000, 0d7FF0000000000000;
	{
	.reg .b32 %temp; 
	mov.b64 	{%temp, %r80}, %fd184;
	}
	and.b32  	%r81, %r80, 2147483647;
	setp.eq.s32 	%p14, %r81, 0;
	selp.f64 	%fd186, 0dFFF0000000000000, %fd126, %p14;
$L__BB31_22:
	sub.f64 	%fd187, %fd17, %fd186;
	add.s32 	%r149, %r149, %r4;
	setp.lt.u32 	%p16, %r149, %r34;
	@%p16 bra 	$L__BB31_2;
$L__BB31_23:
	shl.b32 	%r90, %r1, 3;
	mov.u32 	%r91, __smem_d;
	add.s32 	%r92, %r91, %r90;
	st.shared.f64 	[%r92], %fd187;
	barrier.sync 	0;
	barrier.sync 	0;
	barrier.sync 	0;
	barrier.sync 	0;
	setp.gt.u32 	%p17, %r1, 31;
	@%p17 bra 	$L__BB31_41;
	// begin inline asm
	activemask.b32 %r93;
	// end inline asm
	setp.ne.s32 	%p18, %r93, -1;
	@%p18 bra 	$L__BB31_26;
	// begin inline asm
	mov.b64 {%r101,%r102}, %fd187;
	// end inline asm
	shfl.sync.down.b32	%r104|%p22, %r102, 16, 31, -1;
	shfl.sync.down.b32	%r103|%p23, %r101, 16, 31, -1;
	// begin inline asm
	mov.b64 %fd188, {%r103,%r104};
	// end inline asm
	bra.uni 	$L__BB31_27;
$L__BB31_26:
	// begin inline asm
	mov.u32 %r94, %laneid;
	// end inline asm
	fns.b32 	%r99, %r93, %r94, 17;
	setp.gt.u32 	%p19, %r99, 31;
	selp.b32 	%r100, %r94, %r99, %p19;
	// begin inline asm
	mov.b64 {%r95,%r96}, %fd187;
	// end inline asm
	shfl.sync.idx.b32	%r98|%p20, %r96, %r100, 31, %r93;
	shfl.sync.idx.b32	%r97|%p21, %r95, %r100, 31, %r93;
	// begin inline asm
	mov.b64 %fd188, {%r97,%r98};
	// end inline asm
$L__BB31_27:
	setp.eq.s32 	%p24, %r93, -1;
	add.f64 	%fd37, %fd187, %fd188;
	@%p24 bra 	$L__BB31_29;
	// begin inline asm
	mov.u32 %r105, %laneid;
	// end inline asm
	fns.b32 	%r110, %r93, %r105, 9;
	setp.gt.u32 	%p25, %r110, 31;
	selp.b32 	%r111, %r105, %r110, %p25;
	// begin inline asm
	mov.b64 {%r106,%r107}, %fd37;
	// end inline asm
	shfl.sync.idx.b32	%r109|%p26, %r107, %r111, 31, %r93;
	shfl.sync.idx.b32	%r108|%p27, %r106, %r111, 31, %r93;
	// begin inline asm
	mov.b64 %fd189, {%r108,%r109};
	// end inline asm
	bra.uni 	$L__BB31_30;
$L__BB31_29:
	// begin inline asm
	mov.b64 {%r112,%r113}, %fd37;
	// end inline asm
	shfl.sync.down.b32	%r115|%p28, %r113, 8, 31, -1;
	shfl.sync.down.b32	%r114|%p29, %r112, 8, 31, -1;
	// begin inline asm
	mov.b64 %fd189, {%r114,%r115};
	// end inline asm
$L__BB31_30:
	setp.eq.s32 	%p30, %r93, -1;
	add.f64 	%fd41, %fd37, %fd189;
	@%p30 bra 	$L__BB31_32;
	// begin inline asm
	mov.u32 %r116, %laneid;
	// end inline asm
	fns.b32 	%r121, %r93, %r116, 5;
	setp.gt.u32 	%p31, %r121, 31;
	selp.b32 	%r122, %r116, %r121, %p31;
	// begin inline asm
	mov.b64 {%r117,%r118}, %fd41;
	// end inline asm
	shfl.sync.idx.b32	%r120|%p32, %r118, %r122, 31, %r93;
	shfl.sync.idx.b32	%r119|%p33, %r117, %r122, 31, %r93;
	// begin inline asm
	mov.b64 %fd190, {%r119,%r120};
	// end inline asm
	bra.uni 	$L__BB31_33;
$L__BB31_32:
	// begin inline asm
	mov.b64 {%r123,%r124}, %fd41;
	// end inline asm
	shfl.sync.down.b32	%r126|%p34, %r124, 4, 31, -1;
	shfl.sync.down.b32	%r125|%p35, %r123, 4, 31, -1;
	// begin inline asm
	mov.b64 %fd190, {%r125,%r126};
	// end inline asm
$L__BB31_33:
	setp.eq.s32 	%p36, %r93, -1;
	add.f64 	%fd45, %fd41, %fd190;
	@%p36 bra 	$L__BB31_35;
	// begin inline asm
	mov.u32 %r127, %laneid;
	// end inline asm
	fns.b32 	%r132, %r93, %r127, 3;
	setp.gt.u32 	%p37, %r132, 31;
	selp.b32 	%r133, %r127, %r132, %p37;
	// begin inline asm
	mov.b64 {%r128,%r129}, %fd45;
	// end inline asm
	shfl.sync.idx.b32	%r131|%p38, %r129, %r133, 31, %r93;
	shfl.sync.idx.b32	%r130|%p39, %r128, %r133, 31, %r93;
	// begin inline asm
	mov.b64 %fd191, {%r130,%r131};
	// end inline asm
	bra.uni 	$L__BB31_36;
$L__BB31_35:
	// begin inline asm
	mov.b64 {%r134,%r135}, %fd45;
	// end inline asm
	shfl.sync.down.b32	%r137|%p40, %r135, 2, 31, -1;
	shfl.sync.down.b32	%r136|%p41, %r134, 2, 31, -1;
	// begin inline asm
	mov.b64 %fd191, {%r136,%r137};
	// end inline asm
$L__BB31_36:
	setp.eq.s32 	%p42, %r93, -1;
	add.f64 	%fd49, %fd45, %fd191;
	@%p42 bra 	$L__BB31_38;
	// begin inline asm
	mov.u32 %r138, %laneid;
	// end inline asm
	fns.b32 	%r143, %r93, %r138, 2;
	setp.gt.u32 	%p43, %r143, 31;
	selp.b32 	%r144, %r138, %r143, %p43;
	// begin inline asm
	mov.b64 {%r139,%r140}, %fd49;
	// end inline asm
	shfl.sync.idx.b32	%r142|%p44, %r140, %r144, 31, %r93;
	shfl.sync.idx.b32	%r141|%p45, %r139, %r144, 31, %r93;
	// begin inline asm
	mov.b64 %fd192, {%r141,%r142};
	// end inline asm
	bra.uni 	$L__BB31_39;
$L__BB31_38:
	// begin inline asm
	mov.b64 {%r145,%r146}, %fd49;
	// end inline asm
	shfl.sync.down.b32	%r148|%p46, %r146, 1, 31, -1;
	shfl.sync.down.b32	%r147|%p47, %r145, 1, 31, -1;
	// begin inline asm
	mov.b64 %fd192, {%r147,%r148};
	// end inline asm
$L__BB31_39:
	add.f64 	%fd53, %fd49, %fd192;
	setp.ne.s32 	%p48, %r1, 0;
	@%p48 bra 	$L__BB31_41;
	cvta.to.global.u64 	%rd8, %rd2;
	mul.wide.u32 	%rd9, %r2, 8;
	add.s64 	%rd10, %rd8, %rd9;
	st.global.f64 	[%rd10], %fd53;
$L__BB31_41:
	ret;

}
	// .globl	_Z11reduceRegr6IdLj16ELb1EEvPT_S1_j
.visible .entry _Z11reduceRegr6IdLj16ELb1EEvPT_S1_j(
	.param .u64 .ptr .align 1 _Z11reduceRegr6IdLj16ELb1EEvPT_S1_j_param_0,
	.param .u64 .ptr .align 1 _Z11reduceRegr6IdLj16ELb1EEvPT_S1_j_param_1,
	.param .u32 _Z11reduceRegr6IdLj16ELb1EEvPT_S1_j_param_2
)
{
	.reg .pred 	%p<49>;
	.reg .b32 	%r<158>;
	.reg .b32 	%f<5>;
	.reg .b64 	%rd<11>;
	.reg .b64 	%fd<193>;

	ld.param.u64 	%rd3, [_Z11reduceRegr6IdLj16ELb1EEvPT_S1_j_param_0];
	ld.param.u64 	%rd2, [_Z11reduceRegr6IdLj16ELb1EEvPT_S1_j_param_1];
	ld.param.u32 	%r34, [_Z11reduceRegr6IdLj16ELb1EEvPT_S1_j_param_2];
	cvta.to.global.u64 	%rd1, %rd3;
	mov.u32 	%r1, %tid.x;
	mov.u32 	%r2, %ctaid.x;
	shl.b32 	%r35, %r2, 5;
	add.s32 	%r149, %r35, %r1;
	setp.ge.u32 	%p1, %r149, %r34;
	mov.f64 	%fd187, 0d0000000000000000;
	@%p1 bra 	$L__BB32_23;
	mov.b32 	%r36, 1127219200;
	mov.b32 	%r37, -2147483648;
	mov.b64 	%fd1, {%r37, %r36};
	mov.u32 	%r38, %nctaid.x;
	shl.b32 	%r4, %r38, 5;
	mov.f64 	%fd187, 0d0000000000000000;
$L__BB32_2:
	mul.wide.u32 	%rd4, %r149, 8;
	add.s64 	%rd5, %rd1, %rd4;
	ld.global.f64 	%fd3, [%rd5];
	fma.rn.f64 	%fd56, %fd3, 0d3FF71547652B82FE, 0d4338000000000000;
	{
	.reg .b32 %temp; 
	mov.b64 	{%r6, %temp}, %fd56;
	}
	mov.f64 	%fd57, 0dC338000000000000;
	add.rn.f64 	%fd58, %fd56, %fd57;
	fma.rn.f64 	%fd59, %fd58, 0dBFE62E42FEFA39EF, %fd3;
	fma.rn.f64 	%fd60, %fd58, 0dBC7ABC9E3B39803F, %fd59;
	fma.rn.f64 	%fd61, %fd60, 0d3E5ADE1569CE2BDF, 0d3E928AF3FCA213EA;
	fma.rn.f64 	%fd62, %fd61, %fd60, 0d3EC71DEE62401315;
	fma.rn.f64 	%fd63, %fd62, %fd60, 0d3EFA01997C89EB71;
	fma.rn.f64 	%fd64, %fd63, %fd60, 0d3F2A01A014761F65;
	fma.rn.f64 	%fd65, %fd64, %fd60, 0d3F56C16C1852B7AF;
	fma.rn.f64 	%fd66, %fd65, %fd60, 0d3F81111111122322;
	fma.rn.f64 	%fd67, %fd66, %fd60, 0d3FA55555555502A1;
	fma.rn.f64 	%fd68, %fd67, %fd60, 0d3FC5555555555511;
	fma.rn.f64 	%fd69, %fd68, %fd60, 0d3FE000000000000B;
	fma.rn.f64 	%fd70, %fd69, %fd60, 0d3FF0000000000000;
	fma.rn.f64 	%fd71, %fd70, %fd60, 0d3FF0000000000000;
	{
	.reg .b32 %temp; 
	mov.b64 	{%r7, %temp}, %fd71;
	}
	{
	.reg .b32 %temp; 
	mov.b64 	{%temp, %r8}, %fd71;
	}
	shl.b32 	%r39, %r6, 20;
	add.s32 	%r40, %r39, %r8;
	mov.b64 	%fd179, {%r7, %r40};
	{
	.reg .b32 %temp; 
	mov.b64 	{%temp, %r41}, %fd3;
	}
	mov.b32 	%f3, %r41;
	abs.f32 	%f1, %f3;
	setp.lt.f32 	%p2, %f1, 0f4086232B;
	@%p2 bra 	$L__BB32_5;
	setp.lt.f64 	%p3, %fd3, 0d0000000000000000;
	add.f64 	%fd72, %fd3, 0d7FF0000000000000;
	selp.f64 	%fd179, 0d0000000000000000, %fd72, %p3;
	setp.geu.f32 	%p4, %f1, 0f40874800;
	@%p4 bra 	$L__BB32_5;
	shr.u32 	%r42, %r6, 31;
	add.s32 	%r43, %r6, %r42;
	shr.s32 	%r44, %r43, 1;
	shl.b32 	%r45, %r44, 20;
	add.s32 	%r46, %r8, %r45;
	mov.b64 	%fd73, {%r7, %r46};
	sub.s32 	%r47, %r6, %r44;
	shl.b32 	%r48, %r47, 20;
	add.s32 	%r49, %r48, 1072693248;
	mov.b32 	%r50, 0;
	mov.b64 	%fd74, {%r50, %r49};
	mul.f64 	%fd179, %fd74, %fd73;
$L__BB32_5:
	add.f64 	%fd180, %fd179, 0d3FF0000000000000;
	{
	.reg .b32 %temp; 
	mov.b64 	{%temp, %r150}, %fd180;
	}
	{
	.reg .b32 %temp; 
	mov.b64 	{%r151, %temp}, %fd180;
	}
	setp.gt.s32 	%p5, %r150, 1048575;
	mov.b32 	%r152, -1023;
	@%p5 bra 	$L__BB32_7;
	mul.f64 	%fd180, %fd180, 0d4350000000000000;
	{
	.reg .b32 %temp; 
	mov.b64 	{%temp, %r150}, %fd180;
	}
	{
	.reg .b32 %temp; 
	mov.b64 	{%r151, %temp}, %fd180;
	}
	mov.b32 	%r152, -1077;
$L__BB32_7:
	add.s32 	%r53, %r150, -1;
	setp.gt.u32 	%p6, %r53, 2146435070;
	@%p6 bra 	$L__BB32_11;
	shr.u32 	%r56, %r150, 20;
	add.s32 	%r153, %r152, %r56;
	and.b32  	%r57, %r150, 1048575;
	or.b32  	%r58, %r57, 1072693248;
	mov.b64 	%fd181, {%r151, %r58};
	setp.lt.u32 	%p8, %r58, 1073127583;
	@%p8 bra 	$L__BB32_10;
	{
	.reg .b32 %temp; 
	mov.b64 	{%r59, %temp}, %fd181;
	}
	{
	.reg .b32 %temp; 
	mov.b64 	{%temp, %r60}, %fd181;
	}
	add.s32 	%r61, %r60, -1048576;
	mov.b64 	%fd181, {%r59, %r61};
	add.s32 	%r153, %r153, 1;
$L__BB32_10:
	add.f64 	%fd76, %fd181, 0dBFF0000000000000;
	add.f64 	%fd77, %fd181, 0d3FF0000000000000;
	rcp.approx.ftz.f64 	%fd78, %fd77;
	neg.f64 	%fd79, %fd77;
	fma.rn.f64 	%fd80, %fd79, %fd78, 0d3FF0000000000000;
	fma.rn.f64 	%fd81, %fd80, %fd80, %fd80;
	fma.rn.f64 	%fd82, %fd81, %fd78, %fd78;
	mul.f64 	%fd83, %fd76, %fd82;
	fma.rn.f64 	%fd84, %fd76, %fd82, %fd83;
	mul.f64 	%fd85, %fd84, %fd84;
	fma.rn.f64 	%fd86, %fd85, 0d3EB1380B3AE80F1E, 0d3ED0EE258B7A8B04;
	fma.rn.f64 	%fd87, %fd86, %fd85, 0d3EF3B2669F02676F;
	fma.rn.f64 	%fd88, %fd87, %fd85, 0d3F1745CBA9AB0956;
	fma.rn.f64 	%fd89, %fd88, %fd85, 0d3F3C71C72D1B5154;
	fma.rn.f64 	%fd90, %fd89, %fd85, 0d3F624924923BE72D;
	fma.rn.f64 	%fd91, %fd90, %fd85, 0d3F8999999999A3C4;
	fma.rn.f64 	%fd92, %fd91, %fd85, 0d3FB5555555555554;
	sub.f64 	%fd93, %fd76, %fd84;
	add.f64 	%fd94, %fd93, %fd93;
	neg.f64 	%fd95, %fd84;
	fma.rn.f64 	%fd96, %fd95, %fd76, %fd94;
	mul.f64 	%fd97, %fd82, %fd96;
	mul.f64 	%fd98, %fd85, %fd92;
	fma.rn.f64 	%fd99, %fd98, %fd84, %fd97;
	xor.b32  	%r62, %r153, -2147483648;
	mov.b32 	%r63, 1127219200;
	mov.b64 	%fd100, {%r62, %r63};
	sub.f64 	%fd101, %fd100, %fd1;
	fma.rn.f64 	%fd102, %fd101, 0d3FE62E42FEFA39EF, %fd84;
	fma.rn.f64 	%fd103, %fd101, 0dBFE62E42FEFA39EF, %fd102;
	sub.f64 	%fd104, %fd103, %fd84;
	sub.f64 	%fd105, %fd99, %fd104;
	fma.rn.f64 	%fd106, %fd101, 0d3C7ABC9E3B39803F, %fd105;
	add.f64 	%fd182, %fd102, %fd106;
	bra.uni 	$L__BB32_12;
$L__BB32_11:
	fma.rn.f64 	%fd75, %fd180, 0d7FF0000000000000, 0d7FF0000000000000;
	{
	.reg .b32 %temp; 
	mov.b64 	{%temp, %r54}, %fd180;
	}
	and.b32  	%r55, %r54, 2147483647;
	setp.eq.s32 	%p7, %r55, 0;
	selp.f64 	%fd182, 0dFFF0000000000000, %fd75, %p7;
$L__BB32_12:
	sub.f64 	%fd17, %fd187, %fd182;
	add.s32 	%r64, %r149, 16;
	mul.wide.u32 	%rd6, %r64, 8;
	add.s64 	%rd7, %rd1, %rd6;
	ld.global.f64 	%fd18, [%rd7];
	fma.rn.f64 	%fd107, %fd18, 0d3FF71547652B82FE, 0d4338000000000000;
	{
	.reg .b32 %temp; 
	mov.b64 	{%r19, %temp}, %fd107;
	}
	mov.f64 	%fd108, 0dC338000000000000;
	add.rn.f64 	%fd109, %fd107, %fd108;
	fma.rn.f64 	%fd110, %fd109, 0dBFE62E42FEFA39EF, %fd18;
	fma.rn.f64 	%fd111, %fd109, 0dBC7ABC9E3B39803F, %fd110;
	fma.rn.f64 	%fd112, %fd111, 0d3E5ADE1569CE2BDF, 0d3E928AF3FCA213EA;
	fma.rn.f64 	%fd113, %fd112, %fd111, 0d3EC71DEE62401315;
	fma.rn.f64 	%fd114, %fd113, %fd111, 0d3EFA01997C89EB71;
	fma.rn.f64 	%fd115, %fd114, %fd111, 0d3F2A01A014761F65;
	fma.rn.f64 	%fd116, %fd115, %fd111, 0d3F56C16C1852B7AF;
	fma.rn.f64 	%fd117, %fd116, %fd111, 0d3F81111111122322;
	fma.rn.f64 	%fd118, %fd117, %fd111, 0d3FA55555555502A1;
	fma.rn.f64 	%fd119, %fd118, %fd111, 0d3FC5555555555511;
	fma.rn.f64 	%fd120, %fd119, %fd111, 0d3FE000000000000B;
	fma.rn.f64 	%fd121, %fd120, %fd111, 0d3FF0000000000000;
	fma.rn.f64 	%fd122, %fd121, %fd111, 0d3FF0000000000000;
	{
	.reg .b32 %temp; 
	mov.b64 	{%r20, %temp}, %fd122;
	}
	{
	.reg .b32 %temp; 
	mov.b64 	{%temp, %r21}, %fd122;
	}
	shl.b32 	%r65, %r19, 20;
	add.s32 	%r66, %r65, %r21;
	mov.b64 	%fd183, {%r20, %r66};
	{
	.reg .b32 %temp; 
	mov.b64 	{%temp, %r67}, %fd18;
	}
	mov.b32 	%f4, %r67;
	abs.f32 	%f2, %f4;
	setp.lt.f32 	%p9, %f2, 0f4086232B;
	@%p9 bra 	$L__BB32_15;
	setp.lt.f64 	%p10, %fd18, 0d0000000000000000;
	add.f64 	%fd123, %fd18, 0d7FF0000000000000;
	selp.f64 	%fd183, 0d0000000000000000, %fd123, %p10;
	setp.geu.f32 	%p11, %f2, 0f40874800;
	@%p11 bra 	$L__BB32_15;
	shr.u32 	%r68, %r19, 31;
	add.s32 	%r69, %r19, %r68;
	shr.s32 	%r70, %r69, 1;
	shl.b32 	%r71, %r70, 20;
	add.s32 	%r72, %r21, %r71;
	mov.b64 	%fd124, {%r20, %r72};
	sub.s32 	%r73, %r19, %r70;
	shl.b32 	%r74, %r73, 20;
	add.s32 	%r75, %r74, 1072693248;
	mov.b32 	%r76, 0;
	mov.b64 	%fd125, {%r76, %r75};
	mul.f64 	%fd183, %fd125, %fd124;
$L__BB32_15:
	add.f64 	%fd184, %fd183, 0d3FF0000000000000;
	{
	.reg .b32 %temp; 
	mov.b64 	{%temp, %r154}, %fd184;
	}
	{
	.reg .b32 %temp; 
	mov.b64 	{%r155, %temp}, %fd184;
	}
	setp.gt.s32 	%p12, %r154, 1048575;
	mov.b32 	%r156, -1023;
	@%p12 bra 	$L__BB32_17;
	mul.f64 	%fd184, %fd184, 0d4350000000000000;
	{
	.reg .b32 %temp; 
	mov.b64 	{%temp, %r154}, %fd184;
	}
	{
	.reg .b32 %temp; 
	mov.b64 	{%r155, %temp}, %fd184;
	}
	mov.b32 	%r156, -1077;
$L__BB32_17:
	add.s32 	%r79, %r154, -1;
	setp.gt.u32 	%p13, %r79, 2146435070;
	@%p13 bra 	$L__BB32_21;
	shr.u32 	%r82, %r154, 20;
	add.s32 	%r157, %r156, %r82;
	and.b32  	%r83, %r154, 1048575;
	or.b32  	%r84, %r83, 1072693248;
	mov.b64 	%fd185, {%r155, %r84};
	setp.lt.u32 	%p15, %r84, 1073127583;
	@%p15 bra 	$L__BB32_20;
	{
	.reg .b32 %temp; 
	mov.b64 	{%r85, %temp}, %fd185;
	}
	{
	.reg .b32 %temp; 
	mov.b64 	{%temp, %r86}, %fd185;
	}
	add.s32 	%r87, %r86, -1048576;
	mov.b64 	%fd185, {%r85, %r87};
	add.s32 	%r157, %r157, 1;
$L__BB32_20:
	add.f64 	%fd127, %fd185, 0dBFF0000000000000;
	add.f64 	%fd128, %fd185, 0d3FF0000000000000;
	rcp.approx.ftz.f64 	%fd129, %fd128;
	neg.f64 	%fd130, %fd128;
	fma.rn.f64 	%fd131, %fd130, %fd129, 0d3FF0000000000000;
	fma.rn.f64 	%fd132, %fd131, %fd131, %fd131;
	fma.rn.f64 	%fd133, %fd132, %fd129, %fd129;
	mul.f64 	%fd134, %fd127, %fd133;
	fma.rn.f64 	%fd135, %fd127, %fd133, %fd134;
	mul.f64 	%fd136, %fd135, %fd135;
	fma.rn.f64 	%fd137, %fd136, 0d3EB1380B3AE80F1E, 0d3ED0EE258B7A8B04;
	fma.rn.f64 	%fd138, %fd137, %fd136, 0d3EF3B2669F02676F;
	fma.rn.f64 	%fd139, %fd138, %fd136, 0d3F1745CBA9AB0956;
	fma.rn.f64 	%fd140, %fd139, %fd136, 0d3F3C71C72D1B5154;
	fma.rn.f64 	%fd141, %fd140, %fd136, 0d3F624924923BE72D;
	fma.rn.f64 	%fd142, %fd141, %fd136, 0d3F8999999999A3C4;
	fma.rn.f64 	%fd143, %fd142, %fd136, 0d3FB5555555555554;
	sub.f64 	%fd144, %fd127, %fd135;
	add.f64 	%fd145, %fd144, %fd144;
	neg.f64 	%fd146, %fd135;
	fma.rn.f64 	%fd147, %fd146, %fd127, %fd145;
	mul.f64 	%fd148, %fd133, %fd147;
	mul.f64 	%fd149, %fd136, %fd143;
	fma.rn.f64 	%fd150, %fd149, %fd135, %fd148;
	xor.b32  	%r88, %r157, -2147483648;
	mov.b32 	%r89, 1127219200;
	mov.b64 	%fd151, {%r88, %r89};
	sub.f64 	%fd152, %fd151, %fd1;
	fma.rn.f64 	%fd153, %fd152, 0d3FE62E42FEFA39EF, %fd135;
	fma.rn.f64 	%fd154, %fd152, 0dBFE62E42FEFA39EF, %fd153;
	sub.f64 	%fd155, %fd154, %fd135;
	sub.f64 	%fd156, %fd150, %fd155;
	fma.rn.f64 	%fd157, %fd152, 0d3C7ABC9E3B39803F, %fd156;
	add.f64 	%fd186, %fd153, %fd157;
	bra.uni 	$L__BB32_22;
$L__BB32_21:
	fma.rn.f64 	%fd126, %fd184, 0d7FF0000000000000, 0d7FF0000000000000;
	{
	.reg .b32 %temp; 
	mov.b64 	{%temp, %r80}, %fd184;
	}
	and.b32  	%r81, %r80, 2147483647;
	setp.eq.s32 	%p14, %r81, 0;
	selp.f64 	%fd186, 0dFFF0000000000000, %fd126, %p14;
$L__BB32_22:
	sub.f64 	%fd187, %fd17, %fd186;
	add.s32 	%r149, %r149, %r4;
	setp.lt.u32 	%p16, %r149, %r34;
	@%p16 bra 	$L__BB32_2;
$L__BB32_23:
	shl.b32 	%r90, %r1, 3;
	mov.u32 	%r91, __smem_d;
	add.s32 	%r92, %r91, %r90;
	st.shared.f64 	[%r92], %fd187;
	barrier.sync 	0;
	barrier.sync 	0;
	barrier.sync 	0;
	barrier.sync 	0;
	setp.gt.u32 	%p17, %r1, 31;
	@%p17 bra 	$L__BB32_41;
	// begin inline asm
	activemask.b32 %r93;
	// end inline asm
	setp.ne.s32 	%p18, %r93, -1;
	@%p18 bra 	$L__BB32_26;
	// begin inline asm
	mov.b64 {%r101,%r102}, %fd187;
	// end inline asm
	shfl.sync.down.b32	%r104|%p22, %r102, 16, 31, -1;
	shfl.sync.down.b32	%r103|%p23, %r101, 16, 31, -1;
	// begin inline asm
	mov.b64 %fd188, {%r103,%r104};
	// end inline asm
	bra.uni 	$L__BB32_27;
$L__BB32_26:
	// begin inline asm
	mov.u32 %r94, %laneid;
	// end inline asm
	fns.b32 	%r99, %r93, %r94, 17;
	setp.gt.u32 	%p19, %r99, 31;
	selp.b32 	%r100, %r94, %r99, %p19;
	// begin inline asm
	mov.b64 {%r95,%r96}, %fd187;
	// end inline asm
	shfl.sync.idx.b32	%r98|%p20, %r96, %r100, 31, %r93;
	shfl.sync.idx.b32	%r97|%p21, %r95, %r100, 31, %r93;
	// begin inline asm
	mov.b64 %fd188, {%r97,%r98};
	// end inline asm
$L__BB32_27:
	setp.eq.s32 	%p24, %r93, -1;
	add.f64 	%fd37, %fd187, %fd188;
	@%p24 bra 	$L__BB32_29;
	// begin inline asm
	mov.u32 %r105, %laneid;
	// end inline asm
	fns.b32 	%r110, %r93, %r105, 9;
	setp.gt.u32 	%p25, %r110, 31;
	selp.b32 	%r111, %r105, %r110, %p25;
	// begin inline asm
	mov.b64 {%r106,%r107}, %fd37;
	// end inline asm
	shfl.sync.idx.b32	%r109|%p26, %r107, %r111, 31, %r93;
	shfl.sync.idx.b32	%r108|%p27, %r106, %r111, 31, %r93;
	// begin inline asm
	mov.b64 %fd189, {%r108,%r109};
	// end inline asm
	bra.uni 	$L__BB32_30;
$L__BB32_29:
	// begin inline asm
	mov.b64 {%r112,%r113}, %fd37;
	// end inline asm
	shfl.sync.down.b32	%r115|%p28, %r113, 8, 31, -1;
	shfl.sync.down.b32	%r114|%p29, %r112, 8, 31, -1;
	// begin inline asm
	mov.b64 %fd189, {%r114,%r115};
	// end inline asm
$L__BB32_30:
	setp.eq.s32 	%p30, %r93, -1;
	add.f64 	%fd41, %fd37, %fd189;
	@%p30 bra 	$L__BB32_32;
	// begin inline asm
	mov.u32 %r116, %laneid;
	// end inline asm
	fns.b32 	%r121, %r93, %r116, 5;
	setp.gt.u32 	%p31, %r121, 31;
	selp.b32 	%r122, %r116, %r121, %p31;
	// begin inline asm
	mov.b64 {%r117,%r118}, %fd41;
	// end inline asm
	shfl.sync.idx.b32	%r120|%p32, %r118, %r122, 31, %r93;
	shfl.sync.idx.b32	%r119|%p33, %r117, %r122, 31, %r93;
	// begin inline asm
	mov.b64 %fd190, {%r119,%r120};
	// end inline asm
	bra.uni 	$L__BB32_33;
$L__BB32_32:
	// begin inline asm
	mov.b64 {%r123,%r124}, %fd41;
	// end inline asm
	shfl.sync.down.b32	%r126|%p34, %r124, 4, 31, -1;
	shfl.sync.down.b32	%r125|%p35, %r123, 4, 31, -1;
	// begin inline asm
	mov.b64 %fd190, {%r125,%r126};
	// end inline asm
$L__BB32_33:
	setp.eq.s32 	%p36, %r93, -1;
	add.f64 	%fd45, %fd41, %fd190;
	@%p36 bra 	$L__BB32_35;
	// begin inline asm
	mov.u32 %r127, %laneid;
	// end inline asm
	fns.b32 	%r132, %r93, %r127, 3;
	setp.gt.u32 	%p37, %r132, 31;
	selp.b32 	%r133, %r127, %r132, %p37;
	// begin inline asm
	mov.b64 {%r128,%r129}, %fd45;
	// end inline asm
	shfl.sync.idx.b32	%r131|%p38, %r129, %r133, 31, %r93;
	shfl.sync.idx.b32	%r130|%p39, %r128, %r133, 31, %r93;
	// begin inline asm
	mov.b64 %fd191, {%r130,%r131};
	// end inline asm
	bra.uni 	$L__BB32_36;
$L__BB32_35:
	// begin inline asm
	mov.b64 {%r134,%r135}, %fd45;
	// end inline asm
	shfl.sync.down.b32	%r137|%p40, %r135, 2, 31, -1;
	shfl.sync.down.b32	%r136|%p41, %r134, 2, 31, -1;
	// begin inline asm
	mov.b64 %fd191, {%r136,%r137};
	// end inline asm
$L__BB32_36:
	setp.eq.s32 	%p42, %r93, -1;
	add.f64 	%fd49, %fd45, %fd191;
	@%p42 bra 	$L__BB32_38;
	// begin inline asm
	mov.u32 %r138, %laneid;
	// end inline asm
	fns.b32 	%r143, %r93, %r138, 2;
	setp.gt.u32 	%p43, %r143, 31;
	selp.b32 	%r144, %r138, %r143, %p43;
	// begin inline asm
	mov.b64 {%r139,%r140}, %fd49;
	// end inline asm
	shfl.sync.idx.b32	%r142|%p44, %r140, %r144, 31, %r93;
	shfl.sync.idx.b32	%r141|%p45, %r139, %r144, 31, %r93;
	// begin inline asm
	mov.b64 %fd192, {%r141,%r142};
	// end inline asm
	bra.uni 	$L__BB32_39;
$L__BB32_38:
	// begin inline asm
	mov.b64 {%r145,%r146}, %fd49;
	// end inline asm
	shfl.sync.down.b32	%r148|%p46, %r146, 1, 31, -1;
	shfl.sync.down.b32	%r147|%p47, %r145, 1, 31, -1;
	// begin inline asm
	mov.b64 %fd192, {%r147,%r148};
	// end inline asm
$L__BB32_39:
	add.f64 	%fd53, %fd49, %fd192;
	setp.ne.s32 	%p48, %r1, 0;
	@%p48 bra 	$L__BB32_41;
	cvta.to.global.u64 	%rd8, %rd2;
	mul.wide.u32 	%rd9, %r2, 8;
	add.s64 	%rd10, %rd8, %rd9;
	st.global.f64 	[%rd10], %fd53;
$L__BB32_41:
	ret;

}
	// .globl	_Z11reduceRegr6IdLj8ELb1EEvPT_S1_j
.visible .entry _Z11reduceRegr6IdLj8ELb1EEvPT_S1_j(
	.param .u64 .ptr .align 1 _Z11reduceRegr6IdLj8ELb1EEvPT_S1_j_param_0,
	.param .u64 .ptr .align 1 _Z11reduceRegr6IdLj8ELb1EEvPT_S1_j_param_1,
	.param .u32 _Z11reduceRegr6IdLj8ELb1EEvPT_S1_j_param_2
)
{
	.reg .pred 	%p<49>;
	.reg .b32 	%r<158>;
	.reg .b32 	%f<5>;
	.reg .b64 	%rd<11>;
	.reg .b64 	%fd<193>;

	ld.param.u64 	%rd3, [_Z11reduceRegr6IdLj8ELb1EEvPT_S1_j_param_0];
	ld.param.u64 	%rd2, [_Z11reduceRegr6IdLj8ELb1EEvPT_S1_j_param_1];
	ld.param.u32 	%r34, [_Z11reduceRegr6IdLj8ELb1EEvPT_S1_j_param_2];
	cvta.to.global.u64 	%rd1, %rd3;
	mov.u32 	%r1, %tid.x;
	mov.u32 	%r2, %ctaid.x;
	shl.b32 	%r35, %r2, 4;
	add.s32 	%r149, %r35, %r1;
	setp.ge.u32 	%p1, %r149, %r34;
	mov.f64 	%fd187, 0d0000000000000000;
	@%p1 bra 	$L__BB33_23;
	mov.b32 	%r36, 1127219200;
	mov.b32 	%r37, -2147483648;
	mov.b64 	%fd1, {%r37, %r36};
	mov.u32 	%r38, %nctaid.x;
	shl.b32 	%r4, %r38, 4;
	mov.f64 	%fd187, 0d0000000000000000;
$L__BB33_2:
	mul.wide.u32 	%rd4, %r149, 8;
	add.s64 	%rd5, %rd1, %rd4;
	ld.global.f64 	%fd3, [%rd5];
	fma.rn.f64 	%fd56, %fd3, 0d3FF71547652B82FE, 0d4338000000000000;
	{
	.reg .b32 %temp; 
	mov.b64 	{%r6, %temp}, %fd56;
	}
	mov.f64 	%fd57, 0dC338000000000000;
	add.rn.f64 	%fd58, %fd56, %fd57;
	fma.rn.f64 	%fd59, %fd58, 0dBFE62E42FEFA39EF, %fd3;
	fma.rn.f64 	%fd60, %fd58, 0dBC7ABC9E3B39803F, %fd59;
	fma.rn.f64 	%fd61, %fd60, 0d3E5ADE1569CE2BDF, 0d3E928AF3FCA213EA;
	fma.rn.f64 	%fd62, %fd61, %fd60, 0d3EC71DEE62401315;
	fma.rn.f64 	%fd63, %fd62, %fd60, 0d3EFA01997C89EB71;
	fma.rn.f64 	%fd64, %fd63, %fd60, 0d3F2A01A014761F65;
	fma.rn.f64 	%fd65, %fd64, %fd60, 0d3F56C16C1852B7AF;
	fma.rn.f64 	%fd66, %fd65, %fd60, 0d3F81111111122322;
	fma.rn.f64 	%fd67, %fd66, %fd60, 0d3FA55555555502A1;
	fma.rn.f64 	%fd68, %fd67, %fd60, 0d3FC5555555555511;
	fma.rn.f64 	%fd69, %fd68, %fd60, 0d3FE000000000000B;
	fma.rn.f64 	%fd70, %fd69, %fd60, 0d3FF0000000000000;
	fma.rn.f64 	%fd71, %fd70, %fd60, 0d3FF0000000000000;
	{
	.reg .b32 %temp; 
	mov.b64 	{%r7, %temp}, %fd71;
	}
	{
	.reg .b32 %temp; 
	mov.b64 	{%temp, %r8}, %fd71;
	}
	shl.b32 	%r39, %r6, 20;
	add.s32 	%r40, %r39, %r8;
	mov.b64 	%fd179, {%r7, %r40};
	{
	.reg .b32 %temp; 
	mov.b64 	{%temp, %r41}, %fd3;
	}
	mov.b32 	%f3, %r41;
	abs.f32 	%f1, %f3;
	setp.lt.f32 	%p2, %f1, 0f4086232B;
	@%p2 bra 	$L__BB33_5;
	setp.lt.f64 	%p3, %fd3, 0d0000000000000000;
	add.f64 	%fd72, %fd3, 0d7FF0000000000000;
	selp.f64 	%fd179, 0d0000000000000000, %fd72, %p3;
	setp.geu.f32 	%p4, %f1, 0f40874800;
	@%p4 bra 	$L__BB33_5;
	shr.u32 	%r42, %r6, 31;
	add.s32 	%r43, %r6, %r42;
	shr.s32 	%r44, %r43, 1;
	shl.b32 	%r45, %r44, 20;
	add.s32 	%r46, %r8, %r45;
	mov.b64 	%fd73, {%r7, %r46};
	sub.s32 	%r47, %r6, %r44;
	shl.b32 	%r48, %r47, 20;
	add.s32 	%r49, %r48, 1072693248;
	mov.b32 	%r50, 0;
	mov.b64 	%fd74, {%r50, %r49};
	mul.f64 	%fd179, %fd74, %fd73;
$L__BB33_5:
	add.f64 	%fd180, %fd179, 0d3FF0000000000000;
	{
	.reg .b32 %temp; 
	mov.b64 	{%temp, %r150}, %fd180;
	}
	{
	.reg .b32 %temp; 
	mov.b64 	{%r151, %temp}, %fd180;
	}
	setp.gt.s32 	%p5, %r150, 1048575;
	mov.b32 	%r152, -1023;
	@%p5 bra 	$L__BB33_7;
	mul.f64 	%fd180, %fd180, 0d4350000000000000;
	{
	.reg .b32 %temp; 
	mov.b64 	{%temp, %r150}, %fd180;
	}
	{
	.reg .b32 %temp; 
	mov.b64 	{%r151, %temp}, %fd180;
	}
	mov.b32 	%r152, -1077;
$L__BB33_7:
	add.s32 	%r53, %r150, -1;
	setp.gt.u32 	%p6, %r53, 2146435070;
	@%p6 bra 	$L__BB33_11;
	shr.u32 	%r56, %r150, 20;
	add.s32 	%r153, %r152, %r56;
	and.b32  	%r57, %r150, 1048575;
	or.b32  	%r58, %r57, 1072693248;
	mov.b64 	%fd181, {%r151, %r58};
	setp.lt.u32 	%p8, %r58, 1073127583;
	@%p8 bra 	$L__BB33_10;
	{
	.reg .b32 %temp; 
	mov.b64 	{%r59, %temp}, %fd181;
	}
	{
	.reg .b32 %temp; 
	mov.b64 	{%temp, %r60}, %fd181;
	}
	add.s32 	%r61, %r60, -1048576;
	mov.b64 	%fd181, {%r59, %r61};
	add.s32 	%r153, %r153, 1;
$L__BB33_10:
	add.f64 	%fd76, %fd181, 0dBFF0000000000000;
	add.f64 	%fd77, %fd181, 0d3FF0000000000000;
	rcp.approx.ftz.f64 	%fd78, %fd77;
	neg.f64 	%fd79, %fd77;
	fma.rn.f64 	%fd80, %fd79, %fd78, 0d3FF0000000000000;
	fma.rn.f64 	%fd81, %fd80, %fd80, %fd80;
	fma.rn.f64 	%fd82, %fd81, %fd78, %fd78;
	mul.f64 	%fd83, %fd76, %fd82;
	fma.rn.f64 	%fd84, %fd76, %fd82, %fd83;
	mul.f64 	%fd85, %fd84, %fd84;
	fma.rn.f64 	%fd86, %fd85, 0d3EB1380B3AE80F1E, 0d3ED0EE258B7A8B04;
	fma.rn.f64 	%fd87, %fd86, %fd85, 0d3EF3B2669F02676F;
	fma.rn.f64 	%fd88, %fd87, %fd85, 0d3F1745CBA9AB0956;
	fma.rn.f64 	%fd89, %fd88, %fd85, 0d3F3C71C72D1B5154;
	fma.rn.f64 	%fd90, %fd89, %fd85, 0d3F624924923BE72D;
	fma.rn.f64 	%fd91, %fd90, %fd85, 0d3F8999999999A3C4;
	fma.rn.f64 	%fd92, %fd91, %fd85, 0d3FB5555555555554;
	sub.f64 	%fd93, %fd76, %fd84;
	add.f64 	%fd94, %fd93, %fd93;
	neg.f64 	%fd95, %fd84;
	fma.rn.f64 	%fd96, %fd95, %fd76, %fd94;
	mul.f64 	%fd97, %fd82, %fd96;
	mul.f64 	%fd98, %fd85, %fd92;
	fma.rn.f64 	%fd99, %fd98, %fd84, %fd97;
	xor.b32  	%r62, %r153, -2147483648;
	mov.b32 	%r63, 1127219200;
	mov.b64 	%fd100, {%r62, %r63};
	sub.f64 	%fd101, %fd100, %fd1;
	fma.rn.f64 	%fd102, %fd101, 0d3FE62E42FEFA39EF, %fd84;
	fma.rn.f64 	%fd103, %fd101, 0dBFE62E42FEFA39EF, %fd102;
	sub.f64 	%fd104, %fd103, %fd84;
	sub.f64 	%fd105, %fd99, %fd104;
	fma.rn.f64 	%fd106, %fd101, 0d3C7ABC9E3B39803F, %fd105;
	add.f64 	%fd182, %fd102, %fd106;
	bra.uni 	$L__BB33_12;
$L__BB33_11:
	fma.rn.f64 	%fd75, %fd180, 0d7FF0000000000000, 0d7FF0000000000000;
	{
	.reg .b32 %temp; 
	mov.b64 	{%temp, %r54}, %fd180;
	}
	and.b32  	%r55, %r54, 2147483647;
	setp.eq.s32 	%p7, %r55, 0;
	selp.f64 	%fd182, 0dFFF0000000000000, %fd75, %p7;
$L__BB33_12:
	sub.f64 	%fd17, %fd187, %fd182;
	add.s32 	%r64, %r149, 8;
	mul.wide.u32 	%rd6, %r64, 8;
	add.s64 	%rd7, %rd1, %rd6;
	ld.global.f64 	%fd18, [%rd7];
	fma.rn.f64 	%fd107, %fd18, 0d3FF71547652B82FE, 0d4338000000000000;
	{
	.reg .b32 %temp; 
	mov.b64 	{%r19, %temp}, %fd107;
	}
	mov.f64 	%fd108, 0dC338000000000000;
	add.rn.f64 	%fd109, %fd107, %fd108;
	fma.rn.f64 	%fd110, %fd109, 0dBFE62E42FEFA39EF, %fd18;
	fma.rn.f64 	%fd111, %fd109, 0dBC7ABC9E3B39803F, %fd110;
	fma.rn.f64 	%fd112, %fd111, 0d3E5ADE1569CE2BDF, 0d3E928AF3FCA213EA;
	fma.rn.f64 	%fd113, %fd112, %fd111, 0d3EC71DEE62401315;
	fma.rn.f64 	%fd114, %fd113, %fd111, 0d3EFA01997C89EB71;
	fma.rn.f64 	%fd115, %fd114, %fd111, 0d3F2A01A014761F65;
	fma.rn.f64 	%fd116, %fd115, %fd111, 0d3F56C16C1852B7AF;
	fma.rn.f64 	%fd117, %fd116, %fd111, 0d3F81111111122322;
	fma.rn.f64 	%fd118, %fd117, %fd111, 0d3FA55555555502A1;
	fma.rn.f64 	%fd119, %fd118, %fd111, 0d3FC5555555555511;
	fma.rn.f64 	%fd120, %fd119, %fd111, 0d3FE000000000000B;
	fma.rn.f64 	%fd121, %fd120, %fd111, 0d3FF0000000000000;
	fma.rn.f64 	%fd122, %fd121, %fd111, 0d3FF0000000000000;
	{
	.reg .b32 %temp; 
	mov.b64 	{%r20, %temp}, %fd122;
	}
	{
	.reg .b32 %temp; 
	mov.b64 	{%temp, %r21}, %fd122;
	}
	shl.b32 	%r65, %r19, 20;
	add.s32 	%r66, %r65, %r21;
	mov.b64 	%fd183, {%r20, %r66};
	{
	.reg .b32 %temp; 
	mov.b64 	{%temp, %r67}, %fd18;
	}
	mov.b32 	%f4, %r67;
	abs.f32 	%f2, %f4;
	setp.lt.f32 	%p9, %f2, 0f4086232B;
	@%p9 bra 	$L__BB33_15;
	setp.lt.f64 	%p10, %fd18, 0d0000000000000000;
	add.f64 	%fd123, %fd18, 0d7FF0000000000000;
	selp.f64 	%fd183, 0d0000000000000000, %fd123, %p10;
	setp.geu.f32 	%p11, %f2, 0f40874800;
	@%p11 bra 	$L__BB33_15;
	shr.u32 	%r68, %r19, 31;
	add.s32 	%r69, %r19, %r68;
	shr.s32 	%r70, %r69, 1;
	shl.b32 	%r71, %r70, 20;
	add.s32 	%r72, %r21, %r71;
	mov.b64 	%fd124, {%r20, %r72};
	sub.s32 	%r73, %r19, %r70;
	shl.b32 	%r74, %r73, 20;
	add.s32 	%r75, %r74, 1072693248;
	mov.b32 	%r76, 0;
	mov.b64 	%fd125, {%r76, %r75};
	mul.f64 	%fd183, %fd125, %fd124;
$L__BB33_15:
	add.f64 	%fd184, %fd183, 0d3FF0000000000000;
	{
	.reg .b32 %temp; 
	mov.b64 	{%temp, %r154}, %fd184;
	}
	{
	.reg .b32 %temp; 
	mov.b64 	{%r155, %temp}, %fd184;
	}
	setp.gt.s32 	%p12, %r154, 1048575;
	mov.b32 	%r156, -1023;
	@%p12 bra 	$L__BB33_17;
	mul.f64 	%fd184, %fd184, 0d4350000000000000;
	{
	.reg .b32 %temp; 
	mov.b64 	{%temp, %r154}, %fd184;
	}
	{
	.reg .b32 %temp; 
	mov.b64 	{%r155, %temp}, %fd184;
	}
	mov.b32 	%r156, -1077;
$L__BB33_17:
	add.s32 	%r79, %r154, -1;
	setp.gt.u32 	%p13, %r79, 2146435070;
	@%p13 bra 	$L__BB33_21;
	shr.u32 	%r82, %r154, 20;
	add.s32 	%r157, %r156, %r82;
	and.b32  	%r83, %r154, 1048575;
	or.b32  	%r84, %r83, 1072693248;
	mov.b64 	%fd185, {%r155, %r84};
	setp.lt.u32 	%p15, %r84, 1073127583;
	@%p15 bra 	$L__BB33_20;
	{
	.reg .b32 %temp; 
	mov.b64 	{%r85, %temp}, %fd185;
	}
	{
	.reg .b32 %temp; 
	mov.b64 	{%temp, %r86}, %fd185;
	}
	add.s32 	%r87, %r86, -1048576;
	mov.b64 	%fd185, {%r85, %r87};
	add.s32 	%r157, %r157, 1;
$L__BB33_20:
	add.f64 	%fd127, %fd185, 0dBFF0000000000000;
	add.f64 	%fd128, %fd185, 0d3FF0000000000000;
	rcp.approx.ftz.f64 	%fd129, %fd128;
	neg.f64 	%fd130, %fd128;
	fma.rn.f64 	%fd131, %fd130, %fd129, 0d3FF0000000000000;
	fma.rn.f64 	%fd132, %fd131, %fd131, %fd131;
	fma.rn.f64 	%fd133, %fd132, %fd129, %fd129;
	mul.f64 	%fd134, %fd127, %fd133;
	fma.rn.f64 	%fd135, %fd127, %fd133, %fd134;
	mul.f64 	%fd136, %fd135, %fd135;
	fma.rn.f64 	%fd137, %fd136, 0d3EB1380B3AE80F1E, 0d3ED0EE258B7A8B04;
	fma.rn.f64 	%fd138, %fd137, %fd136, 0d3EF3B2669F02676F;
	fma.rn.f64 	%fd139, %fd138, %fd136, 0d3F1745CBA9AB0956;
	fma.rn.f64 	%fd140, %fd139, %fd136, 0d3F3C71C72D1B5154;
	fma.rn.f64 	%fd141, %fd140, %fd136, 0d3F624924923BE72D;
	fma.rn.f64 	%fd142, %fd141, %fd136, 0d3F8999999999A3C4;
	fma.rn.f64 	%fd143, %fd142, %fd136, 0d3FB5555555555554;
	sub.f64 	%fd144, %fd127, %fd135;
	add.f64 	%fd145, %fd144, %fd144;
	neg.f64 	%fd146, %fd135;
	fma.rn.f64 	%fd147, %fd146, %fd127, %fd145;
	mul.f64 	%fd148, %fd133, %fd147;
	mul.f64 	%fd149, %fd136, %fd143;
	fma.rn.f64 	%fd150, %fd149, %fd135, %fd148;
	xor.b32  	%r88, %r157, -2147483648;
	mov.b32 	%r89, 1127219200;
	mov.b64 	%fd151, {%r88, %r89};
	sub.f64 	%fd152, %fd151, %fd1;
	fma.rn.f64 	%fd153, %fd152, 0d3FE62E42FEFA39EF, %fd135;
	fma.rn.f64 	%fd154, %fd152, 0dBFE62E42FEFA39EF, %fd153;
	sub.f64 	%fd155, %fd154, %fd135;
	sub.f64 	%fd156, %fd150, %fd155;
	fma.rn.f64 	%fd157, %fd152, 0d3C7ABC9E3B39803F, %fd156;
	add.f64 	%fd186, %fd153, %fd157;
	bra.uni 	$L__BB33_22;
$L__BB33_21:
	fma.rn.f64 	%fd126, %fd184, 0d7FF0000000000000, 0d7FF0000000000000;
	{
	.reg .b32 %temp; 
	mov.b64 	{%temp, %r80}, %fd184;
	}
	and.b32  	%r81, %r80, 2147483647;
	setp.eq.s32 	%p14, %r81, 0;
	selp.f64 	%fd186, 0dFFF0000000000000, %fd126, %p14;
$L__BB33_22:
	sub.f64 	%fd187, %fd17, %fd186;
	add.s32 	%r149, %r149, %r4;
	setp.lt.u32 	%p16, %r149, %r34;
	@%p16 bra 	$L__BB33_2;
$L__BB33_23:
	shl.b32 	%r90, %r1, 3;
	mov.u32 	%r91, __smem_d;
	add.s32 	%r92, %r91, %r90;
	st.shared.f64 	[%r92], %fd187;
	barrier.sync 	0;
	barrier.sync 	0;
	barrier.sync 	0;
	barrier.sync 	0;
	setp.gt.u32 	%p17, %r1, 31;
	@%p17 bra 	$L__BB33_41;
	// begin inline asm
	activemask.b32 %r93;
	// end inline asm
	setp.ne.s32 	%p18, %r93, -1;
	@%p18 bra 	$L__BB33_26;
	// begin inline asm
	mov.b64 {%r101,%r102}, %fd187;
	// end inline asm
	shfl.sync.down.b32	%r104|%p22, %r102, 16, 31, -1;
	shfl.sync.down.b32	%r103|%p23, %r101, 16, 31, -1;
	// begin inline asm
	mov.b64 %fd188, {%r103,%r104};
	// end inline asm
	bra.uni 	$L__BB33_27;
$L__BB33_26:
	// begin inline asm
	mov.u32 %r94, %laneid;
	// end inline asm
	fns.b32 	%r99, %r93, %r94, 17;
	setp.gt.u32 	%p19, %r99, 31;
	selp.b32 	%r100, %r94, %r99, %p19;
	// begin inline asm
	mov.b64 {%r95,%r96}, %fd187;
	// end inline asm
	shfl.sync.idx.b32	%r98|%p20, %r96, %r100, 31, %r93;
	shfl.sync.idx.b32	%r97|%p21, %r95, %r100, 31, %r93;
	// begin inline asm
	mov.b64 %fd188, {%r97,%r98};
	// end inline asm
$L__BB33_27:
	setp.eq.s32 	%p24, %r93, -1;
	add.f64 	%fd37, %fd187, %fd188;
	@%p24 bra 	$L__BB33_29;
	// begin inline asm
	mov.u32 %r105, %laneid;
	// end inline asm
	fns.b32 	%r110, %r93, %r105, 9;
	setp.gt.u32 	%p25, %r110, 31;
	selp.b32 	%r111, %r105, %r110, %p25;
	// begin inline asm
	mov.b64 {%r106,%r107}, %fd37;
	// end inline asm
	shfl.sync.idx.b32	%r109|%p26, %r107, %r111, 31, %r93;
	shfl.sync.idx.b32	%r108|%p27, %r106, %r111, 31, %r93;
	// begin inline asm
	mov.b64 %fd189, {%r108,%r109};
	// end inline asm
	bra.uni 	$L__BB33_30;
$L__BB33_29:
	// begin inline asm
	mov.b64 {%r112,%r113}, %fd37;
	// end inline asm
	shfl.sync.down.b32	%r115|%p28, %r113, 8, 31, -1;
	shfl.sync.down.b32	%r114|%p29, %r112, 8, 31, -1;
	// begin inline asm
	mov.b64 %fd189, {%r114,%r115};
	// end inline asm
$L__BB33_30:
	setp.eq.s32 	%p30, %r93, -1;
	add.f64 	%fd41, %fd37, %fd189;
	@%p30 bra 	$L__BB33_32;
	// begin inline asm
	mov.u32 %r116, %laneid;
	// end inline asm
	fns.b32 	%r121, %r93, %r116, 5;
	setp.gt.u32 	%p31, %r121, 31;
	selp.b32 	%r122, %r116, %r121, %p31;
	// begin inline asm
	mov.b64 {%r117,%r118}, %fd41;
	// end inline asm
	shfl.sync.idx.b32	%r120|%p32, %r118, %r122, 31, %r93;
	shfl.sync.idx.b32	%r119|%p33, %r117, %r122, 31, %r93;
	// begin inline asm
	mov.b64 %fd190, {%r119,%r120};
	// end inline asm
	bra.uni 	$L__BB33_33;
$L__BB33_32:
	// begin inline asm
	mov.b64 {%r123,%r124}, %fd41;
	// end inline asm
	shfl.sync.down.b32	%r126|%p34, %r124, 4, 31, -1;
	shfl.sync.down.b32	%r125|%p35, %r123, 4, 31, -1;
	// begin inline asm
	mov.b64 %fd190, {%r125,%r126};
	// end inline asm
$L__BB33_33:
	setp.eq.s32 	%p36, %r93, -1;
	add.f64 	%fd45, %fd41, %fd190;
	@%p36 bra 	$L__BB33_35;
	// begin inline asm
	mov.u32 %r127, %laneid;
	// end inline asm
	fns.b32 	%r132, %r93, %r127, 3;
	setp.gt.u32 	%p37, %r132, 31;
	selp.b32 	%r133, %r127, %r132, %p37;
	// begin inline asm
	mov.b64 {%r128,%r129}, %fd45;
	// end inline asm
	shfl.sync.idx.b32	%r131|%p38, %r129, %r133, 31, %r93;
	shfl.sync.idx.b32	%r130|%p39, %r128, %r133, 31, %r93;
	// begin inline asm
	mov.b64 %fd191, {%r130,%r131};
	// end inline asm
	bra.uni 	$L__BB33_36;
$L__BB33_35:
	// begin inline asm
	mov.b64 {%r134,%r135}, %fd45;
	// end inline asm
	shfl.sync.down.b32	%r137|%p40, %r135, 2, 31, -1;
	shfl.sync.down.b32	%r136|%p41, %r134, 2, 31, -1;
	// begin inline asm
	mov.b64 %fd191, {%r136,%r137};
	// end inline asm
$L__BB33_36:
	setp.eq.s32 	%p42, %r93, -1;
	add.f64 	%fd49, %fd45, %fd191;
	@%p42 bra 	$L__BB33_38;
	// begin inline asm
	mov.u32 %r138, %laneid;
	// end inline asm
	fns.b32 	%r143, %r93, %r138, 2;
	setp.gt.u32 	%p43, %r143, 31;
	selp.b32 	%r144, %r138, %r143, %p43;
	// begin inline asm
	mov.b64 {%r139,%r140}, %fd49;
	// end inline asm
	shfl.sync.idx.b32	%r142|%p44, %r140, %r144, 31, %r93;
	shfl.sync.idx.b32	%r141|%p45, %r139, %r144, 31, %r93;
	// begin inline asm
	mov.b64 %fd192, {%r141,%r142};
	// end inline asm
	bra.uni 	$L__BB33_39;
$L__BB33_38:
	// begin inline asm
	mov.b64 {%r145,%r146}, %fd49;
	// end inline asm
	shfl.sync.down.b32	%r148|%p46, %r146, 1, 31, -1;
	shfl.sync.down.b32	%r147|%p47, %r145, 1, 31, -1;
	// begin inline asm
	mov.b64 %fd192, {%r147,%r148};
	// end inline asm
$L__BB33_39:
	add.f64 	%fd53, %fd49, %fd192;
	setp.ne.s32 	%p48, %r1, 0;
	@%p48 bra 	$L__BB33_41;
	cvta.to.global.u64 	%rd8, %rd2;
	mul.wide.u32 	%rd9, %r2, 8;
	add.s64 	%rd10, %rd8, %rd9;
	st.global.f64 	[%rd10], %fd53;
$L__BB33_41:
	ret;

}
	// .globl	_Z11reduceRegr6IdLj4ELb1EEvPT_S1_j
.visible .entry _Z11reduceRegr6IdLj4ELb1EEvPT_S1_j(
	.param .u64 .ptr .align 1 _Z11reduceRegr6IdLj4ELb1EEvPT_S1_j_param_0,
	.param .u64 .ptr .align 1 _Z11reduceRegr6IdLj4ELb1EEvPT_S1_j_param_1,
	.param .u32 _Z11reduceRegr6IdLj4ELb1EEvPT_S1_j_param_2
)
{
	.reg .pred 	%p<49>;
	.reg .b32 	%r<158>;
	.reg .b32 	%f<5>;
	.reg .b64 	%rd<11>;
	.reg .b64 	%fd<193>;

	ld.param.u64 	%rd3, [_Z11reduceRegr6IdLj4ELb1EEvPT_S1_j_param_0];
	ld.param.u64 	%rd2, [_Z11reduceRegr6IdLj4ELb1EEvPT_S1_j_param_1];
	ld.param.u32 	%r34, [_Z11reduceRegr6IdLj4ELb1EEvPT_S1_j_param_2];
	cvta.to.global.u64 	%rd1, %rd3;
	mov.u32 	%r1, %tid.x;
	mov.u32 	%r2, %ctaid.x;
	shl.b32 	%r35, %r2, 3;
	add.s32 	%r149, %r35, %r1;
	setp.ge.u32 	%p1, %r149, %r34;
	mov.f64 	%fd187, 0d0000000000000000;
	@%p1 bra 	$L__BB34_23;
	mov.b32 	%r36, 1127219200;
	mov.b32 	%r37, -2147483648;
	mov.b64 	%fd1, {%r37, %r36};
	mov.u32 	%r38, %nctaid.x;
	shl.b32 	%r4, %r38, 3;
	mov.f64 	%fd187, 0d0000000000000000;
$L__BB34_2:
	mul.wide.u32 	%rd4, %r149, 8;
	add.s64 	%rd5, %rd1, %rd4;
	ld.global.f64 	%fd3, [%rd5];
	fma.rn.f64 	%fd56, %fd3, 0d3FF71547652B82FE, 0d4338000000000000;
	{
	.reg .b32 %temp; 
	mov.b64 	{%r6, %temp}, %fd56;
	}
	mov.f64 	%fd57, 0dC338000000000000;
	add.rn.f64 	%fd58, %fd56, %fd57;
	fma.rn.f64 	%fd59, %fd58, 0dBFE62E42FEFA39EF, %fd3;
	fma.rn.f64 	%fd60, %fd58, 0dBC7ABC9E3B39803F, %fd59;
	fma.rn.f64 	%fd61, %fd60, 0d3E5ADE1569CE2BDF, 0d3E928AF3FCA213EA;
	fma.rn.f64 	%fd62, %fd61, %fd60, 0d3EC71DEE62401315;
	fma.rn.f64 	%fd63, %fd62, %fd60, 0d3EFA01997C89EB71;
	fma.rn.f64 	%fd64, %fd63, %fd60, 0d3F2A01A014761F65;
	fma.rn.f64 	%fd65, %fd64, %fd60, 0d3F56C16C1852B7AF;
	fma.rn.f64 	%fd66, %fd65, %fd60, 0d3F81111111122322;
	fma.rn.f64 	%fd67, %fd66, %fd60, 0d3FA55555555502A1;
	fma.rn.f64 	%fd68, %fd67, %fd60, 0d3FC5555555555511;
	fma.rn.f64 	%fd69, %fd68, %fd60, 0d3FE000000000000B;
	fma.rn.f64 	%fd70, %fd69, %fd60, 0d3FF0000000000000;
	fma.rn.f64 	%fd71, %fd70, %fd60, 0d3FF0000000000000;
	{
	.reg .b32 %temp; 
	mov.b64 	{%r7, %temp}, %fd71;
	}
	{
	.reg .b32 %temp; 
	mov.b64 	{%temp, %r8}, %fd71;
	}
	shl.b32 	%r39, %r6, 20;
	add.s32 	%r40, %r39, %r8;
	mov.b64 	%fd179, {%r7, %r40};
	{
	.reg .b32 %temp; 
	mov.b64 	{%temp, %r41}, %fd3;
	}
	mov.b32 	%f3, %r41;
	abs.f32 	%f1, %f3;
	setp.lt.f32 	%p2, %f1, 0f4086232B;
	@%p2 bra 	$L__BB34_5;
	setp.lt.f64 	%p3, %fd3, 0d0000000000000000;
	add.f64 	%fd72, %fd3, 0d7FF0000000000000;
	selp.f64 	%fd179, 0d0000000000000000, %fd72, %p3;
	setp.geu.f32 	%p4, %f1, 0f40874800;
	@%p4 bra 	$L__BB34_5;
	shr.u32 	%r42, %r6, 31;
	add.s32 	%r43, %r6, %r42;
	shr.s32 	%r44, %r43, 1;
	shl.b32 	%r45, %r44, 20;
	add.s32 	%r46, %r8, %r45;
	mov.b64 	%fd73, {%r7, %r46};
	sub.s32 	%r47, %r6, %r44;
	shl.b32 	%r48, %r47, 20;
	add.s32 	%r49, %r48, 1072693248;
	mov.b32 	%r50, 0;
	mov.b64 	%fd74, {%r50, %r49};
	mul.f64 	%fd179, %fd74, %fd73;
$L__BB34_5:
	add.f64 	%fd180, %fd179, 0d3FF0000000000000;
	{
	.reg .b32 %temp; 
	mov.b64 	{%temp, %r150}, %fd180;
	}
	{
	.reg .b32 %temp; 
	mov.b64 	{%r151, %temp}, %fd180;
	}
	setp.gt.s32 	%p5, %r150, 1048575;
	mov.b32 	%r152, -1023;
	@%p5 bra 	$L__BB34_7;
	mul.f64 	%fd180, %fd180, 0d4350000000000000;
	{
	.reg .b32 %temp; 
	mov.b64 	{%temp, %r150}, %fd180;
	}
	{
	.reg .b32 %temp; 
	mov.b64 	{%r151, %temp}, %fd180;
	}
	mov.b32 	%r152, -1077;
$L__BB34_7:
	add.s32 	%r53, %r150, -1;
	setp.gt.u32 	%p6, %r53, 2146435070;
	@%p6 bra 	$L__BB34_11;
	shr.u32 	%r56, %r150, 20;
	add.s32 	%r153, %r152, %r56;
	and.b32  	%r57, %r150, 1048575;
	or.b32  	%r58, %r57, 1072693248;
	mov.b64 	%fd181, {%r151, %r58};
	setp.lt.u32 	%p8, %r58, 1073127583;
	@%p8 bra 	$L__BB34_10;
	{
	.reg .b32 %temp; 
	mov.b64 	{%r59, %temp}, %fd181;
	}
	{
	.reg .b32 %temp; 
	mov.b64 	{%temp, %r60}, %fd181;
	}
	add.s32 	%r61, %r60, -1048576;
	mov.b64 	%fd181, {%r59, %r61};
	add.s32 	%r153, %r153, 1;
$L__BB34_10:
	add.f64 	%fd76, %fd181, 0dBFF0000000000000;
	add.f64 	%fd77, %fd181, 0d3FF0000000000000;
	rcp.approx.ftz.f64 	%fd78, %fd77;
	neg.f64 	%fd79, %fd77;
	fma.rn.f64 	%fd80, %fd79, %fd78, 0d3FF0000000000000;
	fma.rn.f64 	%fd81, %fd80, %fd80, %fd80;
	fma.rn.f64 	%fd82, %fd81, %fd78, %fd78;
	mul.f64 	%fd83, %fd76, %fd82;
	fma.rn.f64 	%fd84, %fd76, %fd82, %fd83;
	mul.f64 	%fd85, %fd84, %fd84;
	fma.rn.f64 	%fd86, %fd85, 0d3EB1380B3AE80F1E, 0d3ED0EE258B7A8B04;
	fma.rn.f64 	%fd87, %fd86, %fd85, 0d3EF3B2669F02676F;
	fma.rn.f64 	%fd88, %fd87, %fd85, 0d3F1745CBA9AB0956;
	fma.rn.f64 	%fd89, %fd88, %fd85, 0d3F3C71C72D1B5154;
	fma.rn.f64 	%fd90, %fd89, %fd85, 0d3F624924923BE72D;
	fma.rn.f64 	%fd91, %fd90, %fd85, 0d3F8999999999A3C4;
	fma.rn.f64 	%fd92, %fd91, %fd85, 0d3FB5555555555554;
	sub.f64 	%fd93, %fd76, %fd84;
	add.f64 	%fd94, %fd93, %fd93;
	neg.f64 	%fd95, %fd84;
	fma.rn.f64 	%fd96, %fd95, %fd76, %fd94;
	mul.f64 	%fd97, %fd82, %fd96;
	mul.f64 	%fd98, %fd85, %fd92;
	fma.rn.f64 	%fd99, %fd98, %fd84, %fd97;
	xor.b32  	%r62, %r153, -2147483648;
	mov.b32 	%r63, 1127219200;
	mov.b64 	%fd100, {%r62, %r63};
	sub.f64 	%fd101, %fd100, %fd1;
	fma.rn.f64 	%fd102, %fd101, 0d3FE62E42FEFA39EF, %fd84;
	fma.rn.f64 	%fd103, %fd101, 0dBFE62E42FEFA39EF, %fd102;
	sub.f64 	%fd104, %fd103, %fd84;
	sub.f64 	%fd105, %fd99, %fd104;
	fma.rn.f64 	%fd106, %fd101, 0d3C7ABC9E3B39803F, %fd105;
	add.f64 	%fd182, %fd102, %fd106;
	bra.uni 	$L__BB34_12;
$L__BB34_11:
	fma.rn.f64 	%fd75, %fd180, 0d7FF0000000000000, 0d7FF0000000000000;
	{
	.reg .b32 %temp; 
	mov.b64 	{%temp, %r54}, %fd180;
	}
	and.b32  	%r55, %r54, 2147483647;
	setp.eq.s32 	%p7, %r55, 0;
	selp.f64 	%fd182, 0dFFF0000000000000, %fd75, %p7;
$L__BB34_12:
	sub.f64 	%fd17, %fd187, %fd182;
	add.s32 	%r64, %r149, 4;
	mul.wide.u32 	%rd6, %r64, 8;
	add.s64 	%rd7, %rd1, %rd6;
	ld.global.f64 	%fd18, [%rd7];
	fma.rn.f64 	%fd107, %fd18, 0d3FF71547652B82FE, 0d4338000000000000;
	{
	.reg .b32 %temp; 
	mov.b64 	{%r19, %temp}, %fd107;
	}
	mov.f64 	%fd108, 0dC338000000000000;
	add.rn.f64 	%fd109, %fd107, %fd108;
	fma.rn.f64 	%fd110, %fd109, 0dBFE62E42FEFA39EF, %fd18;
	fma.rn.f64 	%fd111, %fd109, 0dBC7ABC9E3B39803F, %fd110;
	fma.rn.f64 	%fd112, %fd111, 0d3E5ADE1569CE2BDF, 0d3E928AF3FCA213EA;
	fma.rn.f64 	%fd113, %fd112, %fd111, 0d3EC71DEE62401315;
	fma.rn.f64 	%fd114, %fd113, %fd111, 0d3EFA01997C89EB71;
	fma.rn.f64 	%fd115, %fd114, %fd111, 0d3F2A01A014761F65;
	fma.rn.f64 	%fd116, %fd115, %fd111, 0d3F56C16C1852B7AF;
	fma.rn.f64 	%fd117, %fd116, %fd111, 0d3F81111111122322;
	fma.rn.f64 	%fd118, %fd117, %fd111, 0d3FA55555555502A1;
	fma.rn.f64 	%fd119, %fd118, %fd111, 0d3FC5555555555511;
	fma.rn.f64 	%fd120, %fd119, %fd111, 0d3FE000000000000B;
	fma.rn.f64 	%fd121, %fd120, %fd111, 0d3FF0000000000000;
	fma.rn.f64 	%fd122, %fd121, %fd111, 0d3FF0000000000000;
	{
	.reg .b32 %temp; 
	mov.b64 	{%r20, %temp}, %fd122;
	}
	{
	.reg .b32 %temp; 
	mov.b64 	{%temp, %r21}, %fd122;
	}
	shl.b32 	%r65, %r19, 20;
	add.s32 	%r66, %r65, %r21;
	mov.b64 	%fd183, {%r20, %r66};
	{
	.reg .b32 %temp; 
	mov.b64 	{%temp, %r67}, %fd18;
	}
	mov.b32 	%f4, %r67;
	abs.f32 	%f2, %f4;
	setp.lt.f32 	%p9, %f2, 0f4086232B;
	@%p9 bra 	$L__BB34_15;
	setp.lt.f64 	%p10, %fd18, 0d0000000000000000;
	add.f64 	%fd123, %fd18, 0d7FF0000000000000;
	selp.f64 	%fd183, 0d0000000000000000, %fd123, %p10;
	setp.geu.f32 	%p11, %f2, 0f40874800;
	@%p11 bra 	$L__BB34_15;
	shr.u32 	%r68, %r19, 31;
	add.s32 	%r69, %r19, %r68;
	shr.s32 	%r70, %r69, 1;
	shl.b32 	%r71, %r70, 20;
	add.s32 	%r72, %r21, %r71;
	mov.b64 	%fd124, {%r20, %r72};
	sub.s32 	%r73, %r19, %r70;
	shl.b32 	%r74, %r73, 20;
	add.s32 	%r75, %r74, 1072693248;
	mov.b32 	%r76, 0;
	mov.b64 	%fd125, {%r76, %r75};
	mul.f64 	%fd183, %fd125, %fd124;
$L__BB34_15:
	add.f64 	%fd184, %fd183, 0d3FF0000000000000;
	{
	.reg .b32 %temp; 
	mov.b64 	{%temp, %r154}, %fd184;
	}
	{
	.reg .b32 %temp; 
	mov.b64 	{%r155, %temp}, %fd184;
	}
	setp.gt.s32 	%p12, %r154, 1048575;
	mov.b32 	%r156, -1023;
	@%p12 bra 	$L__BB34_17;
	mul.f64 	%fd184, %fd184, 0d4350000000000000;
	{
	.reg .b32 %temp; 
	mov.b64 	{%temp, %r154}, %fd184;
	}
	{
	.reg .b32 %temp; 
	mov.b64 	{%r155, %temp}, %fd184;
	}
	mov.b32 	%r156, -1077;
$L__BB34_17:
	add.s32 	%r79, %r154, -1;
	setp.gt.u32 	%p13, %r79, 2146435070;
	@%p13 bra 	$L__BB34_21;
	shr.u32 	%r82, %r154, 20;
	add.s32 	%r157, %r156, %r82;
	and.b32  	%r83, %r154, 1048575;
	or.b32  	%r84, %r83, 1072693248;
	mov.b64 	%fd185, {%r155, %r84};
	setp.lt.u32 	%p15, %r84, 1073127583;
	@%p15 bra 	$L__BB34_20;
	{
	.reg .b32 %temp; 
	mov.b64 	{%r85, %temp}, %fd185;
	}
	{
	.reg .b32 %temp; 
	mov.b64 	{%temp, %r86}, %fd185;
	}
	add.s32 	%r87, %r86, -1048576;
	mov.b64 	%fd185, {%r85, %r87};
	add.s32 	%r157, %r157, 1;
$L__BB34_20:
	add.f64 	%fd127, %fd185, 0dBFF0000000000000;
	add.f64 	%fd128, %fd185, 0d3FF0000000000000;
	rcp.approx.ftz.f64 	%fd129, %fd128;
	neg.f64 	%fd130, %fd128;
	fma.rn.f64 	%fd131, %fd130, %fd129, 0d3FF0000000000000;
	fma.rn.f64 	%fd132, %fd131, %fd131, %fd131;
	fma.rn.f64 	%fd133, %fd132, %fd129, %fd129;
	mul.f64 	%fd134, %fd127, %fd133;
	fma.rn.f64 	%fd135, %fd127, %fd133, %fd134;
	mul.f64 	%fd136, %fd135, %fd135;
	fma.rn.f64 	%fd137, %fd136, 0d3EB1380B3AE80F1E, 0d3ED0EE258B7A8B04;
	fma.rn.f64 	%fd138, %fd137, %fd136, 0d3EF3B2669F02676F;
	fma.rn.f64 	%fd139, %fd138, %fd136, 0d3F1745CBA9AB0956;
	fma.rn.f64 	%fd140, %fd139, %fd136, 0d3F3C71C72D1B5154;
	fma.rn.f64 	%fd141, %fd140, %fd136, 0d3F624924923BE72D;
	fma.rn.f64 	%fd142, %fd141, %fd136, 0d3F8999999999A3C4;
	fma.rn.f64 	%fd143, %fd142, %fd136, 0d3FB5555555555554;
	sub.f64 	%fd144, %fd127, %fd135;
	add.f64 	%fd145, %fd144, %fd144;
	neg.f64 	%fd146, %fd135;
	fma.rn.f64 	%fd147, %fd146, %fd127, %fd145;
	mul.f64 	%fd148, %fd133, %fd147;
	mul.f64 	%fd149, %fd136, %fd143;
	fma.rn.f64 	%fd150, %fd149, %fd135, %fd148;
	xor.b32  	%r88, %r157, -2147483648;
	mov.b32 	%r89, 1127219200;
	mov.b64 	%fd151, {%r88, %r89};
	sub.f64 	%fd152, %fd151, %fd1;
	fma.rn.f64 	%fd153, %fd152, 0d3FE62E42FEFA39EF, %fd135;
	fma.rn.f64 	%fd154, %fd152, 0dBFE62E42FEFA39EF, %fd153;
	sub.f64 	%fd155, %fd154, %fd135;
	sub.f64 	%fd156, %fd150, %fd155;
	fma.rn.f64 	%fd157, %fd152, 0d3C7ABC9E3B39803F, %fd156;
	add.f64 	%fd186, %fd153, %fd157;
	bra.uni 	$L__BB34_22;
$L__BB34_21:
	fma.rn.f64 	%fd126, %fd184, 0d7FF0000000000000, 0d7FF0000000000000;
	{
	.reg .b32 %temp; 
	mov.b64 	{%temp, %r80}, %fd184;
	}
	and.b32  	%r81, %r80, 2147483647;
	setp.eq.s32 	%p14, %r81, 0;
	selp.f64 	%fd186, 0dFFF0000000000000, %fd126, %p14;
$L__BB34_22:
	sub.f64 	%fd187, %fd17, %fd186;
	add.s32 	%r149, %r149, %r4;
	setp.lt.u32 	%p16, %r149, %r34;
	@%p16 bra 	$L__BB34_2;
$L__BB34_23:
	shl.b32 	%r90, %r1, 3;
	mov.u32 	%r91, __smem_d;
	add.s32 	%r92, %r91, %r90;
	st.shared.f64 	[%r92], %fd187;
	barrier.sync 	0;
	barrier.sync 	0;
	barrier.sync 	0;
	barrier.sync 	0;
	setp.gt.u32 	%p17, %r1, 31;
	@%p17 bra 	$L__BB34_41;
	// begin inline asm
	activemask.b32 %r93;
	// end inline asm
	setp.ne.s32 	%p18, %r93, -1;
	@%p18 bra 	$L__BB34_26;
	// begin inline asm
	mov.b64 {%r101,%r102}, %fd187;
	// end inline asm
	shfl.sync.down.b32	%r104|%p22, %r102, 16, 31, -1;
	shfl.sync.down.b32	%r103|%p23, %r101, 16, 31, -1;
	// begin inline asm
	mov.b64 %fd188, {%r103,%r104};
	// end inline asm
	bra.uni 	$L__BB34_27;
$L__BB34_26:
	// begin inline asm
	mov.u32 %r94, %laneid;
	// end inline asm
	fns.b32 	%r99, %r93, %r94, 17;
	setp.gt.u32 	%p19, %r99, 31;
	selp.b32 	%r100, %r94, %r99, %p19;
	// begin inline asm
	mov.b64 {%r95,%r96}, %fd187;
	// end inline asm
	shfl.sync.idx.b32	%r98|%p20, %r96, %r100, 31, %r93;
	shfl.sync.idx.b32	%r97|%p21, %r95, %r100, 31, %r93;
	// begin inline asm
	mov.b64 %fd188, {%r97,%r98};
	// end inline asm
$L__BB34_27:
	setp.eq.s32 	%p24, %r93, -1;
	add.f64 	%fd37, %fd187, %fd188;
	@%p24 bra 	$L__BB34_29;
	// begin inline asm
	mov.u32 %r105, %laneid;
	// end inline asm
	fns.b32 	%r110, %r93, %r105, 9;
	setp.gt.u32 	%p25, %r110, 31;
	selp.b32 	%r111, %r105, %r110, %p25;
	// begin inline asm
	mov.b64 {%r106,%r107}, %fd37;
	// end inline asm
	shfl.sync.idx.b32	%r109|%p26, %r107, %r111, 31, %r93;
	shfl.sync.idx.b32	%r108|%p27, %r106, %r111, 31, %r93;
	// begin inline asm
	mov.b64 %fd189, {%r108,%r109};
	// end inline asm
	bra.uni 	$L__BB34_30;
$L__BB34_29:
	// begin inline asm
	mov.b64 {%r112,%r113}, %fd37;
	// end inline asm
	shfl.sync.down.b32	%r115|%p28, %r113, 8, 31, -1;
	shfl.sync.down.b32	%r114|%p29, %r112, 8, 31, -1;
	// begin inline asm
	mov.b64 %fd189, {%r114,%r115};
	// end inline asm
$L__BB34_30:
	setp.eq.s32 	%p30, %r93, -1;
	add.f64 	%fd41, %fd37, %fd189;
	@%p30 bra 	$L__BB34_32;
	// begin inline asm
	mov.u32 %r116, %laneid;
	// end inline asm
	fns.b32 	%r121, %r93, %r116, 5;
	setp.gt.u32 	%p31, %r121, 31;
	selp.b32 	%r122, %r116, %r121, %p31;
	// begin inline asm
	mov.b64 {%r117,%r118}, %fd41;
	// end inline asm
	shfl.sync.idx.b32	%r120|%p32, %r118, %r122, 31, %r93;
	shfl.sync.idx.b32	%r119|%p33, %r117, %r122, 31, %r93;
	// begin inline asm
	mov.b64 %fd190, {%r119,%r120};
	// end inline asm
	bra.uni 	$L__BB34_33;
$L__BB34_32:
	// begin inline asm
	mov.b64 {%r123,%r124}, %fd41;
	// end inline asm
	shfl.sync.down.b32	%r126|%p34, %r124, 4, 31, -1;
	shfl.sync.down.b32	%r125|%p35, %r123, 4, 31, -1;
	// begin inline asm
	mov.b64 %fd190, {%r125,%r126};
	// end inline asm
$L__BB34_33:
	setp.eq.s32 	%p36, %r93, -1;
	add.f64 	%fd45, %fd41, %fd190;
	@%p36 bra 	$L__BB34_35;
	// begin inline asm
	mov.u32 %r127, %laneid;
	// end inline asm
	fns.b32 	%r132, %r93, %r127, 3;
	setp.gt.u32 	%p37, %r132, 31;
	selp.b32 	%r133, %r127, %r132, %p37;
	// begin inline asm
	mov.b64 {%r128,%r129}, %fd45;
	// end inline asm
	shfl.sync.idx.b32	%r131|%p38, %r129, %r133, 31, %r93;
	shfl.sync.idx.b32	%r130|%p39, %r128, %r133, 31, %r93;
	// begin inline asm
	mov.b64 %fd191, {%r130,%r131};
	// end inline asm
	bra.uni 	$L__BB34_36;
$L__BB34_35:
	// begin inline asm
	mov.b64 {%r134,%r135}, %fd45;
	// end inline asm
	shfl.sync.down.b32	%r137|%p40, %r135, 2, 31, -1;
	shfl.sync.down.b32	%r136|%p41, %r134, 2, 31, -1;
	// begin inline asm
	mov.b64 %fd191, {%r136,%r137};
	// end inline asm
$L__BB34_36:
	setp.eq.s32 	%p42, %r93, -1;
	add.f64 	%fd49, %fd45, %fd191;
	@%p42 bra 	$L__BB34_38;
	// begin inline asm
	mov.u32 %r138, %laneid;
	// end inline asm
	fns.b32 	%r143, %r93, %r138, 2;
	setp.gt.u32 	%p43, %r143, 31;
	selp.b32 	%r144, %r138, %r143, %p43;
	// begin inline asm
	mov.b64 {%r139,%r140}, %fd49;
	// end inline asm
	shfl.sync.idx.b32	%r142|%p44, %r140, %r144, 31, %r93;
	shfl.sync.idx.b32	%r141|%p45, %r139, %r144, 31, %r93;
	// begin inline asm
	mov.b64 %fd192, {%r141,%r142};
	// end inline asm
	bra.uni 	$L__BB34_39;
$L__BB34_38:
	// begin inline asm
	mov.b64 {%r145,%r146}, %fd49;
	// end inline asm
	shfl.sync.down.b32	%r148|%p46, %r146, 1, 31, -1;
	shfl.sync.down.b32	%r147|%p47, %r145, 1, 31, -1;
	// begin inline asm
	mov.b64 %fd192, {%r147,%r148};
	// end inline asm
$L__BB34_39:
	add.f64 	%fd53, %fd49, %fd192;
	setp.ne.s32 	%p48, %r1, 0;
	@%p48 bra 	$L__BB34_41;
	cvta.to.global.u64 	%rd8, %rd2;
	mul.wide.u32 	%rd9, %r2, 8;
	add.s64 	%rd10, %rd8, %rd9;
	st.global.f64 	[%rd10], %fd53;
$L__BB34_41:
	ret;

}
	// .globl	_Z11reduceRegr6IdLj2ELb1EEvPT_S1_j
.visible .entry _Z11reduceRegr6IdLj2ELb1EEvPT_S1_j(
	.param .u64 .ptr .align 1 _Z11reduceRegr6IdLj2ELb1EEvPT_S1_j_param_0,
	.param .u64 .ptr .align 1 _Z11reduceRegr6IdLj2ELb1EEvPT_S1_j_param_1,
	.param .u32 _Z11reduceRegr6IdLj2ELb1EEvPT_S1_j_param_2
)
{
	.reg .pred 	%p<49>;
	.reg .b32 	%r<158>;
	.reg .b32 	%f<5>;
	.reg .b64 	%rd<11>;
	.reg .b64 	%fd<193>;

	ld.param.u64 	%rd3, [_Z11reduceRegr6IdLj2ELb1EEvPT_S1_j_param_0];
	ld.param.u64 	%rd2, [_Z11reduceRegr6IdLj2ELb1EEvPT_S1_j_param_1];
	ld.param.u32 	%r34, [_Z11reduceRegr6IdLj2ELb1EEvPT_S1_j_param_2];
	cvta.to.global.u64 	%rd1, %rd3;
	mov.u32 	%r1, %tid.x;
	mov.u32 	%r2, %ctaid.x;
	shl.b32 	%r35, %r2, 2;
	add.s32 	%r149, %r35, %r1;
	setp.ge.u32 	%p1, %r149, %r34;
	mov.f64 	%fd187, 0d0000000000000000;
	@%p1 bra 	$L__BB35_23;
	mov.b32 	%r36, 1127219200;
	mov.b32 	%r37, -2147483648;
	mov.b64 	%fd1, {%r37, %r36};
	mov.u32 	%r38, %nctaid.x;
	shl.b32 	%r4, %r38, 2;
	mov.f64 	%fd187, 0d0000000000000000;
$L__BB35_2:
	mul.wide.u32 	%rd4, %r149, 8;
	add.s64 	%rd5, %rd1, %rd4;
	ld.global.f64 	%fd3, [%rd5];
	fma.rn.f64 	%fd56, %fd3, 0d3FF71547652B82FE, 0d4338000000000000;
	{
	.reg .b32 %temp; 
	mov.b64 	{%r6, %temp}, %fd56;
	}
	mov.f64 	%fd57, 0dC338000000000000;
	add.rn.f64 	%fd58, %fd56, %fd57;
	fma.rn.f64 	%fd59, %fd58, 0dBFE62E42FEFA39EF, %fd3;
	fma.rn.f64 	%fd60, %fd58, 0dBC7ABC9E3B39803F, %fd59;
	fma.rn.f64 	%fd61, %fd60, 0d3E5ADE1569CE2BDF, 0d3E928AF3FCA213EA;
	fma.rn.f64 	%fd62, %fd61, %fd60, 0d3EC71DEE62401315;
	fma.rn.f64 	%fd63, %fd62, %fd60, 0d3EFA01997C89EB71;
	fma.rn.f64 	%fd64, %fd63, %fd60, 0d3F2A01A014761F65;
	fma.rn.f64 	%fd65, %fd64, %fd60, 0d3F56C16C1852B7AF;
	fma.rn.f64 	%fd66, %fd65, %fd60, 0d3F81111111122322;
	fma.rn.f64 	%fd67, %fd66, %fd60, 0d3FA55555555502A1;
	fma.rn.f64 	%fd68, %fd67, %fd60, 0d3FC5555555555511;
	fma.rn.f64 	%fd69, %fd68, %fd60, 0d3FE000000000000B;
	fma.rn.f64 	%fd70, %fd69, %fd60, 0d3FF0000000000000;
	fma.rn.f64 	%fd71, %fd70, %fd60, 0d3FF0000000000000;
	{
	.reg .b32 %temp; 
	mov.b64 	{%r7, %temp}, %fd71;
	}
	{
	.reg .b32 %temp; 
	mov.b64 	{%temp, %r8}, %fd71;
	}
	shl.b32 	%r39, %r6, 20;
	add.s32 	%r40, %r39, %r8;
	mov.b64 	%fd179, {%r7, %r40};
	{
	.reg .b32 %temp; 
	mov.b64 	{%temp, %r41}, %fd3;
	}
	mov.b32 	%f3, %r41;
	abs.f32 	%f1, %f3;
	setp.lt.f32 	%p2, %f1, 0f4086232B;
	@%p2 bra 	$L__BB35_5;
	setp.lt.f64 	%p3, %fd3, 0d0000000000000000;
	add.f64 	%fd72, %fd3, 0d7FF0000000000000;
	selp.f64 	%fd179, 0d0000000000000000, %fd72, %p3;
	setp.geu.f32 	%p4, %f1, 0f40874800;
	@%p4 bra 	$L__BB35_5;
	shr.u32 	%r42, %r6, 31;
	add.s32 	%r43, %r6, %r42;
	shr.s32 	%r44, %r43, 1;
	shl.b32 	%r45, %r44, 20;
	add.s32 	%r46, %r8, %r45;
	mov.b64 	%fd73, {%r7, %r46};
	sub.s32 	%r47, %r6, %r44;
	shl.b32 	%r48, %r47, 20;
	add.s32 	%r49, %r48, 1072693248;
	mov.b32 	%r50, 0;
	mov.b64 	%fd74, {%r50, %r49};
	mul.f64 	%fd179, %fd74, %fd73;
$L__BB35_5:
	add.f64 	%fd180, %fd179, 0d3FF0000000000000;
	{
	.reg .b32 %temp; 
	mov.b64 	{%temp, %r150}, %fd180;
	}
	{
	.reg .b32 %temp; 
	mov.b64 	{%r151, %temp}, %fd180;
	}
	setp.gt.s32 	%p5, %r150, 1048575;
	mov.b32 	%r152, -1023;
	@%p5 bra 	$L__BB35_7;
	mul.f64 	%fd180, %fd180, 0d4350000000000000;
	{
	.reg .b32 %temp; 
	mov.b64 	{%temp, %r150}, %fd180;
	}
	{
	.reg .b32 %temp; 
	mov.b64 	{%r151, %temp}, %fd180;
	}
	mov.b32 	%r152, -1077;
$L__BB35_7:
	add.s32 	%r53, %r150, -1;
	setp.gt.u32 	%p6, %r53, 2146435070;
	@%p6 bra 	$L__BB35_11;
	shr.u32 	%r56, %r150, 20;
	add.s32 	%r153, %r152, %r56;
	and.b32  	%r57, %r150, 1048575;
	or.b32  	%r58, %r57, 1072693248;
	mov.b64 	%fd181, {%r151, %r58};
	setp.lt.u32 	%p8, %r58, 1073127583;
	@%p8 bra 	$L__BB35_10;
	{
	.reg .b32 %temp; 
	mov.b64 	{%r59, %temp}, %fd181;
	}
	{
	.reg .b32 %temp; 
	mov.b64 	{%temp, %r60}, %fd181;
	}
	add.s32 	%r61, %r60, -1048576;
	mov.b64 	%fd181, {%r59, %r61};
	add.s32 	%r153, %r153, 1;
$L__BB35_10:
	add.f64 	%fd76, %fd181, 0dBFF0000000000000;
	add.f64 	%fd77, %fd181, 0d3FF0000000000000;
	rcp.approx.ftz.f64 	%fd78, %fd77;
	neg.f64 	%fd79, %fd77;
	fma.rn.f64 	%fd80, %fd79, %fd78, 0d3FF0000000000000;
	fma.rn.f64 	%fd81, %fd80, %fd80, %fd80;
	fma.rn.f64 	%fd82, %fd81, %fd78, %fd78;
	mul.f64 	%fd83, %fd76, %fd82;
	fma.rn.f64 	%fd84, %fd76, %fd82, %fd83;
	mul.f64 	%fd85, %fd84, %fd84;
	fma.rn.f64 	%fd86, %fd85, 0d3EB1380B3AE80F1E, 0d3ED0EE258B7A8B04;
	fma.rn.f64 	%fd87, %fd86, %fd85, 0d3EF3B2669F02676F;
	fma.rn.f64 	%fd88, %fd87, %fd85, 0d3F1745CBA9AB0956;
	fma.rn.f64 	%fd89, %fd88, %fd85, 0d3F3C71C72D1B5154;
	fma.rn.f64 	%fd90, %fd89, %fd85, 0d3F624924923BE72D;
	fma.rn.f64 	%fd91, %fd90, %fd85, 0d3F8999999999A3C4;
	fma.rn.f64 	%fd92, %fd91, %fd85, 0d3FB5555555555554;
	sub.f64 	%fd93, %fd76, %fd84;
	add.f64 	%fd94, %fd93, %fd93;
	neg.f64 	%fd95, %fd84;
	fma.rn.f64 	%fd96, %fd95, %fd76, %fd94;
	mul.f64 	%fd97, %fd82, %fd96;
	mul.f64 	%fd98, %fd85, %fd92;
	fma.rn.f64 	%fd99, %fd98, %fd84, %fd97;
	xor.b32  	%r62, %r153, -2147483648;
	mov.b32 	%r63, 1127219200;
	mov.b64 	%fd100, {%r62, %r63};
	sub.f64 	%fd101, %fd100, %fd1;
	fma.rn.f64 	%fd102, %fd101, 0d3FE62E42FEFA39EF, %fd84;
	fma.rn.f64 	%fd103, %fd101, 0dBFE62E42FEFA39EF, %fd102;
	sub.f64 	%fd104, %fd103, %fd84;
	sub.f64 	%fd105, %fd99, %fd104;
	fma.rn.f64 	%fd106, %fd101, 0d3C7ABC9E3B39803F, %fd105;
	add.f64 	%fd182, %fd102, %fd106;
	bra.uni 	$L__BB35_12;
$L__BB35_11:
	fma.rn.f64 	%fd75, %fd180, 0d7FF0000000000000, 0d7FF0000000000000;
	{
	.reg .b32 %temp; 
	mov.b64 	{%temp, %r54}, %fd180;
	}
	and.b32  	%r55, %r54, 2147483647;
	setp.eq.s32 	%p7, %r55, 0;
	selp.f64 	%fd182, 0dFFF0000000000000, %fd75, %p7;
$L__BB35_12:
	sub.f64 	%fd17, %fd187, %fd182;
	add.s32 	%r64, %r149, 2;
	mul.wide.u32 	%rd6, %r64, 8;
	add.s64 	%rd7, %rd1, %rd6;
	ld.global.f64 	%fd18, [%rd7];
	fma.rn.f64 	%fd107, %fd18, 0d3FF71547652B82FE, 0d4338000000000000;
	{
	.reg .b32 %temp; 
	mov.b64 	{%r19, %temp}, %fd107;
	}
	mov.f64 	%fd108, 0dC338000000000000;
	add.rn.f64 	%fd109, %fd107, %fd108;
	fma.rn.f64 	%fd110, %fd109, 0dBFE62E42FEFA39EF, %fd18;
	fma.rn.f64 	%fd111, %fd109, 0dBC7ABC9E3B39803F, %fd110;
	fma.rn.f64 	%fd112, %fd111, 0d3E5ADE1569CE2BDF, 0d3E928AF3FCA213EA;
	fma.rn.f64 	%fd113, %fd112, %fd111, 0d3EC71DEE62401315;
	fma.rn.f64 	%fd114, %fd113, %fd111, 0d3EFA01997C89EB71;
	fma.rn.f64 	%fd115, %fd114, %fd111, 0d3F2A01A014761F65;
	fma.rn.f64 	%fd116, %fd115, %fd111, 0d3F56C16C1852B7AF;
	fma.rn.f64 	%fd117, %fd116, %fd111, 0d3F81111111122322;
	fma.rn.f64 	%fd118, %fd117, %fd111, 0d3FA55555555502A1;
	fma.rn.f64 	%fd119, %fd118, %fd111, 0d3FC5555555555511;
	fma.rn.f64 	%fd120, %fd119, %fd111, 0d3FE000000000000B;
	fma.rn.f64 	%fd121, %fd120, %fd111, 0d3FF0000000000000;
	fma.rn.f64 	%fd122, %fd121, %fd111, 0d3FF0000000000000;
	{
	.reg .b32 %temp; 
	mov.b64 	{%r20, %temp}, %fd122;
	}
	{
	.reg .b32 %temp; 
	mov.b64 	{%temp, %r21}, %fd122;
	}
	shl.b32 	%r65, %r19, 20;
	add.s32 	%r66, %r65, %r21;
	mov.b64 	%fd183, {%r20, %r66};
	{
	.reg .b32 %temp; 
	mov.b64 	{%temp, %r67}, %fd18;
	}
	mov.b32 	%f4, %r67;
	abs.f32 	%f2, %f4;
	setp.lt.f32 	%p9, %f2, 0f4086232B;
	@%p9 bra 	$L__BB35_15;
	setp.lt.f64 	%p10, %fd18, 0d0000000000000000;
	add.f64 	%fd123, %fd18, 0d7FF0000000000000;
	selp.f64 	%fd183, 0d0000000000000000, %fd123, %p10;
	setp.geu.f32 	%p11, %f2, 0f40874800;
	@%p11 bra 	$L__BB35_15;
	shr.u32 	%r68, %r19, 31;
	add.s32 	%r69, %r19, %r68;
	shr.s32 	%r70, %r69, 1;
	shl.b32 	%r71, %r70, 20;
	add.s32 	%r72, %r21, %r71;
	mov.b64 	%fd124, {%r20, %r72};
	sub.s32 	%r73, %r19, %r70;
	shl.b32 	%r74, %r73, 20;
	add.s32 	%r75, %r74, 1072693248;
	mov.b32 	%r76, 0;
	mov.b64 	%fd125, {%r76, %r75};
	mul.f64 	%fd183, %fd125, %fd124;
$L__BB35_15:
	add.f64 	%fd184, %fd183, 0d3FF0000000000000;
	{
	.reg .b32 %temp; 
	mov.b64 	{%temp, %r154}, %fd184;
	}
	{
	.reg .b32 %temp; 
	mov.b64 	{%r155, %temp}, %fd184;
	}
	setp.gt.s32 	%p12, %r154, 1048575;
	mov.b32 	%r156, -1023;
	@%p12 bra 	$L__BB35_17;
	mul.f64 	%fd184, %fd184, 0d4350000000000000;
	{
	.reg .b32 %temp; 
	mov.b64 	{%temp, %r154}, %fd184;
	}
	{
	.reg .b32 %temp; 
	mov.b64 	{%r155, %temp}, %fd184;
	}
	mov.b32 	%r156, -1077;
$L__BB35_17:
	add.s32 	%r79, %r154, -1;
	setp.gt.u32 	%p13, %r79, 2146435070;
	@%p13 bra 	$L__BB35_21;
	shr.u32 	%r82, %r154, 20;
	add.s32 	%r157, %r156, %r82;
	and.b32  	%r83, %r154, 1048575;
	or.b32  	%r84, %r83, 1072693248;
	mov.b64 	%fd185, {%r155, %r84};
	setp.lt.u32 	%p15, %r84, 1073127583;
	@%p15 bra 	$L__BB35_20;
	{
	.reg .b32 %temp; 
	mov.b64 	{%r85, %temp}, %fd185;
	}
	{
	.reg .b32 %temp; 
	mov.b64 	{%temp, %r86}, %fd185;
	}
	add.s32 	%r87, %r86, -1048576;
	mov.b64 	%fd185, {%r85, %r87};
	add.s32 	%r157, %r157, 1;
$L__BB35_20:
	add.f64 	%fd127, %fd185, 0dBFF0000000000000;
	add.f64 	%fd128, %fd185, 0d3FF0000000000000;
	rcp.approx.ftz.f64 	%fd129, %fd128;
	neg.f64 	%fd130, %fd128;
	fma.rn.f64 	%fd131, %fd130, %fd129, 0d3FF0000000000000;
	fma.rn.f64 	%fd132, %fd131, %fd131, %fd131;
	fma.rn.f64 	%fd133, %fd132, %fd129, %fd129;
	mul.f64 	%fd134, %fd127, %fd133;
	fma.rn.f64 	%fd135, %fd127, %fd133, %fd134;
	mul.f64 	%fd136, %fd135, %fd135;
	fma.rn.f64 	%fd137, %fd136, 0d3EB1380B3AE80F1E, 0d3ED0EE258B7A8B04;
	fma.rn.f64 	%fd138, %fd137, %fd136, 0d3EF3B2669F02676F;
	fma.rn.f64 	%fd139, %fd138, %fd136, 0d3F1745CBA9AB0956;
	fma.rn.f64 	%fd140, %fd139, %fd136, 0d3F3C71C72D1B5154;
	fma.rn.f64 	%fd141, %fd140, %fd136, 0d3F624924923BE72D;
	fma.rn.f64 	%fd142, %fd141, %fd136, 0d3F8999999999A3C4;
	fma.rn.f64 	%fd143, %fd142, %fd136, 0d3FB5555555555554;
	sub.f64 	%fd144, %fd127, %fd135;
	add.f64 	%fd145, %fd144, %fd144;
	neg.f64 	%fd146, %fd135;
	fma.rn.f64 	%fd147, %fd146, %fd127, %fd145;
	mul.f64 	%fd148, %fd133, %fd147;
	mul.f64 	%fd149, %fd136, %fd143;
	fma.rn.f64 	%fd150, %fd149, %fd135, %fd148;
	xor.b32  	%r88, %r157, -2147483648;
	mov.b32 	%r89, 1127219200;
	mov.b64 	%fd151, {%r88, %r89};
	sub.f64 	%fd152, %fd151, %fd1;
	fma.rn.f64 	%fd153, %fd152, 0d3FE62E42FEFA39EF, %fd135;
	fma.rn.f64 	%fd154, %fd152, 0dBFE62E42FEFA39EF, %fd153;
	sub.f64 	%fd155, %fd154, %fd135;
	sub.f64 	%fd156, %fd150, %fd155;
	fma.rn.f64 	%fd157, %fd152, 0d3C7ABC9E3B39803F, %fd156;
	add.f64 	%fd186, %fd153, %fd157;
	bra.uni 	$L__BB35_22;
$L__BB35_21:
	fma.rn.f64 	%fd126, %fd184, 0d7FF0000000000000, 0d7FF0000000000000;
	{
	.reg .b32 %temp; 
	mov.b64 	{%temp, %r80}, %fd184;
	}
	and.b32  	%r81, %r80, 2147483647;
	setp.eq.s32 	%p14, %r81, 0;
	selp.f64 	%fd186, 0dFFF0000000000000, %fd126, %p14;
$L__BB35_22:
	sub.f64 	%fd187, %fd17, %fd186;
	add.s32 	%r149, %r149, %r4;
	setp.lt.u32 	%p16, %r149, %r34;
	@%p16 bra 	$L__BB35_2;
$L__BB35_23:
	shl.b32 	%r90, %r1, 3;
	mov.u32 	%r91, __smem_d;
	add.s32 	%r92, %r91, %r90;
	st.shared.f64 	[%r92], %fd187;
	barrier.sync 	0;
	barrier.sync 	0;
	barrier.sync 	0;
	barrier.sync 	0;
	setp.gt.u32 	%p17, %r1, 31;
	@%p17 bra 	$L__BB35_41;
	// begin inline asm
	activemask.b32 %r93;
	// end inline asm
	setp.ne.s32 	%p18, %r93, -1;
	@%p18 bra 	$L__BB35_26;
	// begin inline asm
	mov.b64 {%r101,%r102}, %fd187;
	// end inline asm
	shfl.sync.down.b32	%r104|%p22, %r102, 16, 31, -1;
	shfl.sync.down.b32	%r103|%p23, %r101, 16, 31, -1;
	// begin inline asm
	mov.b64 %fd188, {%r103,%r104};
	// end inline asm
	bra.uni 	$L__BB35_27;
$L__BB35_26:
	// begin inline asm
	mov.u32 %r94, %laneid;
	// end inline asm
	fns.b32 	%r99, %r93, %r94, 17;
	setp.gt.u32 	%p19, %r99, 31;
	selp.b32 	%r100, %r94, %r99, %p19;
	// begin inline asm
	mov.b64 {%r95,%r96}, %fd187;
	// end inline asm
	shfl.sync.idx.b32	%r98|%p20, %r96, %r100, 31, %r93;
	shfl.sync.idx.b32	%r97|%p21, %r95, %r100, 31, %r93;
	// begin inline asm
	mov.b64 %fd188, {%r97,%r98};
	// end inline asm
$L__BB35_27:
	setp.eq.s32 	%p24, %r93, -1;
	add.f64 	%fd37, %fd187, %fd188;
	@%p24 bra 	$L__BB35_29;
	// begin inline asm
	mov.u32 %r105, %laneid;
	// end inline asm
	fns.b32 	%r110, %r93, %r105, 9;
	setp.gt.u32 	%p25, %r110, 31;
	selp.b32 	%r111, %r105, %r110, %p25;
	// begin inline asm
	mov.b64 {%r106,%r107}, %fd37;
	// end inline asm
	shfl.sync.idx.b32	%r109|%p26, %r107, %r111, 31, %r93;
	shfl.sync.idx.b32	%r108|%p27, %r106, %r111, 31, %r93;
	// begin inline asm
	mov.b64 %fd189, {%r108,%r109};
	// end inline asm
	bra.uni 	$L__BB35_30;
$L__BB35_29:
	// begin inline asm
	mov.b64 {%r112,%r113}, %fd37;
	// end inline asm
	shfl.sync.down.b32	%r115|%p28, %r113, 8, 31, -1;
	shfl.sync.down.b32	%r114|%p29, %r112, 8, 31, -1;
	// begin inline asm
	mov.b64 %fd189, {%r114,%r115};
	// end inline asm
$L__BB35_30:
	setp.eq.s32 	%p30, %r93, -1;
	add.f64 	%fd41, %fd37, %fd189;
	@%p30 bra 	$L__BB35_32;
	// begin inline asm
	mov.u32 %r116, %laneid;
	// end inline asm
	fns.b32 	%r121, %r93, %r116, 5;
	setp.gt.u32 	%p31, %r121, 31;
	selp.b32 	%r122, %r116, %r121, %p31;
	// begin inline asm
	mov.b64 {%r117,%r118}, %fd41;
	// end inline asm
	shfl.sync.idx.b32	%r120|%p32, %r118, %r122, 31, %r93;
	shfl.sync.idx.b32	%r119|%p33, %r117, %r122, 31, %r93;
	// begin inline asm
	mov.b64 %fd190, {%r119,%r120};
	// end inline asm
	bra.uni 	$L__BB35_33;
$L__BB35_32:
	// begin inline asm
	mov.b64 {%r123,%r124}, %fd41;
	// end inline asm
	shfl.sync.down.b32	%r126|%p34, %r124, 4, 31, -1;
	shfl.sync.down.b32	%r125|%p35, %r123, 4, 31, -1;
	// begin inline asm
	mov.b64 %fd190, {%r125,%r126};
	// end inline asm
$L__BB35_33:
	setp.eq.s32 	%p36, %r93, -1;
	add.f64 	%fd45, %fd41, %fd190;
	@%p36 bra 	$L__BB35_35;
	// begin inline asm
	mov.u32 %r127, %laneid;
	// end inline asm
	fns.b32 	%r132, %r93, %r127, 3;
	setp.gt.u32 	%p37, %r132, 31;
	selp.b32 	%r133, %r127, %r132, %p37;
	// begin inline asm
	mov.b64 {%r128,%r129}, %fd45;
	// end inline asm
	shfl.sync.idx.b32	%r131|%p38, %r129, %r133, 31, %r93;
	shfl.sync.idx.b32	%r130|%p39, %r128, %r133, 31, %r93;
	// begin inline asm
	mov.b64 %fd191, {%r130,%r131};
	// end inline asm
	bra.uni 	$L__BB35_36;
$L__BB35_35:
	// begin inline asm
	mov.b64 {%r134,%r135}, %fd45;
	// end inline asm
	shfl.sync.down.b32	%r137|%p40, %r135, 2, 31, -1;
	shfl.sync.down.b32	%r136|%p41, %r134, 2, 31, -1;
	// begin inline asm
	mov.b64 %fd191, {%r136,%r137};
	// end inline asm
$L__BB35_36:
	setp.eq.s32 	%p42, %r93, -1;
	add.f64 	%fd49, %fd45, %fd191;
	@%p42 bra 	$L__BB35_38;
	// begin inline asm
	mov.u32 %r138, %laneid;
	// end inline asm
	fns.b32 	%r143, %r93, %r138, 2;
	setp.gt.u32 	%p43, %r143, 31;
	selp.b32 	%r144, %r138, %r143, %p43;
	// begin inline asm
	mov.b64 {%r139,%r140}, %fd49;
	// end inline asm
	shfl.sync.idx.b32	%r142|%p44, %r140, %r144, 31, %r93;
	shfl.sync.idx.b32	%r141|%p45, %r139, %r144, 31, %r93;
	// begin inline asm
	mov.b64 %fd192, {%r141,%r142};
	// end inline asm
	bra.uni 	$L__BB35_39;
$L__BB35_38:
	// begin inline asm
	mov.b64 {%r145,%r146}, %fd49;
	// end inline asm
	shfl.sync.down.b32	%r148|%p46, %r146, 1, 31, -1;
	shfl.sync.down.b32	%r147|%p47, %r145, 1, 31, -1;
	// begin inline asm
	mov.b64 %fd192, {%r147,%r148};
	// end inline asm
$L__BB35_39:
	add.f64 	%fd53, %fd49, %fd192;
	setp.ne.s32 	%p48, %r1, 0;
	@%p48 bra 	$L__BB35_41;
	cvta.to.global.u64 	%rd8, %rd2;
	mul.wide.u32 	%rd9, %r2, 8;
	add.s64 	%rd10, %rd8, %rd9;
	st.global.f64 	[%rd10], %fd53;
$L__BB35_41:
	ret;

}
	// .globl	_Z11reduceRegr6IdLj1ELb1EEvPT_S1_j
.visible .entry _Z11reduceRegr6IdLj1ELb1EEvPT_S1_j(
	.param .u64 .ptr .align 1 _Z11reduceRegr6IdLj1ELb1EEvPT_S1_j_param_0,
	.param .u64 .ptr .align 1 _Z11reduceRegr6IdLj1ELb1EEvPT_S1_j_param_1,
	.param .u32 _Z11reduceRegr6IdLj1ELb1EEvPT_S1_j_param_2
)
{
	.reg .pred 	%p<49>;
	.reg .b32 	%r<157>;
	.reg .b32 	%f<5>;
	.reg .b64 	%rd<9>;
	.reg .b64 	%fd<193>;

	ld.param.u64 	%rd3, [_Z11reduceRegr6IdLj1ELb1EEvPT_S1_j_param_0];
	ld.param.u64 	%rd4, [_Z11reduceRegr6IdLj1ELb1EEvPT_S1_j_param_1];
	ld.param.u32 	%r34, [_Z11reduceRegr6IdLj1ELb1EEvPT_S1_j_param_2];
	mov.u32 	%r1, %tid.x;
	mov.u32 	%r2, %ctaid.x;
	shl.b32 	%r35, %r2, 1;
	add.s32 	%r148, %r35, %r1;
	setp.ge.u32 	%p1, %r148, %r34;
	mov.f64 	%fd187, 0d0000000000000000;
	@%p1 bra 	$L__BB36_23;
	mov.b32 	%r36, 1127219200;
	mov.b32 	%r37, -2147483648;
	mov.b64 	%fd1, {%r37, %r36};
	mov.u32 	%r38, %nctaid.x;
	shl.b32 	%r4, %r38, 1;
	cvta.to.global.u64 	%rd1, %rd3;
	mov.f64 	%fd187, 0d0000000000000000;
$L__BB36_2:
	mul.wide.u32 	%rd5, %r148, 8;
	add.s64 	%rd2, %rd1, %rd5;
	ld.global.f64 	%fd3, [%rd2];
	fma.rn.f64 	%fd56, %fd3, 0d3FF71547652B82FE, 0d4338000000000000;
	{
	.reg .b32 %temp; 
	mov.b64 	{%r6, %temp}, %fd56;
	}
	mov.f64 	%fd57, 0dC338000000000000;
	add.rn.f64 	%fd58, %fd56, %fd57;
	fma.rn.f64 	%fd59, %fd58, 0dBFE62E42FEFA39EF, %fd3;
	fma.rn.f64 	%fd60, %fd58, 0dBC7ABC9E3B39803F, %fd59;
	fma.rn.f64 	%fd61, %fd60, 0d3E5ADE1569CE2BDF, 0d3E928AF3FCA213EA;
	fma.rn.f64 	%fd62, %fd61, %fd60, 0d3EC71DEE62401315;
	fma.rn.f64 	%fd63, %fd62, %fd60, 0d3EFA01997C89EB71;
	fma.rn.f64 	%fd64, %fd63, %fd60, 0d3F2A01A014761F65;
	fma.rn.f64 	%fd65, %fd64, %fd60, 0d3F56C16C1852B7AF;
	fma.rn.f64 	%fd66, %fd65, %fd60, 0d3F81111111122322;
	fma.rn.f64 	%fd67, %fd66, %fd60, 0d3FA55555555502A1;
	fma.rn.f64 	%fd68, %fd67, %fd60, 0d3FC5555555555511;
	fma.rn.f64 	%fd69, %fd68, %fd60, 0d3FE000000000000B;
	fma.rn.f64 	%fd70, %fd69, %fd60, 0d3FF0000000000000;
	fma.rn.f64 	%fd71, %fd70, %fd60, 0d3FF0000000000000;
	{
	.reg .b32 %temp; 
	mov.b64 	{%r7, %temp}, %fd71;
	}
	{
	.reg .b32 %temp; 
	mov.b64 	{%temp, %r8}, %fd71;
	}
	shl.b32 	%r39, %r6, 20;
	add.s32 	%r40, %r39, %r8;
	mov.b64 	%fd179, {%r7, %r40};
	{
	.reg .b32 %temp; 
	mov.b64 	{%temp, %r41}, %fd3;
	}
	mov.b32 	%f3, %r41;
	abs.f32 	%f1, %f3;
	setp.lt.f32 	%p2, %f1, 0f4086232B;
	@%p2 bra 	$L__BB36_5;
	setp.lt.f64 	%p3, %fd3, 0d0000000000000000;
	add.f64 	%fd72, %fd3, 0d7FF0000000000000;
	selp.f64 	%fd179, 0d0000000000000000, %fd72, %p3;
	setp.geu.f32 	%p4, %f1, 0f40874800;
	@%p4 bra 	$L__BB36_5;
	shr.u32 	%r42, %r6, 31;
	add.s32 	%r43, %r6, %r42;
	shr.s32 	%r44, %r43, 1;
	shl.b32 	%r45, %r44, 20;
	add.s32 	%r46, %r8, %r45;
	mov.b64 	%fd73, {%r7, %r46};
	sub.s32 	%r47, %r6, %r44;
	shl.b32 	%r48, %r47, 20;
	add.s32 	%r49, %r48, 1072693248;
	mov.b32 	%r50, 0;
	mov.b64 	%fd74, {%r50, %r49};
	mul.f64 	%fd179, %fd74, %fd73;
$L__BB36_5:
	add.f64 	%fd180, %fd179, 0d3FF0000000000000;
	{
	.reg .b32 %temp; 
	mov.b64 	{%temp, %r149}, %fd180;
	}
	{
	.reg .b32 %temp; 
	mov.b64 	{%r150, %temp}, %fd180;
	}
	setp.gt.s32 	%p5, %r149, 1048575;
	mov.b32 	%r151, -1023;
	@%p5 bra 	$L__BB36_7;
	mul.f64 	%fd180, %fd180, 0d4350000000000000;
	{
	.reg .b32 %temp; 
	mov.b64 	{%temp, %r149}, %fd180;
	}
	{
	.reg .b32 %temp; 
	mov.b64 	{%r150, %temp}, %fd180;
	}
	mov.b32 	%r151, -1077;
$L__BB36_7:
	add.s32 	%r53, %r149, -1;
	setp.gt.u32 	%p6, %r53, 2146435070;
	@%p6 bra 	$L__BB36_11;
	shr.u32 	%r56, %r149, 20;
	add.s32 	%r152, %r151, %r56;
	and.b32  	%r57, %r149, 1048575;
	or.b32  	%r58, %r57, 1072693248;
	mov.b64 	%fd181, {%r150, %r58};
	setp.lt.u32 	%p8, %r58, 1073127583;
	@%p8 bra 	$L__BB36_10;
	{
	.reg .b32 %temp; 
	mov.b64 	{%r59, %temp}, %fd181;
	}
	{
	.reg .b32 %temp; 
	mov.b64 	{%temp, %r60}, %fd181;
	}
	add.s32 	%r61, %r60, -1048576;
	mov.b64 	%fd181, {%r59, %r61};
	add.s32 	%r152, %r152, 1;
$L__BB36_10:
	add.f64 	%fd76, %fd181, 0dBFF0000000000000;
	add.f64 	%fd77, %fd181, 0d3FF0000000000000;
	rcp.approx.ftz.f64 	%fd78, %fd77;
	neg.f64 	%fd79, %fd77;
	fma.rn.f64 	%fd80, %fd79, %fd78, 0d3FF0000000000000;
	fma.rn.f64 	%fd81, %fd80, %fd80, %fd80;
	fma.rn.f64 	%fd82, %fd81, %fd78, %fd78;
	mul.f64 	%fd83, %fd76, %fd82;
	fma.rn.f64 	%fd84, %fd76, %fd82, %fd83;
	mul.f64 	%fd85, %fd84, %fd84;
	fma.rn.f64 	%fd86, %fd85, 0d3EB1380B3AE80F1E, 0d3ED0EE258B7A8B04;
	fma.rn.f64 	%fd87, %fd86, %fd85, 0d3EF3B2669F02676F;
	fma.rn.f64 	%fd88, %fd87, %fd85, 0d3F1745CBA9AB0956;
	fma.rn.f64 	%fd89, %fd88, %fd85, 0d3F3C71C72D1B5154;
	fma.rn.f64 	%fd90, %fd89, %fd85, 0d3F624924923BE72D;
	fma.rn.f64 	%fd91, %fd90, %fd85, 0d3F8999999999A3C4;
	fma.rn.f64 	%fd92, %fd91, %fd85, 0d3FB5555555555554;
	sub.f64 	%fd93, %fd76, %fd84;
	add.f64 	%fd94, %fd93, %fd93;
	neg.f64 	%fd95, %fd84;
	fma.rn.f64 	%fd96, %fd95, %fd76, %fd94;
	mul.f64 	%fd97, %fd82, %fd96;
	mul.f64 	%fd98, %fd85, %fd92;
	fma.rn.f64 	%fd99, %fd98, %fd84, %fd97;
	xor.b32  	%r62, %r152, -2147483648;
	mov.b32 	%r63, 1127219200;
	mov.b64 	%fd100, {%r62, %r63};
	sub.f64 	%fd101, %fd100, %fd1;
	fma.rn.f64 	%fd102, %fd101, 0d3FE62E42FEFA39EF, %fd84;
	fma.rn.f64 	%fd103, %fd101, 0dBFE62E42FEFA39EF, %fd102;
	sub.f64 	%fd104, %fd103, %fd84;
	sub.f64 	%fd105, %fd99, %fd104;
	fma.rn.f64 	%fd106, %fd101, 0d3C7ABC9E3B39803F, %fd105;
	add.f64 	%fd182, %fd102, %fd106;
	bra.uni 	$L__BB36_12;
$L__BB36_11:
	fma.rn.f64 	%fd75, %fd180, 0d7FF0000000000000, 0d7FF0000000000000;
	{
	.reg .b32 %temp; 
	mov.b64 	{%temp, %r54}, %fd180;
	}
	and.b32  	%r55, %r54, 2147483647;
	setp.eq.s32 	%p7, %r55, 0;
	selp.f64 	%fd182, 0dFFF0000000000000, %fd75, %p7;
$L__BB36_12:
	sub.f64 	%fd17, %fd187, %fd182;
	ld.global.f64 	%fd18, [%rd2+8];
	fma.rn.f64 	%fd107, %fd18, 0d3FF71547652B82FE, 0d4338000000000000;
	{
	.reg .b32 %temp; 
	mov.b64 	{%r19, %temp}, %fd107;
	}
	mov.f64 	%fd108, 0dC338000000000000;
	add.rn.f64 	%fd109, %fd107, %fd108;
	fma.rn.f64 	%fd110, %fd109, 0dBFE62E42FEFA39EF, %fd18;
	fma.rn.f64 	%fd111, %fd109, 0dBC7ABC9E3B39803F, %fd110;
	fma.rn.f64 	%fd112, %fd111, 0d3E5ADE1569CE2BDF, 0d3E928AF3FCA213EA;
	fma.rn.f64 	%fd113, %fd112, %fd111, 0d3EC71DEE62401315;
	fma.rn.f64 	%fd114, %fd113, %fd111, 0d3EFA01997C89EB71;
	fma.rn.f64 	%fd115, %fd114, %fd111, 0d3F2A01A014761F65;
	fma.rn.f64 	%fd116, %fd115, %fd111, 0d3F56C16C1852B7AF;
	fma.rn.f64 	%fd117, %fd116, %fd111, 0d3F81111111122322;
	fma.rn.f64 	%fd118, %fd117, %fd111, 0d3FA55555555502A1;
	fma.rn.f64 	%fd119, %fd118, %fd111, 0d3FC5555555555511;
	fma.rn.f64 	%fd120, %fd119, %fd111, 0d3FE000000000000B;
	fma.rn.f64 	%fd121, %fd120, %fd111, 0d3FF0000000000000;
	fma.rn.f64 	%fd122, %fd121, %fd111, 0d3FF0000000000000;
	{
	.reg .b32 %temp; 
	mov.b64 	{%r20, %temp}, %fd122;
	}
	{
	.reg .b32 %temp; 
	mov.b64 	{%temp, %r21}, %fd122;
	}
	shl.b32 	%r64, %r19, 20;
	add.s32 	%r65, %r64, %r21;
	mov.b64 	%fd183, {%r20, %r65};
	{
	.reg .b32 %temp; 
	mov.b64 	{%temp, %r66}, %fd18;
	}
	mov.b32 	%f4, %r66;
	abs.f32 	%f2, %f4;
	setp.lt.f32 	%p9, %f2, 0f4086232B;
	@%p9 bra 	$L__BB36_15;
	setp.lt.f64 	%p10, %fd18, 0d0000000000000000;
	add.f64 	%fd123, %fd18, 0d7FF0000000000000;
	selp.f64 	%fd183, 0d0000000000000000, %fd123, %p10;
	setp.geu.f32 	%p11, %f2, 0f40874800;
	@%p11 bra 	$L__BB36_15;
	shr.u32 	%r67, %r19, 31;
	add.s32 	%r68, %r19, %r67;
	shr.s32 	%r69, %r68, 1;
	shl.b32 	%r70, %r69, 20;
	add.s32 	%r71, %r21, %r70;
	mov.b64 	%fd124, {%r20, %r71};
	sub.s32 	%r72, %r19, %r69;
	shl.b32 	%r73, %r72, 20;
	add.s32 	%r74, %r73, 1072693248;
	mov.b32 	%r75, 0;
	mov.b64 	%fd125, {%r75, %r74};
	mul.f64 	%fd183, %fd125, %fd124;
$L__BB36_15:
	add.f64 	%fd184, %fd183, 0d3FF0000000000000;
	{
	.reg .b32 %temp; 
	mov.b64 	{%temp, %r153}, %fd184;
	}
	{
	.reg .b32 %temp; 
	mov.b64 	{%r154, %temp}, %fd184;
	}
	setp.gt.s32 	%p12, %r153, 1048575;
	mov.b32 	%r155, -1023;
	@%p12 bra 	$L__BB36_17;
	mul.f64 	%fd184, %fd184, 0d4350000000000000;
	{
	.reg .b32 %temp; 
	mov.b64 	{%temp, %r153}, %fd184;
	}
	{
	.reg .b32 %temp; 
	mov.b64 	{%r154, %temp}, %fd184;
	}
	mov.b32 	%r155, -1077;
$L__BB36_17:
	add.s32 	%r78, %r153, -1;
	setp.gt.u32 	%p13, %r78, 2146435070;
	@%p13 bra 	$L__BB36_21;
	shr.u32 	%r81, %r153, 20;
	add.s32 	%r156, %r155, %r81;
	and.b32  	%r82, %r153, 1048575;
	or.b32  	%r83, %r82, 1072693248;
	mov.b64 	%fd185, {%r154, %r83};
	setp.lt.u32 	%p15, %r83, 1073127583;
	@%p15 bra 	$L__BB36_20;
	{
	.reg .b32 %temp; 
	mov.b64 	{%r84, %temp}, %fd185;
	}
	{
	.reg .b32 %temp; 
	mov.b64 	{%temp, %r85}, %fd185;
	}
	add.s32 	%r86, %r85, -1048576;
	mov.b64 	%fd185, {%r84, %r86};
	add.s32 	%r156, %r156, 1;
$L__BB36_20:
	add.f64 	%fd127, %fd185, 0dBFF0000000000000;
	add.f64 	%fd128, %fd185, 0d3FF0000000000000;
	rcp.approx.ftz.f64 	%fd129, %fd128;
	neg.f64 	%fd130, %fd128;
	fma.rn.f64 	%fd131, %fd130, %fd129, 0d3FF0000000000000;
	fma.rn.f64 	%fd132, %fd131, %fd131, %fd131;
	fma.rn.f64 	%fd133, %fd132, %fd129, %fd129;
	mul.f64 	%fd134, %fd127, %fd133;
	fma.rn.f64 	%fd135, %fd127, %fd133, %fd134;
	mul.f64 	%fd136, %fd135, %fd135;
	fma.rn.f64 	%fd137, %fd136, 0d3EB1380B3AE80F1E, 0d3ED0EE258B7A8B04;
	fma.rn.f64 	%fd138, %fd137, %fd136, 0d3EF3B2669F02676F;
	fma.rn.f64 	%fd139, %fd138, %fd136, 0d3F1745CBA9AB0956;
	fma.rn.f64 	%fd140, %fd139, %fd136, 0d3F3C71C72D1B5154;
	fma.rn.f64 	%fd141, %fd140, %fd136, 0d3F624924923BE72D;
	fma.rn.f64 	%fd142, %fd141, %fd136, 0d3F8999999999A3C4;
	fma.rn.f64 	%fd143, %fd142, %fd136, 0d3FB5555555555554;
	sub.f64 	%fd144, %fd127, %fd135;
	add.f64 	%fd145, %fd144, %fd144;
	neg.f64 	%fd146, %fd135;
	fma.rn.f64 	%fd147, %fd146, %fd127, %fd145;
	mul.f64 	%fd148, %fd133, %fd147;
	mul.f64 	%fd149, %fd136, %fd143;
	fma.rn.f64 	%fd150, %fd149, %fd135, %fd148;
	xor.b32  	%r87, %r156, -2147483648;
	mov.b32 	%r88, 1127219200;
	mov.b64 	%fd151, {%r87, %r88};
	sub.f64 	%fd152, %fd151, %fd1;
	fma.rn.f64 	%fd153, %fd152, 0d3FE62E42FEFA39EF, %fd135;
	fma.rn.f64 	%fd154, %fd152, 0dBFE62E42FEFA39EF, %fd153;
	sub.f64 	%fd155, %fd154, %fd135;
	sub.f64 	%fd156, %fd150, %fd155;
	fma.rn.f64 	%fd157, %fd152, 0d3C7ABC9E3B39803F, %fd156;
	add.f64 	%fd186, %fd153, %fd157;
	bra.uni 	$L__BB36_22;
$L__BB36_21:
	fma.rn.f64 	%fd126, %fd184, 0d7FF0000000000000, 0d7FF0000000000000;
	{
	.reg .b32 %temp; 
	mov.b64 	{%temp, %r79}, %fd184;
	}
	and.b32  	%r80, %r79, 2147483647;
	setp.eq.s32 	%p14, %r80, 0;
	selp.f64 	%fd186, 0dFFF0000000000000, %fd126, %p14;
$L__BB36_22:
	sub.f64 	%fd187, %fd17, %fd186;
	add.s32 	%r148, %r148, %r4;
	setp.lt.u32 	%p16, %r148, %r34;
	@%p16 bra 	$L__BB36_2;
$L__BB36_23:
	shl.b32 	%r89, %r1, 3;
	mov.u32 	%r90, __smem_d;
	add.s32 	%r91, %r90, %r89;
	st.shared.f64 	[%r91], %fd187;
	barrier.sync 	0;
	barrier.sync 	0;
	barrier.sync 	0;
	barrier.sync 	0;
	setp.gt.u32 	%p17, %r1, 31;
	@%p17 bra 	$L__BB36_41;
	// begin inline asm
	activemask.b32 %r92;
	// end inline asm
	setp.ne.s32 	%p18, %r92, -1;
	@%p18 bra 	$L__BB36_26;
	// begin inline asm
	mov.b64 {%r100,%r101}, %fd187;
	// end inline asm
	shfl.sync.down.b32	%r103|%p22, %r101, 16, 31, -1;
	shfl.sync.down.b32	%r102|%p23, %r100, 16, 31, -1;
	// begin inline asm
	mov.b64 %fd188, {%r102,%r103};
	// end inline asm
	bra.uni 	$L__BB36_27;
$L__BB36_26:
	// begin inline asm
	mov.u32 %r93, %laneid;
	// end inline asm
	fns.b32 	%r98, %r92, %r93, 17;
	setp.gt.u32 	%p19, %r98, 31;
	selp.b32 	%r99, %r93, %r98, %p19;
	// begin inline asm
	mov.b64 {%r94,%r95}, %fd187;
	// end inline asm
	shfl.sync.idx.b32	%r97|%p20, %r95, %r99, 31, %r92;
	shfl.sync.idx.b32	%r96|%p21, %r94, %r99, 31, %r92;
	// begin inline asm
	mov.b64 %fd188, {%r96,%r97};
	// end inline asm
$L__BB36_27:
	setp.eq.s32 	%p24, %r92, -1;
	add.f64 	%fd37, %fd187, %fd188;
	@%p24 bra 	$L__BB36_29;
	// begin inline asm
	mov.u32 %r104, %laneid;
	// end inline asm
	fns.b32 	%r109, %r92, %r104, 9;
	setp.gt.u32 	%p25, %r109, 31;
	selp.b32 	%r110, %r104, %r109, %p25;
	// begin inline asm
	mov.b64 {%r105,%r106}, %fd37;
	// end inline asm
	shfl.sync.idx.b32	%r108|%p26, %r106, %r110, 31, %r92;
	shfl.sync.idx.b32	%r107|%p27, %r105, %r110, 31, %r92;
	// begin inline asm
	mov.b64 %fd189, {%r107,%r108};
	// end inline asm
	bra.uni 	$L__BB36_30;
$L__BB36_29:
	// begin inline asm
	mov.b64 {%r111,%r112}, %fd37;
	// end inline asm
	shfl.sync.down.b32	%r114|%p28, %r112, 8, 31, -1;
	shfl.sync.down.b32	%r113|%p29, %r111, 8, 31, -1;
	// begin inline asm
	mov.b64 %fd189, {%r113,%r114};
	// end inline asm
$L__BB36_30:
	setp.eq.s32 	%p30, %r92, -1;
	add.f64 	%fd41, %fd37, %fd189;
	@%p30 bra 	$L__BB36_32;
	// begin inline asm
	mov.u32 %r115, %laneid;
	// end inline asm
	fns.b32 	%r120, %r92, %r115, 5;
	setp.gt.u32 	%p31, %r120, 31;
	selp.b32 	%r121, %r115, %r120, %p31;
	// begin inline asm
	mov.b64 {%r116,%r117}, %fd41;
	// end inline asm
	shfl.sync.idx.b32	%r119|%p32, %r117, %r121, 31, %r92;
	shfl.sync.idx.b32	%r118|%p33, %r116, %r121, 31, %r92;
	// begin inline asm
	mov.b64 %fd190, {%r118,%r119};
	// end inline asm
	bra.uni 	$L__BB36_33;
$L__BB36_32:
	// begin inline asm
	mov.b64 {%r122,%r123}, %fd41;
	// end inline asm
	shfl.sync.down.b32	%r125|%p34, %r123, 4, 31, -1;
	shfl.sync.down.b32	%r124|%p35, %r122, 4, 31, -1;
	// begin inline asm
	mov.b64 %fd190, {%r124,%r125};
	// end inline asm
$L__BB36_33:
	setp.eq.s32 	%p36, %r92, -1;
	add.f64 	%fd45, %fd41, %fd190;
	@%p36 bra 	$L__BB36_35;
	// begin inline asm
	mov.u32 %r126, %laneid;
	// end inline asm
	fns.b32 	%r131, %r92, %r126, 3;
	setp.gt.u32 	%p37, %r131, 31;
	selp.b32 	%r132, %r126, %r131, %p37;
	// begin inline asm
	mov.b64 {%r127,%r128}, %fd45;
	// end inline asm
	shfl.sync.idx.b32	%r130|%p38, %r128, %r132, 31, %r92;
	shfl.sync.idx.b32	%r129|%p39, %r127, %r132, 31, %r92;
	// begin inline asm
	mov.b64 %fd191, {%r129,%r130};
	// end inline asm
	bra.uni 	$L__BB36_36;
$L__BB36_35:
	// begin inline asm
	mov.b64 {%r133,%r134}, %fd45;
	// end inline asm
	shfl.sync.down.b32	%r136|%p40, %r134, 2, 31, -1;
	shfl.sync.down.b32	%r135|%p41, %r133, 2, 31, -1;
	// begin inline asm
	mov.b64 %fd191, {%r135,%r136};
	// end inline asm
$L__BB36_36:
	setp.eq.s32 	%p42, %r92, -1;
	add.f64 	%fd49, %fd45, %fd191;
	@%p42 bra 	$L__BB36_38;
	// begin inline asm
	mov.u32 %r137, %laneid;
	// end inline asm
	fns.b32 	%r142, %r92, %r137, 2;
	setp.gt.u32 	%p43, %r142, 31;
	selp.b32 	%r143, %r137, %r142, %p43;
	// begin inline asm
	mov.b64 {%r138,%r139}, %fd49;
	// end inline asm
	shfl.sync.idx.b32	%r141|%p44, %r139, %r143, 31, %r92;
	shfl.sync.idx.b32	%r140|%p45, %r138, %r143, 31, %r92;
	// begin inline asm
	mov.b64 %fd192, {%r140,%r141};
	// end inline asm
	bra.uni 	$L__BB36_39;
$L__BB36_38:
	// begin inline asm
	mov.b64 {%r144,%r145}, %fd49;
	// end inline asm
	shfl.sync.down.b32	%r147|%p46, %r145, 1, 31, -1;
	shfl.sync.down.b32	%r146|%p47, %r144, 1, 31, -1;
	// begin inline asm
	mov.b64 %fd192, {%r146,%r147};
	// end inline asm
$L__BB36_39:
	add.f64 	%fd53, %fd49, %fd192;
	setp.ne.s32 	%p48, %r1, 0;
	@%p48 bra 	$L__BB36_41;
	cvta.to.global.u64 	%rd6, %rd4;
	mul.wide.u32 	%rd7, %r2, 8;
	add.s64 	%rd8, %rd6, %rd7;
	st.global.f64 	[%rd8], %fd53;
$L__BB36_41:
	ret;

}
	// .globl	_Z11reduceRegr6IdLj1024ELb0EEvPT_S1_j
.visible .entry _Z11reduceRegr6IdLj1024ELb0EEvPT_S1_j(
	.param .u64 .ptr .align 1 _Z11reduceRegr6IdLj1024ELb0EEvPT_S1_j_param_0,
	.param .u64 .ptr .align 1 _Z11reduceRegr6IdLj1024ELb0EEvPT_S1_j_param_1,
	.param .u32 _Z11reduceRegr6IdLj1024ELb0EEvPT_S1_j_param_2
)
{
	.reg .pred 	%p<53>;
	.reg .b32 	%r<158>;
	.reg .b32 	%f<5>;
	.reg .b64 	%rd<11>;
	.reg .b64 	%fd<209>;

	ld.param.u64 	%rd3, [_Z11reduceRegr6IdLj1024ELb0EEvPT_S1_j_param_0];
	ld.param.u64 	%rd2, [_Z11reduceRegr6IdLj1024ELb0EEvPT_S1_j_param_1];
	ld.param.u32 	%r36, [_Z11reduceRegr6IdLj1024ELb0EEvPT_S1_j_param_2];
	cvta.to.global.u64 	%rd1, %rd3;
	mov.u32 	%r1, %tid.x;
	mov.u32 	%r2, %ctaid.x;
	shl.b32 	%r37, %r2, 11;
	or.b32  	%r149, %r37, %r1;
	setp.ge.u32 	%p1, %r149, %r36;
	mov.f64 	%fd190, 0d0000000000000000;
	@%p1 bra 	$L__BB37_25;
	mov.b32 	%r38, 1127219200;
	mov.b32 	%r39, -2147483648;
	mov.b64 	%fd1, {%r39, %r38};
	mov.u32 	%r40, %nctaid.x;
	shl.b32 	%r4, %r40, 11;
	mov.f64 	%fd190, 0d0000000000000000;
$L__BB37_2:
	mul.wide.u32 	%rd4, %r149, 8;
	add.s64 	%rd5, %rd1, %rd4;
	ld.global.f64 	%fd3, [%rd5];
	fma.rn.f64 	%fd64, %fd3, 0d3FF71547652B82FE, 0d4338000000000000;
	{
	.reg .b32 %temp; 
	mov.b64 	{%r6, %temp}, %fd64;
	}
	mov.f64 	%fd65, 0dC338000000000000;
	add.rn.f64 	%fd66, %fd64, %fd65;
	fma.rn.f64 	%fd67, %fd66, 0dBFE62E42FEFA39EF, %fd3;
	fma.rn.f64 	%fd68, %fd66, 0dBC7ABC9E3B39803F, %fd67;
	fma.rn.f64 	%fd69, %fd68, 0d3E5ADE1569CE2BDF, 0d3E928AF3FCA213EA;
	fma.rn.f64 	%fd70, %fd69, %fd68, 0d3EC71DEE62401315;
	fma.rn.f64 	%fd71, %fd70, %fd68, 0d3EFA01997C89EB71;
	fma.rn.f64 	%fd72, %fd71, %fd68, 0d3F2A01A014761F65;
	fma.rn.f64 	%fd73, %fd72, %fd68, 0d3F56C16C1852B7AF;
	fma.rn.f64 	%fd74, %fd73, %fd68, 0d3F81111111122322;
	fma.rn.f64 	%fd75, %fd74, %fd68, 0d3FA55555555502A1;
	fma.rn.f64 	%fd76, %fd75, %fd68, 0d3FC5555555555511;
	fma.rn.f64 	%fd77, %fd76, %fd68, 0d3FE000000000000B;
	fma.rn.f64 	%fd78, %fd77, %fd68, 0d3FF0000000000000;
	fma.rn.f64 	%fd79, %fd78, %fd68, 0d3FF0000000000000;
	{
	.reg .b32 %temp; 
	mov.b64 	{%r7, %temp}, %fd79;
	}
	{
	.reg .b32 %temp; 
	mov.b64 	{%temp, %r8}, %fd79;
	}
	shl.b32 	%r41, %r6, 20;
	add.s32 	%r42, %r41, %r8;
	mov.b64 	%fd191, {%r7, %r42};
	{
	.reg .b32 %temp; 
	mov.b64 	{%temp, %r43}, %fd3;
	}
	mov.b32 	%f3, %r43;
	abs.f32 	%f1, %f3;
	setp.lt.f32 	%p2, %f1, 0f4086232B;
	@%p2 bra 	$L__BB37_5;
	setp.lt.f64 	%p3, %fd3, 0d0000000000000000;
	add.f64 	%fd80, %fd3, 0d7FF0000000000000;
	selp.f64 	%fd191, 0d0000000000000000, %fd80, %p3;
	setp.geu.f32 	%p4, %f1, 0f40874800;
	@%p4 bra 	$L__BB37_5;
	shr.u32 	%r44, %r6, 31;
	add.s32 	%r45, %r6, %r44;
	shr.s32 	%r46, %r45, 1;
	shl.b32 	%r47, %r46, 20;
	add.s32 	%r48, %r8, %r47;
	mov.b64 	%fd81, {%r7, %r48};
	sub.s32 	%r49, %r6, %r46;
	shl.b32 	%r50, %r49, 20;
	add.s32 	%r51, %r50, 1072693248;
	mov.b32 	%r52, 0;
	mov.b64 	%fd82, {%r52, %r51};
	mul.f64 	%fd191, %fd82, %fd81;
$L__BB37_5:
	add.f64 	%fd192, %fd191, 0d3FF0000000000000;
	{
	.reg .b32 %temp; 
	mov.b64 	{%temp, %r150}, %fd192;
	}
	{
	.reg .b32 %temp; 
	mov.b64 	{%r151, %temp}, %fd192;
	}
	setp.gt.s32 	%p5, %r150, 1048575;
	mov.b32 	%r152, -1023;
	@%p5 bra 	$L__BB37_7;
	mul.f64 	%fd192, %fd192, 0d4350000000000000;
	{
	.reg .b32 %temp; 
	mov.b64 	{%temp, %r150}, %fd192;
	}
	{
	.reg .b32 %temp; 
	mov.b64 	{%r151, %temp}, %fd192;
	}
	mov.b32 	%r152, -1077;
$L__BB37_7:
	add.s32 	%r55, %r150, -1;
	setp.gt.u32 	%p6, %r55, 2146435070;
	@%p6 bra 	$L__BB37_11;
	shr.u32 	%r58, %r150, 20;
	add.s32 	%r153, %r152, %r58;
	and.b32  	%r59, %r150, 1048575;
	or.b32  	%r60, %r59, 1072693248;
	mov.b64 	%fd193, {%r151, %r60};
	setp.lt.u32 	%p8, %r60, 1073127583;
	@%p8 bra 	$L__BB37_10;
	{
	.reg .b32 %temp; 
	mov.b64 	{%r61, %temp}, %fd193;
	}
	{
	.reg .b32 %temp; 
	mov.b64 	{%temp, %r62}, %fd193;
	}
	add.s32 	%r63, %r62, -1048576;
	mov.b64 	%fd193, {%r61, %r63};
	add.s32 	%r153, %r153, 1;
$L__BB37_10:
	add.f64 	%fd84, %fd193, 0dBFF0000000000000;
	add.f64 	%fd85, %fd193, 0d3FF0000000000000;
	rcp.approx.ftz.f64 	%fd86, %fd85;
	neg.f64 	%fd87, %fd85;
	fma.rn.f64 	%fd88, %fd87, %fd86, 0d3FF0000000000000;
	fma.rn.f64 	%fd89, %fd88, %fd88, %fd88;
	fma.rn.f64 	%fd90, %fd89, %fd86, %fd86;
	mul.f64 	%fd91, %fd84, %fd90;
	fma.rn.f64 	%fd92, %fd84, %fd90, %fd91;
	mul.f64 	%fd93, %fd92, %fd92;
	fma.rn.f64 	%fd94, %fd93, 0d3EB1380B3AE80F1E, 0d3ED0EE258B7A8B04;
	fma.rn.f64 	%fd95, %fd94, %fd93, 0d3EF3B2669F02676F;
	fma.rn.f64 	%fd96, %fd95, %fd93, 0d3F1745CBA9AB0956;
	fma.rn.f64 	%fd97, %fd96, %fd93, 0d3F3C71C72D1B5154;
	fma.rn.f64 	%fd98, %fd97, %fd93, 0d3F624924923BE72D;
	fma.rn.f64 	%fd99, %fd98, %fd93, 0d3F8999999999A3C4;
	fma.rn.f64 	%fd100, %fd99, %fd93, 0d3FB5555555555554;
	sub.f64 	%fd101, %fd84, %fd92;
	add.f64 	%fd102, %fd101, %fd101;
	neg.f64 	%fd103, %fd92;
	fma.rn.f64 	%fd104, %fd103, %fd84, %fd102;
	mul.f64 	%fd105, %fd90, %fd104;
	mul.f64 	%fd106, %fd93, %fd100;
	fma.rn.f64 	%fd107, %fd106, %fd92, %fd105;
	xor.b32  	%r64, %r153, -2147483648;
	mov.b32 	%r65, 1127219200;
	mov.b64 	%fd108, {%r64, %r65};
	sub.f64 	%fd109, %fd108, %fd1;
	fma.rn.f64 	%fd110, %fd109, 0d3FE62E42FEFA39EF, %fd92;
	fma.rn.f64 	%fd111, %fd109, 0dBFE62E42FEFA39EF, %fd110;
	sub.f64 	%fd112, %fd111, %fd92;
	sub.f64 	%fd113, %fd107, %fd112;
	fma.rn.f64 	%fd114, %fd109, 0d3C7ABC9E3B39803F, %fd113;
	add.f64 	%fd194, %fd110, %fd114;
	bra.uni 	$L__BB37_12;
$L__BB37_11:
	fma.rn.f64 	%fd83, %fd192, 0d7FF0000000000000, 0d7FF0000000000000;
	{
	.reg .b32 %temp; 
	mov.b64 	{%temp, %r56}, %fd192;
	}
	and.b32  	%r57, %r56, 2147483647;
	setp.eq.s32 	%p7, %r57, 0;
	selp.f64 	%fd194, 0dFFF0000000000000, %fd83, %p7;
$L__BB37_12:
	sub.f64 	%fd190, %fd190, %fd194;
	add.s32 	%r19, %r149, 1024;
	setp.ge.u32 	%p9, %r19, %r36;
	@%p9 bra 	$L__BB37_24;
	mul.wide.u32 	%rd6, %r19, 8;
	add.s64 	%rd7, %rd1, %rd6;
	ld.global.f64 	%fd18, [%rd7];
	fma.rn.f64 	%fd115, %fd18, 0d3FF71547652B82FE, 0d4338000000000000;
	{
	.reg .b32 %temp; 
	mov.b64 	{%r20, %temp}, %fd115;
	}
	mov.f64 	%fd116, 0dC338000000000000;
	add.rn.f64 	%fd117, %fd115, %fd116;
	fma.rn.f64 	%fd118, %fd117, 0dBFE62E42FEFA39EF, %fd18;
	fma.rn.f64 	%fd119, %fd117, 0dBC7ABC9E3B39803F, %fd118;
	fma.rn.f64 	%fd120, %fd119, 0d3E5ADE1569CE2BDF, 0d3E928AF3FCA213EA;
	fma.rn.f64 	%fd121, %fd120, %fd119, 0d3EC71DEE62401315;
	fma.rn.f64 	%fd122, %fd121, %fd119, 0d3EFA01997C89EB71;
	fma.rn.f64 	%fd123, %fd122, %fd119, 0d3F2A01A014761F65;
	fma.rn.f64 	%fd124, %fd123, %fd119, 0d3F56C16C1852B7AF;
	fma.rn.f64 	%fd125, %fd124, %fd119, 0d3F81111111122322;
	fma.rn.f64 	%fd126, %fd125, %fd119, 0d3FA55555555502A1;
	fma.rn.f64 	%fd127, %fd126, %fd119, 0d3FC5555555555511;
	fma.rn.f64 	%fd128, %fd127, %fd119, 0d3FE000000000000B;
	fma.rn.f64 	%fd129, %fd128, %fd119, 0d3FF0000000000000;
	fma.rn.f64 	%fd130, %fd129, %fd119, 0d3FF0000000000000;
	{
	.reg .b32 %temp; 
	mov.b64 	{%r21, %temp}, %fd130;
	}
	{
	.reg .b32 %temp; 
	mov.b64 	{%temp, %r22}, %fd130;
	}
	shl.b32 	%r66, %r20, 20;
	add.s32 	%r67, %r66, %r22;
	mov.b64 	%fd195, {%r21, %r67};
	{
	.reg .b32 %temp; 
	mov.b64 	{%temp, %r68}, %fd18;
	}
	mov.b32 	%f4, %r68;
	abs.f32 	%f2, %f4;
	setp.lt.f32 	%p10, %f2, 0f4086232B;
	@%p10 bra 	$L__BB37_16;
	setp.lt.f64 	%p11, %fd18, 0d0000000000000000;
	add.f64 	%fd131, %fd18, 0d7FF0000000000000;
	selp.f64 	%fd195, 0d0000000000000000, %fd131, %p11;
	setp.geu.f32 	%p12, %f2, 0f40874800;
	@%p12 bra 	$L__BB37_16;
	shr.u32 	%r69, %r20, 31;
	add.s32 	%r70, %r20, %r69;
	shr.s32 	%r71, %r70, 1;
	shl.b32 	%r72, %r71, 20;
	add.s32 	%r73, %r22, %r72;
	mov.b64 	%fd132, {%r21, %r73};
	sub.s32 	%r74, %r20, %r71;
	shl.b32 	%r75, %r74, 20;
	add.s32 	%r76, %r75, 1072693248;
	mov.b32 	%r77, 0;
	mov.b64 	%fd133, {%r77, %r76};
	mul.f64 	%fd195, %fd133, %fd132;
$L__BB37_16:
	add.f64 	%fd196, %fd195, 0d3FF0000000000000;
	{
	.reg .b32 %temp; 
	mov.b64 	{%temp, %r154}, %fd196;
	}
	{
	.reg .b32 %temp; 
	mov.b64 	{%r155, %temp}, %fd196;
	}
	setp.gt.s32 	%p13, %r154, 1048575;
	mov.b32 	%r156, -1023;
	@%p13 bra 	$L__BB37_18;
	mul.f64 	%fd196, %fd196, 0d4350000000000000;
	{
	.reg .b32 %temp; 
	mov.b64 	{%temp, %r154}, %fd196;
	}
	{
	.reg .b32 %temp; 
	mov.b64 	{%r155, %temp}, %fd196;
	}
	mov.b32 	%r156, -1077;
$L__BB37_18:
	add.s32 	%r80, %r154, -1;
	setp.gt.u32 	%p14, %r80, 2146435070;
	@%p14 bra 	$L__BB37_22;
	shr.u32 	%r83, %r154, 20;
	add.s32 	%r157, %r156, %r83;
	and.b32  	%r84, %r154, 1048575;
	or.b32  	%r85, %r84, 1072693248;
	mov.b64 	%fd197, {%r155, %r85};
	setp.lt.u32 	%p16, %r85, 1073127583;
	@%p16 bra 	$L__BB37_21;
	{
	.reg .b32 %temp; 
	mov.b64 	{%r86, %temp}, %fd197;
	}
	{
	.reg .b32 %temp; 
	mov.b64 	{%temp, %r87}, %fd197;
	}
	add.s32 	%r88, %r87, -1048576;
	mov.b64 	%fd197, {%r86, %r88};
	add.s32 	%r157, %r157, 1;
$L__BB37_21:
	add.f64 	%fd135, %fd197, 0dBFF0000000000000;
	add.f64 	%fd136, %fd197, 0d3FF0000000000000;
	rcp.approx.ftz.f64 	%fd137, %fd136;
	neg.f64 	%fd138, %fd136;
	fma.rn.f64 	%fd139, %fd138, %fd137, 0d3FF0000000000000;
	fma.rn.f64 	%fd140, %fd139, %fd139, %fd139;
	fma.rn.f64 	%fd141, %fd140, %fd137, %fd137;
	mul.f64 	%fd142, %fd135, %fd141;
	fma.rn.f64 	%fd143, %fd135, %fd141, %fd142;
	mul.f64 	%fd144, %fd143, %fd143;
	fma.rn.f64 	%fd145, %fd144, 0d3EB1380B3AE80F1E, 0d3ED0EE258B7A8B04;
	fma.rn.f64 	%fd146, %fd145, %fd144, 0d3EF3B2669F02676F;
	fma.rn.f64 	%fd147, %fd146, %fd144, 0d3F1745CBA9AB0956;
	fma.rn.f64 	%fd148, %fd147, %fd144, 0d3F3C71C72D1B5154;
	fma.rn.f64 	%fd149, %fd148, %fd144, 0d3F624924923BE72D;
	fma.rn.f64 	%fd150, %fd149, %fd144, 0d3F8999999999A3C4;
	fma.rn.f64 	%fd151, %fd150, %fd144, 0d3FB5555555555554;
	sub.f64 	%fd152, %fd135, %fd143;
	add.f64 	%fd153, %fd152, %fd152;
	neg.f64 	%fd154, %fd143;
	fma.rn.f64 	%fd155, %fd154, %fd135, %fd153;
	mul.f64 	%fd156, %fd141, %fd155;
	mul.f64 	%fd157, %fd144, %fd151;
	fma.rn.f64 	%fd158, %fd157, %fd143, %fd156;
	xor.b32  	%r89, %r157, -2147483648;
	mov.b32 	%r90, 1127219200;
	mov.b64 	%fd159, {%r89, %r90};
	sub.f64 	%fd160, %fd159, %fd1;
	fma.rn.f64 	%fd161, %fd160, 0d3FE62E42FEFA39EF, %fd143;
	fma.rn.f64 	%fd162, %fd160, 0dBFE62E42FEFA39EF, %fd161;
	sub.f64 	%fd163, %fd162, %fd143;
	sub.f64 	%fd164, %fd158, %fd163;
	fma.rn.f64 	%fd165, %fd160, 0d3C7ABC9E3B39803F, %fd164;
	add.f64 	%fd198, %fd161, %fd165;
	bra.uni 	$L__BB37_23;
$L__BB37_22:
	fma.rn.f64 	%fd134, %fd196, 0d7FF0000000000000, 0d7FF0000000000000;
	{
	.reg .b32 %temp; 
	mov.b64 	{%temp, %r81}, %fd196;
	}
	and.b32  	%r82, %r81, 2147483647;
	setp.eq.s32 	%p15, %r82, 0;
	selp.f64 	%fd198, 0dFFF0000000000000, %fd134, %p15;
$L__BB37_23:
	sub.f64 	%fd190, %fd190, %fd198;
$L__BB37_24:
	add.s32 	%r149, %r149, %r4;
	setp.lt.u32 	%p17, %r149, %r36;
	@%p17 bra 	$L__BB37_2;
$L__BB37_25:
	shl.b32 	%r91, %r1, 3;
	mov.u32 	%r92, __smem_d;
	add.s32 	%r34, %r92, %r91;
	st.shared.f64 	[%r34], %fd190;
	barrier.sync 	0;
	setp.gt.u32 	%p18, %r1, 255;
	@%p18 bra 	$L__BB37_27;
	ld.shared.f64 	%fd166, [%r34+2048];
	add.f64 	%fd190, %fd190, %fd166;
	st.shared.f64 	[%r34], %fd190;
$L__BB37_27:
	barrier.sync 	0;
	setp.gt.u32 	%p19, %r1, 127;
	@%p19 bra 	$L__BB37_29;
	ld.shared.f64 	%fd167, [%r34+1024];
	add.f64 	%fd190, %fd190, %fd167;
	st.shared.f64 	[%r34], %fd190;
$L__BB37_29:
	barrier.sync 	0;
	setp.gt.u32 	%p20, %r1, 63;
	@%p20 bra 	$L__BB37_31;
	ld.shared.f64 	%fd168, [%r34+512];
	add.f64 	%fd190, %fd190, %fd168;
	st.shared.f64 	[%r34], %fd190;
$L__BB37_31:
	barrier.sync 	0;
	setp.gt.u32 	%p21, %r1, 31;
	@%p21 bra 	$L__BB37_49;
	// begin inline asm
	activemask.b32 %r93;
	// end inline asm
	ld.shared.f64 	%fd169, [%r34+256];
	add.f64 	%fd41, %fd190, %fd169;
	setp.ne.s32 	%p22, %r93, -1;
	@%p22 bra 	$L__BB37_34;
	// begin inline asm
	mov.b64 {%r101,%r102}, %fd41;
	// end inline asm
	shfl.sync.down.b32	%r104|%p26, %r102, 16, 31, -1;
	shfl.sync.down.b32	%r103|%p27, %r101, 16, 31, -1;
	// begin inline asm
	mov.b64 %fd204, {%r103,%r104};
	// end inline asm
	bra.uni 	$L__BB37_35;
$L__BB37_34:
	// begin inline asm
	mov.u32 %r94, %laneid;
	// end inline asm
	fns.b32 	%r99, %r93, %r94, 17;
	setp.gt.u32 	%p23, %r99, 31;
	selp.b32 	%r100, %r94, %r99, %p23;
	// begin inline asm
	mov.b64 {%r95,%r96}, %fd41;
	// end inline asm
	shfl.sync.idx.b32	%r98|%p24, %r96, %r100, 31, %r93;
	shfl.sync.idx.b32	%r97|%p25, %r95, %r100, 31, %r93;
	// begin inline asm
	mov.b64 %fd204, {%r97,%r98};
	// end inline asm
$L__BB37_35:
	setp.eq.s32 	%p28, %r93, -1;
	add.f64 	%fd45, %fd41, %fd204;
	@%p28 bra 	$L__BB37_37;
	// begin inline asm
	mov.u32 %r105, %laneid;
	// end inline asm
	fns.b32 	%r110, %r93, %r105, 9;
	setp.gt.u32 	%p29, %r110, 31;
	selp.b32 	%r111, %r105, %r110, %p29;
	// begin inline asm
	mov.b64 {%r106,%r107}, %fd45;
	// end inline asm
	shfl.sync.idx.b32	%r109|%p30, %r107, %r111, 31, %r93;
	shfl.sync.idx.b32	%r108|%p31, %r106, %r111, 31, %r93;
	// begin inline asm
	mov.b64 %fd205, {%r108,%r109};
	// end inline asm
	bra.uni 	$L__BB37_38;
$L__BB37_37:
	// begin inline asm
	mov.b64 {%r112,%r113}, %fd45;
	// end inline asm
	shfl.sync.down.b32	%r115|%p32, %r113, 8, 31, -1;
	shfl.sync.down.b32	%r114|%p33, %r112, 8, 31, -1;
	// begin inline asm
	mov.b64 %fd205, {%r114,%r115};
	// end inline asm
$L__BB37_38:
	setp.eq.s32 	%p34, %r93, -1;
	add.f64 	%fd49, %fd45, %fd205;
	@%p34 bra 	$L__BB37_40;
	// begin inline asm
	mov.u32 %r116, %laneid;
	// end inline asm
	fns.b32 	%r121, %r93, %r116, 5;
	setp.gt.u32 	%p35, %r121, 31;
	selp.b32 	%r122, %r116, %r121, %p35;
	// begin inline asm
	mov.b64 {%r117,%r118}, %fd49;
	// end inline asm
	shfl.sync.idx.b32	%r120|%p36, %r118, %r122, 31, %r93;
	shfl.sync.idx.b32	%r119|%p37, %r117, %r122, 31, %r93;
	// begin inline asm
	mov.b64 %fd206, {%r119,%r120};
	// end inline asm
	bra.uni 	$L__BB37_41;
$L__BB37_40:
	// begin inline asm
	mov.b64 {%r123,%r124}, %fd49;
	// end inline asm
	shfl.sync.down.b32	%r126|%p38, %r124, 4, 31, -1;
	shfl.sync.down.b32	%r125|%p39, %r123, 4, 31, -1;
	// begin inline asm
	mov.b64 %fd206, {%r125,%r126};
	// end inline asm
$L__BB37_41:
	setp.eq.s32 	%p40, %r93, -1;
	add.f64 	%fd53, %fd49, %fd206;
	@%p40 bra 	$L__BB37_43;
	// begin inline asm
	mov.u32 %r127, %laneid;
	// end inline asm
	fns.b32 	%r132, %r93, %r127, 3;
	setp.gt.u32 	%p41, %r132, 31;
	selp.b32 	%r133, %r127, %r132, %p41;
	// begin inline asm
	mov.b64 {%r128,%r129}, %fd53;
	// end inline asm
	shfl.sync.idx.b32	%r131|%p42, %r129, %r133, 31, %r93;
	shfl.sync.idx.b32	%r130|%p43, %r128, %r133, 31, %r93;
	// begin inline asm
	mov.b64 %fd207, {%r130,%r131};
	// end inline asm
	bra.uni 	$L__BB37_44;
$L__BB37_43:
	// begin inline asm
	mov.b64 {%r134,%r135}, %fd53;
	// end inline asm
	shfl.sync.down.b32	%r137|%p44, %r135, 2, 31, -1;
	shfl.sync.down.b32	%r136|%p45, %r134, 2, 31, -1;
	// begin inline asm
	mov.b64 %fd207, {%r136,%r137};
	// end inline asm
$L__BB37_44:
	setp.eq.s32 	%p46, %r93, -1;
	add.f64 	%fd57, %fd53, %fd207;
	@%p46 bra 	$L__BB37_46;
	// begin inline asm
	mov.u32 %r138, %laneid;
	// end inline asm
	fns.b32 	%r143, %r93, %r138, 2;
	setp.gt.u32 	%p47, %r143, 31;
	selp.b32 	%r144, %r138, %r143, %p47;
	// begin inline asm
	mov.b64 {%r139,%r140}, %fd57;
	// end inline asm
	shfl.sync.idx.b32	%r142|%p48, %r140, %r144, 31, %r93;
	shfl.sync.idx.b32	%r141|%p49, %r139, %r144, 31, %r93;
	// begin inline asm
	mov.b64 %fd208, {%r141,%r142};
	// end inline asm
	bra.uni 	$L__BB37_47;
$L__BB37_46:
	// begin inline asm
	mov.b64 {%r145,%r146}, %fd57;
	// end inline asm
	shfl.sync.down.b32	%r148|%p50, %r146, 1, 31, -1;
	shfl.sync.down.b32	%r147|%p51, %r145, 1, 31, -1;
	// begin inline asm
	mov.b64 %fd208, {%r147,%r148};
	// end inline asm
$L__BB37_47:
	add.f64 	%fd61, %fd57, %fd208;
	setp.ne.s32 	%p52, %r1, 0;
	@%p52 bra 	$L__BB37_49;
	cvta.to.global.u64 	%rd8, %rd2;
	mul.wide.u32 	%rd9, %r2, 8;
	add.s64 	%rd10, %rd8, %rd9;
	st.global.f64 	[%rd10], %fd61;
$L__BB37_49:
	ret;

}
	// .globl	_Z11reduceRegr6IdLj512ELb0EEvPT_S1_j
.visible .entry _Z11reduceRegr6IdLj512ELb0EEvPT_S1_j(
	.param .u64 .ptr .align 1 _Z11reduceRegr6IdLj512ELb0EEvPT_S1_j_param_0,
	.param .u64 .ptr .align 1 _Z11reduceRegr6IdLj512ELb0EEvPT_S1_j_param_1,
	.param .u32 _Z11reduceRegr6IdLj512ELb0EEvPT_S1_j_param_2
)
{
	.reg .pred 	%p<53>;
	.reg .b32 	%r<158>;
	.reg .b32 	%f<5>;
	.reg .b64 	%rd<11>;
	.reg .b64 	%fd<209>;

	ld.param.u64 	%rd3, [_Z11reduceRegr6IdLj512ELb0EEvPT_S1_j_param_0];
	ld.param.u64 	%rd2, [_Z11reduceRegr6IdLj512ELb0EEvPT_S1_j_param_1];
	ld.param.u32 	%r36, [_Z11reduceRegr6IdLj512ELb0EEvPT_S1_j_param_2];
	cvta.to.global.u64 	%rd1, %rd3;
	mov.u32 	%r1, %tid.x;
	mov.u32 	%r2, %ctaid.x;
	shl.b32 	%r37, %r2, 10;
	or.b32  	%r149, %r37, %r1;
	setp.ge.u32 	%p1, %r149, %r36;
	mov.f64 	%fd190, 0d0000000000000000;
	@%p1 bra 	$L__BB38_25;
	mov.b32 	%r38, 1127219200;
	mov.b32 	%r39, -2147483648;
	mov.b64 	%fd1, {%r39, %r38};
	mov.u32 	%r40, %nctaid.x;
	shl.b32 	%r4, %r40, 10;
	mov.f64 	%fd190, 0d0000000000000000;
$L__BB38_2:
	mul.wide.u32 	%rd4, %r149, 8;
	add.s64 	%rd5, %rd1, %rd4;
	ld.global.f64 	%fd3, [%rd5];
	fma.rn.f64 	%fd64, %fd3, 0d3FF71547652B82FE, 0d4338000000000000;
	{
	.reg .b32 %temp; 
	mov.b64 	{%r6, %temp}, %fd64;
	}
	mov.f64 	%fd65, 0dC338000000000000;
	add.rn.f64 	%fd66, %fd64, %fd65;
	fma.rn.f64 	%fd67, %fd66, 0dBFE62E42FEFA39EF, %fd3;
	fma.rn.f64 	%fd68, %fd66, 0dBC7ABC9E3B39803F, %fd67;
	fma.rn.f64 	%fd69, %fd68, 0d3E5ADE1569CE2BDF, 0d3E928AF3FCA213EA;
	fma.rn.f64 	%fd70, %fd69, %fd68, 0d3EC71DEE62401315;
	fma.rn.f64 	%fd71, %fd70, %fd68, 0d3EFA01997C89EB71;
	fma.rn.f64 	%fd72, %fd71, %fd68, 0d3F2A01A014761F65;
	fma.rn.f64 	%fd73, %fd72, %fd68, 0d3F56C16C1852B7AF;
	fma.rn.f64 	%fd74, %fd73, %fd68, 0d3F81111111122322;
	fma.rn.f64 	%fd75, %fd74, %fd68, 0d3FA55555555502A1;
	fma.rn.f64 	%fd76, %fd75, %fd68, 0d3FC5555555555511;
	fma.rn.f64 	%fd77, %fd76, %fd68, 0d3FE000000000000B;
	fma.rn.f64 	%fd78, %fd77, %fd68, 0d3FF0000000000000;
	fma.rn.f64 	%fd79, %fd78, %fd68, 0d3FF0000000000000;
	{
	.reg .b32 %temp; 
	mov.b64 	{%r7, %temp}, %fd79;
	}
	{
	.reg .b32 %temp; 
	mov.b64 	{%temp, %r8}, %fd79;
	}
	shl.b32 	%r41, %r6, 20;
	add.s32 	%r42, %r41, %r8;
	mov.b64 	%fd191, {%r7, %r42};
	{
	.reg .b32 %temp; 
	mov.b64 	{%temp, %r43}, %fd3;
	}
	mov.b32 	%f3, %r43;
	abs.f32 	%f1, %f3;
	setp.lt.f32 	%p2, %f1, 0f4086232B;
	@%p2 bra 	$L__BB38_5;
	setp.lt.f64 	%p3, %fd3, 0d0000000000000000;
	add.f64 	%fd80, %fd3, 0d7FF0000000000000;
	selp.f64 	%fd191, 0d0000000000000000, %fd80, %p3;
	setp.geu.f32 	%p4, %f1, 0f40874800;
	@%p4 bra 	$L__BB38_5;
	shr.u32 	%r44, %r6, 31;
	add.s32 	%r45, %r6, %r44;
	shr.s32 	%r46, %r45, 1;
	shl.b32 	%r47, %r46, 20;
	add.s32 	%r48, %r8, %r47;
	mov.b64 	%fd81, {%r7, %r48};
	sub.s32 	%r49, %r6, %r46;
	shl.b32 	%r50, %r49, 20;
	add.s32 	%r51, %r50, 1072693248;
	mov.b32 	%r52, 0;
	mov.b64 	%fd82, {%r52, %r51};
	mul.f64 	%fd191, %fd82, %fd81;
$L__BB38_5:
	add.f64 	%fd192, %fd191, 0d3FF0000000000000;
	{
	.reg .b32 %temp; 
	mov.b64 	{%temp, %r150}, %fd192;
	}
	{
	.reg .b32 %temp; 
	mov.b64 	{%r151, %temp}, %fd192;
	}
	setp.gt.s32 	%p5, %r150, 1048575;
	mov.b32 	%r152, -1023;
	@%p5 bra 	$L__BB38_7;
	mul.f64 	%fd192, %fd192, 0d4350000000000000;
	{
	.reg .b32 %temp; 
	mov.b64 	{%temp, %r150}, %fd192;
	}
	{
	.reg .b32 %temp; 
	mov.b64 	{%r151, %temp}, %fd192;
	}
	mov.b32 	%r152, -1077;
$L__BB38_7:
	add.s32 	%r55, %r150, -1;
	setp.gt.u32 	%p6, %r55, 2146435070;
	@%p6 bra 	$L__BB38_11;
	shr.u32 	%r58, %r150, 20;
	add.s32 	%r153, %r152, %r58;
	and.b32  	%r59, %r150, 1048575;
	or.b32  	%r60, %r59, 1072693248;
	mov.b64 	%fd193, {%r151, %r60};
	setp.lt.u32 	%p8, %r60, 1073127583;
	@%p8 bra 	$L__BB38_10;
	{
	.reg .b32 %temp; 
	mov.b64 	{%r61, %temp}, %fd193;
	}
	{
	.reg .b32 %temp; 
	mov.b64 	{%temp, %r62}, %fd193;
	}
	add.s32 	%r63, %r62, -1048576;
	mov.b64 	%fd193, {%r61, %r63};
	add.s32 	%r153, %r153, 1;
$L__BB38_10:
	add.f64 	%fd84, %fd193, 0dBFF0000000000000;
	add.f64 	%fd85, %fd193, 0d3FF0000000000000;
	rcp.approx.ftz.f64 	%fd86, %fd85;
	neg.f64 	%fd87, %fd85;
	fma.rn.f64 	%fd88, %fd87, %fd86, 0d3FF0000000000000;
	fma.rn.f64 	%fd89, %fd88, %fd88, %fd88;
	fma.rn.f64 	%fd90, %fd89, %fd86, %fd86;
	mul.f64 	%fd91, %fd84, %fd90;
	fma.rn.f64 	%fd92, %fd84, %fd90, %fd91;
	mul.f64 	%fd93, %fd92, %fd92;
	fma.rn.f64 	%fd94, %fd93, 0d3EB1380B3AE80F1E, 0d3ED0EE258B7A8B04;
	fma.rn.f64 	%fd95, %fd94, %fd93, 0d3EF3B2669F02676F;
	fma.rn.f64 	%fd96, %fd95, %fd93, 0d3F1745CBA9AB0956;
	fma.rn.f64 	%fd97, %fd96, %fd93, 0d3F3C71C72D1B5154;
	fma.rn.f64 	%fd98, %fd97, %fd93, 0d3F624924923BE72D;
	fma.rn.f64 	%fd99, %fd98, %fd93, 0d3F8999999999A3C4;
	fma.rn.f64 	%fd100, %fd99, %fd93, 0d3FB5555555555554;
	sub.f64 	%fd101, %fd84, %fd92;
	add.f64 	%fd102, %fd101, %fd101;
	neg.f64 	%fd103, %fd92;
	fma.rn.f64 	%fd104, %fd103, %fd84, %fd102;
	mul.f64 	%fd105, %fd90, %fd104;
	mul.f64 	%fd106, %fd93, %fd100;
	fma.rn.f64 	%fd107, %fd106, %fd92, %fd105;
	xor.b32  	%r64, %r153, -2147483648;
	mov.b32 	%r65, 1127219200;
	mov.b64 	%fd108, {%r64, %r65};
	sub.f64 	%fd109, %fd108, %fd1;
	fma.rn.f64 	%fd110, %fd109, 0d3FE62E42FEFA39EF, %fd92;
	fma.rn.f64 	%fd111, %fd109, 0dBFE62E42FEFA39EF, %fd110;
	sub.f64 	%fd112, %fd111, %fd92;
	sub.f64 	%fd113, %fd107, %fd112;
	fma.rn.f64 	%fd114, %fd109, 0d3C7ABC9E3B39803F, %fd113;
	add.f64 	%fd194, %fd110, %fd114;
	bra.uni 	$L__BB38_12;
$L__BB38_11:
	fma.rn.f64 	%fd83, %fd192, 0d7FF0000000000000, 0d7FF0000000000000;
	{
	.reg .b32 %temp; 
	mov.b64 	{%temp, %r56}, %fd192;
	}
	and.b32  	%r57, %r56, 2147483647;
	setp.eq.s32 	%p7, %r57, 0;
	selp.f64 	%fd194, 0dFFF0000000000000, %fd83, %p7;
$L__BB38_12:
	sub.f64 	%fd190, %fd190, %fd194;
	add.s32 	%r19, %r149, 512;
	setp.ge.u32 	%p9, %r19, %r36;
	@%p9 bra 	$L__BB38_24;
	mul.wide.u32 	%rd6, %r19, 8;
	add.s64 	%rd7, %rd1, %rd6;
	ld.global.f64 	%fd18, [%rd7];
	fma.rn.f64 	%fd115, %fd18, 0d3FF71547652B82FE, 0d4338000000000000;
	{
	.reg .b32 %temp; 
	mov.b64 	{%r20, %temp}, %fd115;
	}
	mov.f64 	%fd116, 0dC338000000000000;
	add.rn.f64 	%fd117, %fd115, %fd116;
	fma.rn.f64 	%fd118, %fd117, 0dBFE62E42FEFA39EF, %fd18;
	fma.rn.f64 	%fd119, %fd117, 0dBC7ABC9E3B39803F, %fd118;
	fma.rn.f64 	%fd120, %fd119, 0d3E5ADE1569CE2BDF, 0d3E928AF3FCA213EA;
	fma.rn.f64 	%fd121, %fd120, %fd119, 0d3EC71DEE62401315;
	fma.rn.f64 	%fd122, %fd121, %fd119, 0d3EFA01997C89EB71;
	fma.rn.f64 	%fd123, %fd122, %fd119, 0d3F2A01A014761F65;
	fma.rn.f64 	%fd124, %fd123, %fd119, 0d3F56C16C1852B7AF;
	fma.rn.f64 	%fd125, %fd124, %fd119, 0d3F81111111122322;
	fma.rn.f64 	%fd126, %fd125, %fd119, 0d3FA55555555502A1;
	fma.rn.f64 	%fd127, %fd126, %fd119, 0d3FC5555555555511;
	fma.rn.f64 	%fd128, %fd127, %fd119, 0d3FE000000000000B;
	fma.rn.f64 	%fd129, %fd128, %fd119, 0d3FF0000000000000;
	fma.rn.f64 	%fd130, %fd129, %fd119, 0d3FF0000000000000;
	{
	.reg .b32 %temp; 
	mov.b64 	{%r21, %temp}, %fd130;
	}
	{
	.reg .b32 %temp; 
	mov.b64 	{%temp, %r22}, %fd130;
	}
	shl.b32 	%r66, %r20, 20;
	add.s32 	%r67, %r66, %r22;
	mov.b64 	%fd195, {%r21, %r67};
	{
	.reg .b32 %temp; 
	mov.b64 	{%temp, %r68}, %fd18;
	}
	mov.b32 	%f4, %r68;
	abs.f32 	%f2, %f4;
	setp.lt.f32 	%p10, %f2, 0f4086232B;
	@%p10 bra 	$L__BB38_16;
	setp.lt.f64 	%p11, %fd18, 0d0000000000000000;
	add.f64 	%fd131, %fd18, 0d7FF0000000000000;
	selp.f64 	%fd195, 0d0000000000000000, %fd131, %p11;
	setp.geu.f32 	%p12, %f2, 0f40874800;
	@%p12 bra 	$L__BB38_16;
	shr.u32 	%r69, %r20, 31;
	add.s32 	%r70, %r20, %r69;
	shr.s32 	%r71, %r70, 1;
	shl.b32 	%r72, %r71, 20;
	add.s32 	%r73, %r22, %r72;
	mov.b64 	%fd132, {%r21, %r73};
	sub.s32 	%r74, %r20, %r71;
	shl.b32 	%r75, %r74, 20;
	add.s32 	%r76, %r75, 1072693248;
	mov.b32 	%r77, 0;
	mov.b64 	%fd133, {%r77, %r76};
	mul.f64 	%fd195, %fd133, %fd132;
$L__BB38_16:
	add.f64 	%fd196, %fd195, 0d3FF0000000000000;
	{
	.reg .b32 %temp; 
	mov.b64 	{%temp, %r154}, %fd196;
	}
	{
	.reg .b32 %temp; 
	mov.b64 	{%r155, %temp}, %fd196;
	}
	setp.gt.s32 	%p13, %r154, 1048575;
	mov.b32 	%r156, -1023;
	@%p13 bra 	$L__BB38_18;
	mul.f64 	%fd196, %fd196, 0d4350000000000000;
	{
	.reg .b32 %temp; 
	mov.b64 	{%temp, %r154}, %fd196;
	}
	{
	.reg .b32 %temp; 
	mov.b64 	{%r155, %temp}, %fd196;
	}
	mov.b32 	%r156, -1077;
$L__BB38_18:
	add.s32 	%r80, %r154, -1;
	setp.gt.u32 	%p14, %r80, 2146435070;
	@%p14 bra 	$L__BB38_22;
	shr.u32 	%r83, %r154, 20;
	add.s32 	%r157, %r156, %r83;
	and.b32  	%r84, %r154, 1048575;
	or.b32  	%r85, %r84, 1072693248;
	mov.b64 	%fd197, {%r155, %r85};
	setp.lt.u32 	%p16, %r85, 1073127583;
	@%p16 bra 	$L__BB38_21;
	{
	.reg .b32 %temp; 
	mov.b64 	{%r86, %temp}, %fd197;
	}
	{
	.reg .b32 %temp; 
	mov.b64 	{%temp, %r87}, %fd197;
	}
	add.s32 	%r88, %r87, -1048576;
	mov.b64 	%fd197, {%r86, %r88};
	add.s32 	%r157, %r157, 1;
$L__BB38_21:
	add.f64 	%fd135, %fd197, 0dBFF0000000000000;
	add.f64 	%fd136, %fd197, 0d3FF0000000000000;
	rcp.approx.ftz.f64 	%fd137, %fd136;
	neg.f64 	%fd138, %fd136;
	fma.rn.f64 	%fd139, %fd138, %fd137, 0d3FF0000000000000;
	fma.rn.f64 	%fd140, %fd139, %fd139, %fd139;
	fma.rn.f64 	%fd141, %fd140, %fd137, %fd137;
	mul.f64 	%fd142, %fd135, %fd141;
	fma.rn.f64 	%fd143, %fd135, %fd141, %fd142;
	mul.f64 	%fd144, %fd143, %fd143;
	fma.rn.f64 	%fd145, %fd144, 0d3EB1380B3AE80F1E, 0d3ED0EE258B7A8B04;
	fma.rn.f64 	%fd146, %fd145, %fd144, 0d3EF3B2669F02676F;
	fma.rn.f64 	%fd147, %fd146, %fd144, 0d3F1745CBA9AB0956;
	fma.rn.f64 	%fd148, %fd147, %fd144, 0d3F3C71C72D1B5154;
	fma.rn.f64 	%fd149, %fd148, %fd144, 0d3F624924923BE72D;
	fma.rn.f64 	%fd150, %fd149, %fd144, 0d3F8999999999A3C4;
	fma.rn.f64 	%fd151, %fd150, %fd144, 0d3FB5555555555554;
	sub.f64 	%fd152, %fd135, %fd143;
	add.f64 	%fd153, %fd152, %fd152;
	neg.f64 	%fd154, %fd143;
	fma.rn.f64 	%fd155, %fd154, %fd135, %fd153;
	mul.f64 	%fd156, %fd141, %fd155;
	mul.f64 	%fd157, %fd144, %fd151;
	fma.rn.f64 	%fd158, %fd157, %fd143, %fd156;
	xor.b32  	%r89, %r157, -2147483648;
	mov.b32 	%r90, 1127219200;
	mov.b64 	%fd159, {%r89, %r90};
	sub.f64 	%fd160, %fd159, %fd1;
	fma.rn.f64 	%fd161, %fd160, 0d3FE62E42FEFA39EF, %fd143;
	fma.rn.f64 	%fd162, %fd160, 0dBFE62E42FEFA39EF, %fd161;
	sub.f64 	%fd163, %fd162, %fd143;
	sub.f64 	%fd164, %fd158, %fd163;
	fma.rn.f64 	%fd165, %fd160, 0d3C7ABC9E3B39803F, %fd164;
	add.f64 	%fd198, %fd161, %fd165;
	bra.uni 	$L__BB38_23;
$L__BB38_22:
	fma.rn.f64 	%fd134, %fd196, 0d7FF0000000000000, 0d7FF0000000000000;
	{
	.reg .b32 %temp; 
	mov.b64 	{%temp, %r81}, %fd196;
	}
	and.b32  	%r82, %r81, 2147483647;
	setp.eq.s32 	%p15, %r82, 0;
	selp.f64 	%fd198, 0dFFF0000000000000, %fd134, %p15;
$L__BB38_23:
	sub.f64 	%fd190, %fd190, %fd198;
$L__BB38_24:
	add.s32 	%r149, %r149, %r4;
	setp.lt.u32 	%p17, %r149, %r36;
	@%p17 bra 	$L__BB38_2;
$L__BB38_25:
	shl.b32 	%r91, %r1, 3;
	mov.u32 	%r92, __smem_d;
	add.s32 	%r34, %r92, %r91;
	st.shared.f64 	[%r34], %fd190;
	barrier.sync 	0;
	setp.gt.u32 	%p18, %r1, 255;
	@%p18 bra 	$L__BB38_27;
	ld.shared.f64 	%fd166, [%r34+2048];
	add.f64 	%fd190, %fd190, %fd166;
	st.shared.f64 	[%r34], %fd190;
$L__BB38_27:
	barrier.sync 	0;
	setp.gt.u32 	%p19, %r1, 127;
	@%p19 bra 	$L__BB38_29;
	ld.shared.f64 	%fd167, [%r34+1024];
	add.f64 	%fd190, %fd190, %fd167;
	st.shared.f64 	[%r34], %fd190;
$L__BB38_29:
	barrier.sync 	0;
	setp.gt.u32 	%p20, %r1, 63;
	@%p20 bra 	$L__BB38_31;
	ld.shared.f64 	%fd168, [%r34+512];
	add.f64 	%fd190, %fd190, %fd168;
	st.shared.f64 	[%r34], %fd190;
$L__BB38_31:
	barrier.sync 	0;
	setp.gt.u32 	%p21, %r1, 31;
	@%p21 bra 	$L__BB38_49;
	// begin inline asm
	activemask.b32 %r93;
	// end inline asm
	ld.shared.f64 	%fd169, [%r34+256];
	add.f64 	%fd41, %fd190, %fd169;
	setp.ne.s32 	%p22, %r93, -1;
	@%p22 bra 	$L__BB38_34;
	// begin inline asm
	mov.b64 {%r101,%r102}, %fd41;
	// end inline asm
	shfl.sync.down.b32	%r104|%p26, %r102, 16, 31, -1;
	shfl.sync.down.b32	%r103|%p27, %r101, 16, 31, -1;
	// begin inline asm
	mov.b64 %fd204, {%r103,%r104};
	// end inline asm
	bra.uni 	$L__BB38_35;
$L__BB38_34:
	// begin inline asm
	mov.u32 %r94, %laneid;
	// end inline asm
	fns.b32 	%r99, %r93, %r94, 17;
	setp.gt.u32 	%p23, %r99, 31;
	selp.b32 	%r100, %r94, %r99, %p23;
	// begin inline asm
	mov.b64 {%r95,%r96}, %fd41;
	// end inline asm
	shfl.sync.idx.b32	%r98|%p24, %r96, %r100, 31, %r93;
	shfl.sync.idx.b32	%r97|%p25, %r95, %r100, 31, %r93;
	// begin inline asm
	mov.b64 %fd204, {%r97,%r98};
	// end inline asm
$L__BB38_35:
	setp.eq.s32 	%p28, %r93, -1;
	add.f64 	%fd45, %fd41, %fd204;
	@%p28 bra 	$L__BB38_37;
	// begin inline asm
	mov.u32 %r105, %laneid;
	// end inline asm
	fns.b32 	%r110, %r93, %r105, 9;
	setp.gt.u32 	%p29, %r110, 31;
	selp.b32 	%r111, %r105, %r110, %p29;
	// begin inline asm
	mov.b64 {%r106,%r107}, %fd45;
	// end inline asm
	shfl.sync.idx.b32	%r109|%p30, %r107, %r111, 31, %r93;
	shfl.sync.idx.b32	%r108|%p31, %r106, %r111, 31, %r93;
	// begin inline asm
	mov.b64 %fd205, {%r108,%r109};
	// end inline asm
	bra.uni 	$L__BB38_38;
$L__BB38_37:
	// begin inline asm
	mov.b64 {%r112,%r113}, %fd45;
	// end inline asm
	shfl.sync.down.b32	%r115|%p32, %r113, 8, 31, -1;
	shfl.sync.down.b32	%r114|%p33, %r112, 8, 31, -1;
	// begin inline asm
	mov.b64 %fd205, {%r114,%r115};
	// end inline asm
$L__BB38_38:
	setp.eq.s32 	%p34, %r93, -1;
	add.f64 	%fd49, %fd45, %fd205;
	@%p34 bra 	$L__BB38_40;
	// begin inline asm
	mov.u32 %r116, %laneid;
	// end inline asm
	fns.b32 	%r121, %r93, %r116, 5;
	setp.gt.u32 	%p35, %r121, 31;
	selp.b32 	%r122, %r116, %r121, %p35;
	// begin inline asm
	mov.b64 {%r117,%r118}, %fd49;
	// end inline asm
	shfl.sync.idx.b32	%r120|%p36, %r118, %r122, 31, %r93;
	shfl.sync.idx.b32	%r119|%p37, %r117, %r122, 31, %r93;
	// begin inline asm
	mov.b64 %fd206, {%r119,%r120};
	// end inline asm
	bra.uni 	$L__BB38_41;
$L__BB38_40:
	// begin inline asm
	mov.b64 {%r123,%r124}, %fd49;
	// end inline asm
	shfl.sync.down.b32	%r126|%p38, %r124, 4, 31, -1;
	shfl.sync.down.b32	%r125|%p39, %r123, 4, 31, -1;
	// begin inline asm
	mov.b64 %fd206, {%r125,%r126};
	// end inline asm
$L__BB38_41:
	setp.eq.s32 	%p40, %r93, -1;
	add.f64 	%fd53, %fd49, %fd206;
	@%p40 bra 	$L__BB38_43;
	// begin inline asm
	mov.u32 %r127, %laneid;
	// end inline asm
	fns.b32 	%r132, %r93, %r127, 3;
	setp.gt.u32 	%p41, %r132, 31;
	selp.b32 	%r133, %r127, %r132, %p41;
	// begin inline asm
	mov.b64 {%r128,%r129}, %fd53;
	// end inline asm
	shfl.sync.idx.b32	%r131|%p42, %r129, %r133, 31, %r93;
	shfl.sync.idx.b32	%r130|%p43, %r128, %r133, 31, %r93;
	// begin inline asm
	mov.b64 %fd207, {%r130,%r131};
	// end inline asm
	bra.uni 	$L__BB38_44;
$L__BB38_43:
	// begin inline asm
	mov.b64 {%r134,%r135}, %fd53;
	// end inline asm
	shfl.sync.down.b32	%r137|%p44, %r135, 2, 31, -1;
	shfl.sync.down.b32	%r136|%p45, %r134, 2, 31, -1;
	// begin inline asm
	mov.b64 %fd207, {%r136,%r137};
	// end inline asm
$L__BB38_44:
	setp.eq.s32 	%p46, %r93, -1;
	add.f64 	%fd57, %fd53, %fd207;
	@%p46 bra 	$L__BB38_46;
	// begin inline asm
	mov.u32 %r138, %laneid;
	// end inline asm
	fns.b32 	%r143, %r93, %r138, 2;
	setp.gt.u32 	%p47, %r143, 31;
	selp.b32 	%r144, %r138, %r143, %p47;
	// begin inline asm
	mov.b64 {%r139,%r140}, %fd57;
	// end inline asm
	shfl.sync.idx.b32	%r142|%p48, %r140, %r144, 31, %r93;
	shfl.sync.idx.b32	%r141|%p49, %r139, %r144, 31, %r93;
	// begin inline asm
	mov.b64 %fd208, {%r141,%r142};
	// end inline asm
	bra.uni 	$L__BB38_47;
$L__BB38_46:
	// begin inline asm
	mov.b64 {%r145,%r146}, %fd57;
	// end inline asm
	shfl.sync.down.b32	%r148|%p50, %r146, 1, 31, -1;
	shfl.sync.down.b32	%r147|%p51, %r145, 1, 31, -1;
	// begin inline asm
	mov.b64 %fd208, {%r147,%r148};
	// end inline asm
$L__BB38_47:
	add.f64 	%fd61, %fd57, %fd208;
	setp.ne.s32 	%p52, %r1, 0;
	@%p52 bra 	$L__BB38_49;
	cvta.to.global.u64 	%rd8, %rd2;
	mul.wide.u32 	%rd9, %r2, 8;
	add.s64 	%rd10, %rd8, %rd9;
	st.global.f64 	[%rd10], %fd61;
$L__BB38_49:
	ret;

}
	// .globl	_Z11reduceRegr6IdLj256ELb0EEvPT_S1_j
.visible .entry _Z11reduceRegr6IdLj256ELb0EEvPT_S1_j(
	.param .u64 .ptr .align 1 _Z11reduceRegr6IdLj256ELb0EEvPT_S1_j_param_0,
	.param .u64 .ptr .align 1 _Z11reduceRegr6IdLj256ELb0EEvPT_S1_j_param_1,
	.param .u32 _Z11reduceRegr6IdLj256ELb0EEvPT_S1_j_param_2
)
{
	.reg .pred 	%p<52>;
	.reg .b32 	%r<158>;
	.reg .b32 	%f<5>;
	.reg .b64 	%rd<11>;
	.reg .b64 	%fd<205>;

	ld.param.u64 	%rd3, [_Z11reduceRegr6IdLj256ELb0EEvPT_S1_j_param_0];
	ld.param.u64 	%rd2, [_Z11reduceRegr6IdLj256ELb0EEvPT_S1_j_param_1];
	ld.param.u32 	%r36, [_Z11reduceRegr6IdLj256ELb0EEvPT_S1_j_param_2];
	cvta.to.global.u64 	%rd1, %rd3;
	mov.u32 	%r1, %tid.x;
	mov.u32 	%r2, %ctaid.x;
	shl.b32 	%r37, %r2, 9;
	add.s32 	%r149, %r37, %r1;
	setp.ge.u32 	%p1, %r149, %r36;
	mov.f64 	%fd187, 0d0000000000000000;
	@%p1 bra 	$L__BB39_25;
	mov.b32 	%r38, 1127219200;
	mov.b32 	%r39, -2147483648;
	mov.b64 	%fd1, {%r39, %r38};
	mov.u32 	%r40, %nctaid.x;
	shl.b32 	%r4, %r40, 9;
	mov.f64 	%fd187, 0d0000000000000000;
$L__BB39_2:
	mul.wide.u32 	%rd4, %r149, 8;
	add.s64 	%rd5, %rd1, %rd4;
	ld.global.f64 	%fd3, [%rd5];
	fma.rn.f64 	%fd62, %fd3, 0d3FF71547652B82FE, 0d4338000000000000;
	{
	.reg .b32 %temp; 
	mov.b64 	{%r6, %temp}, %fd62;
	}
	mov.f64 	%fd63, 0dC338000000000000;
	add.rn.f64 	%fd64, %fd62, %fd63;
	fma.rn.f64 	%fd65, %fd64, 0dBFE62E42FEFA39EF, %fd3;
	fma.rn.f64 	%fd66, %fd64, 0dBC7ABC9E3B39803F, %fd65;
	fma.rn.f64 	%fd67, %fd66, 0d3E5ADE1569CE2BDF, 0d3E928AF3FCA213EA;
	fma.rn.f64 	%fd68, %fd67, %fd66, 0d3EC71DEE62401315;
	fma.rn.f64 	%fd69, %fd68, %fd66, 0d3EFA01997C89EB71;
	fma.rn.f64 	%fd70, %fd69, %fd66, 0d3F2A01A014761F65;
	fma.rn.f64 	%fd71, %fd70, %fd66, 0d3F56C16C1852B7AF;
	fma.rn.f64 	%fd72, %fd71, %fd66, 0d3F81111111122322;
	fma.rn.f64 	%fd73, %fd72, %fd66, 0d3FA55555555502A1;
	fma.rn.f64 	%fd74, %fd73, %fd66, 0d3FC5555555555511;
	fma.rn.f64 	%fd75, %fd74, %fd66, 0d3FE000000000000B;
	fma.rn.f64 	%fd76, %fd75, %fd66, 0d3FF0000000000000;
	fma.rn.f64 	%fd77, %fd76, %fd66, 0d3FF0000000000000;
	{
	.reg .b32 %temp; 
	mov.b64 	{%r7, %temp}, %fd77;
	}
	{
	.reg .b32 %temp; 
	mov.b64 	{%temp, %r8}, %fd77;
	}
	shl.b32 	%r41, %r6, 20;
	add.s32 	%r42, %r41, %r8;
	mov.b64 	%fd188, {%r7, %r42};
	{
	.reg .b32 %temp; 
	mov.b64 	{%temp, %r43}, %fd3;
	}
	mov.b32 	%f3, %r43;
	abs.f32 	%f1, %f3;
	setp.lt.f32 	%p2, %f1, 0f4086232B;
	@%p2 bra 	$L__BB39_5;
	setp.lt.f64 	%p3, %fd3, 0d0000000000000000;
	add.f64 	%fd78, %fd3, 0d7FF0000000000000;
	selp.f64 	%fd188, 0d0000000000000000, %fd78, %p3;
	setp.geu.f32 	%p4, %f1, 0f40874800;
	@%p4 bra 	$L__BB39_5;
	shr.u32 	%r44, %r6, 31;
	add.s32 	%r45, %r6, %r44;
	shr.s32 	%r46, %r45, 1;
	shl.b32 	%r47, %r46, 20;
	add.s32 	%r48, %r8, %r47;
	mov.b64 	%fd79, {%r7, %r48};
	sub.s32 	%r49, %r6, %r46;
	shl.b32 	%r50, %r49, 20;
	add.s32 	%r51, %r50, 1072693248;
	mov.b32 	%r52, 0;
	mov.b64 	%fd80, {%r52, %r51};
	mul.f64 	%fd188, %fd80, %fd79;
$L__BB39_5:
	add.f64 	%fd189, %fd188, 0d3FF0000000000000;
	{
	.reg .b32 %temp; 
	mov.b64 	{%temp, %r150}, %fd189;
	}
	{
	.reg .b32 %temp; 
	mov.b64 	{%r151, %temp}, %fd189;
	}
	setp.gt.s32 	%p5, %r150, 1048575;
	mov.b32 	%r152, -1023;
	@%p5 bra 	$L__BB39_7;
	mul.f64 	%fd189, %fd189, 0d4350000000000000;
	{
	.reg .b32 %temp; 
	mov.b64 	{%temp, %r150}, %fd189;
	}
	{
	.reg .b32 %temp; 
	mov.b64 	{%r151, %temp}, %fd189;
	}
	mov.b32 	%r152, -1077;
$L__BB39_7:
	add.s32 	%r55, %r150, -1;
	setp.gt.u32 	%p6, %r55, 2146435070;
	@%p6 bra 	$L__BB39_11;
	shr.u32 	%r58, %r150, 20;
	add.s32 	%r153, %r152, %r58;
	and.b32  	%r59, %r150, 1048575;
	or.b32  	%r60, %r59, 1072693248;
	mov.b64 	%fd190, {%r151, %r60};
	setp.lt.u32 	%p8, %r60, 1073127583;
	@%p8 bra 	$L__BB39_10;
	{
	.reg .b32 %temp; 
	mov.b64 	{%r61, %temp}, %fd190;
	}
	{
	.reg .b32 %temp; 
	mov.b64 	{%temp, %r62}, %fd190;
	}
	add.s32 	%r63, %r62, -1048576;
	mov.b64 	%fd190, {%r61, %r63};
	add.s32 	%r153, %r153, 1;
$L__BB39_10:
	add.f64 	%fd82, %fd190, 0dBFF0000000000000;
	add.f64 	%fd83, %fd190, 0d3FF0000000000000;
	rcp.approx.ftz.f64 	%fd84, %fd83;
	neg.f64 	%fd85, %fd83;
	fma.rn.f64 	%fd86, %fd85, %fd84, 0d3FF0000000000000;
	fma.rn.f64 	%fd87, %fd86, %fd86, %fd86;
	fma.rn.f64 	%fd88, %fd87, %fd84, %fd84;
	mul.f64 	%fd89, %fd82, %fd88;
	fma.rn.f64 	%fd90, %fd82, %fd88, %fd89;
	mul.f64 	%fd91, %fd90, %fd90;
	fma.rn.f64 	%fd92, %fd91, 0d3EB1380B3AE80F1E, 0d3ED0EE258B7A8B04;
	fma.rn.f64 	%fd93, %fd92, %fd91, 0d3EF3B2669F02676F;
	fma.rn.f64 	%fd94, %fd93, %fd91, 0d3F1745CBA9AB0956;
	fma.rn.f64 	%fd95, %fd94, %fd91, 0d3F3C71C72D1B5154;
	fma.rn.f64 	%fd96, %fd95, %fd91, 0d3F624924923BE72D;
	fma.rn.f64 	%fd97, %fd96, %fd91, 0d3F8999999999A3C4;
	fma.rn.f64 	%fd98, %fd97, %fd91, 0d3FB5555555555554;
	sub.f64 	%fd99, %fd82, %fd90;
	add.f64 	%fd100, %fd99, %fd99;
	neg.f64 	%fd101, %fd90;
	fma.rn.f64 	%fd102, %fd101, %fd82, %fd100;
	mul.f64 	%fd103, %fd88, %fd102;
	mul.f64 	%fd104, %fd91, %fd98;
	fma.rn.f64 	%fd105, %fd104, %fd90, %fd103;
	xor.b32  	%r64, %r153, -2147483648;
	mov.b32 	%r65, 1127219200;
	mov.b64 	%fd106, {%r64, %r65};
	sub.f64 	%fd107, %fd106, %fd1;
	fma.rn.f64 	%fd108, %fd107, 0d3FE62E42FEFA39EF, %fd90;
	fma.rn.f64 	%fd109, %fd107, 0dBFE62E42FEFA39EF, %fd108;
	sub.f64 	%fd110, %fd109, %fd90;
	sub.f64 	%fd111, %fd105, %fd110;
	fma.rn.f64 	%fd112, %fd107, 0d3C7ABC9E3B39803F, %fd111;
	add.f64 	%fd191, %fd108, %fd112;
	bra.uni 	$L__BB39_12;
$L__BB39_11:
	fma.rn.f64 	%fd81, %fd189, 0d7FF0000000000000, 0d7FF0000000000000;
	{
	.reg .b32 %temp; 
	mov.b64 	{%temp, %r56}, %fd189;
	}
	and.b32  	%r57, %r56, 2147483647;
	setp.eq.s32 	%p7, %r57, 0;
	selp.f64 	%fd191, 0dFFF0000000000000, %fd81, %p7;
$L__BB39_12:
	sub.f64 	%fd187, %fd187, %fd191;
	add.s32 	%r19, %r149, 256;
	setp.ge.u32 	%p9, %r19, %r36;
	@%p9 bra 	$L__BB39_24;
	mul.wide.u32 	%rd6, %r19, 8;
	add.s64 	%rd7, %rd1, %rd6;
	ld.global.f64 	%fd18, [%rd7];
	fma.rn.f64 	%fd113, %fd18, 0d3FF71547652B82FE, 0d4338000000000000;
	{
	.reg .b32 %temp; 
	mov.b64 	{%r20, %temp}, %fd113;
	}
	mov.f64 	%fd114, 0dC338000000000000;
	add.rn.f64 	%fd115, %fd113, %fd114;
	fma.rn.f64 	%fd116, %fd115, 0dBFE62E42FEFA39EF, %fd18;
	fma.rn.f64 	%fd117, %fd115, 0dBC7ABC9E3B39803F, %fd116;
	fma.rn.f64 	%fd118, %fd117, 0d3E5ADE1569CE2BDF, 0d3E928AF3FCA213EA;
	fma.rn.f64 	%fd119, %fd118, %fd117, 0d3EC71DEE62401315;
	fma.rn.f64 	%fd120, %fd119, %fd117, 0d3EFA01997C89EB71;
	fma.rn.f64 	%fd121, %fd120, %fd117, 0d3F2A01A014761F65;
	fma.rn.f64 	%fd122, %fd121, %fd117, 0d3F56C16C1852B7AF;
	fma.rn.f64 	%fd123, %fd122, %fd117, 0d3F81111111122322;
	fma.rn.f64 	%fd124, %fd123, %fd117, 0d3FA55555555502A1;
	fma.rn.f64 	%fd125, %fd124, %fd117, 0d3FC5555555555511;
	fma.rn.f64 	%fd126, %fd125, %fd117, 0d3FE000000000000B;
	fma.rn.f64 	%fd127, %fd126, %fd117, 0d3FF0000000000000;
	fma.rn.f64 	%fd128, %fd127, %fd117, 0d3FF0000000000000;
	{
	.reg .b32 %temp; 
	mov.b64 	{%r21, %temp}, %fd128;
	}
	{
	.reg .b32 %temp; 
	mov.b64 	{%temp, %r22}, %fd128;
	}
	shl.b32 	%r66, %r20, 20;
	add.s32 	%r67, %r66, %r22;
	mov.b64 	%fd192, {%r21, %r67};
	{
	.reg .b32 %temp; 
	mov.b64 	{%temp, %r68}, %fd18;
	}
	mov.b32 	%f4, %r68;
	abs.f32 	%f2, %f4;
	setp.lt.f32 	%p10, %f2, 0f4086232B;
	@%p10 bra 	$L__BB39_16;
	setp.lt.f64 	%p11, %fd18, 0d0000000000000000;
	add.f64 	%fd129, %fd18, 0d7FF0000000000000;
	selp.f64 	%fd192, 0d0000000000000000, %fd129, %p11;
	setp.geu.f32 	%p12, %f2, 0f40874800;
	@%p12 bra 	$L__BB39_16;
	shr.u32 	%r69, %r20, 31;
	add.s32 	%r70, %r20, %r69;
	shr.s32 	%r71, %r70, 1;
	shl.b32 	%r72, %r71, 20;
	add.s32 	%r73, %r22, %r72;
	mov.b64 	%fd130, {%r21, %r73};
	sub.s32 	%r74, %r20, %r71;
	shl.b32 	%r75, %r74, 20;
	add.s32 	%r76, %r75, 1072693248;
	mov.b32 	%r77, 0;
	mov.b64 	%fd131, {%r77, %r76};
	mul.f64 	%fd192, %fd131, %fd130;
$L__BB39_16:
	add.f64 	%fd193, %fd192, 0d3FF0000000000000;
	{
	.reg .b32 %temp; 
	mov.b64 	{%temp, %r154}, %fd193;
	}
	{
	.reg .b32 %temp; 
	mov.b64 	{%r155, %temp}, %fd193;
	}
	setp.gt.s32 	%p13, %r154, 1048575;
	mov.b32 	%r156, -1023;
	@%p13 bra 	$L__BB39_18;
	mul.f64 	%fd193, %fd193, 0d4350000000000000;
	{
	.reg .b32 %temp; 
	mov.b64 	{%temp, %r154}, %fd193;
	}
	{
	.reg .b32 %temp; 
	mov.b64 	{%r155, %temp}, %fd193;
	}
	mov.b32 	%r156, -1077;
$L__BB39_18:
	add.s32 	%r80, %r154, -1;
	setp.gt.u32 	%p14, %r80, 2146435070;
	@%p14 bra 	$L__BB39_22;
	shr.u32 	%r83, %r154, 20;
	add.s32 	%r157, %r156, %r83;
	and.b32  	%r84, %r154, 1048575;
	or.b32  	%r85, %r84, 1072693248;
	mov.b64 	%fd194, {%r155, %r85};
	setp.lt.u32 	%p16, %r85, 1073127583;
	@%p16 bra 	$L__BB39_21;
	{
	.reg .b32 %temp; 
	mov.b64 	{%r86, %temp}, %fd194;
	}
	{
	.reg .b32 %temp; 
	mov.b64 	{%temp, %r87}, %fd194;
	}
	add.s32 	%r88, %r87, -1048576;
	mov.b64 	%fd194, {%r86, %r88};
	add.s32 	%r157, %r157, 1;
$L__BB39_21:
	add.f64 	%fd133, %fd194, 0dBFF0000000000000;
	add.f64 	%fd134, %fd194, 0d3FF0000000000000;
	rcp.approx.ftz.f64 	%fd135, %fd134;
	neg.f64 	%fd136, %fd134;
	fma.rn.f64 	%fd137, %fd136, %fd135, 0d3FF0000000000000;
	fma.rn.f64 	%fd138, %fd137, %fd137, %fd137;
	fma.rn.f64 	%fd139, %fd138, %fd135, %fd135;
	mul.f64 	%fd140, %fd133, %fd139;
	fma.rn.f64 	%fd141, %fd133, %fd139, %fd140;
	mul.f64 	%fd142, %fd141, %fd141;
	fma.rn.f64 	%fd143, %fd142, 0d3EB1380B3AE80F1E, 0d3ED0EE258B7A8B04;
	fma.rn.f64 	%fd144, %fd143, %fd142, 0d3EF3B2669F02676F;
	fma.rn.f64 	%fd145, %fd144, %fd142, 0d3F1745CBA9AB0956;
	fma.rn.f64 	%fd146, %fd145, %fd142, 0d3F3C71C72D1B5154;
	fma.rn.f64 	%fd147, %fd146, %fd142, 0d3F624924923BE72D;
	fma.rn.f64 	%fd148, %fd147, %fd142, 0d3F8999999999A3C4;
	fma.rn.f64 	%fd149, %fd148, %fd142, 0d3FB5555555555554;
	sub.f64 	%fd150, %fd133, %fd141;
	add.f64 	%fd151, %fd150, %fd150;
	neg.f64 	%fd152, %fd141;
	fma.rn.f64 	%fd153, %fd152, %fd133, %fd151;
	mul.f64 	%fd154, %fd139, %fd153;
	mul.f64 	%fd155, %fd142, %fd149;
	fma.rn.f64 	%fd156, %fd155, %fd141, %fd154;
	xor.b32  	%r89, %r157, -2147483648;
	mov.b32 	%r90, 1127219200;
	mov.b64 	%fd157, {%r89, %r90};
	sub.f64 	%fd158, %fd157, %fd1;
	fma.rn.f64 	%fd159, %fd158, 0d3FE62E42FEFA39EF, %fd141;
	fma.rn.f64 	%fd160, %fd158, 0dBFE62E42FEFA39EF, %fd159;
	sub.f64 	%fd161, %fd160, %fd141;
	sub.f64 	%fd162, %fd156, %fd161;
	fma.rn.f64 	%fd163, %fd158, 0d3C7ABC9E3B39803F, %fd162;
	add.f64 	%fd195, %fd159, %fd163;
	bra.uni 	$L__BB39_23;
$L__BB39_22:
	fma.rn.f64 	%fd132, %fd193, 0d7FF0000000000000, 0d7FF0000000000000;
	{
	.reg .b32 %temp; 
	mov.b64 	{%temp, %r81}, %fd193;
	}
	and.b32  	%r82, %r81, 2147483647;
	setp.eq.s32 	%p15, %r82, 0;
	selp.f64 	%fd195, 0dFFF0000000000000, %fd132, %p15;
$L__BB39_23:
	sub.f64 	%fd187, %fd187, %fd195;
$L__BB39_24:
	add.s32 	%r149, %r149, %r4;
	setp.lt.u32 	%p17, %r149, %r36;
	@%p17 bra 	$L__BB39_2;
$L__BB39_25:
	shl.b32 	%r91, %r1, 3;
	mov.u32 	%r92, __smem_d;
	add.s32 	%r34, %r92, %r91;
	st.shared.f64 	[%r34], %fd187;
	barrier.sync 	0;
	barrier.sync 	0;
	setp.gt.u32 	%p18, %r1, 127;
	@%p18 bra 	$L__BB39_27;
	ld.shared.f64 	%fd164, [%r34+1024];
	add.f64 	%fd187, %fd187, %fd164;
	st.shared.f64 	[%r34], %fd187;
$L__BB39_27:
	barrier.sync 	0;
	setp.gt.u32 	%p19, %r1, 63;
	@%p19 bra 	$L__BB39_29;
	ld.shared.f64 	%fd165, [%r34+512];
	add.f64 	%fd187, %fd187, %fd165;
	st.shared.f64 	[%r34], %fd187;
$L__BB39_29:
	barrier.sync 	0;
	setp.gt.u32 	%p20, %r1, 31;
	@%p20 bra 	$L__BB39_47;
	// begin inline asm
	activemask.b32 %r93;
	// end inline asm
	ld.shared.f64 	%fd166, [%r34+256];
	add.f64 	%fd39, %fd187, %fd166;
	setp.ne.s32 	%p21, %r93, -1;
	@%p21 bra 	$L__BB39_32;
	// begin inline asm
	mov.b64 {%r101,%r102}, %fd39;
	// end inline asm
	shfl.sync.down.b32	%r104|%p25, %r102, 16, 31, -1;
	shfl.sync.down.b32	%r103|%p26, %r101, 16, 31, -1;
	// begin inline asm
	mov.b64 %fd200, {%r103,%r104};
	// end inline asm
	bra.uni 	$L__BB39_33;
$L__BB39_32:
	// begin inline asm
	mov.u32 %r94, %laneid;
	// end inline asm
	fns.b32 	%r99, %r93, %r94, 17;
	setp.gt.u32 	%p22, %r99, 31;
	selp.b32 	%r100, %r94, %r99, %p22;
	// begin inline asm
	mov.b64 {%r95,%r96}, %fd39;
	// end inline asm
	shfl.sync.idx.b32	%r98|%p23, %r96, %r100, 31, %r93;
	shfl.sync.idx.b32	%r97|%p24, %r95, %r100, 31, %r93;
	// begin inline asm
	mov.b64 %fd200, {%r97,%r98};
	// end inline asm
$L__BB39_33:
	setp.eq.s32 	%p27, %r93, -1;
	add.f64 	%fd43, %fd39, %fd200;
	@%p27 bra 	$L__BB39_35;
	// begin inline asm
	mov.u32 %r105, %laneid;
	// end inline asm
	fns.b32 	%r110, %r93, %r105, 9;
	setp.gt.u32 	%p28, %r110, 31;
	selp.b32 	%r111, %r105, %r110, %p28;
	// begin inline asm
	mov.b64 {%r106,%r107}, %fd43;
	// end inline asm
	shfl.sync.idx.b32	%r109|%p29, %r107, %r111, 31, %r93;
	shfl.sync.idx.b32	%r108|%p30, %r106, %r111, 31, %r93;
	// begin inline asm
	mov.b64 %fd201, {%r108,%r109};
	// end inline asm
	bra.uni 	$L__BB39_36;
$L__BB39_35:
	// begin inline asm
	mov.b64 {%r112,%r113}, %fd43;
	// end inline asm
	shfl.sync.down.b32	%r115|%p31, %r113, 8, 31, -1;
	shfl.sync.down.b32	%r114|%p32, %r112, 8, 31, -1;
	// begin inline asm
	mov.b64 %fd201, {%r114,%r115};
	// end inline asm
$L__BB39_36:
	setp.eq.s32 	%p33, %r93, -1;
	add.f64 	%fd47, %fd43, %fd201;
	@%p33 bra 	$L__BB39_38;
	// begin inline asm
	mov.u32 %r116, %laneid;
	// end inline asm
	fns.b32 	%r121, %r93, %r116, 5;
	setp.gt.u32 	%p34, %r121, 31;
	selp.b32 	%r122, %r116, %r121, %p34;
	// begin inline asm
	mov.b64 {%r117,%r118}, %fd47;
	// end inline asm
	shfl.sync.idx.b32	%r120|%p35, %r118, %r122, 31, %r93;
	shfl.sync.idx.b32	%r119|%p36, %r117, %r122, 31, %r93;
	// begin inline asm
	mov.b64 %fd202, {%r119,%r120};
	// end inline asm
	bra.uni 	$L__BB39_39;
$L__BB39_38:
	// begin inline asm
	mov.b64 {%r123,%r124}, %fd47;
	// end inline asm
	shfl.sync.down.b32	%r126|%p37, %r124, 4, 31, -1;
	shfl.sync.down.b32	%r125|%p38, %r123, 4, 31, -1;
	// begin inline asm
	mov.b64 %fd202, {%r125,%r126};
	// end inline asm
$L__BB39_39:
	setp.eq.s32 	%p39, %r93, -1;
	add.f64 	%fd51, %fd47, %fd202;
	@%p39 bra 	$L__BB39_41;
	// begin inline asm
	mov.u32 %r127, %laneid;
	// end inline asm
	fns.b32 	%r132, %r93, %r127, 3;
	setp.gt.u32 	%p40, %r132, 31;
	selp.b32 	%r133, %r127, %r132, %p40;
	// begin inline asm
	mov.b64 {%r128,%r129}, %fd51;
	// end inline asm
	shfl.sync.idx.b32	%r131|%p41, %r129, %r133, 31, %r93;
	shfl.sync.idx.b32	%r130|%p42, %r128, %r133, 31, %r93;
	// begin inline asm
	mov.b64 %fd203, {%r130,%r131};
	// end inline asm
	bra.uni 	$L__BB39_42;
$L__BB39_41:
	// begin inline asm
	mov.b64 {%r134,%r135}, %fd51;
	// end inline asm
	shfl.sync.down.b32	%r137|%p43, %r135, 2, 31, -1;
	shfl.sync.down.b32	%r136|%p44, %r134, 2, 31, -1;
	// begin inline asm
	mov.b64 %fd203, {%r136,%r137};
	// end inline asm
$L__BB39_42:
	setp.eq.s32 	%p45, %r93, -1;
	add.f64 	%fd55, %fd51, %fd203;
	@%p45 bra 	$L__BB39_44;
	// begin inline asm
	mov.u32 %r138, %laneid;
	// end inline asm
	fns.b32 	%r143, %r93, %r138, 2;
	setp.gt.u32 	%p46, %r143, 31;
	selp.b32 	%r144, %r138, %r143, %p46;
	// begin inline asm
	mov.b64 {%r139,%r140}, %fd55;
	// end inline asm
	shfl.sync.idx.b32	%r142|%p47, %r140, %r144, 31, %r93;
	shfl.sync.idx.b32	%r141|%p48, %r139, %r144, 31, %r93;
	// begin inline asm
	mov.b64 %fd204, {%r141,%r142};
	// end inline asm
	bra.uni 	$L__BB39_45;
$L__BB39_44:
	// begin inline asm
	mov.b64 {%r145,%r146}, %fd55;
	// end inline asm
	shfl.sync.down.b32	%r148|%p49, %r146, 1, 31, -1;
	shfl.sync.down.b32	%r147|%p50, %r145, 1, 31, -1;
	// begin inline asm
	mov.b64 %fd204, {%r147,%r148};
	// end inline asm
$L__BB39_45:
	add.f64 	%fd59, %fd55, %fd204;
	setp.ne.s32 	%p51, %r1, 0;
	@%p51 bra 	$L__BB39_47;
	cvta.to.global.u64 	%rd8, %rd2;
	mul.wide.u32 	%rd9, %r2, 8;
	add.s64 	%rd10, %rd8, %rd9;
	st.global.f64 	[%rd10], %fd59;
$L__BB39_47:
	ret;

}
	// .globl	_Z11reduceRegr6IdLj128ELb0EEvPT_S1_j
.visible .entry _Z11reduceRegr6IdLj128ELb0EEvPT_S1_j(
	.param .u64 .ptr .align 1 _Z11reduceRegr6IdLj128ELb0EEvPT_S1_j_param_0,
	.param .u64 .ptr .align 1 _Z11reduceRegr6IdLj128ELb0EEvPT_S1_j_param_1,
	.param .u32 _Z11reduceRegr6IdLj128ELb0EEvPT_S1_j_param_2
)
{
	.reg .pred 	%p<51>;
	.reg .b32 	%r<158>;
	.reg .b32 	%f<5>;
	.reg .b64 	%rd<11>;
	.reg .b64 	%fd<201>;

	ld.param.u64 	%rd3, [_Z11reduceRegr6IdLj128ELb0EEvPT_S1_j_param_0];
	ld.param.u64 	%rd2, [_Z11reduceRegr6IdLj128ELb0EEvPT_S1_j_param_1];
	ld.param.u32 	%r36, [_Z11reduceRegr6IdLj128ELb0EEvPT_S1_j_param_2];
	cvta.to.global.u64 	%rd1, %rd3;
	mov.u32 	%r1, %tid.x;
	mov.u32 	%r2, %ctaid.x;
	shl.b32 	%r37, %r2, 8;
	add.s32 	%r149, %r37, %r1;
	setp.ge.u32 	%p1, %r149, %r36;
	mov.f64 	%fd184, 0d0000000000000000;
	@%p1 bra 	$L__BB40_25;
	mov.b32 	%r38, 1127219200;
	mov.b32 	%r39, -2147483648;
	mov.b64 	%fd1, {%r39, %r38};
	mov.u32 	%r40, %nctaid.x;
	shl.b32 	%r4, %r40, 8;
	mov.f64 	%fd184, 0d0000000000000000;
$L__BB40_2:
	mul.wide.u32 	%rd4, %r149, 8;
	add.s64 	%rd5, %rd1, %rd4;
	ld.global.f64 	%fd3, [%rd5];
	fma.rn.f64 	%fd60, %fd3, 0d3FF71547652B82FE, 0d4338000000000000;
	{
	.reg .b32 %temp; 
	mov.b64 	{%r6, %temp}, %fd60;
	}
	mov.f64 	%fd61, 0dC338000000000000;
	add.rn.f64 	%fd62, %fd60, %fd61;
	fma.rn.f64 	%fd63, %fd62, 0dBFE62E42FEFA39EF, %fd3;
	fma.rn.f64 	%fd64, %fd62, 0dBC7ABC9E3B39803F, %fd63;
	fma.rn.f64 	%fd65, %fd64, 0d3E5ADE1569CE2BDF, 0d3E928AF3FCA213EA;
	fma.rn.f64 	%fd66, %fd65, %fd64, 0d3EC71DEE62401315;
	fma.rn.f64 	%fd67, %fd66, %fd64, 0d3EFA01997C89EB71;
	fma.rn.f64 	%fd68, %fd67, %fd64, 0d3F2A01A014761F65;
	fma.rn.f64 	%fd69, %fd68, %fd64, 0d3F56C16C1852B7AF;
	fma.rn.f64 	%fd70, %fd69, %fd64, 0d3F81111111122322;
	fma.rn.f64 	%fd71, %fd70, %fd64, 0d3FA55555555502A1;
	fma.rn.f64 	%fd72, %fd71, %fd64, 0d3FC5555555555511;
	fma.rn.f64 	%fd73, %fd72, %fd64, 0d3FE000000000000B;
	fma.rn.f64 	%fd74, %fd73, %fd64, 0d3FF0000000000000;
	fma.rn.f64 	%fd75, %fd74, %fd64, 0d3FF0000000000000;
	{
	.reg .b32 %temp; 
	mov.b64 	{%r7, %temp}, %fd75;
	}
	{
	.reg .b32 %temp; 
	mov.b64 	{%temp, %r8}, %fd75;
	}
	shl.b32 	%r41, %r6, 20;
	add.s32 	%r42, %r41, %r8;
	mov.b64 	%fd185, {%r7, %r42};
	{
	.reg .b32 %temp; 
	mov.b64 	{%temp, %r43}, %fd3;
	}
	mov.b32 	%f3, %r43;
	abs.f32 	%f1, %f3;
	setp.lt.f32 	%p2, %f1, 0f4086232B;
	@%p2 bra 	$L__BB40_5;
	setp.lt.f64 	%p3, %fd3, 0d0000000000000000;
	add.f64 	%fd76, %fd3, 0d7FF0000000000000;
	selp.f64 	%fd185, 0d0000000000000000, %fd76, %p3;
	setp.geu.f32 	%p4, %f1, 0f40874800;
	@%p4 bra 	$L__BB40_5;
	shr.u32 	%r44, %r6, 31;
	add.s32 	%r45, %r6, %r44;
	shr.s32 	%r46, %r45, 1;
	shl.b32 	%r47, %r46, 20;
	add.s32 	%r48, %r8, %r47;
	mov.b64 	%fd77, {%r7, %r48};
	sub.s32 	%r49, %r6, %r46;
	shl.b32 	%r50, %r49, 20;
	add.s32 	%r51, %r50, 1072693248;
	mov.b32 	%r52, 0;
	mov.b64 	%fd78, {%r52, %r51};
	mul.f64 	%fd185, %fd78, %fd77;
$L__BB40_5:
	add.f64 	%fd186, %fd185, 0d3FF0000000000000;
	{
	.reg .b32 %temp; 
	mov.b64 	{%temp, %r150}, %fd186;
	}
	{
	.reg .b32 %temp; 
	mov.b64 	{%r151, %temp}, %fd186;
	}
	setp.gt.s32 	%p5, %r150, 1048575;
	mov.b32 	%r152, -1023;
	@%p5 bra 	$L__BB40_7;
	mul.f64 	%fd186, %fd186, 0d4350000000000000;
	{
	.reg .b32 %temp; 
	mov.b64 	{%temp, %r150}, %fd186;
	}
	{
	.reg .b32 %temp; 
	mov.b64 	{%r151, %temp}, %fd186;
	}
	mov.b32 	%r152, -1077;
$L__BB40_7:
	add.s32 	%r55, %r150, -1;
	setp.gt.u32 	%p6, %r55, 2146435070;
	@%p6 bra 	$L__BB40_11;
	shr.u32 	%r58, %r150, 20;
	add.s32 	%r153, %r152, %r58;
	and.b32  	%r59, %r150, 1048575;
	or.b32  	%r60, %r59, 1072693248;
	mov.b64 	%fd187, {%r151, %r60};
	setp.lt.u32 	%p8, %r60, 1073127583;
	@%p8 bra 	$L__BB40_10;
	{
	.reg .b32 %temp; 
	mov.b64 	{%r61, %temp}, %fd187;
	}
	{
	.reg .b32 %temp; 
	mov.b64 	{%temp, %r62}, %fd187;
	}
	add.s32 	%r63, %r62, -1048576;
	mov.b64 	%fd187, {%r61, %r63};
	add.s32 	%r153, %r153, 1;
$L__BB40_10:
	add.f64 	%fd80, %fd187, 0dBFF0000000000000;
	add.f64 	%fd81, %fd187, 0d3FF0000000000000;
	rcp.approx.ftz.f64 	%fd82, %fd81;
	neg.f64 	%fd83, %fd81;
	fma.rn.f64 	%fd84, %fd83, %fd82, 0d3FF0000000000000;
	fma.rn.f64 	%fd85, %fd84, %fd84, %fd84;
	fma.rn.f64 	%fd86, %fd85, %fd82, %fd82;
	mul.f64 	%fd87, %fd80, %fd86;
	fma.rn.f64 	%fd88, %fd80, %fd86, %fd87;
	mul.f64 	%fd89, %fd88, %fd88;
	fma.rn.f64 	%fd90, %fd89, 0d3EB1380B3AE80F1E, 0d3ED0EE258B7A8B04;
	fma.rn.f64 	%fd91, %fd90, %fd89, 0d3EF3B2669F02676F;
	fma.rn.f64 	%fd92, %fd91, %fd89, 0d3F1745CBA9AB0956;
	fma.rn.f64 	%fd93, %fd92, %fd89, 0d3F3C71C72D1B5154;
	fma.rn.f64 	%fd94, %fd93, %fd89, 0d3F624924923BE72D;
	fma.rn.f64 	%fd95, %fd94, %fd89, 0d3F8999999999A3C4;
	fma.rn.f64 	%fd96, %fd95, %fd89, 0d3FB5555555555554;
	sub.f64 	%fd97, %fd80, %fd88;
	add.f64 	%fd98, %fd97, %fd97;
	neg.f64 	%fd99, %fd88;
	fma.rn.f64 	%fd100, %fd99, %fd80, %fd98;
	mul.f64 	%fd101, %fd86, %fd100;
	mul.f64 	%fd102, %fd89, %fd96;
	fma.rn.f64 	%fd103, %fd102, %fd88, %fd101;
	xor.b32  	%r64, %r153, -2147483648;
	mov.b32 	%r65, 1127219200;
	mov.b64 	%fd104, {%r64, %r65};
	sub.f64 	%fd105, %fd104, %fd1;
	fma.rn.f64 	%fd106, %fd105, 0d3FE62E42FEFA39EF, %fd88;
	fma.rn.f64 	%fd107, %fd105, 0dBFE62E42FEFA39EF, %fd106;
	sub.f64 	%fd108, %fd107, %fd88;
	sub.f64 	%fd109, %fd103, %fd108;
	fma.rn.f64 	%fd110, %fd105, 0d3C7ABC9E3B39803F, %fd109;
	add.f64 	%fd188, %fd106, %fd110;
	bra.uni 	$L__BB40_12;
$L__BB40_11:
	fma.rn.f64 	%fd79, %fd186, 0d7FF0000000000000, 0d7FF0000000000000;
	{
	.reg .b32 %temp; 
	mov.b64 	{%temp, %r56}, %fd186;
	}
	and.b32  	%r57, %r56, 2147483647;
	setp.eq.s32 	%p7, %r57, 0;
	selp.f64 	%fd188, 0dFFF0000000000000, %fd79, %p7;
$L__BB40_12:
	sub.f64 	%fd184, %fd184, %fd188;
	add.s32 	%r19, %r149, 128;
	setp.ge.u32 	%p9, %r19, %r36;
	@%p9 bra 	$L__BB40_24;
	mul.wide.u32 	%rd6, %r19, 8;
	add.s64 	%rd7, %rd1, %rd6;
	ld.global.f64 	%fd18, [%rd7];
	fma.rn.f64 	%fd111, %fd18, 0d3FF71547652B82FE, 0d4338000000000000;
	{
	.reg .b32 %temp; 
	mov.b64 	{%r20, %temp}, %fd111;
	}
	mov.f64 	%fd112, 0dC338000000000000;
	add.rn.f64 	%fd113, %fd111, %fd112;
	fma.rn.f64 	%fd114, %fd113, 0dBFE62E42FEFA39EF, %fd18;
	fma.rn.f64 	%fd115, %fd113, 0dBC7ABC9E3B39803F, %fd114;
	fma.rn.f64 	%fd116, %fd115, 0d3E5ADE1569CE2BDF, 0d3E928AF3FCA213EA;
	fma.rn.f64 	%fd117, %fd116, %fd115, 0d3EC71DEE62401315;
	fma.rn.f64 	%fd118, %fd117, %fd115, 0d3EFA01997C89EB71;
	fma.rn.f64 	%fd119, %fd118, %fd115, 0d3F2A01A014761F65;
	fma.rn.f64 	%fd120, %fd119, %fd115, 0d3F56C16C1852B7AF;
	fma.rn.f64 	%fd121, %fd120, %fd115, 0d3F81111111122322;
	fma.rn.f64 	%fd122, %fd121, %fd115, 0d3FA55555555502A1;
	fma.rn.f64 	%fd123, %fd122, %fd115, 0d3FC5555555555511;
	fma.rn.f64 	%fd124, %fd123, %fd115, 0d3FE000000000000B;
	fma.rn.f64 	%fd125, %fd124, %fd115, 0d3FF0000000000000;
	fma.rn.f64 	%fd126, %fd125, %fd115, 0d3FF0000000000000;
	{
	.reg .b32 %temp; 
	mov.b64 	{%r21, %temp}, %fd126;
	}
	{
	.reg .b32 %temp; 
	mov.b64 	{%temp, %r22}, %fd126;
	}
	shl.b32 	%r66, %r20, 20;
	add.s32 	%r67, %r66, %r22;
	mov.b64 	%fd189, {%r21, %r67};
	{
	.reg .b32 %temp; 
	mov.b64 	{%temp, %r68}, %fd18;
	}
	mov.b32 	%f4, %r68;
	abs.f32 	%f2, %f4;
	setp.lt.f32 	%p10, %f2, 0f4086232B;
	@%p10 bra 	$L__BB40_16;
	setp.lt.f64 	%p11, %fd18, 0d0000000000000000;
	add.f64 	%fd127, %fd18, 0d7FF0000000000000;
	selp.f64 	%fd189, 0d0000000000000000, %fd127, %p11;
	setp.geu.f32 	%p12, %f2, 0f40874800;
	@%p12 bra 	$L__BB40_16;
	shr.u32 	%r69, %r20, 31;
	add.s32 	%r70, %r20, %r69;
	shr.s32 	%r71, %r70, 1;
	shl.b32 	%r72, %r71, 20;
	add.s32 	%r73, %r22, %r72;
	mov.b64 	%fd128, {%r21, %r73};
	sub.s32 	%r74, %r20, %r71;
	shl.b32 	%r75, %r74, 20;
	add.s32 	%r76, %r75, 1072693248;
	mov.b32 	%r77, 0;
	mov.b64 	%fd129, {%r77, %r76};
	mul.f64 	%fd189, %fd129, %fd128;
$L__BB40_16:
	add.f64 	%fd190, %fd189, 0d3FF0000000000000;
	{
	.reg .b32 %temp; 
	mov.b64 	{%temp, %r154}, %fd190;
	}
	{
	.reg .b32 %temp; 
	mov.b64 	{%r155, %temp}, %fd190;
	}
	setp.gt.s32 	%p13, %r154, 1048575;
	mov.b32 	%r156, -1023;
	@%p13 bra 	$L__BB40_18;
	mul.f64 	%fd190, %fd190, 0d4350000000000000;
	{
	.reg .b32 %temp; 
	mov.b64 	{%temp, %r154}, %fd190;
	}
	{
	.reg .b32 %temp; 
	mov.b64 	{%r155, %temp}, %fd190;
	}
	mov.b32 	%r156, -1077;
$L__BB40_18:
	add.s32 	%r80, %r154, -1;
	setp.gt.u32 	%p14, %r80, 2146435070;
	@%p14 bra 	$L__BB40_22;
	shr.u32 	%r83, %r154, 20;
	add.s32 	%r157, %r156, %r83;
	and.b32  	%r84, %r154, 1048575;
	or.b32  	%r85, %r84, 1072693248;
	mov.b64 	%fd191, {%r155, %r85};
	setp.lt.u32 	%p16, %r85, 1073127583;
	@%p16 bra 	$L__BB40_21;
	{
	.reg .b32 %temp; 
	mov.b64 	{%r86, %temp}, %fd191;
	}
	{
	.reg .b32 %temp; 
	mov.b64 	{%temp, %r87}, %fd191;
	}
	add.s32 	%r88, %r87, -1048576;
	mov.b64 	%fd191, {%r86, %r88};
	add.s32 	%r157, %r157, 1;
$L__BB40_21:
	add.f64 	%fd131, %fd191, 0dBFF0000000000000;
	add.f64 	%fd132, %fd191, 0d3FF0000000000000;
	rcp.approx.ftz.f64 	%fd133, %fd132;
	neg.f64 	%fd134, %fd132;
	fma.rn.f64 	%fd135, %fd134, %fd133, 0d3FF0000000000000;
	fma.rn.f64 	%fd136, %fd135, %fd135, %fd135;
	fma.rn.f64 	%fd137, %fd136, %fd133, %fd133;
	mul.f64 	%fd138, %fd131, %fd137;
	fma.rn.f64 	%fd139, %fd131, %fd137, %fd138;
	mul.f64 	%fd140, %fd139, %fd139;
	fma.rn.f64 	%fd141, %fd140, 0d3EB1380B3AE80F1E, 0d3ED0EE258B7A8B04;
	fma.rn.f64 	%fd142, %fd141, %fd140, 0d3EF3B2669F02676F;
	fma.rn.f64 	%fd143, %fd142, %fd140, 0d3F1745CBA9AB0956;
	fma.rn.f64 	%fd144, %fd143, %fd140, 0d3F3C71C72D1B5154;
	fma.rn.f64 	%fd145, %fd144, %fd140, 0d3F624924923BE72D;
	fma.rn.f64 	%fd146, %fd145, %fd140, 0d3F8999999999A3C4;
	fma.rn.f64 	%fd147, %fd146, %fd140, 0d3FB5555555555554;
	sub.f64 	%fd148, %fd131, %fd139;
	add.f64 	%fd149, %fd148, %fd148;
	neg.f64 	%fd150, %fd139;
	fma.rn.f64 	%fd151, %fd150, %fd131, %fd149;
	mul.f64 	%fd152, %fd137, %fd151;
	mul.f64 	%fd153, %fd140, %fd147;
	fma.rn.f64 	%fd154, %fd153, %fd139, %fd152;
	xor.b32  	%r89, %r157, -2147483648;
	mov.b32 	%r90, 1127219200;
	mov.b64 	%fd155, {%r89, %r90};
	sub.f64 	%fd156, %fd155, %fd1;
	fma.rn.f64 	%fd157, %fd156, 0d3FE62E42FEFA39EF, %fd139;
	fma.rn.f64 	%fd158, %fd156, 0dBFE62E42FEFA39EF, %fd157;
	sub.f64 	%fd159, %fd158, %fd139;
	sub.f64 	%fd160, %fd154, %fd159;
	fma.rn.f64 	%fd161, %fd156, 0d3C7ABC9E3B39803F, %fd160;
	add.f64 	%fd192, %fd157, %fd161;
	bra.uni 	$L__BB40_23;
$L__BB40_22:
	fma.rn.f64 	%fd130, %fd190, 0d7FF0000000000000, 0d7FF0000000000000;
	{
	.reg .b32 %temp; 
	mov.b64 	{%temp, %r81}, %fd190;
	}
	and.b32  	%r82, %r81, 2147483647;
	setp.eq.s32 	%p15, %r82, 0;
	selp.f64 	%fd192, 0dFFF0000000000000, %fd130, %p15;
$L__BB40_23:
	sub.f64 	%fd184, %fd184, %fd192;
$L__BB40_24:
	add.s32 	%r149, %r149, %r4;
	setp.lt.u32 	%p17, %r149, %r36;
	@%p17 bra 	$L__BB40_2;
$L__BB40_25:
	shl.b32 	%r91, %r1, 3;
	mov.u32 	%r92, __smem_d;
	add.s32 	%r34, %r92, %r91;
	st.shared.f64 	[%r34], %fd184;
	barrier.sync 	0;
	barrier.sync 	0;
	barrier.sync 	0;
	setp.gt.u32 	%p18, %r1, 63;
	@%p18 bra 	$L__BB40_27;
	ld.shared.f64 	%fd162, [%r34+512];
	add.f64 	%fd184, %fd184, %fd162;
	st.shared.f64 	[%r34], %fd184;
$L__BB40_27:
	barrier.sync 	0;
	setp.gt.u32 	%p19, %r1, 31;
	@%p19 bra 	$L__BB40_45;
	// begin inline asm
	activemask.b32 %r93;
	// end inline asm
	ld.shared.f64 	%fd163, [%r34+256];
	add.f64 	%fd37, %fd184, %fd163;
	setp.ne.s32 	%p20, %r93, -1;
	@%p20 bra 	$L__BB40_30;
	// begin inline asm
	mov.b64 {%r101,%r102}, %fd37;
	// end inline asm
	shfl.sync.down.b32	%r104|%p24, %r102, 16, 31, -1;
	shfl.sync.down.b32	%r103|%p25, %r101, 16, 31, -1;
	// begin inline asm
	mov.b64 %fd196, {%r103,%r104};
	// end inline asm
	bra.uni 	$L__BB40_31;
$L__BB40_30:
	// begin inline asm
	mov.u32 %r94, %laneid;
	// end inline asm
	fns.b32 	%r99, %r93, %r94, 17;
	setp.gt.u32 	%p21, %r99, 31;
	selp.b32 	%r100, %r94, %r99, %p21;
	// begin inline asm
	mov.b64 {%r95,%r96}, %fd37;
	// end inline asm
	shfl.sync.idx.b32	%r98|%p22, %r96, %r100, 31, %r93;
	shfl.sync.idx.b32	%r97|%p23, %r95, %r100, 31, %r93;
	// begin inline asm
	mov.b64 %fd196, {%r97,%r98};
	// end inline asm
$L__BB40_31:
	setp.eq.s32 	%p26, %r93, -1;
	add.f64 	%fd41, %fd37, %fd196;
	@%p26 bra 	$L__BB40_33;
	// begin inline asm
	mov.u32 %r105, %laneid;
	// end inline asm
	fns.b32 	%r110, %r93, %r105, 9;
	setp.gt.u32 	%p27, %r110, 31;
	selp.b32 	%r111, %r105, %r110, %p27;
	// begin inline asm
	mov.b64 {%r106,%r107}, %fd41;
	// end inline asm
	shfl.sync.idx.b32	%r109|%p28, %r107, %r111, 31, %r93;
	shfl.sync.idx.b32	%r108|%p29, %r106, %r111, 31, %r93;
	// begin inline asm
	mov.b64 %fd197, {%r108,%r109};
	// end inline asm
	bra.uni 	$L__BB40_34;
$L__BB40_33:
	// begin inline asm
	mov.b64 {%r112,%r113}, %fd41;
	// end inline asm
	shfl.sync.down.b32	%r115|%p30, %r113, 8, 31, -1;
	shfl.sync.down.b32	%r114|%p31, %r112, 8, 31, -1;
	// begin inline asm
	mov.b64 %fd197, {%r114,%r115};
	// end inline asm
$L__BB40_34:
	setp.eq.s32 	%p32, %r93, -1;
	add.f64 	%fd45, %fd41, %fd197;
	@%p32 bra 	$L__BB40_36;
	// begin inline asm
	mov.u32 %r116, %laneid;
	// end inline asm
	fns.b32 	%r121, %r93, %r116, 5;
	setp.gt.u32 	%p33, %r121, 31;
	selp.b32 	%r122, %r116, %r121, %p33;
	// begin inline asm
	mov.b64 {%r117,%r118}, %fd45;
	// end inline asm
	shfl.sync.idx.b32	%r120|%p34, %r118, %r122, 31, %r93;
	shfl.sync.idx.b32	%r119|%p35, %r117, %r122, 31, %r93;
	// begin inline asm
	mov.b64 %fd198, {%r119,%r120};
	// end inline asm
	bra.uni 	$L__BB40_37;
$L__BB40_36:
	// begin inline asm
	mov.b64 {%r123,%r124}, %fd45;
	// end inline asm
	shfl.sync.down.b32	%r126|%p36, %r124, 4, 31, -1;
	shfl.sync.down.b32	%r125|%p37, %r123, 4, 31, -1;
	// begin inline asm
	mov.b64 %fd198, {%r125,%r126};
	// end inline asm
$L__BB40_37:
	setp.eq.s32 	%p38, %r93, -1;
	add.f64 	%fd49, %fd45, %fd198;
	@%p38 bra 	$L__BB40_39;
	// begin inline asm
	mov.u32 %r127, %laneid;
	// end inline asm
	fns.b32 	%r132, %r93, %r127, 3;
	setp.gt.u32 	%p39, %r132, 31;
	selp.b32 	%r133, %r127, %r132, %p39;
	// begin inline asm
	mov.b64 {%r128,%r129}, %fd49;
	// end inline asm
	shfl.sync.idx.b32	%r131|%p40, %r129, %r133, 31, %r93;
	shfl.sync.idx.b32	%r130|%p41, %r128, %r133, 31, %r93;
	// begin inline asm
	mov.b64 %fd199, {%r130,%r131};
	// end inline asm
	bra.uni 	$L__BB40_40;
$L__BB40_39:
	// begin inline asm
	mov.b64 {%r134,%r135}, %fd49;
	// end inline asm
	shfl.sync.down.b32	%r137|%p42, %r135, 2, 31, -1;
	shfl.sync.down.b32	%r136|%p43, %r134, 2, 31, -1;
	// begin inline asm
	mov.b64 %fd199, {%r136,%r137};
	// end inline asm
$L__BB40_40:
	setp.eq.s32 	%p44, %r93, -1;
	add.f64 	%fd53, %fd49, %fd199;
	@%p44 bra 	$L__BB40_42;
	// begin inline asm
	mov.u32 %r138, %laneid;
	// end inline asm
	fns.b32 	%r143, %r93, %r138, 2;
	setp.gt.u32 	%p45, %r143, 31;
	selp.b32 	%r144, %r138, %r143, %p45;
	// begin inline asm
	mov.b64 {%r139,%r140}, %fd53;
	// end inline asm
	shfl.sync.idx.b32	%r142|%p46, %r140, %r144, 31, %r93;
	shfl.sync.idx.b32	%r141|%p47, %r139, %r144, 31, %r93;
	// begin inline asm
	mov.b64 %fd200, {%r141,%r142};
	// end inline asm
	bra.uni 	$L__BB40_43;
$L__BB40_42:
	// begin inline asm
	mov.b64 {%r145,%r146}, %fd53;
	// end inline asm
	shfl.sync.down.b32	%r148|%p48, %r146, 1, 31, -1;
	shfl.sync.down.b32	%r147|%p49, %r145, 1, 31, -1;
	// begin inline asm
	mov.b64 %fd200, {%r147,%r148};
	// end inline asm
$L__BB40_43:
	add.f64 	%fd57, %fd53, %fd200;
	setp.ne.s32 	%p50, %r1, 0;
	@%p50 bra 	$L__BB40_45;
	cvta.to.global.u64 	%rd8, %rd2;
	mul.wide.u32 	%rd9, %r2, 8;
	add.s64 	%rd10, %rd8, %rd9;
	st.global.f64 	[%rd10], %fd57;
$L__BB40_45:
	ret;

}
	// .globl	_Z11reduceRegr6IdLj64ELb0EEvPT_S1_j
.visible .entry _Z11reduceRegr6IdLj64ELb0EEvPT_S1_j(
	.param .u64 .ptr .align 1 _Z11reduceRegr6IdLj64ELb0EEvPT_S1_j_param_0,
	.param .u64 .ptr .align 1 _Z11reduceRegr6IdLj64ELb0EEvPT_S1_j_param_1,
	.param .u32 _Z11reduceRegr6IdLj64ELb0EEvPT_S1_j_param_2
)
{
	.reg .pred 	%p<50>;
	.reg .b32 	%r<158>;
	.reg .b32 	%f<5>;
	.reg .b64 	%rd<11>;
	.reg .b64 	%fd<197>;

	ld.param.u64 	%rd3, [_Z11reduceRegr6IdLj64ELb0EEvPT_S1_j_param_0];
	ld.param.u64 	%rd2, [_Z11reduceRegr6IdLj64ELb0EEvPT_S1_j_param_1];
	ld.param.u32 	%r36, [_Z11reduceRegr6IdLj64ELb0EEvPT_S1_j_param_2];
	cvta.to.global.u64 	%rd1, %rd3;
	mov.u32 	%r1, %tid.x;
	mov.u32 	%r2, %ctaid.x;
	shl.b32 	%r37, %r2, 7;
	add.s32 	%r149, %r37, %r1;
	setp.ge.u32 	%p1, %r149, %r36;
	mov.f64 	%fd181, 0d0000000000000000;
	@%p1 bra 	$L__BB41_25;
	mov.b32 	%r38, 1127219200;
	mov.b32 	%r39, -2147483648;
	mov.b64 	%fd1, {%r39, %r38};
	mov.u32 	%r40, %nctaid.x;
	shl.b32 	%r4, %r40, 7;
	mov.f64 	%fd181, 0d0000000000000000;
$L__BB41_2:
	mul.wide.u32 	%rd4, %r149, 8;
	add.s64 	%rd5, %rd1, %rd4;
	ld.global.f64 	%fd3, [%rd5];
	fma.rn.f64 	%fd58, %fd3, 0d3FF71547652B82FE, 0d4338000000000000;
	{
	.reg .b32 %temp; 
	mov.b64 	{%r6, %temp}, %fd58;
	}
	mov.f64 	%fd59, 0dC338000000000000;
	add.rn.f64 	%fd60, %fd58, %fd59;
	fma.rn.f64 	%fd61, %fd60, 0dBFE62E42FEFA39EF, %fd3;
	fma.rn.f64 	%fd62, %fd60, 0dBC7ABC9E3B39803F, %fd61;
	fma.rn.f64 	%fd63, %fd62, 0d3E5ADE1569CE2BDF, 0d3E928AF3FCA213EA;
	fma.rn.f64 	%fd64, %fd63, %fd62, 0d3EC71DEE62401315;
	fma.rn.f64 	%fd65, %fd64, %fd62, 0d3EFA01997C89EB71;
	fma.rn.f64 	%fd66, %fd65, %fd62, 0d3F2A01A014761F65;
	fma.rn.f64 	%fd67, %fd66, %fd62, 0d3F56C16C1852B7AF;
	fma.rn.f64 	%fd68, %fd67, %fd62, 0d3F81111111122322;
	fma.rn.f64 	%fd69, %fd68, %fd62, 0d3FA55555555502A1;
	fma.rn.f64 	%fd70, %fd69, %fd62, 0d3FC5555555555511;
	fma.rn.f64 	%fd71, %fd70, %fd62, 0d3FE000000000000B;
	fma.rn.f64 	%fd72, %fd71, %fd62, 0d3FF0000000000000;
	fma.rn.f64 	%fd73, %fd72, %fd62, 0d3FF0000000000000;
	{
	.reg .b32 %temp; 
	mov.b64 	{%r7, %temp}, %fd73;
	}
	{
	.reg .b32 %temp; 
	mov.b64 	{%temp, %r8}, %fd73;
	}
	shl.b32 	%r41, %r6, 20;
	add.s32 	%r42, %r41, %r8;
	mov.b64 	%fd182, {%r7, %r42};
	{
	.reg .b32 %temp; 
	mov.b64 	{%temp, %r43}, %fd3;
	}
	mov.b32 	%f3, %r43;
	abs.f32 	%f1, %f3;
	setp.lt.f32 	%p2, %f1, 0f4086232B;
	@%p2 bra 	$L__BB41_5;
	setp.lt.f64 	%p3, %fd3, 0d0000000000000000;
	add.f64 	%fd74, %fd3, 0d7FF0000000000000;
	selp.f64 	%fd182, 0d0000000000000000, %fd74, %p3;
	setp.geu.f32 	%p4, %f1, 0f40874800;
	@%p4 bra 	$L__BB41_5;
	shr.u32 	%r44, %r6, 31;
	add.s32 	%r45, %r6, %r44;
	shr.s32 	%r46, %r45, 1;
	shl.b32 	%r47, %r46, 20;
	add.s32 	%r48, %r8, %r47;
	mov.b64 	%fd75, {%r7, %r48};
	sub.s32 	%r49, %r6, %r46;
	shl.b32 	%r50, %r49, 20;
	add.s32 	%r51, %r50, 1072693248;
	mov.b32 	%r52, 0;
	mov.b64 	%fd76, {%r52, %r51};
	mul.f64 	%fd182, %fd76, %fd75;
$L__BB41_5:
	add.f64 	%fd183, %fd182, 0d3FF0000000000000;
	{
	.reg .b32 %temp; 
	mov.b64 	{%temp, %r150}, %fd183;
	}
	{
	.reg .b32 %temp; 
	mov.b64 	{%r151, %temp}, %fd183;
	}
	setp.gt.s32 	%p5, %r150, 1048575;
	mov.b32 	%r152, -1023;
	@%p5 bra 	$L__BB41_7;
	mul.f64 	%fd183, %fd183, 0d4350000000000000;
	{
	.reg .b32 %temp; 
	mov.b64 	{%temp, %r150}, %fd183;
	}
	{
	.reg .b32 %temp; 
	mov.b64 	{%r151, %temp}, %fd183;
	}
	mov.b32 	%r152, -1077;
$L__BB41_7:
	add.s32 	%r55, %r150, -1;
	setp.gt.u32 	%p6, %r55, 2146435070;
	@%p6 bra 	$L__BB41_11;
	shr.u32 	%r58, %r150, 20;
	add.s32 	%r153, %r152, %r58;
	and.b32  	%r59, %r150, 1048575;
	or.b32  	%r60, %r59, 1072693248;
	mov.b64 	%fd184, {%r151, %r60};
	setp.lt.u32 	%p8, %r60, 1073127583;
	@%p8 bra 	$L__BB41_10;
	{
	.reg .b32 %temp; 
	mov.b64 	{%r61, %temp}, %fd184;
	}
	{
	.reg .b32 %temp; 
	mov.b64 	{%temp, %r62}, %fd184;
	}
	add.s32 	%r63, %r62, -1048576;
	mov.b64 	%fd184, {%r61, %r63};
	add.s32 	%r153, %r153, 1;
$L__BB41_10:
	add.f64 	%fd78, %fd184, 0dBFF0000000000000;
	add.f64 	%fd79, %fd184, 0d3FF0000000000000;
	rcp.approx.ftz.f64 	%fd80, %fd79;
	neg.f64 	%fd81, %fd79;
	fma.rn.f64 	%fd82, %fd81, %fd80, 0d3FF0000000000000;
	fma.rn.f64 	%fd83, %fd82, %fd82, %fd82;
	fma.rn.f64 	%fd84, %fd83, %fd80, %fd80;
	mul.f64 	%fd85, %fd78, %fd84;
	fma.rn.f64 	%fd86, %fd78, %fd84, %fd85;
	mul.f64 	%fd87, %fd86, %fd86;
	fma.rn.f64 	%fd88, %fd87, 0d3EB1380B3AE80F1E, 0d3ED0EE258B7A8B04;
	fma.rn.f64 	%fd89, %fd88, %fd87, 0d3EF3B2669F02676F;
	fma.rn.f64 	%fd90, %fd89, %fd87, 0d3F1745CBA9AB0956;
	fma.rn.f64 	%fd91, %fd90, %fd87, 0d3F3C71C72D1B5154;
	fma.rn.f64 	%fd92, %fd91, %fd87, 0d3F624924923BE72D;
	fma.rn.f64 	%fd93, %fd92, %fd87, 0d3F8999999999A3C4;
	fma.rn.f64 	%fd94, %fd93, %fd87, 0d3FB5555555555554;
	sub.f64 	%fd95, %fd78, %fd86;
	add.f64 	%fd96, %fd95, %fd95;
	neg.f64 	%fd97, %fd86;
	fma.rn.f64 	%fd98, %fd97, %fd78, %fd96;
	mul.f64 	%fd99, %fd84, %fd98;
	mul.f64 	%fd100, %fd87, %fd94;
	fma.rn.f64 	%fd101, %fd100, %fd86, %fd99;
	xor.b32  	%r64, %r153, -2147483648;
	mov.b32 	%r65, 1127219200;
	mov.b64 	%fd102, {%r64, %r65};
	sub.f64 	%fd103, %fd102, %fd1;
	fma.rn.f64 	%fd104, %fd103, 0d3FE62E42FEFA39EF, %fd86;
	fma.rn.f64 	%fd105, %fd103, 0dBFE62E42FEFA39EF, %fd104;
	sub.f64 	%fd106, %fd105, %fd86;
	sub.f64 	%fd107, %fd101, %fd106;
	fma.rn.f64 	%fd108, %fd103, 0d3C7ABC9E3B39803F, %fd107;
	add.f64 	%fd185, %fd104, %fd108;
	bra.uni 	$L__BB41_12;
$L__BB41_11:
	fma.rn.f64 	%fd77, %fd183, 0d7FF0000000000000, 0d7FF0000000000000;
	{
	.reg .b32 %temp; 
	mov.b64 	{%temp, %r56}, %fd183;
	}
	and.b32  	%r57, %r56, 2147483647;
	setp.eq.s32 	%p7, %r57, 0;
	selp.f64 	%fd185, 0dFFF0000000000000, %fd77, %p7;
$L__BB41_12:
	sub.f64 	%fd181, %fd181, %fd185;
	add.s32 	%r19, %r149, 64;
	setp.ge.u32 	%p9, %r19, %r36;
	@%p9 bra 	$L__BB41_24;
	mul.wide.u32 	%rd6, %r19, 8;
	add.s64 	%rd7, %rd1, %rd6;
	ld.global.f64 	%fd18, [%rd7];
	fma.rn.f64 	%fd109, %fd18, 0d3FF71547652B82FE, 0d4338000000000000;
	{
	.reg .b32 %temp; 
	mov.b64 	{%r20, %temp}, %fd109;
	}
	mov.f64 	%fd110, 0dC338000000000000;
	add.rn.f64 	%fd111, %fd109, %fd110;
	fma.rn.f64 	%fd112, %fd111, 0dBFE62E42FEFA39EF, %fd18;
	fma.rn.f64 	%fd113, %fd111, 0dBC7ABC9E3B39803F, %fd112;
	fma.rn.f64 	%fd114, %fd113, 0d3E5ADE1569CE2BDF, 0d3E928AF3FCA213EA;
	fma.rn.f64 	%fd115, %fd114, %fd113, 0d3EC71DEE62401315;
	fma.rn.f64 	%fd116, %fd115, %fd113, 0d3EFA01997C89EB71;
	fma.rn.f64 	%fd117, %fd116, %fd113, 0d3F2A01A014761F65;
	fma.rn.f64 	%fd118, %fd117, %fd113, 0d3F56C16C1852B7AF;
	fma.rn.f64 	%fd119, %fd118, %fd113, 0d3F81111111122322;
	fma.rn.f64 	%fd120, %fd119, %fd113, 0d3FA55555555502A1;
	fma.rn.f64 	%fd121, %fd120, %fd113, 0d3FC5555555555511;
	fma.rn.f64 	%fd122, %fd121, %fd113, 0d3FE000000000000B;
	fma.rn.f64 	%fd123, %fd122, %fd113, 0d3FF0000000000000;
	fma.rn.f64 	%fd124, %fd123, %fd113, 0d3FF0000000000000;
	{
	.reg .b32 %temp; 
	mov.b64 	{%r21, %temp}, %fd124;
	}
	{
	.reg .b32 %temp; 
	mov.b64 	{%temp, %r22}, %fd124;
	}
	shl.b32 	%r66, %r20, 20;
	add.s32 	%r67, %r66, %r22;
	mov.b64 	%fd186, {%r21, %r67};
	{
	.reg .b32 %temp; 
	mov.b64 	{%temp, %r68}, %fd18;
	}
	mov.b32 	%f4, %r68;
	abs.f32 	%f2, %f4;
	setp.lt.f32 	%p10, %f2, 0f4086232B;
	@%p10 bra 	$L__BB41_16;
	setp.lt.f64 	%p11, %fd18, 0d0000000000000000;
	add.f64 	%fd125, %fd18, 0d7FF0000000000000;
	selp.f64 	%fd186, 0d0000000000000000, %fd125, %p11;
	setp.geu.f32 	%p12, %f2, 0f40874800;
	@%p12 bra 	$L__BB41_16;
	shr.u32 	%r69, %r20, 31;
	add.s32 	%r70, %r20, %r69;
	shr.s32 	%r71, %r70, 1;
	shl.b32 	%r72, %r71, 20;
	add.s32 	%r73, %r22, %r72;
	mov.b64 	%fd126, {%r21, %r73};
	sub.s32 	%r74, %r20, %r71;
	shl.b32 	%r75, %r74, 20;
	add.s32 	%r76, %r75, 1072693248;
	mov.b32 	%r77, 0;
	mov.b64 	%fd127, {%r77, %r76};
	mul.f64 	%fd186, %fd127, %fd126;
$L__BB41_16:
	add.f64 	%fd187, %fd186, 0d3FF0000000000000;
	{
	.reg .b32 %temp; 
	mov.b64 	{%temp, %r154}, %fd187;
	}
	{
	.reg .b32 %temp; 
	mov.b64 	{%r155, %temp}, %fd187;
	}
	setp.gt.s32 	%p13, %r154, 1048575;
	mov.b32 	%r156, -1023;
	@%p13 bra 	$L__BB41_18;
	mul.f64 	%fd187, %fd187, 0d4350000000000000;
	{
	.reg .b32 %temp; 
	mov.b64 	{%temp, %r154}, %fd187;
	}
	{
	.reg .b32 %temp; 
	mov.b64 	{%r155, %temp}, %fd187;
	}
	mov.b32 	%r156, -1077;
$L__BB41_18:
	add.s32 	%r80, %r154, -1;
	setp.gt.u32 	%p14, %r80, 2146435070;
	@%p14 bra 	$L__BB41_22;
	shr.u32 	%r83, %r154, 20;
	add.s32 	%r157, %r156, %r83;
	and.b32  	%r84, %r154, 1048575;
	or.b32  	%r85, %r84, 1072693248;
	mov.b64 	%fd188, {%r155, %r85};
	setp.lt.u32 	%p16, %r85, 1073127583;
	@%p16 bra 	$L__BB41_21;
	{
	.reg .b32 %temp; 
	mov.b64 	{%r86, %temp}, %fd188;
	}
	{
	.reg .b32 %temp; 
	mov.b64 	{%temp, %r87}, %fd188;
	}
	add.s32 	%r88, %r87, -1048576;
	mov.b64 	%fd188, {%r86, %r88};
	add.s32 	%r157, %r157, 1;
$L__BB41_21:
	add.f64 	%fd129, %fd188, 0dBFF0000000000000;
	add.f64 	%fd130, %fd188, 0d3FF0000000000000;
	rcp.approx.ftz.f64 	%fd131, %fd130;
	neg.f64 	%fd132, %fd130;
	fma.rn.f64 	%fd133, %fd132, %fd131, 0d3FF0000000000000;
	fma.rn.f64 	%fd134, %fd133, %fd133, %fd133;
	fma.rn.f64 	%fd135, %fd134, %fd131, %fd131;
	mul.f64 	%fd136, %fd129, %fd135;
	fma.rn.f64 	%fd137, %fd129, %fd135, %fd136;
	mul.f64 	%fd138, %fd137, %fd137;
	fma.rn.f64 	%fd139, %fd138, 0d3EB1380B3AE80F1E, 0d3ED0EE258B7A8B04;
	fma.rn.f64 	%fd140, %fd139, %fd138, 0d3EF3B2669F02676F;
	fma.rn.f64 	%fd141, %fd140, %fd138, 0d3F1745CBA9AB0956;
	fma.rn.f64 	%fd142, %fd141, %fd138, 0d3F3C71C72D1B5154;
	fma.rn.f64 	%fd143, %fd142, %fd138, 0d3F624924923BE72D;
	fma.rn.f64 	%fd144, %fd143, %fd138, 0d3F8999999999A3C4;
	fma.rn.f64 	%fd145, %fd144, %fd138, 0d3FB5555555555554;
	sub.f64 	%fd146, %fd129, %fd137;
	add.f64 	%fd147, %fd146, %fd146;
	neg.f64 	%fd148, %fd137;
	fma.rn.f64 	%fd149, %fd148, %fd129, %fd147;
	mul.f64 	%fd150, %fd135, %fd149;
	mul.f64 	%fd151, %fd138, %fd145;
	fma.rn.f64 	%fd152, %fd151, %fd137, %fd150;
	xor.b32  	%r89, %r157, -2147483648;
	mov.b32 	%r90, 1127219200;
	mov.b64 	%fd153, {%r89, %r90};
	sub.f64 	%fd154, %fd153, %fd1;
	fma.rn.f64 	%fd155, %fd154, 0d3FE62E42FEFA39EF, %fd137;
	fma.rn.f64 	%fd156, %fd154, 0dBFE62E42FEFA39EF, %fd155;
	sub.f64 	%fd157, %fd156, %fd137;
	sub.f64 	%fd158, %fd152, %fd157;
	fma.rn.f64 	%fd159, %fd154, 0d3C7ABC9E3B39803F, %fd158;
	add.f64 	%fd189, %fd155, %fd159;
	bra.uni 	$L__BB41_23;
$L__BB41_22:
	fma.rn.f64 	%fd128, %fd187, 0d7FF0000000000000, 0d7FF0000000000000;
	{
	.reg .b32 %temp; 
	mov.b64 	{%temp, %r81}, %fd187;
	}
	and.b32  	%r82, %r81, 2147483647;
	setp.eq.s32 	%p15, %r82, 0;
	selp.f64 	%fd189, 0dFFF0000000000000, %fd128, %p15;
$L__BB41_23:
	sub.f64 	%fd181, %fd181, %fd189;
$L__BB41_24:
	add.s32 	%r149, %r149, %r4;
	setp.lt.u32 	%p17, %r149, %r36;
	@%p17 bra 	$L__BB41_2;
$L__BB41_25:
	shl.b32 	%r91, %r1, 3;
	mov.u32 	%r92, __smem_d;
	add.s32 	%r34, %r92, %r91;
	st.shared.f64 	[%r34], %fd181;
	barrier.sync 	0;
	barrier.sync 	0;
	barrier.sync 	0;
	barrier.sync 	0;
	setp.gt.u32 	%p18, %r1, 31;
	@%p18 bra 	$L__BB41_43;
	// begin inline asm
	activemask.b32 %r93;
	// end inline asm
	ld.shared.f64 	%fd160, [%r34+256];
	add.f64 	%fd35, %fd181, %fd160;
	setp.ne.s32 	%p19, %r93, -1;
	@%p19 bra 	$L__BB41_28;
	// begin inline asm
	mov.b64 {%r101,%r102}, %fd35;
	// end inline asm
	shfl.sync.down.b32	%r104|%p23, %r102, 16, 31, -1;
	shfl.sync.down.b32	%r103|%p24, %r101, 16, 31, -1;
	// begin inline asm
	mov.b64 %fd192, {%r103,%r104};
	// end inline asm
	bra.uni 	$L__BB41_29;
$L__BB41_28:
	// begin inline asm
	mov.u32 %r94, %laneid;
	// end inline asm
	fns.b32 	%r99, %r93, %r94, 17;
	setp.gt.u32 	%p20, %r99, 31;
	selp.b32 	%r100, %r94, %r99, %p20;
	// begin inline asm
	mov.b64 {%r95,%r96}, %fd35;
	// end inline asm
	shfl.sync.idx.b32	%r98|%p21, %r96, %r100, 31, %r93;
	shfl.sync.idx.b32	%r97|%p22, %r95, %r100, 31, %r93;
	// begin inline asm
	mov.b64 %fd192, {%r97,%r98};
	// end inline asm
$L__BB41_29:
	setp.eq.s32 	%p25, %r93, -1;
	add.f64 	%fd39, %fd35, %fd192;
	@%p25 bra 	$L__BB41_31;
	// begin inline asm
	mov.u32 %r105, %laneid;
	// end inline asm
	fns.b32 	%r110, %r93, %r105, 9;
	setp.gt.u32 	%p26, %r110, 31;
	selp.b32 	%r111, %r105, %r110, %p26;
	// begin inline asm
	mov.b64 {%r106,%r107}, %fd39;
	// end inline asm
	shfl.sync.idx.b32	%r109|%p27, %r107, %r111, 31, %r93;
	shfl.sync.idx.b32	%r108|%p28, %r106, %r111, 31, %r93;
	// begin inline asm
	mov.b64 %fd193, {%r108,%r109};
	// end inline asm
	bra.uni 	$L__BB41_32;
$L__BB41_31:
	// begin inline asm
	mov.b64 {%r112,%r113}, %fd39;
	// end inline asm
	shfl.sync.down.b32	%r115|%p29, %r113, 8, 31, -1;
	shfl.sync.down.b32	%r114|%p30, %r112, 8, 31, -1;
	// begin inline asm
	mov.b64 %fd193, {%r114,%r115};
	// end inline asm
$L__BB41_32:
	setp.eq.s32 	%p31, %r93, -1;
	add.f64 	%fd43, %fd39, %fd193;
	@%p31 bra 	$L__BB41_34;
	// begin inline asm
	mov.u32 %r116, %laneid;
	// end inline asm
	fns.b32 	%r121, %r93, %r116, 5;
	setp.gt.u32 	%p32, %r121, 31;
	selp.b32 	%r122, %r116, %r121, %p32;
	// begin inline asm
	mov.b64 {%r117,%r118}, %fd43;
	// end inline asm
	shfl.sync.idx.b32	%r120|%p33, %r118, %r122, 31, %r93;
	shfl.sync.idx.b32	%r119|%p34, %r117, %r122, 31, %r93;
	// begin inline asm
	mov.b64 %fd194, {%r119,%r120};
	// end inline asm
	bra.uni 	$L__BB41_35;
$L__BB41_34:
	// begin inline asm
	mov.b64 {%r123,%r124}, %fd43;
	// end inline asm
	shfl.sync.down.b32	%r126|%p35, %r124, 4, 31, -1;
	shfl.sync.down.b32	%r125|%p36, %r123, 4, 31, -1;
	// begin inline asm
	mov.b64 %fd194, {%r125,%r126};
	// end inline asm
$L__BB41_35:
	setp.eq.s32 	%p37, %r93, -1;
	add.f64 	%fd47, %fd43, %fd194;
	@%p37 bra 	$L__BB41_37;
	// begin inline asm
	mov.u32 %r127, %laneid;
	// end inline asm
	fns.b32 	%r132, %r93, %r127, 3;
	setp.gt.u32 	%p38, %r132, 31;
	selp.b32 	%r133, %r127, %r132, %p38;
	// begin inline asm
	mov.b64 {%r128,%r129}, %fd47;
	// end inline asm
	shfl.sync.idx.b32	%r131|%p39, %r129, %r133, 31, %r93;
	shfl.sync.idx.b32	%r130|%p40, %r128, %r133, 31, %r93;
	// begin inline asm
	mov.b64 %fd195, {%r130,%r131};
	// end inline asm
	bra.uni 	$L__BB41_38;
$L__BB41_37:
	// begin inline asm
	mov.b64 {%r134,%r135}, %fd47;
	// end inline asm
	shfl.sync.down.b32	%r137|%p41, %r135, 2, 31, -1;
	shfl.sync.down.b32	%r136|%p42, %r134, 2, 31, -1;
	// begin inline asm
	mov.b64 %fd195, {%r136,%r137};
	// end inline asm
$L__BB41_38:
	setp.eq.s32 	%p43, %r93, -1;
	add.f64 	%fd51, %fd47, %fd195;
	@%p43 bra 	$L__BB41_40;
	// begin inline asm
	mov.u32 %r138, %laneid;
	// end inline asm
	fns.b32 	%r143, %r93, %r138, 2;
	setp.gt.u32 	%p44, %r143, 31;
	selp.b32 	%r144, %r138, %r143, %p44;
	// begin inline asm
	mov.b64 {%r139,%r140}, %fd51;
	// end inline asm
	shfl.sync.idx.b32	%r142|%p45, %r140, %r144, 31, %r93;
	shfl.sync.idx.b32	%r141|%p46, %r139, %r144, 31, %r93;
	// begin inline asm
	mov.b64 %fd196, {%r141,%r142};
	// end inline asm
	bra.uni 	$L__BB41_41;
$L__BB41_40:
	// begin inline asm
	mov.b64 {%r145,%r146}, %fd51;
	// end inline asm
	shfl.sync.down.b32	%r148|%p47, %r146, 1, 31, -1;
	shfl.sync.down.b32	%r147|%p48, %r145, 1, 31, -1;
	// begin inline asm
	mov.b64 %fd196, {%r147,%r148};
	// end inline asm
$L__BB41_41:
	add.f64 	%fd55, %fd51, %fd196;
	setp.ne.s32 	%p49, %r1, 0;
	@%p49 bra 	$L__BB41_43;
	cvta.to.global.u64 	%rd8, %rd2;
	mul.wide.u32 	%rd9, %r2, 8;
	add.s64 	%rd10, %rd8, %rd9;
	st.global.f64 	[%rd10], %fd55;
$L__BB41_43:
	ret;

}
	// .globl	_Z11reduceRegr6IdLj32ELb0EEvPT_S1_j
.visible .entry _Z11reduceRegr6IdLj32ELb0EEvPT_S1_j(
	.param .u64 .ptr .align 1 _Z11reduceRegr6IdLj32ELb0EEvPT_S1_j_param_0,
	.param .u64 .ptr .align 1 _Z11reduceRegr6IdLj32ELb0EEvPT_S1_j_param_1,
	.param .u32 _Z11reduceRegr6IdLj32ELb0EEvPT_S1_j_param_2
)
{
	.reg .pred 	%p<50>;
	.reg .b32 	%r<158>;
	.reg .b32 	%f<5>;
	.reg .b64 	%rd<11>;
	.reg .b64 	%fd<195>;

	ld.param.u64 	%rd3, [_Z11reduceRegr6IdLj32ELb0EEvPT_S1_j_param_0];
	ld.param.u64 	%rd2, [_Z11reduceRegr6IdLj32ELb0EEvPT_S1_j_param_1];
	ld.param.u32 	%r35, [_Z11reduceRegr6IdLj32ELb0EEvPT_S1_j_param_2];
	cvta.to.global.u64 	%rd1, %rd3;
	mov.u32 	%r1, %tid.x;
	mov.u32 	%r2, %ctaid.x;
	shl.b32 	%r36, %r2, 6;
	add.s32 	%r149, %r36, %r1;
	setp.ge.u32 	%p1, %r149, %r35;
	mov.f64 	%fd179, 0d0000000000000000;
	@%p1 bra 	$L__BB42_25;
	mov.b32 	%r37, 1127219200;
	mov.b32 	%r38, -2147483648;
	mov.b64 	%fd1, {%r38, %r37};
	mov.u32 	%r39, %nctaid.x;
	shl.b32 	%r4, %r39, 6;
	mov.f64 	%fd179, 0d0000000000000000;
$L__BB42_2:
	mul.wide.u32 	%rd4, %r149, 8;
	add.s64 	%rd5, %rd1, %rd4;
	ld.global.f64 	%fd3, [%rd5];
	fma.rn.f64 	%fd57, %fd3, 0d3FF71547652B82FE, 0d4338000000000000;
	{
	.reg .b32 %temp; 
	mov.b64 	{%r6, %temp}, %fd57;
	}
	mov.f64 	%fd58, 0dC338000000000000;
	add.rn.f64 	%fd59, %fd57, %fd58;
	fma.rn.f64 	%fd60, %fd59, 0dBFE62E42FEFA39EF, %fd3;
	fma.rn.f64 	%fd61, %fd59, 0dBC7ABC9E3B39803F, %fd60;
	fma.rn.f64 	%fd62, %fd61, 0d3E5ADE1569CE2BDF, 0d3E928AF3FCA213EA;
	fma.rn.f64 	%fd63, %fd62, %fd61, 0d3EC71DEE62401315;
	fma.rn.f64 	%fd64, %fd63, %fd61, 0d3EFA01997C89EB71;
	fma.rn.f64 	%fd65, %fd64, %fd61, 0d3F2A01A014761F65;
	fma.rn.f64 	%fd66, %fd65, %fd61, 0d3F56C16C1852B7AF;
	fma.rn.f64 	%fd67, %fd66, %fd61, 0d3F81111111122322;
	fma.rn.f64 	%fd68, %fd67, %fd61, 0d3FA55555555502A1;
	fma.rn.f64 	%fd69, %fd68, %fd61, 0d3FC5555555555511;
	fma.rn.f64 	%fd70, %fd69, %fd61, 0d3FE000000000000B;
	fma.rn.f64 	%fd71, %fd70, %fd61, 0d3FF0000000000000;
	fma.rn.f64 	%fd72, %fd71, %fd61, 0d3FF0000000000000;
	{
	.reg .b32 %temp; 
	mov.b64 	{%r7, %temp}, %fd72;
	}
	{
	.reg .b32 %temp; 
	mov.b64 	{%temp, %r8}, %fd72;
	}
	shl.b32 	%r40, %r6, 20;
	add.s32 	%r41, %r40, %r8;
	mov.b64 	%fd180, {%r7, %r41};
	{
	.reg .b32 %temp; 
	mov.b64 	{%temp, %r42}, %fd3;
	}
	mov.b32 	%f3, %r42;
	abs.f32 	%f1, %f3;
	setp.lt.f32 	%p2, %f1, 0f4086232B;
	@%p2 bra 	$L__BB42_5;
	setp.lt.f64 	%p3, %fd3, 0d0000000000000000;
	add.f64 	%fd73, %fd3, 0d7FF0000000000000;
	selp.f64 	%fd180, 0d0000000000000000, %fd73, %p3;
	setp.geu.f32 	%p4, %f1, 0f40874800;
	@%p4 bra 	$L__BB42_5;
	shr.u32 	%r43, %r6, 31;
	add.s32 	%r44, %r6, %r43;
	shr.s32 	%r45, %r44, 1;
	shl.b32 	%r46, %r45, 20;
	add.s32 	%r47, %r8, %r46;
	mov.b64 	%fd74, {%r7, %r47};
	sub.s32 	%r48, %r6, %r45;
	shl.b32 	%r49, %r48, 20;
	add.s32 	%r50, %r49, 1072693248;
	mov.b32 	%r51, 0;
	mov.b64 	%fd75, {%r51, %r50};
	mul.f64 	%fd180, %fd75, %fd74;
$L__BB42_5:
	add.f64 	%fd181, %fd180, 0d3FF0000000000000;
	{
	.reg .b32 %temp; 
	mov.b64 	{%temp, %r150}, %fd181;
	}
	{
	.reg .b32 %temp; 
	mov.b64 	{%r151, %temp}, %fd181;
	}
	setp.gt.s32 	%p5, %r150, 1048575;
	mov.b32 	%r152, -1023;
	@%p5 bra 	$L__BB42_7;
	mul.f64 	%fd181, %fd181, 0d4350000000000000;
	{
	.reg .b32 %temp; 
	mov.b64 	{%temp, %r150}, %fd181;
	}
	{
	.reg .b32 %temp; 
	mov.b64 	{%r151, %temp}, %fd181;
	}
	mov.b32 	%r152, -1077;
$L__BB42_7:
	add.s32 	%r54, %r150, -1;
	setp.gt.u32 	%p6, %r54, 2146435070;
	@%p6 bra 	$L__BB42_11;
	shr.u32 	%r57, %r150, 20;
	add.s32 	%r153, %r152, %r57;
	and.b32  	%r58, %r150, 1048575;
	or.b32  	%r59, %r58, 1072693248;
	mov.b64 	%fd182, {%r151, %r59};
	setp.lt.u32 	%p8, %r59, 1073127583;
	@%p8 bra 	$L__BB42_10;
	{
	.reg .b32 %temp; 
	mov.b64 	{%r60, %temp}, %fd182;
	}
	{
	.reg .b32 %temp; 
	mov.b64 	{%temp, %r61}, %fd182;
	}
	add.s32 	%r62, %r61, -1048576;
	mov.b64 	%fd182, {%r60, %r62};
	add.s32 	%r153, %r153, 1;
$L__BB42_10:
	add.f64 	%fd77, %fd182, 0dBFF0000000000000;
	add.f64 	%fd78, %fd182, 0d3FF0000000000000;
	rcp.approx.ftz.f64 	%fd79, %fd78;
	neg.f64 	%fd80, %fd78;
	fma.rn.f64 	%fd81, %fd80, %fd79, 0d3FF0000000000000;
	fma.rn.f64 	%fd82, %fd81, %fd81, %fd81;
	fma.rn.f64 	%fd83, %fd82, %fd79, %fd79;
	mul.f64 	%fd84, %fd77, %fd83;
	fma.rn.f64 	%fd85, %fd77, %fd83, %fd84;
	mul.f64 	%fd86, %fd85, %fd85;
	fma.rn.f64 	%fd87, %fd86, 0d3EB1380B3AE80F1E, 0d3ED0EE258B7A8B04;
	fma.rn.f64 	%fd88, %fd87, %fd86, 0d3EF3B2669F02676F;
	fma.rn.f64 	%fd89, %fd88, %fd86, 0d3F1745CBA9AB0956;
	fma.rn.f64 	%fd90, %fd89, %fd86, 0d3F3C71C72D1B5154;
	fma.rn.f64 	%fd91, %fd90, %fd86, 0d3F624924923BE72D;
	fma.rn.f64 	%fd92, %fd91, %fd86, 0d3F8999999999A3C4;
	fma.rn.f64 	%fd93, %fd92, %fd86, 0d3FB5555555555554;
	sub.f64 	%fd94, %fd77, %fd85;
	add.f64 	%fd95, %fd94, %fd94;
	neg.f64 	%fd96, %fd85;
	fma.rn.f64 	%fd97, %fd96, %fd77, %fd95;
	mul.f64 	%fd98, %fd83, %fd97;
	mul.f64 	%fd99, %fd86, %fd93;
	fma.rn.f64 	%fd100, %fd99, %fd85, %fd98;
	xor.b32  	%r63, %r153, -2147483648;
	mov.b32 	%r64, 1127219200;
	mov.b64 	%fd101, {%r63, %r64};
	sub.f64 	%fd102, %fd101, %fd1;
	fma.rn.f64 	%fd103, %fd102, 0d3FE62E42FEFA39EF, %fd85;
	fma.rn.f64 	%fd104, %fd102, 0dBFE62E42FEFA39EF, %fd103;
	sub.f64 	%fd105, %fd104, %fd85;
	sub.f64 	%fd106, %fd100, %fd105;
	fma.rn.f64 	%fd107, %fd102, 0d3C7ABC9E3B39803F, %fd106;
	add.f64 	%fd183, %fd103, %fd107;
	bra.uni 	$L__BB42_12;
$L__BB42_11:
	fma.rn.f64 	%fd76, %fd181, 0d7FF0000000000000, 0d7FF0000000000000;
	{
	.reg .b32 %temp; 
	mov.b64 	{%temp, %r55}, %fd181;
	}
	and.b32  	%r56, %r55, 2147483647;
	setp.eq.s32 	%p7, %r56, 0;
	selp.f64 	%fd183, 0dFFF0000000000000, %fd76, %p7;
$L__BB42_12:
	sub.f64 	%fd179, %fd179, %fd183;
	add.s32 	%r19, %r149, 32;
	setp.ge.u32 	%p9, %r19, %r35;
	@%p9 bra 	$L__BB42_24;
	mul.wide.u32 	%rd6, %r19, 8;
	add.s64 	%rd7, %rd1, %rd6;
	ld.global.f64 	%fd18, [%rd7];
	fma.rn.f64 	%fd108, %fd18, 0d3FF71547652B82FE, 0d4338000000000000;
	{
	.reg .b32 %temp; 
	mov.b64 	{%r20, %temp}, %fd108;
	}
	mov.f64 	%fd109, 0dC338000000000000;
	add.rn.f64 	%fd110, %fd108, %fd109;
	fma.rn.f64 	%fd111, %fd110, 0dBFE62E42FEFA39EF, %fd18;
	fma.rn.f64 	%fd112, %fd110, 0dBC7ABC9E3B39803F, %fd111;
	fma.rn.f64 	%fd113, %fd112, 0d3E5ADE1569CE2BDF, 0d3E928AF3FCA213EA;
	fma.rn.f64 	%fd114, %fd113, %fd112, 0d3EC71DEE62401315;
	fma.rn.f64 	%fd115, %fd114, %fd112, 0d3EFA01997C89EB71;
	fma.rn.f64 	%fd116, %fd115, %fd112, 0d3F2A01A014761F65;
	fma.rn.f64 	%fd117, %fd116, %fd112, 0d3F56C16C1852B7AF;
	fma.rn.f64 	%fd118, %fd117, %fd112, 0d3F81111111122322;
	fma.rn.f64 	%fd119, %fd118, %fd112, 0d3FA55555555502A1;
	fma.rn.f64 	%fd120, %fd119, %fd112, 0d3FC5555555555511;
	fma.rn.f64 	%fd121, %fd120, %fd112, 0d3FE000000000000B;
	fma.rn.f64 	%fd122, %fd121, %fd112, 0d3FF0000000000000;
	fma.rn.f64 	%fd123, %fd122, %fd112, 0d3FF0000000000000;
	{
	.reg .b32 %temp; 
	mov.b64 	{%r21, %temp}, %fd123;
	}
	{
	.reg .b32 %temp; 
	mov.b64 	{%temp, %r22}, %fd123;
	}
	shl.b32 	%r65, %r20, 20;
	add.s32 	%r66, %r65, %r22;
	mov.b64 	%fd184, {%r21, %r66};
	{
	.reg .b32 %temp; 
	mov.b64 	{%temp, %r67}, %fd18;
	}
	mov.b32 	%f4, %r67;
	abs.f32 	%f2, %f4;
	setp.lt.f32 	%p10, %f2, 0f4086232B;
	@%p10 bra 	$L__BB42_16;
	setp.lt.f64 	%p11, %fd18, 0d0000000000000000;
	add.f64 	%fd124, %fd18, 0d7FF0000000000000;
	selp.f64 	%fd184, 0d0000000000000000, %fd124, %p11;
	setp.geu.f32 	%p12, %f2, 0f40874800;
	@%p12 bra 	$L__BB42_16;
	shr.u32 	%r68, %r20, 31;
	add.s32 	%r69, %r20, %r68;
	shr.s32 	%r70, %r69, 1;
	shl.b32 	%r71, %r70, 20;
	add.s32 	%r72, %r22, %r71;
	mov.b64 	%fd125, {%r21, %r72};
	sub.s32 	%r73, %r20, %r70;
	shl.b32 	%r74, %r73, 20;
	add.s32 	%r75, %r74, 1072693248;
	mov.b32 	%r76, 0;
	mov.b64 	%fd126, {%r76, %r75};
	mul.f64 	%fd184, %fd126, %fd125;
$L__BB42_16:
	add.f64 	%fd185, %fd184, 0d3FF0000000000000;
	{
	.reg .b32 %temp; 
	mov.b64 	{%temp, %r154}, %fd185;
	}
	{
	.reg .b32 %temp; 
	mov.b64 	{%r155, %temp}, %fd185;
	}
	setp.gt.s32 	%p13, %r154, 1048575;
	mov.b32 	%r156, -1023;
	@%p13 bra 	$L__BB42_18;
	mul.f64 	%fd185, %fd185, 0d4350000000000000;
	{
	.reg .b32 %temp; 
	mov.b64 	{%temp, %r154}, %fd185;
	}
	{
	.reg .b32 %temp; 
	mov.b64 	{%r155, %temp}, %fd185;
	}
	mov.b32 	%r156, -1077;
$L__BB42_18:
	add.s32 	%r79, %r154, -1;
	setp.gt.u32 	%p14, %r79, 2146435070;
	@%p14 bra 	$L__BB42_22;
	shr.u32 	%r82, %r154, 20;
	add.s32 	%r157, %r156, %r82;
	and.b32  	%r83, %r154, 1048575;
	or.b32  	%r84, %r83, 1072693248;
	mov.b64 	%fd186, {%r155, %r84};
	setp.lt.u32 	%p16, %r84, 1073127583;
	@%p16 bra 	$L__BB42_21;
	{
	.reg .b32 %temp; 
	mov.b64 	{%r85, %temp}, %fd186;
	}
	{
	.reg .b32 %temp; 
	mov.b64 	{%temp, %r86}, %fd186;
	}
	add.s32 	%r87, %r86, -1048576;
	mov.b64 	%fd186, {%r85, %r87};
	add.s32 	%r157, %r157, 1;
$L__BB42_21:
	add.f64 	%fd128, %fd186, 0dBFF0000000000000;
	add.f64 	%fd129, %fd186, 0d3FF0000000000000;
	rcp.approx.ftz.f64 	%fd130, %fd129;
	neg.f64 	%fd131, %fd129;
	fma.rn.f64 	%fd132, %fd131, %fd130, 0d3FF0000000000000;
	fma.rn.f64 	%fd133, %fd132, %fd132, %fd132;
	fma.rn.f64 	%fd134, %fd133, %fd130, %fd130;
	mul.f64 	%fd135, %fd128, %fd134;
	fma.rn.f64 	%fd136, %fd128, %fd134, %fd135;
	mul.f64 	%fd137, %fd136, %fd136;
	fma.rn.f64 	%fd138, %fd137, 0d3EB1380B3AE80F1E, 0d3ED0EE258B7A8B04;
	fma.rn.f64 	%fd139, %fd138, %fd137, 0d3EF3B2669F02676F;
	fma.rn.f64 	%fd140, %fd139, %fd137, 0d3F1745CBA9AB0956;
	fma.rn.f64 	%fd141, %fd140, %fd137, 0d3F3C71C72D1B5154;
	fma.rn.f64 	%fd142, %fd141, %fd137, 0d3F624924923BE72D;
	fma.rn.f64 	%fd143, %fd142, %fd137, 0d3F8999999999A3C4;
	fma.rn.f64 	%fd144, %fd143, %fd137, 0d3FB5555555555554;
	sub.f64 	%fd145, %fd128, %fd136;
	add.f64 	%fd146, %fd145, %fd145;
	neg.f64 	%fd147, %fd136;
	fma.rn.f64 	%fd148, %fd147, %fd128, %fd146;
	mul.f64 	%fd149, %fd134, %fd148;
	mul.f64 	%fd150, %fd137, %fd144;
	fma.rn.f64 	%fd151, %fd150, %fd136, %fd149;
	xor.b32  	%r88, %r157, -2147483648;
	mov.b32 	%r89, 1127219200;
	mov.b64 	%fd152, {%r88, %r89};
	sub.f64 	%fd153, %fd152, %fd1;
	fma.rn.f64 	%fd154, %fd153, 0d3FE62E42FEFA39EF, %fd136;
	fma.rn.f64 	%fd155, %fd153, 0dBFE62E42FEFA39EF, %fd154;
	sub.f64 	%fd156, %fd155, %fd136;
	sub.f64 	%fd157, %fd151, %fd156;
	fma.rn.f64 	%fd158, %fd153, 0d3C7ABC9E3B39803F, %fd157;
	add.f64 	%fd187, %fd154, %fd158;
	bra.uni 	$L__BB42_23;
$L__BB42_22:
	fma.rn.f64 	%fd127, %fd185, 0d7FF0000000000000, 0d7FF0000000000000;
	{
	.reg .b32 %temp; 
	mov.b64 	{%temp, %r80}, %fd185;
	}
	and.b32  	%r81, %r80, 2147483647;
	setp.eq.s32 	%p15, %r81, 0;
	selp.f64 	%fd187, 0dFFF0000000000000, %fd127, %p15;
$L__BB42_23:
	sub.f64 	%fd179, %fd179, %fd187;
$L__BB42_24:
	add.s32 	%r149, %r149, %r4;
	setp.lt.u32 	%p17, %r149, %r35;
	@%p17 bra 	$L__BB42_2;
$L__BB42_25:
	shl.b32 	%r90, %r1, 3;
	mov.u32 	%r91, __smem_d;
	add.s32 	%r92, %r91, %r90;
	st.shared.f64 	[%r92], %fd179;
	barrier.sync 	0;
	barrier.sync 	0;
	barrier.sync 	0;
	barrier.sync 	0;
	setp.gt.u32 	%p18, %r1, 31;
	@%p18 bra 	$L__BB42_43;
	// begin inline asm
	activemask.b32 %r93;
	// end inline asm
	setp.ne.s32 	%p19, %r93, -1;
	@%p19 bra 	$L__BB42_28;
	// begin inline asm
	mov.b64 {%r101,%r102}, %fd179;
	// end inline asm
	shfl.sync.down.b32	%r104|%p23, %r102, 16, 31, -1;
	shfl.sync.down.b32	%r103|%p24, %r101, 16, 31, -1;
	// begin inline asm
	mov.b64 %fd190, {%r103,%r104};
	// end inline asm
	bra.uni 	$L__BB42_29;
$L__BB42_28:
	// begin inline asm
	mov.u32 %r94, %laneid;
	// end inline asm
	fns.b32 	%r99, %r93, %r94, 17;
	setp.gt.u32 	%p20, %r99, 31;
	selp.b32 	%r100, %r94, %r99, %p20;
	// begin inline asm
	mov.b64 {%r95,%r96}, %fd179;
	// end inline asm
	shfl.sync.idx.b32	%r98|%p21, %r96, %r100, 31, %r93;
	shfl.sync.idx.b32	%r97|%p22, %r95, %r100, 31, %r93;
	// begin inline asm
	mov.b64 %fd190, {%r97,%r98};
	// end inline asm
$L__BB42_29:
	setp.eq.s32 	%p25, %r93, -1;
	add.f64 	%fd38, %fd179, %fd190;
	@%p25 bra 	$L__BB42_31;
	// begin inline asm
	mov.u32 %r105, %laneid;
	// end inline asm
	fns.b32 	%r110, %r93, %r105, 9;
	setp.gt.u32 	%p26, %r110, 31;
	selp.b32 	%r111, %r105, %r110, %p26;
	// begin inline asm
	mov.b64 {%r106,%r107}, %fd38;
	// end inline asm
	shfl.sync.idx.b32	%r109|%p27, %r107, %r111, 31, %r93;
	shfl.sync.idx.b32	%r108|%p28, %r106, %r111, 31, %r93;
	// begin inline asm
	mov.b64 %fd191, {%r108,%r109};
	// end inline asm
	bra.uni 	$L__BB42_32;
$L__BB42_31:
	// begin inline asm
	mov.b64 {%r112,%r113}, %fd38;
	// end inline asm
	shfl.sync.down.b32	%r115|%p29, %r113, 8, 31, -1;
	shfl.sync.down.b32	%r114|%p30, %r112, 8, 31, -1;
	// begin inline asm
	mov.b64 %fd191, {%r114,%r115};
	// end inline asm
$L__BB42_32:
	setp.eq.s32 	%p31, %r93, -1;
	add.f64 	%fd42, %fd38, %fd191;
	@%p31 bra 	$L__BB42_34;
	// begin inline asm
	mov.u32 %r116, %laneid;
	// end inline asm
	fns.b32 	%r121, %r93, %r116, 5;
	setp.gt.u32 	%p32, %r121, 31;
	selp.b32 	%r122, %r116, %r121, %p32;
	// begin inline asm
	mov.b64 {%r117,%r118}, %fd42;
	// end inline asm
	shfl.sync.idx.b32	%r120|%p33, %r118, %r122, 31, %r93;
	shfl.sync.idx.b32	%r119|%p34, %r117, %r122, 31, %r93;
	// begin inline asm
	mov.b64 %fd192, {%r119,%r120};
	// end inline asm
	bra.uni 	$L__BB42_35;
$L__BB42_34:
	// begin inline asm
	mov.b64 {%r123,%r124}, %fd42;
	// end inline asm
	shfl.sync.down.b32	%r126|%p35, %r124, 4, 31, -1;
	shfl.sync.down.b32	%r125|%p36, %r123, 4, 31, -1;
	// begin inline asm
	mov.b64 %fd192, {%r125,%r126};
	// end inline asm
$L__BB42_35:
	setp.eq.s32 	%p37, %r93, -1;
	add.f64 	%fd46, %fd42, %fd192;
	@%p37 bra 	$L__BB42_37;
	// begin inline asm
	mov.u32 %r127, %laneid;
	// end inline asm
	fns.b32 	%r132, %r93, %r127, 3;
	setp.gt.u32 	%p38, %r132, 31;
	selp.b32 	%r133, %r127, %r132, %p38;
	// begin inline asm
	mov.b64 {%r128,%r129}, %fd46;
	// end inline asm
	shfl.sync.idx.b32	%r131|%p39, %r129, %r133, 31, %r93;
	shfl.sync.idx.b32	%r130|%p40, %r128, %r133, 31, %r93;
	// begin inline asm
	mov.b64 %fd193, {%r130,%r131};
	// end inline asm
	bra.uni 	$L__BB42_38;
$L__BB42_37:
	// begin inline asm
	mov.b64 {%r134,%r135}, %fd46;
	// end inline asm
	shfl.sync.down.b32	%r137|%p41, %r135, 2, 31, -1;
	shfl.sync.down.b32	%r136|%p42, %r134, 2, 31, -1;
	// begin inline asm
	mov.b64 %fd193, {%r136,%r137};
	// end inline asm
$L__BB42_38:
	setp.eq.s32 	%p43, %r93, -1;
	add.f64 	%fd50, %fd46, %fd193;
	@%p43 bra 	$L__BB42_40;
	// begin inline asm
	mov.u32 %r138, %laneid;
	// end inline asm
	fns.b32 	%r143, %r93, %r138, 2;
	setp.gt.u32 	%p44, %r143, 31;
	selp.b32 	%r144, %r138, %r143, %p44;
	// begin inline asm
	mov.b64 {%r139,%r140}, %fd50;
	// end inline asm
	shfl.sync.idx.b32	%r142|%p45, %r140, %r144, 31, %r93;
	shfl.sync.idx.b32	%r141|%p46, %r139, %r144, 31, %r93;
	// begin inline asm
	mov.b64 %fd194, {%r141,%r142};
	// end inline asm
	bra.uni 	$L__BB42_41;
$L__BB42_40:
	// begin inline asm
	mov.b64 {%r145,%r146}, %fd50;
	// end inline asm
	shfl.sync.down.b32	%r148|%p47, %r146, 1, 31, -1;
	shfl.sync.down.b32	%r147|%p48, %r145, 1, 31, -1;
	// begin inline asm
	mov.b64 %fd194, {%r147,%r148};
	// end inline asm
$L__BB42_41:
	add.f64 	%fd54, %fd50, %fd194;
	setp.ne.s32 	%p49, %r1, 0;
	@%p49 bra 	$L__BB42_43;
	cvta.to.global.u64 	%rd8, %rd2;
	mul.wide.u32 	%rd9, %r2, 8;
	add.s64 	%rd10, %rd8, %rd9;
	st.global.f64 	[%rd10], %fd54;
$L__BB42_43:
	ret;

}
	// .globl	_Z11reduceRegr6IdLj16ELb0EEvPT_S1_j
.visible .entry _Z11reduceRegr6IdLj16ELb0EEvPT_S1_j(
	.param .u64 .ptr .align 1 _Z11reduceRegr6IdLj16ELb0EEvPT_S1_j_param_0,
	.param .u64 .ptr .align 1 _Z11reduceRegr6IdLj16ELb0EEvPT_S1_j_param_1,
	.param .u32 _Z11reduceRegr6IdLj16ELb0EEvPT_S1_j_param_2
)
{
	.reg .pred 	%p<50>;
	.reg .b32 	%r<158>;
	.reg .b32 	%f<5>;
	.reg .b64 	%rd<11>;
	.reg .b64 	%fd<195>;

	ld.param.u64 	%rd3, [_Z11reduceRegr6IdLj16ELb0EEvPT_S1_j_param_0];
	ld.param.u64 	%rd2, [_Z11reduceRegr6IdLj16ELb0EEvPT_S1_j_param_1];
	ld.param.u32 	%r35, [_Z11reduceRegr6IdLj16ELb0EEvPT_S1_j_param_2];
	cvta.to.global.u64 	%rd1, %rd3;
	mov.u32 	%r1, %tid.x;
	mov.u32 	%r2, %ctaid.x;
	shl.b32 	%r36, %r2, 5;
	add.s32 	%r149, %r36, %r1;
	setp.ge.u32 	%p1, %r149, %r35;
	mov.f64 	%fd179, 0d0000000000000000;
	@%p1 bra 	$L__BB43_25;
	mov.b32 	%r37, 1127219200;
	mov.b32 	%r38, -2147483648;
	mov.b64 	%fd1, {%r38, %r37};
	mov.u32 	%r39, %nctaid.x;
	shl.b32 	%r4, %r39, 5;
	mov.f64 	%fd179, 0d0000000000000000;
$L__BB43_2:
	mul.wide.u32 	%rd4, %r149, 8;
	add.s64 	%rd5, %rd1, %rd4;
	ld.global.f64 	%fd3, [%rd5];
	fma.rn.f64 	%fd57, %fd3, 0d3FF71547652B82FE, 0d4338000000000000;
	{
	.reg .b32 %temp; 
	mov.b64 	{%r6, %temp}, %fd57;
	}
	mov.f64 	%fd58, 0dC338000000000000;
	add.rn.f64 	%fd59, %fd57, %fd58;
	fma.rn.f64 	%fd60, %fd59, 0dBFE62E42FEFA39EF, %fd3;
	fma.rn.f64 	%fd61, %fd59, 0dBC7ABC9E3B39803F, %fd60;
	fma.rn.f64 	%fd62, %fd61, 0d3E5ADE1569CE2BDF, 0d3E928AF3FCA213EA;
	fma.rn.f64 	%fd63, %fd62, %fd61, 0d3EC71DEE62401315;
	fma.rn.f64 	%fd64, %fd63, %fd61, 0d3EFA01997C89EB71;
	fma.rn.f64 	%fd65, %fd64, %fd61, 0d3F2A01A014761F65;
	fma.rn.f64 	%fd66, %fd65, %fd61, 0d3F56C16C1852B7AF;
	fma.rn.f64 	%fd67, %fd66, %fd61, 0d3F81111111122322;
	fma.rn.f64 	%fd68, %fd67, %fd61, 0d3FA55555555502A1;
	fma.rn.f64 	%fd69, %fd68, %fd61, 0d3FC5555555555511;
	fma.rn.f64 	%fd70, %fd69, %fd61, 0d3FE000000000000B;
	fma.rn.f64 	%fd71, %fd70, %fd61, 0d3FF0000000000000;
	fma.rn.f64 	%fd72, %fd71, %fd61, 0d3FF0000000000000;
	{
	.reg .b32 %temp; 
	mov.b64 	{%r7, %temp}, %fd72;
	}
	{
	.reg .b32 %temp; 
	mov.b64 	{%temp, %r8}, %fd72;
	}
	shl.b32 	%r40, %r6, 20;
	add.s32 	%r41, %r40, %r8;
	mov.b64 	%fd180, {%r7, %r41};
	{
	.reg .b32 %temp; 
	mov.b64 	{%temp, %r42}, %fd3;
	}
	mov.b32 	%f3, %r42;
	abs.f32 	%f1, %f3;
	setp.lt.f32 	%p2, %f1, 0f4086232B;
	@%p2 bra 	$L__BB43_5;
	setp.lt.f64 	%p3, %fd3, 0d0000000000000000;
	add.f64 	%fd73, %fd3, 0d7FF0000000000000;
	selp.f64 	%fd180, 0d0000000000000000, %fd73, %p3;
	setp.geu.f32 	%p4, %f1, 0f40874800;
	@%p4 bra 	$L__BB43_5;
	shr.u32 	%r43, %r6, 31;
	add.s32 	%r44, %r6, %r43;
	shr.s32 	%r45, %r44, 1;
	shl.b32 	%r46, %r45, 20;
	add.s32 	%r47, %r8, %r46;
	mov.b64 	%fd74, {%r7, %r47};
	sub.s32 	%r48, %r6, %r45;
	shl.b32 	%r49, %r48, 20;
	add.s32 	%r50, %r49, 1072693248;
	mov.b32 	%r51, 0;
	mov.b64 	%fd75, {%r51, %r50};
	mul.f64 	%fd180, %fd75, %fd74;
$L__BB43_5:
	add.f64 	%fd181, %fd180, 0d3FF0000000000000;
	{
	.reg .b32 %temp; 
	mov.b64 	{%temp, %r150}, %fd181;
	}
	{
	.reg .b32 %temp; 
	mov.b64 	{%r151, %temp}, %fd181;
	}
	setp.gt.s32 	%p5, %r150, 1048575;
	mov.b32 	%r152, -1023;
	@%p5 bra 	$L__BB43_7;
	mul.f64 	%fd181, %fd181, 0d4350000000000000;
	{
	.reg .b32 %temp; 
	mov.b64 	{%temp, %r150}, %fd181;
	}
	{
	.reg .b32 %temp; 
	mov.b64 	{%r151, %temp}, %fd181;
	}
	mov.b32 	%r152, -1077;
$L__BB43_7:
	add.s32 	%r54, %r150, -1;
	setp.gt.u32 	%p6, %r54, 2146435070;
	@%p6 bra 	$L__BB43_11;
	shr.u32 	%r57, %r150, 20;
	add.s32 	%r153, %r152, %r57;
	and.b32  	%r58, %r150, 1048575;
	or.b32  	%r59, %r58, 1072693248;
	mov.b64 	%fd182, {%r151, %r59};
	setp.lt.u32 	%p8, %r59, 1073127583;
	@%p8 bra 	$L__BB43_10;
	{
	.reg .b32 %temp; 
	mov.b64 	{%r60, %temp}, %fd182;
	}
	{
	.reg .b32 %temp; 
	mov.b64 	{%temp, %r61}, %fd182;
	}
	add.s32 	%r62, %r61, -1048576;
	mov.b64 	%fd182, {%r60, %r62};
	add.s32 	%r153, %r153, 1;
$L__BB43_10:
	add.f64 	%fd77, %fd182, 0dBFF0000000000000;
	add.f64 	%fd78, %fd182, 0d3FF0000000000000;
	rcp.approx.ftz.f64 	%fd79, %fd78;
	neg.f64 	%fd80, %fd78;
	fma.rn.f64 	%fd81, %fd80, %fd79, 0d3FF0000000000000;
	fma.rn.f64 	%fd82, %fd81, %fd81, %fd81;
	fma.rn.f64 	%fd83, %fd82, %fd79, %fd79;
	mul.f64 	%fd84, %fd77, %fd83;
	fma.rn.f64 	%fd85, %fd77, %fd83, %fd84;
	mul.f64 	%fd86, %fd85, %fd85;
	fma.rn.f64 	%fd87, %fd86, 0d3EB1380B3AE80F1E, 0d3ED0EE258B7A8B04;
	fma.rn.f64 	%fd88, %fd87, %fd86, 0d3EF3B2669F02676F;
	fma.rn.f64 	%fd89, %fd88, %fd86, 0d3F1745CBA9AB0956;
	fma.rn.f64 	%fd90, %fd89, %fd86, 0d3F3C71C72D1B5154;
	fma.rn.f64 	%fd91, %fd90, %fd86, 0d3F624924923BE72D;
	fma.rn.f64 	%fd92, %fd91, %fd86, 0d3F8999999999A3C4;
	fma.rn.f64 	%fd93, %fd92, %fd86, 0d3FB5555555555554;
	sub.f64 	%fd94, %fd77, %fd85;
	add.f64 	%fd95, %fd94, %fd94;
	neg.f64 	%fd96, %fd85;
	fma.rn.f64 	%fd97, %fd96, %fd77, %fd95;
	mul.f64 	%fd98, %fd83, %fd97;
	mul.f64 	%fd99, %fd86, %fd93;
	fma.rn.f64 	%fd100, %fd99, %fd85, %fd98;
	xor.b32  	%r63, %r153, -2147483648;
	mov.b32 	%r64, 1127219200;
	mov.b64 	%fd101, {%r63, %r64};
	sub.f64 	%fd102, %fd101, %fd1;
	fma.rn.f64 	%fd103, %fd102, 0d3FE62E42FEFA39EF, %fd85;
	fma.rn.f64 	%fd104, %fd102, 0dBFE62E42FEFA39EF, %fd103;
	sub.f64 	%fd105, %fd104, %fd85;
	sub.f64 	%fd106, %fd100, %fd105;
	fma.rn.f64 	%fd107, %fd102, 0d3C7ABC9E3B39803F, %fd106;
	add.f64 	%fd183, %fd103, %fd107;
	bra.uni 	$L__BB43_12;
$L__BB43_11:
	fma.rn.f64 	%fd76, %fd181, 0d7FF0000000000000, 0d7FF0000000000000;
	{
	.reg .b32 %temp; 
	mov.b64 	{%temp, %r55}, %fd181;
	}
	and.b32  	%r56, %r55, 2147483647;
	setp.eq.s32 	%p7, %r56, 0;
	selp.f64 	%fd183, 0dFFF0000000000000, %fd76, %p7;
$L__BB43_12:
	sub.f64 	%fd179, %fd179, %fd183;
	add.s32 	%r19, %r149, 16;
	setp.ge.u32 	%p9, %r19, %r35;
	@%p9 bra 	$L__BB43_24;
	mul.wide.u32 	%rd6, %r19, 8;
	add.s64 	%rd7, %rd1, %rd6;
	ld.global.f64 	%fd18, [%rd7];
	fma.rn.f64 	%fd108, %fd18, 0d3FF71547652B82FE, 0d4338000000000000;
	{
	.reg .b32 %temp; 
	mov.b64 	{%r20, %temp}, %fd108;
	}
	mov.f64 	%fd109, 0dC338000000000000;
	add.rn.f64 	%fd110, %fd108, %fd109;
	fma.rn.f64 	%fd111, %fd110, 0dBFE62E42FEFA39EF, %fd18;
	fma.rn.f64 	%fd112, %fd110, 0dBC7ABC9E3B39803F, %fd111;
	fma.rn.f64 	%fd113, %fd112, 0d3E5ADE1569CE2BDF, 0d3E928AF3FCA213EA;
	fma.rn.f64 	%fd114, %fd113, %fd112, 0d3EC71DEE62401315;
	fma.rn.f64 	%fd115, %fd114, %fd112, 0d3EFA01997C89EB71;
	fma.rn.f64 	%fd116, %fd115, %fd112, 0d3F2A01A014761F65;
	fma.rn.f64 	%fd117, %fd116, %fd112, 0d3F56C16C1852B7AF;
	fma.rn.f64 	%fd118, %fd117, %fd112, 0d3F81111111122322;
	fma.rn.f64 	%fd119, %fd118, %fd112, 0d3FA55555555502A1;
	fma.rn.f64 	%fd120, %fd119, %fd112, 0d3FC5555555555511;
	fma.rn.f64 	%fd121, %fd120, %fd112, 0d3FE000000000000B;
	fma.rn.f64 	%fd122, %fd121, %fd112, 0d3FF0000000000000;
	fma.rn.f64 	%fd123, %fd122, %fd112, 0d3FF0000000000000;
	{
	.reg .b32 %temp; 
	mov.b64 	{%r21, %temp}, %fd123;
	}
	{
	.reg .b32 %temp; 
	mov.b64 	{%temp, %r22}, %fd123;
	}
	shl.b32 	%r65, %r20, 20;
	add.s32 	%r66, %r65, %r22;
	mov.b64 	%fd184, {%r21, %r66};
	{
	.reg .b32 %temp; 
	mov.b64 	{%temp, %r67}, %fd18;
	}
	mov.b32 	%f4, %r67;
	abs.f32 	%f2, %f4;
	setp.lt.f32 	%p10, %f2, 0f4086232B;
	@%p10 bra 	$L__BB43_16;
	setp.lt.f64 	%p11, %fd18, 0d0000000000000000;
	add.f64 	%fd124, %fd18, 0d7FF0000000000000;
	selp.f64 	%fd184, 0d0000000000000000, %fd124, %p11;
	setp.geu.f32 	%p12, %f2, 0f40874800;
	@%p12 bra 	$L__BB43_16;
	shr.u32 	%r68, %r20, 31;
	add.s32 	%r69, %r20, %r68;
	shr.s32 	%r70, %r69, 1;
	shl.b32 	%r71, %r70, 20;
	add.s32 	%r72, %r22, %r71;
	mov.b64 	%fd125, {%r21, %r72};
	sub.s32 	%r73, %r20, %r70;
	shl.b32 	%r74, %r73, 20;
	add.s32 	%r75, %r74, 1072693248;
	mov.b32 	%r76, 0;
	mov.b64 	%fd126, {%r76, %r75};
	mul.f64 	%fd184, %fd126, %fd125;
$L__BB43_16:
	add.f64 	%fd185, %fd184, 0d3FF0000000000000;
	{
	.reg .b32 %temp; 
	mov.b64 	{%temp, %r154}, %fd185;
	}
	{
	.reg .b32 %temp; 
	mov.b64 	{%r155, %temp}, %fd185;
	}
	setp.gt.s32 	%p13, %r154, 1048575;
	mov.b32 	%r156, -1023;
	@%p13 bra 	$L__BB43_18;
	mul.f64 	%fd185, %fd185, 0d4350000000000000;
	{
	.reg .b32 %temp; 
	mov.b64 	{%temp, %r154}, %fd185;
	}
	{
	.reg .b32 %temp; 
	mov.b64 	{%r155, %temp}, %fd185;
	}
	mov.b32 	%r156, -1077;
$L__BB43_18:
	add.s32 	%r79, %r154, -1;
	setp.gt.u32 	%p14, %r79, 2146435070;
	@%p14 bra 	$L__BB43_22;
	shr.u32 	%r82, %r154, 20;
	add.s32 	%r157, %r156, %r82;
	and.b32  	%r83, %r154, 1048575;
	or.b32  	%r84, %r83, 1072693248;
	mov.b64 	%fd186, {%r155, %r84};
	setp.lt.u32 	%p16, %r84, 1073127583;
	@%p16 bra 	$L__BB43_21;
	{
	.reg .b32 %temp; 
	mov.b64 	{%r85, %temp}, %fd186;
	}
	{
	.reg .b32 %temp; 
	mov.b64 	{%temp, %r86}, %fd186;
	}
	add.s32 	%r87, %r86, -1048576;
	mov.b64 	%fd186, {%r85, %r87};
	add.s32 	%r157, %r157, 1;
$L__BB43_21:
	add.f64 	%fd128, %fd186, 0dBFF0000000000000;
	add.f64 	%fd129, %fd186, 0d3FF0000000000000;
	rcp.approx.ftz.f64 	%fd130, %fd129;
	neg.f64 	%fd131, %fd129;
	fma.rn.f64 	%fd132, %fd131, %fd130, 0d3FF0000000000000;
	fma.rn.f64 	%fd133, %fd132, %fd132, %fd132;
	fma.rn.f64 	%fd134, %fd133, %fd130, %fd130;
	mul.f64 	%fd135, %fd128, %fd134;
	fma.rn.f64 	%fd136, %fd128, %fd134, %fd135;
	mul.f64 	%fd137, %fd136, %fd136;
	fma.rn.f64 	%fd138, %fd137, 0d3EB1380B3AE80F1E, 0d3ED0EE258B7A8B04;
	fma.rn.f64 	%fd139, %fd138, %fd137, 0d3EF3B2669F02676F;
	fma.rn.f64 	%fd140, %fd139, %fd137, 0d3F1745CBA9AB0956;
	fma.rn.f64 	%fd141, %fd140, %fd137, 0d3F3C71C72D1B5154;
	fma.rn.f64 	%fd142, %fd141, %fd137, 0d3F624924923BE72D;
	fma.rn.f64 	%fd143, %fd142, %fd137, 0d3F8999999999A3C4;
	fma.rn.f64 	%fd144, %fd143, %fd137, 0d3FB5555555555554;
	sub.f64 	%fd145, %fd128, %fd136;
	add.f64 	%fd146, %fd145, %fd145;
	neg.f64 	%fd147, %fd136;
	fma.rn.f64 	%fd148, %fd147, %fd128, %fd146;
	mul.f64 	%fd149, %fd134, %fd148;
	mul.f64 	%fd150, %fd137, %fd144;
	fma.rn.f64 	%fd151, %fd150, %fd136, %fd149;
	xor.b32  	%r88, %r157, -2147483648;
	mov.b32 	%r89, 1127219200;
	mov.b64 	%fd152, {%r88, %r89};
	sub.f64 	%fd153, %fd152, %fd1;
	fma.rn.f64 	%fd154, %fd153, 0d3FE62E42FEFA39EF, %fd136;
	fma.rn.f64 	%fd155, %fd153, 0dBFE62E42FEFA39EF, %fd154;
	sub.f64 	%fd156, %fd155, %fd136;
	sub.f64 	%fd157, %fd151, %fd156;
	fma.rn.f64 	%fd158, %fd153, 0d3C7ABC9E3B39803F, %fd157;
	add.f64 	%fd187, %fd154, %fd158;
	bra.uni 	$L__BB43_23;
$L__BB43_22:
	fma.rn.f64 	%fd127, %fd185, 0d7FF0000000000000, 0d7FF0000000000000;
	{
	.reg .b32 %temp; 
	mov.b64 	{%temp, %r80}, %fd185;
	}
	and.b32  	%r81, %r80, 2147483647;
	setp.eq.s32 	%p15, %r81, 0;
	selp.f64 	%fd187, 0dFFF0000000000000, %fd127, %p15;
$L__BB43_23:
	sub.f64 	%fd179, %fd179, %fd187;
$L__BB43_24:
	add.s32 	%r149, %r149, %r4;
	setp.lt.u32 	%p17, %r149, %r35;
	@%p17 bra 	$L__BB43_2;
$L__BB43_25:
	shl.b32 	%r90, %r1, 3;
	mov.u32 	%r91, __smem_d;
	add.s32 	%r92, %r91, %r90;
	st.shared.f64 	[%r92], %fd179;
	barrier.sync 	0;
	barrier.sync 	0;
	barrier.sync 	0;
	barrier.sync 	0;
	setp.gt.u32 	%p18, %r1, 31;
	@%p18 bra 	$L__BB43_43;
	// begin inline asm
	activemask.b32 %r93;
	// end inline asm
	setp.ne.s32 	%p19, %r93, -1;
	@%p19 bra 	$L__BB43_28;
	// begin inline asm
	mov.b64 {%r101,%r102}, %fd179;
	// end inline asm
	shfl.sync.down.b32	%r104|%p23, %r102, 16, 31, -1;
	shfl.sync.down.b32	%r103|%p24, %r101, 16, 31, -1;
	// begin inline asm
	mov.b64 %fd190, {%r103,%r104};
	// end inline asm
	bra.uni 	$L__BB43_29;
$L__BB43_28:
	// begin inline asm
	mov.u32 %r94, %laneid;
	// end inline asm
	fns.b32 	%r99, %r93, %r94, 17;
	setp.gt.u32 	%p20, %r99, 31;
	selp.b32 	%r100, %r94, %r99, %p20;
	// begin inline asm
	mov.b64 {%r95,%r96}, %fd179;
	// end inline asm
	shfl.sync.idx.b32	%r98|%p21, %r96, %r100, 31, %r93;
	shfl.sync.idx.b32	%r97|%p22, %r95, %r100, 31, %r93;
	// begin inline asm
	mov.b64 %fd190, {%r97,%r98};
	// end inline asm
$L__BB43_29:
	setp.eq.s32 	%p25, %r93, -1;
	add.f64 	%fd38, %fd179, %fd190;
	@%p25 bra 	$L__BB43_31;
	// begin inline asm
	mov.u32 %r105, %laneid;
	// end inline asm
	fns.b32 	%r110, %r93, %r105, 9;
	setp.gt.u32 	%p26, %r110, 31;
	selp.b32 	%r111, %r105, %r110, %p26;
	// begin inline asm
	mov.b64 {%r106,%r107}, %fd38;
	// end inline asm
	shfl.sync.idx.b32	%r109|%p27, %r107, %r111, 31, %r93;
	shfl.sync.idx.b32	%r108|%p28, %r106, %r111, 31, %r93;
	// begin inline asm
	mov.b64 %fd191, {%r108,%r109};
	// end inline asm
	bra.uni 	$L__BB43_32;
$L__BB43_31:
	// begin inline asm
	mov.b64 {%r112,%r113}, %fd38;
	// end inline asm
	shfl.sync.down.b32	%r115|%p29, %r113, 8, 31, -1;
	shfl.sync.down.b32	%r114|%p30, %r112, 8, 31, -1;
	// begin inline asm
	mov.b64 %fd191, {%r114,%r115};
	// end inline asm
$L__BB43_32:
	setp.eq.s32 	%p31, %r93, -1;
	add.f64 	%fd42, %fd38, %fd191;
	@%p31 bra 	$L__BB43_34;
	// begin inline asm
	mov.u32 %r116, %laneid;
	// end inline asm
	fns.b32 	%r121, %r93, %r116, 5;
	setp.gt.u32 	%p32, %r121, 31;
	selp.b32 	%r122, %r116, %r121, %p32;
	// begin inline asm
	mov.b64 {%r117,%r118}, %fd42;
	// end inline asm
	shfl.sync.idx.b32	%r120|%p33, %r118, %r122, 31, %r93;
	shfl.sync.idx.b32	%r119|%p34, %r117, %r122, 31, %r93;
	// begin inline asm
	mov.b64 %fd192, {%r119,%r120};
	// end inline asm
	bra.uni 	$L__BB43_35;
$L__BB43_34:
	// begin inline asm
	mov.b64 {%r123,%r124}, %fd42;
	// end inline asm
	shfl.sync.down.b32	%r126|%p35, %r124, 4, 31, -1;
	shfl.sync.down.b32	%r125|%p36, %r123, 4, 31, -1;
	// begin inline asm
	mov.b64 %fd192, {%r125,%r126};
	// end inline asm
$L__BB43_35:
	setp.eq.s32 	%p37, %r93, -1;
	add.f64 	%fd46, %fd42, %fd192;
	@%p37 bra 	$L__BB43_37;
	// begin inline asm
	mov.u32 %r127, %laneid;
	// end inline asm
	fns.b32 	%r132, %r93, %r127, 3;
	setp.gt.u32 	%p38, %r132, 31;
	selp.b32 	%r133, %r127, %r132, %p38;
	// begin inline asm
	mov.b64 {%r128,%r129}, %fd46;
	// end inline asm
	shfl.sync.idx.b32	%r131|%p39, %r129, %r133, 31, %r93;
	shfl.sync.idx.b32	%r130|%p40, %r128, %r133, 31, %r93;
	// begin inline asm
	mov.b64 %fd193, {%r130,%r131};
	// end inline asm
	bra.uni 	$L__BB43_38;
$L__BB43_37:
	// begin inline asm
	mov.b64 {%r134,%r135}, %fd46;
	// end inline asm
	shfl.sync.down.b32	%r137|%p41, %r135, 2, 31, -1;
	shfl.sync.down.b32	%r136|%p42, %r134, 2, 31, -1;
	// begin inline asm
	mov.b64 %fd193, {%r136,%r137};
	// end inline asm
$L__BB43_38:
	setp.eq.s32 	%p43, %r93, -1;
	add.f64 	%fd50, %fd46, %fd193;
	@%p43 bra 	$L__BB43_40;
	// begin inline asm
	mov.u32 %r138, %laneid;
	// end inline asm
	fns.b32 	%r143, %r93, %r138, 2;
	setp.gt.u32 	%p44, %r143, 31;
	selp.b32 	%r144, %r138, %r143, %p44;
	// begin inline asm
	mov.b64 {%r139,%r140}, %fd50;
	// end inline asm
	shfl.sync.idx.b32	%r142|%p45, %r140, %r144, 31, %r93;
	shfl.sync.idx.b32	%r141|%p46, %r139, %r144, 31, %r93;
	// begin inline asm
	mov.b64 %fd194, {%r141,%r142};
	// end inline asm
	bra.uni 	$L__BB43_41;
$L__BB43_40:
	// begin inline asm
	mov.b64 {%r145,%r146}, %fd50;
	// end inline asm
	shfl.sync.down.b32	%r148|%p47, %r146, 1, 31, -1;
	shfl.sync.down.b32	%r147|%p48, %r145, 1, 31, -1;
	// begin inline asm
	mov.b64 %fd194, {%r147,%r148};
	// end inline asm
$L__BB43_41:
	add.f64 	%fd54, %fd50, %fd194;
	setp.ne.s32 	%p49, %r1, 0;
	@%p49 bra 	$L__BB43_43;
	cvta.to.global.u64 	%rd8, %rd2;
	mul.wide.u32 	%rd9, %r2, 8;
	add.s64 	%rd10, %rd8, %rd9;
	st.global.f64 	[%rd10], %fd54;
$L__BB43_43:
	ret;

}
	// .globl	_Z11reduceRegr6IdLj8ELb0EEvPT_S1_j
.visible .entry _Z11reduceRegr6IdLj8ELb0EEvPT_S1_j(
	.param .u64 .ptr .align 1 _Z11reduceRegr6IdLj8ELb0EEvPT_S1_j_param_0,
	.param .u64 .ptr .align 1 _Z11reduceRegr6IdLj8ELb0EEvPT_S1_j_param_1,
	.param .u32 _Z11reduceRegr6IdLj8ELb0EEvPT_S1_j_param_2
)
{
	.reg .pred 	%p<50>;
	.reg .b32 	%r<158>;
	.reg .b32 	%f<5>;
	.reg .b64 	%rd<11>;
	.reg .b64 	%fd<195>;

	ld.param.u64 	%rd3, [_Z11reduceRegr6IdLj8ELb0EEvPT_S1_j_param_0];
	ld.param.u64 	%rd2, [_Z11reduceRegr6IdLj8ELb0EEvPT_S1_j_param_1];
	ld.param.u32 	%r35, [_Z11reduceRegr6IdLj8ELb0EEvPT_S1_j_param_2];
	cvta.to.global.u64 	%rd1, %rd3;
	mov.u32 	%r1, %tid.x;
	mov.u32 	%r2, %ctaid.x;
	shl.b32 	%r36, %r2, 4;
	add.s32 	%r149, %r36, %r1;
	setp.ge.u32 	%p1, %r149, %r35;
	mov.f64 	%fd179, 0d0000000000000000;
	@%p1 bra 	$L__BB44_25;
	mov.b32 	%r37, 1127219200;
	mov.b32 	%r38, -2147483648;
	mov.b64 	%fd1, {%r38, %r37};
	mov.u32 	%r39, %nctaid.x;
	shl.b32 	%r4, %r39, 4;
	mov.f64 	%fd179, 0d0000000000000000;
$L__BB44_2:
	mul.wide.u32 	%rd4, %r149, 8;
	add.s64 	%rd5, %rd1, %rd4;
	ld.global.f64 	%fd3, [%rd5];
	fma.rn.f64 	%fd57, %fd3, 0d3FF71547652B82FE, 0d4338000000000000;
	{
	.reg .b32 %temp; 
	mov.b64 	{%r6, %temp}, %fd57;
	}
	mov.f64 	%fd58, 0dC338000000000000;
	add.rn.f64 	%fd59, %fd57, %fd58;
	fma.rn.f64 	%fd60, %fd59, 0dBFE62E42FEFA39EF, %fd3;
	fma.rn.f64 	%fd61, %fd59, 0dBC7ABC9E3B39803F, %fd60;
	fma.rn.f64 	%fd62, %fd61, 0d3E5ADE1569CE2BDF, 0d3E928AF3FCA213EA;
	fma.rn.f64 	%fd63, %fd62, %fd61, 0d3EC71DEE62401315;
	fma.rn.f64 	%fd64, %fd63, %fd61, 0d3EFA01997C89EB71;
	fma.rn.f64 	%fd65, %fd64, %fd61, 0d3F2A01A014761F65;
	fma.rn.f64 	%fd66, %fd65, %fd61, 0d3F56C16C1852B7AF;
	fma.rn.f64 	%fd67, %fd66, %fd61, 0d3F81111111122322;
	fma.rn.f64 	%fd68, %fd67, %fd61, 0d3FA55555555502A1;
	fma.rn.f64 	%fd69, %fd68, %fd61, 0d3FC5555555555511;
	fma.rn.f64 	%fd70, %fd69, %fd61, 0d3FE000000000000B;
	fma.rn.f64 	%fd71, %fd70, %fd61, 0d3FF0000000000000;
	fma.rn.f64 	%fd72, %fd71, %fd61, 0d3FF0000000000000;
	{
	.reg .b32 %temp; 
	mov.b64 	{%r7, %temp}, %fd72;
	}
	{
	.reg .b32 %temp; 
	mov.b64 	{%temp, %r8}, %fd72;
	}
	shl.b32 	%r40, %r6, 20;
	add.s32 	%r41, %r40, %r8;
	mov.b64 	%fd180, {%r7, %r41};
	{
	.reg .b32 %temp; 
	mov.b64 	{%temp, %r42}, %fd3;
	}
	mov.b32 	%f3, %r42;
	abs.f32 	%f1, %f3;
	setp.lt.f32 	%p2, %f1, 0f4086232B;
	@%p2 bra 	$L__BB44_5;
	setp.lt.f64 	%p3, %fd3, 0d0000000000000000;
	add.f64 	%fd73, %fd3, 0d7FF0000000000000;
	selp.f64 	%fd180, 0d0000000000000000, %fd73, %p3;
	setp.geu.f32 	%p4, %f1, 0f40874800;
	@%p4 bra 	$L__BB44_5;
	shr.u32 	%r43, %r6, 31;
	add.s32 	%r44, %r6, %r43;
	shr.s32 	%r45, %r44, 1;
	shl.b32 	%r46, %r45, 20;
	add.s32 	%r47, %r8, %r46;
	mov.b64 	%fd74, {%r7, %r47};
	sub.s32 	%r48, %r6, %r45;
	shl.b32 	%r49, %r48, 20;
	add.s32 	%r50, %r49, 1072693248;
	mov.b32 	%r51, 0;
	mov.b64 	%fd75, {%r51, %r50};
	mul.f64 	%fd180, %fd75, %fd74;
$L__BB44_5:
	add.f64 	%fd181, %fd180, 0d3FF0000000000000;
	{
	.reg .b32 %temp; 
	mov.b64 	{%temp, %r150}, %fd181;
	}
	{
	.reg .b32 %temp; 
	mov.b64 	{%r151, %temp}, %fd181;
	}
	setp.gt.s32 	%p5, %r150, 1048575;
	mov.b32 	%r152, -1023;
	@%p5 bra 	$L__BB44_7;
	mul.f64 	%fd181, %fd181, 0d4350000000000000;
	{
	.reg .b32 %temp; 
	mov.b64 	{%temp, %r150}, %fd181;
	}
	{
	.reg .b32 %temp; 
	mov.b64 	{%r151, %temp}, %fd181;
	}
	mov.b32 	%r152, -1077;
$L__BB44_7:
	add.s32 	%r54, %r150, -1;
	setp.gt.u32 	%p6, %r54, 2146435070;
	@%p6 bra 	$L__BB44_11;
	shr.u32 	%r57, %r150, 20;
	add.s32 	%r153, %r152, %r57;
	and.b32  	%r58, %r150, 1048575;
	or.b32  	%r59, %r58, 1072693248;
	mov.b64 	%fd182, {%r151, %r59};
	setp.lt.u32 	%p8, %r59, 1073127583;
	@%p8 bra 	$L__BB44_10;
	{
	.reg .b32 %temp; 
	mov.b64 	{%r60, %temp}, %fd182;
	}
	{
	.reg .b32 %temp; 
	mov.b64 	{%temp, %r61}, %fd182;
	}
	add.s32 	%r62, %r61, -1048576;
	mov.b64 	%fd182, {%r60, %r62};
	add.s32 	%r153, %r153, 1;
$L__BB44_10:
	add.f64 	%fd77, %fd182, 0dBFF0000000000000;
	add.f64 	%fd78, %fd182, 0d3FF0000000000000;
	rcp.approx.ftz.f64 	%fd79, %fd78;
	neg.f64 	%fd80, %fd78;
	fma.rn.f64 	%fd81, %fd80, %fd79, 0d3FF0000000000000;
	fma.rn.f64 	%fd82, %fd81, %fd81, %fd81;
	fma.rn.f64 	%fd83, %fd82, %fd79, %fd79;
	mul.f64 	%fd84, %fd77, %fd83;
	fma.rn.f64 	%fd85, %fd77, %fd83, %fd84;
	mul.f64 	%fd86, %fd85, %fd85;
	fma.rn.f64 	%fd87, %fd86, 0d3EB1380B3AE80F1E, 0d3ED0EE258B7A8B04;
	fma.rn.f64 	%fd88, %fd87, %fd86, 0d3EF3B2669F02676F;
	fma.rn.f64 	%fd89, %fd88, %fd86, 0d3F1745CBA9AB0956;
	fma.rn.f64 	%fd90, %fd89, %fd86, 0d3F3C71C72D1B5154;
	fma.rn.f64 	%fd91, %fd90, %fd86, 0d3F624924923BE72D;
	fma.rn.f64 	%fd92, %fd91, %fd86, 0d3F8999999999A3C4;
	fma.rn.f64 	%fd93, %fd92, %fd86, 0d3FB5555555555554;
	sub.f64 	%fd94, %fd77, %fd85;
	add.f64 	%fd95, %fd94, %fd94;
	neg.f64 	%fd96, %fd85;
	fma.rn.f64 	%fd97, %fd96, %fd77, %fd95;
	mul.f64 	%fd98, %fd83, %fd97;
	mul.f64 	%fd99, %fd86, %fd93;
	fma.rn.f64 	%fd100, %fd99, %fd85, %fd98;
	xor.b32  	%r63, %r153, -2147483648;
	mov.b32 	%r64, 1127219200;
	mov.b64 	%fd101, {%r63, %r64};
	sub.f64 	%fd102, %fd101, %fd1;
	fma.rn.f64 	%fd103, %fd102, 0d3FE62E42FEFA39EF, %fd85;
	fma.rn.f64 	%fd104, %fd102, 0dBFE62E42FEFA39EF, %fd103;
	sub.f64 	%fd105, %fd104, %fd85;
	sub.f64 	%fd106, %fd100, %fd105;
	fma.rn.f64 	%fd107, %fd102, 0d3C7ABC9E3B39803F, %fd106;
	add.f64 	%fd183, %fd103, %fd107;
	bra.uni 	$L__BB44_12;
$L__BB44_11:
	fma.rn.f64 	%fd76, %fd181, 0d7FF0000000000000, 0d7FF0000000000000;
	{
	.reg .b32 %temp; 
	mov.b64 	{%temp, %r55}, %fd181;
	}
	and.b32  	%r56, %r55, 2147483647;
	setp.eq.s32 	%p7, %r56, 0;
	selp.f64 	%fd183, 0dFFF0000000000000, %fd76, %p7;
$L__BB44_12:
	sub.f64 	%fd179, %fd179, %fd183;
	add.s32 	%r19, %r149, 8;
	setp.ge.u32 	%p9, %r19, %r35;
	@%p9 bra 	$L__BB44_24;
	mul.wide.u32 	%rd6, %r19, 8;
	add.s64 	%rd7, %rd1, %rd6;
	ld.global.f64 	%fd18, [%rd7];
	fma.rn.f64 	%fd108, %fd18, 0d3FF71547652B82FE, 0d4338000000000000;
	{
	.reg .b32 %temp; 
	mov.b64 	{%r20, %temp}, %fd108;
	}
	mov.f64 	%fd109, 0dC338000000000000;
	add.rn.f64 	%fd110, %fd108, %fd109;
	fma.rn.f64 	%fd111, %fd110, 0dBFE62E42FEFA39EF, %fd18;
	fma.rn.f64 	%fd112, %fd110, 0dBC7ABC9E3B39803F, %fd111;
	fma.rn.f64 	%fd113, %fd112, 0d3E5ADE1569CE2BDF, 0d3E928AF3FCA213EA;
	fma.rn.f64 	%fd114, %fd113, %fd112, 0d3EC71DEE62401315;
	fma.rn.f64 	%fd115, %fd114, %fd112, 0d3EFA01997C89EB71;
	fma.rn.f64 	%fd116, %fd115, %fd112, 0d3F2A01A014761F65;
	fma.rn.f64 	%fd117, %fd116, %fd112, 0d3F56C16C1852B7AF;
	fma.rn.f64 	%fd118, %fd117, %fd112, 0d3F81111111122322;
	fma.rn.f64 	%fd119, %fd118, %fd112, 0d3FA55555555502A1;
	fma.rn.f64 	%fd120, %fd119, %fd112, 0d3FC5555555555511;
	fma.rn.f64 	%fd121, %fd120, %fd112, 0d3FE000000000000B;
	fma.rn.f64 	%fd122, %fd121, %fd112, 0d3FF0000000000000;
	fma.rn.f64 	%fd123, %fd122, %fd112, 0d3FF0000000000000;
	{
	.reg .b32 %temp; 
	mov.b64 	{%r21, %temp}, %fd123;
	}
	{
	.reg .b32 %temp; 
	mov.b64 	{%temp, %r22}, %fd123;
	}
	shl.b32 	%r65, %r20, 20;
	add.s32 	%r66, %r65, %r22;
	mov.b64 	%fd184, {%r21, %r66};
	{
	.reg .b32 %temp; 
	mov.b64 	{%temp, %r67}, %fd18;
	}
	mov.b32 	%f4, %r67;
	abs.f32 	%f2, %f4;
	setp.lt.f32 	%p10, %f2, 0f4086232B;
	@%p10 bra 	$L__BB44_16;
	setp.lt.f64 	%p11, %fd18, 0d0000000000000000;
	add.f64 	%fd124, %fd18, 0d7FF0000000000000;
	selp.f64 	%fd184, 0d0000000000000000, %fd124, %p11;
	setp.geu.f32 	%p12, %f2, 0f40874800;
	@%p12 bra 	$L__BB44_16;
	shr.u32 	%r68, %r20, 31;
	add.s32 	%r69, %r20, %r68;
	shr.s32 	%r70, %r69, 1;
	shl.b32 	%r71, %r70, 20;
	add.s32 	%r72, %r22, %r71;
	mov.b64 	%fd125, {%r21, %r72};
	sub.s32 	%r73, %r20, %r70;
	shl.b32 	%r74, %r73, 20;
	add.s32 	%r75, %r74, 1072693248;
	mov.b32 	%r76, 0;
	mov.b64 	%fd126, {%r76, %r75};
	mul.f64 	%fd184, %fd126, %fd125;
$L__BB44_16:
	add.f64 	%fd185, %fd184, 0d3FF0000000000000;
	{
	.reg .b32 %temp; 
	mov.b64 	{%temp, %r154}, %fd185;
	}
	{
	.reg .b32 %temp; 
	mov.b64 	{%r155, %temp}, %fd185;
	}
	setp.gt.s32 	%p13, %r154, 1048575;
	mov.b32 	%r156, -1023;
	@%p13 bra 	$L__BB44_18;
	mul.f64 	%fd185, %fd185, 0d4350000000000000;
	{
	.reg .b32 %temp; 
	mov.b64 	{%temp, %r154}, %fd185;
	}
	{
	.reg .b32 %temp; 
	mov.b64 	{%r155, %temp}, %fd185;
	}
	mov.b32 	%r156, -1077;
$L__BB44_18:
	add.s32 	%r79, %r154, -1;
	setp.gt.u32 	%p14, %r79, 2146435070;
	@%p14 bra 	$L__BB44_22;
	shr.u32 	%r82, %r154, 20;
	add.s32 	%r157, %r156, %r82;
	and.b32  	%r83, %r154, 1048575;
	or.b32  	%r84, %r83, 1072693248;
	mov.b64 	%fd186, {%r155, %r84};
	setp.lt.u32 	%p16, %r84, 1073127583;
	@%p16 bra 	$L__BB44_21;
	{
	.reg .b32 %temp; 
	mov.b64 	{%r85, %temp}, %fd186;
	}
	{
	.reg .b32 %temp; 
	mov.b64 	{%temp, %r86}, %fd186;
	}
	add.s32 	%r87, %r86, -1048576;
	mov.b64 	%fd186, {%r85, %r87};
	add.s32 	%r157, %r157, 1;
$L__BB44_21:
	add.f64 	%fd128, %fd186, 0dBFF0000000000000;
	add.f64 	%fd129, %fd186, 0d3FF0000000000000;
	rcp.approx.ftz.f64 	%fd130, %fd129;
	neg.f64 	%fd131, %fd129;
	fma.rn.f64 	%fd132, %fd131, %fd130, 0d3FF0000000000000;
	fma.rn.f64 	%fd133, %fd132, %fd132, %fd132;
	fma.rn.f64 	%fd134, %fd133, %fd130, %fd130;
	mul.f64 	%fd135, %fd128, %fd134;
	fma.rn.f64 	%fd136, %fd128, %fd134, %fd135;
	mul.f64 	%fd137, %fd136, %fd136;
	fma.rn.f64 	%fd138, %fd137, 0d3EB1380B3AE80F1E, 0d3ED0EE258B7A8B04;
	fma.rn.f64 	%fd139, %fd138, %fd137, 0d3EF3B2669F02676F;
	fma.rn.f64 	%fd140, %fd139, %fd137, 0d3F1745CBA9AB0956;
	fma.rn.f64 	%fd141, %fd140, %fd137, 0d3F3C71C72D1B5154;
	fma.rn.f64 	%fd142, %fd141, %fd137, 0d3F624924923BE72D;
	fma.rn.f64 	%fd143, %fd142, %fd137, 0d3F8999999999A3C4;
	fma.rn.f64 	%fd144, %fd143, %fd137, 0d3FB5555555555554;
	sub.f64 	%fd145, %fd128, %fd136;
	add.f64 	%fd146, %fd145, %fd145;
	neg.f64 	%fd147, %fd136;
	fma.rn.f64 	%fd148, %fd147, %fd128, %fd146;
	mul.f64 	%fd149, %fd134, %fd148;
	mul.f64 	%fd150, %fd137, %fd144;
	fma.rn.f64 	%fd151, %fd150, %fd136, %fd149;
	xor.b32  	%r88, %r157, -2147483648;
	mov.b32 	%r89, 1127219200;
	mov.b64 	%fd152, {%r88, %r89};
	sub.f64 	%fd153, %fd152, %fd1;
	fma.rn.f64 	%fd154, %fd153, 0d3FE62E42FEFA39EF, %fd136;
	fma.rn.f64 	%fd155, %fd153, 0dBFE62E42FEFA39EF, %fd154;
	sub.f64 	%fd156, %fd155, %fd136;
	sub.f64 	%fd157, %fd151, %fd156;
	fma.rn.f64 	%fd158, %fd153, 0d3C7ABC9E3B39803F, %fd157;
	add.f64 	%fd187, %fd154, %fd158;
	bra.uni 	$L__BB44_23;
$L__BB44_22:
	fma.rn.f64 	%fd127, %fd185, 0d7FF0000000000000, 0d7FF0000000000000;
	{
	.reg .b32 %temp; 
	mov.b64 	{%temp, %r80}, %fd185;
	}
	and.b32  	%r81, %r80, 2147483647;
	setp.eq.s32 	%p15, %r81, 0;
	selp.f64 	%fd187, 0dFFF0000000000000, %fd127, %p15;
$L__BB44_23:
	sub.f64 	%fd179, %fd179, %fd187;
$L__BB44_24:
	add.s32 	%r149, %r149, %r4;
	setp.lt.u32 	%p17, %r149, %r35;
	@%p17 bra 	$L__BB44_2;
$L__BB44_25:
	shl.b32 	%r90, %r1, 3;
	mov.u32 	%r91, __smem_d;
	add.s32 	%r92, %r91, %r90;
	st.shared.f64 	[%r92], %fd179;
	barrier.sync 	0;
	barrier.sync 	0;
	barrier.sync 	0;
	barrier.sync 	0;
	setp.gt.u32 	%p18, %r1, 31;
	@%p18 bra 	$L__BB44_43;
	// begin inline asm
	activemask.b32 %r93;
	// end inline asm
	setp.ne.s32 	%p19, %r93, -1;
	@%p19 bra 	$L__BB44_28;
	// begin inline asm
	mov.b64 {%r101,%r102}, %fd179;
	// end inline asm
	shfl.sync.down.b32	%r104|%p23, %r102, 16, 31, -1;
	shfl.sync.down.b32	%r103|%p24, %r101, 16, 31, -1;
	// begin inline asm
	mov.b64 %fd190, {%r103,%r104};
	// end inline asm
	bra.uni 	$L__BB44_29;
$L__BB44_28:
	// begin inline asm
	mov.u32 %r94, %laneid;
	// end inline asm
	fns.b32 	%r99, %r93, %r94, 17;
	setp.gt.u32 	%p20, %r99, 31;
	selp.b32 	%r100, %r94, %r99, %p20;
	// begin inline asm
	mov.b64 {%r95,%r96}, %fd179;
	// end inline asm
	shfl.sync.idx.b32	%r98|%p21, %r96, %r100, 31, %r93;
	shfl.sync.idx.b32	%r97|%p22, %r95, %r100, 31, %r93;
	// begin inline asm
	mov.b64 %fd190, {%r97,%r98};
	// end inline asm
$L__BB44_29:
	setp.eq.s32 	%p25, %r93, -1;
	add.f64 	%fd38, %fd179, %fd190;
	@%p25 bra 	$L__BB44_31;
	// begin inline asm
	mov.u32 %r105, %laneid;
	// end inline asm
	fns.b32 	%r110, %r93, %r105, 9;
	setp.gt.u32 	%p26, %r110, 31;
	selp.b32 	%r111, %r105, %r110, %p26;
	// begin inline asm
	mov.b64 {%r106,%r107}, %fd38;
	// end inline asm
	shfl.sync.idx.b32	%r109|%p27, %r107, %r111, 31, %r93;
	shfl.sync.idx.b32	%r108|%p28, %r106, %r111, 31, %r93;
	// begin inline asm
	mov.b64 %fd191, {%r108,%r109};
	// end inline asm
	bra.uni 	$L__BB44_32;
$L__BB44_31:
	// begin inline asm
	mov.b64 {%r112,%r113}, %fd38;
	// end inline asm
	shfl.sync.down.b32	%r115|%p29, %r113, 8, 31, -1;
	shfl.sync.down.b32	%r114|%p30, %r112, 8, 31, -1;
	// begin inline asm
	mov.b64 %fd191, {%r114,%r115};
	// end inline asm
$L__BB44_32:
	setp.eq.s32 	%p31, %r93, -1;
	add.f64 	%fd42, %fd38, %fd191;
	@%p31 bra 	$L__BB44_34;
	// begin inline asm
	mov.u32 %r116, %laneid;
	// end inline asm
	fns.b32 	%r121, %r93, %r116, 5;
	setp.gt.u32 	%p32, %r121, 31;
	selp.b32 	%r122, %r116, %r121, %p32;
	// begin inline asm
	mov.b64 {%r117,%r118}, %fd42;
	// end inline asm
	shfl.sync.idx.b32	%r120|%p33, %r118, %r122, 31, %r93;
	shfl.sync.idx.b32	%r119|%p34, %r117, %r122, 31, %r93;
	// begin inline asm
	mov.b64 %fd192, {%r119,%r120};
	// end inline asm
	bra.uni 	$L__BB44_35;
$L__BB44_34:
	// begin inline asm
	mov.b64 {%r123,%r124}, %fd42;
	// end inline asm
	shfl.sync.down.b32	%r126|%p35, %r124, 4, 31, -1;
	shfl.sync.down.b32	%r125|%p36, %r123, 4, 31, -1;
	// begin inline asm
	mov.b64 %fd192, {%r125,%r126};
	// end inline asm
$L__BB44_35:
	setp.eq.s32 	%p37, %r93, -1;
	add.f64 	%fd46, %fd42, %fd192;
	@%p37 bra 	$L__BB44_37;
	// begin inline asm
	mov.u32 %r127, %laneid;
	// end inline asm
	fns.b32 	%r132, %r93, %r127, 3;
	setp.gt.u32 	%p38, %r132, 31;
	selp.b32 	%r133, %r127, %r132, %p38;
	// begin inline asm
	mov.b64 {%r128,%r129}, %fd46;
	// end inline asm
	shfl.sync.idx.b32	%r131|%p39, %r129, %r133, 31, %r93;
	shfl.sync.idx.b32	%r130|%p40, %r128, %r133, 31, %r93;
	// begin inline asm
	mov.b64 %fd193, {%r130,%r131};
	// end inline asm
	bra.uni 	$L__BB44_38;
$L__BB44_37:
	// begin inline asm
	mov.b64 {%r134,%r135}, %fd46;
	// end inline asm
	shfl.sync.down.b32	%r137|%p41, %r135, 2, 31, -1;
	shfl.sync.down.b32	%r136|%p42, %r134, 2, 31, -1;
	// begin inline asm
	mov.b64 %fd193, {%r136,%r137};
	// end inline asm
$L__BB44_38:
	setp.eq.s32 	%p43, %r93, -1;
	add.f64 	%fd50, %fd46, %fd193;
	@%p43 bra 	$L__BB44_40;
	// begin inline asm
	mov.u32 %r138, %laneid;
	// end inline asm
	fns.b32 	%r143, %r93, %r138, 2;
	setp.gt.u32 	%p44, %r143, 31;
	selp.b32 	%r144, %r138, %r143, %p44;
	// begin inline asm
	mov.b64 {%r139,%r140}, %fd50;
	// end inline asm
	shfl.sync.idx.b32	%r142|%p45, %r140, %r144, 31, %r93;
	shfl.sync.idx.b32	%r141|%p46, %r139, %r144, 31, %r93;
	// begin inline asm
	mov.b64 %fd194, {%r141,%r142};
	// end inline asm
	bra.uni 	$L__BB44_41;
$L__BB44_40:
	// begin inline asm
	mov.b64 {%r145,%r146}, %fd50;
	// end inline asm
	shfl.sync.down.b32	%r148|%p47, %r146, 1, 31, -1;
	shfl.sync.down.b32	%r147|%p48, %r145, 1, 31, -1;
	// begin inline asm
	mov.b64 %fd194, {%r147,%r148};
	// end inline asm
$L__BB44_41:
	add.f64 	%fd54, %fd50, %fd194;
	setp.ne.s32 	%p49, %r1, 0;
	@%p49 bra 	$L__BB44_43;
	cvta.to.global.u64 	%rd8, %rd2;
	mul.wide.u32 	%rd9, %r2, 8;
	add.s64 	%rd10, %rd8, %rd9;
	st.global.f64 	[%rd10], %fd54;
$L__BB44_43:
	ret;

}
	// .globl	_Z11reduceRegr6IdLj4ELb0EEvPT_S1_j
.visible .entry _Z11reduceRegr6IdLj4ELb0EEvPT_S1_j(
	.param .u64 .ptr .align 1 _Z11reduceRegr6IdLj4ELb0EEvPT_S1_j_param_0,
	.param .u64 .ptr .align 1 _Z11reduceRegr6IdLj4ELb0EEvPT_S1_j_param_1,
	.param .u32 _Z11reduceRegr6IdLj4ELb0EEvPT_S1_j_param_2
)
{
	.reg .pred 	%p<50>;
	.reg .b32 	%r<158>;
	.reg .b32 	%f<5>;
	.reg .b64 	%rd<11>;
	.reg .b64 	%fd<195>;

	ld.param.u64 	%rd3, [_Z11reduceRegr6IdLj4ELb0EEvPT_S1_j_param_0];
	ld.param.u64 	%rd2, [_Z11reduceRegr6IdLj4ELb0EEvPT_S1_j_param_1];
	ld.param.u32 	%r35, [_Z11reduceRegr6IdLj4ELb0EEvPT_S1_j_param_2];
	cvta.to.global.u64 	%rd1, %rd3;
	mov.u32 	%r1, %tid.x;
	mov.u32 	%r2, %ctaid.x;
	shl.b32 	%r36, %r2, 3;
	add.s32 	%r149, %r36, %r1;
	setp.ge.u32 	%p1, %r149, %r35;
	mov.f64 	%fd179, 0d0000000000000000;
	@%p1 bra 	$L__BB45_25;
	mov.b32 	%r37, 1127219200;
	mov.b32 	%r38, -2147483648;
	mov.b64 	%fd1, {%r38, %r37};
	mov.u32 	%r39, %nctaid.x;
	shl.b32 	%r4, %r39, 3;
	mov.f64 	%fd179, 0d0000000000000000;
$L__BB45_2:
	mul.wide.u32 	%rd4, %r149, 8;
	add.s64 	%rd5, %rd1, %rd4;
	ld.global.f64 	%fd3, [%rd5];
	fma.rn.f64 	%fd57, %fd3, 0d3FF71547652B82FE, 0d4338000000000000;
	{
	.reg .b32 %temp; 
	mov.b64 	{%r6, %temp}, %fd57;
	}
	mov.f64 	%fd58, 0dC338000000000000;
	add.rn.f64 	%fd59, %fd57, %fd58;
	fma.rn.f64 	%fd60, %fd59, 0dBFE62E42FEFA39EF, %fd3;
	fma.rn.f64 	%fd61, %fd59, 0dBC7ABC9E3B39803F, %fd60;
	fma.rn.f64 	%fd62, %fd61, 0d3E5ADE1569CE2BDF, 0d3E928AF3FCA213EA;
	fma.rn.f64 	%fd63, %fd62, %fd61, 0d3EC71DEE62401315;
	fma.rn.f64 	%fd64, %fd63, %fd61, 0d3EFA01997C89EB71;
	fma.rn.f64 	%fd65, %fd64, %fd61, 0d3F2A01A014761F65;
	fma.rn.f64 	%fd66, %fd65, %fd61, 0d3F56C16C1852B7AF;
	fma.rn.f64 	%fd67, %fd66, %fd61, 0d3F81111111122322;
	fma.rn.f64 	%fd68, %fd67, %fd61, 0d3FA55555555502A1;
	fma.rn.f64 	%fd69, %fd68, %fd61, 0d3FC5555555555511;
	fma.rn.f64 	%fd70, %fd69, %fd61, 0d3FE000000000000B;
	fma.rn.f64 	%fd71, %fd70, %fd61, 0d3FF0000000000000;
	fma.rn.f64 	%fd72, %fd71, %fd61, 0d3FF0000000000000;
	{
	.reg .b32 %temp; 
	mov.b64 	{%r7, %temp}, %fd72;
	}
	{
	.reg .b32 %temp; 
	mov.b64 	{%temp, %r8}, %fd72;
	}
	shl.b32 	%r40, %r6, 20;
	add.s32 	%r41, %r40, %r8;
	mov.b64 	%fd180, {%r7, %r41};
	{
	.reg .b32 %temp; 
	mov.b64 	{%temp, %r42}, %fd3;
	}
	mov.b32 	%f3, %r42;
	abs.f32 	%f1, %f3;
	setp.lt.f32 	%p2, %f1, 0f4086232B;
	@%p2 bra 	$L__BB45_5;
	setp.lt.f64 	%p3, %fd3, 0d0000000000000000;
	add.f64 	%fd73, %fd3, 0d7FF0000000000000;
	selp.f64 	%fd180, 0d0000000000000000, %fd73, %p3;
	setp.geu.f32 	%p4, %f1, 0f40874800;
	@%p4 bra 	$L__BB45_5;
	shr.u32 	%r43, %r6, 31;
	add.s32 	%r44, %r6, %r43;
	shr.s32 	%r45, %r44, 1;
	shl.b32 	%r46, %r45, 20;
	add.s32 	%r47, %r8, %r46;
	mov.b64 	%fd74, {%r7, %r47};
	sub.s32 	%r48, %r6, %r45;
	shl.b32 	%r49, %r48, 20;
	add.s32 	%r50, %r49, 1072693248;
	mov.b32 	%r51, 0;
	mov.b64 	%fd75, {%r51, %r50};
	mul.f64 	%fd180, %fd75, %fd74;
$L__BB45_5:
	add.f64 	%fd181, %fd180, 0d3FF0000000000000;
	{
	.reg .b32 %temp; 
	mov.b64 	{%temp, %r150}, %fd181;
	}
	{
	.reg .b32 %temp; 
	mov.b64 	{%r151, %temp}, %fd181;
	}
	setp.gt.s32 	%p5, %r150, 1048575;
	mov.b32 	%r152, -1023;
	@%p5 bra 	$L__BB45_7;
	mul.f64 	%fd181, %fd181, 0d4350000000000000;
	{
	.reg .b32 %temp; 
	mov.b64 	{%temp, %r150}, %fd181;
	}
	{
	.reg .b32 %temp; 
	mov.b64 	{%r151, %temp}, %fd181;
	}
	mov.b32 	%r152, -1077;
$L__BB45_7:
	add.s32 	%r54, %r150, -1;
	setp.gt.u32 	%p6, %r54, 2146435070;
	@%p6 bra 	$L__BB45_11;
	shr.u32 	%r57, %r150, 20;
	add.s32 	%r153, %r152, %r57;
	and.b32  	%r58, %r150, 1048575;
	or.b32  	%r59, %r58, 1072693248;
	mov.b64 	%fd182, {%r151, %r59};
	setp.lt.u32 	%p8, %r59, 1073127583;
	@%p8 bra 	$L__BB45_10;
	{
	.reg .b32 %temp; 
	mov.b64 	{%r60, %temp}, %fd182;
	}
	{
	.reg .b32 %temp; 
	mov.b64 	{%temp, %r61}, %fd182;
	}
	add.s32 	%r62, %r61, -1048576;
	mov.b64 	%fd182, {%r60, %r62};
	add.s32 	%r153, %r153, 1;
$L__BB45_10:
	add.f64 	%fd77, %fd182, 0dBFF0000000000000;
	add.f64 	%fd78, %fd182, 0d3FF0000000000000;
	rcp.approx.ftz.f64 	%fd79, %fd78;
	neg.f64 	%fd80, %fd78;
	fma.rn.f64 	%fd81, %fd80, %fd79, 0d3FF0000000000000;
	fma.rn.f64 	%fd82, %fd81, %fd81, %fd81;
	fma.rn.f64 	%fd83, %fd82, %fd79, %fd79;
	mul.f64 	%fd84, %fd77, %fd83;
	fma.rn.f64 	%fd85, %fd77, %fd83, %fd84;
	mul.f64 	%fd86, %fd85, %fd85;
	fma.rn.f64 	%fd87, %fd86, 0d3EB1380B3AE80F1E, 0d3ED0EE258B7A8B04;
	fma.rn.f64 	%fd88, %fd87, %fd86, 0d3EF3B2669F02676F;
	fma.rn.f64 	%fd89, %fd88, %fd86, 0d3F1745CBA9AB0956;
	fma.rn.f64 	%fd90, %fd89, %fd86, 0d3F3C71C72D1B5154;
	fma.rn.f64 	%fd91, %fd90, %fd86, 0d3F624924923BE72D;
	fma.rn.f64 	%fd92, %fd91, %fd86, 0d3F8999999999A3C4;
	fma.rn.f64 	%fd93, %fd92, %fd86, 0d3FB5555555555554;
	sub.f64 	%fd94, %fd77, %fd85;
	add.f64 	%fd95, %fd94, %fd94;
	neg.f64 	%fd96, %fd85;
	fma.rn.f64 	%fd97, %fd96, %fd77, %fd95;
	mul.f64 	%fd98, %fd83, %fd97;
	mul.f64 	%fd99, %fd86, %fd93;
	fma.rn.f64 	%fd100, %fd99, %fd85, %fd98;
	xor.b32  	%r63, %r153, -2147483648;
	mov.b32 	%r64, 1127219200;
	mov.b64 	%fd101, {%r63, %r64};
	sub.f64 	%fd102, %fd101, %fd1;
	fma.rn.f64 	%fd103, %fd102, 0d3FE62E42FEFA39EF, %fd85;
	fma.rn.f64 	%fd104, %fd102, 0dBFE62E42FEFA39EF, %fd103;
	sub.f64 	%fd105, %fd104, %fd85;
	sub.f64 	%fd106, %fd100, %fd105;
	fma.rn.f64 	%fd107, %fd102, 0d3C7ABC9E3B39803F, %fd106;
	add.f64 	%fd183, %fd103, %fd107;
	bra.uni 	$L__BB45_12;
$L__BB45_11:
	fma.rn.f64 	%fd76, %fd181, 0d7FF0000000000000, 0d7FF0000000000000;
	{
	.reg .b32 %temp; 
	mov.b64 	{%temp, %r55}, %fd181;
	}
	and.b32  	%r56, %r55, 2147483647;
	setp.eq.s32 	%p7, %r56, 0;
	selp.f64 	%fd183, 0dFFF0000000000000, %fd76, %p7;
$L__BB45_12:
	sub.f64 	%fd179, %fd179, %fd183;
	add.s32 	%r19, %r149, 4;
	setp.ge.u32 	%p9, %r19, %r35;
	@%p9 bra 	$L__BB45_24;
	mul.wide.u32 	%rd6, %r19, 8;
	add.s64 	%rd7, %rd1, %rd6;
	ld.global.f64 	%fd18, [%rd7];
	fma.rn.f64 	%fd108, %fd18, 0d3FF71547652B82FE, 0d4338000000000000;
	{
	.reg .b32 %temp; 
	mov.b64 	{%r20, %temp}, %fd108;
	}
	mov.f64 	%fd109, 0dC338000000000000;
	add.rn.f64 	%fd110, %fd108, %fd109;
	fma.rn.f64 	%fd111, %fd110, 0dBFE62E42FEFA39EF, %fd18;
	fma.rn.f64 	%fd112, %fd110, 0dBC7ABC9E3B39803F, %fd111;
	fma.rn.f64 	%fd113, %fd112, 0d3E5ADE1569CE2BDF, 0d3E928AF3FCA213EA;
	fma.rn.f64 	%fd114, %fd113, %fd112, 0d3EC71DEE62401315;
	fma.rn.f64 	%fd115, %fd114, %fd112, 0d3EFA01997C89EB71;
	fma.rn.f64 	%fd116, %fd115, %fd112, 0d3F2A01A014761F65;
	fma.rn.f64 	%fd117, %fd116, %fd112, 0d3F56C16C1852B7AF;
	fma.rn.f64 	%fd118, %fd117, %fd112, 0d3F81111111122322;
	fma.rn.f64 	%fd119, %fd118, %fd112, 0d3FA55555555502A1;
	fma.rn.f64 	%fd120, %fd119, %fd112, 0d3FC5555555555511;
	fma.rn.f64 	%fd121, %fd120, %fd112, 0d3FE000000000000B;
	fma.rn.f64 	%fd122, %fd121, %fd112, 0d3FF0000000000000;
	fma.rn.f64 	%fd123, %fd122, %fd112, 0d3FF0000000000000;
	{
	.reg .b32 %temp; 
	mov.b64 	{%r21, %temp}, %fd123;
	}
	{
	.reg .b32 %temp; 
	mov.b64 	{%temp, %r22}, %fd123;
	}
	shl.b32 	%r65, %r20, 20;
	add.s32 	%r66, %r65, %r22;
	mov.b64 	%fd184, {%r21, %r66};
	{
	.reg .b32 %temp; 
	mov.b64 	{%temp, %r67}, %fd18;
	}
	mov.b32 	%f4, %r67;
	abs.f32 	%f2, %f4;
	setp.lt.f32 	%p10, %f2, 0f4086232B;
	@%p10 bra 	$L__BB45_16;
	setp.lt.f64 	%p11, %fd18, 0d0000000000000000;
	add.f64 	%fd124, %fd18, 0d7FF0000000000000;
	selp.f64 	%fd184, 0d0000000000000000, %fd124, %p11;
	setp.geu.f32 	%p12, %f2, 0f40874800;
	@%p12 bra 	$L__BB45_16;
	shr.u32 	%r68, %r20, 31;
	add.s32 	%r69, %r20, %r68;
	shr.s32 	%r70, %r69, 1;
	shl.b32 	%r71, %r70, 20;
	add.s32 	%r72, %r22, %r71;
	mov.b64 	%fd125, {%r21, %r72};
	sub.s32 	%r73, %r20, %r70;
	shl.b32 	%r74, %r73, 20;
	add.s32 	%r75, %r74, 1072693248;
	mov.b32 	%r76, 0;
	mov.b64 	%fd126, {%r76, %r75};
	mul.f64 	%fd184, %fd126, %fd125;
$L__BB45_16:
	add.f64 	%fd185, %fd184, 0d3FF0000000000000;
	{
	.reg .b32 %temp; 
	mov.b64 	{%temp, %r154}, %fd185;
	}
	{
	.reg .b32 %temp; 
	mov.b64 	{%r155, %temp}, %fd185;
	}
	setp.gt.s32 	%p13, %r154, 1048575;
	mov.b32 	%r156, -1023;
	@%p13 bra 	$L__BB45_18;
	mul.f64 	%fd185, %fd185, 0d4350000000000000;
	{
	.reg .b32 %temp; 
	mov.b64 	{%temp, %r154}, %fd185;
	}
	{
	.reg .b32 %temp; 
	mov.b64 	{%r155, %temp}, %fd185;
	}
	mov.b32 	%r156, -1077;
$L__BB45_18:
	add.s32 	%r79, %r154, -1;
	setp.gt.u32 	%p14, %r79, 2146435070;
	@%p14 bra 	$L__BB45_22;
	shr.u32 	%r82, %r154, 20;
	add.s32 	%r157, %r156, %r82;
	and.b32  	%r83, %r154, 1048575;
	or.b32  	%r84, %r83, 1072693248;
	mov.b64 	%fd186, {%r155, %r84};
	setp.lt.u32 	%p16, %r84, 1073127583;
	@%p16 bra 	$L__BB45_21;
	{
	.reg .b32 %temp; 
	mov.b64 	{%r85, %temp}, %fd186;
	}
	{
	.reg .b32 %temp; 
	mov.b64 	{%temp, %r86}, %fd186;
	}
	add.s32 	%r87, %r86, -1048576;
	mov.b64 	%fd186, {%r85, %r87};
	add.s32 	%r157, %r157, 1;
$L__BB45_21:
	add.f64 	%fd128, %fd186, 0dBFF0000000000000;
	add.f64 	%fd129, %fd186, 0d3FF0000000000000;
	rcp.approx.ftz.f64 	%fd130, %fd129;
	neg.f64 	%fd131, %fd129;
	fma.rn.f64 	%fd132, %fd131, %fd130, 0d3FF0000000000000;
	fma.rn.f64 	%fd133, %fd132, %fd132, %fd132;
	fma.rn.f64 	%fd134, %fd133, %fd130, %fd130;
	mul.f64 	%fd135, %fd128, %fd134;
	fma.rn.f64 	%fd136, %fd128, %fd134, %fd135;
	mul.f64 	%fd137, %fd136, %fd136;
	fma.rn.f64 	%fd138, %fd137, 0d3EB1380B3AE80F1E, 0d3ED0EE258B7A8B04;
	fma.rn.f64 	%fd139, %fd138, %fd137, 0d3EF3B2669F02676F;
	fma.rn.f64 	%fd140, %fd139, %fd137, 0d3F1745CBA9AB0956;
	fma.rn.f64 	%fd141, %fd140, %fd137, 0d3F3C71C72D1B5154;
	fma.rn.f64 	%fd142, %fd141, %fd137, 0d3F624924923BE72D;
	fma.rn.f64 	%fd143, %fd142, %fd137, 0d3F8999999999A3C4;
	fma.rn.f64 	%fd144, %fd143, %fd137, 0d3FB5555555555554;
	sub.f64 	%fd145, %fd128, %fd136;
	add.f64 	%fd146, %fd145, %fd145;
	neg.f64 	%fd147, %fd136;
	fma.rn.f64 	%fd148, %fd147, %fd128, %fd146;
	mul.f64 	%fd149, %fd134, %fd148;
	mul.f64 	%fd150, %fd137, %fd144;
	fma.rn.f64 	%fd151, %fd150, %fd136, %fd149;
	xor.b32  	%r88, %r157, -2147483648;
	mov.b32 	%r89, 1127219200;
	mov.b64 	%fd152, {%r88, %r89};
	sub.f64 	%fd153, %fd152, %fd1;
	fma.rn.f64 	%fd154, %fd153, 0d3FE62E42FEFA39EF, %fd136;
	fma.rn.f64 	%fd155, %fd153, 0dBFE62E42FEFA39EF, %fd154;
	sub.f64 	%fd156, %fd155, %fd136;
	sub.f64 	%fd157, %fd151, %fd156;
	fma.rn.f64 	%fd158, %fd153, 0d3C7ABC9E3B39803F, %fd157;
	add.f64 	%fd187, %fd154, %fd158;
	bra.uni 	$L__BB45_23;
$L__BB45_22:
	fma.rn.f64 	%fd127, %fd185, 0d7FF0000000000000, 0d7FF0000000000000;
	{
	.reg .b32 %temp; 
	mov.b64 	{%temp, %r80}, %fd185;
	}
	and.b32  	%r81, %r80, 2147483647;
	setp.eq.s32 	%p15, %r81, 0;
	selp.f64 	%fd187, 0dFFF0000000000000, %fd127, %p15;
$L__BB45_23:
	sub.f64 	%fd179, %fd179, %fd187;
$L__BB45_24:
	add.s32 	%r149, %r149, %r4;
	setp.lt.u32 	%p17, %r149, %r35;
	@%p17 bra 	$L__BB45_2;
$L__BB45_25:
	shl.b32 	%r90, %r1, 3;
	mov.u32 	%r91, __smem_d;
	add.s32 	%r92, %r91, %r90;
	st.shared.f64 	[%r92], %fd179;
	barrier.sync 	0;
	barrier.sync 	0;
	barrier.sync 	0;
	barrier.sync 	0;
	setp.gt.u32 	%p18, %r1, 31;
	@%p18 bra 	$L__BB45_43;
	// begin inline asm
	activemask.b32 %r93;
	// end inline asm
	setp.ne.s32 	%p19, %r93, -1;
	@%p19 bra 	$L__BB45_28;
	// begin inline asm
	mov.b64 {%r101,%r102}, %fd179;
	// end inline asm
	shfl.sync.down.b32	%r104|%p23, %r102, 16, 31, -1;
	shfl.sync.down.b32	%r103|%p24, %r101, 16, 31, -1;
	// begin inline asm
	mov.b64 %fd190, {%r103,%r104};
	// end inline asm
	bra.uni 	$L__BB45_29;
$L__BB45_28:
	// begin inline asm
	mov.u32 %r94, %laneid;
	// end inline asm
	fns.b32 	%r99, %r93, %r94, 17;
	setp.gt.u32 	%p20, %r99, 31;
	selp.b32 	%r100, %r94, %r99, %p20;
	// begin inline asm
	mov.b64 {%r95,%r96}, %fd179;
	// end inline asm
	shfl.sync.idx.b32	%r98|%p21, %r96, %r100, 31, %r93;
	shfl.sync.idx.b32	%r97|%p22, %r95, %r100, 31, %r93;
	// begin inline asm
	mov.b64 %fd190, {%r97,%r98};
	// end inline asm
$L__BB45_29:
	setp.eq.s32 	%p25, %r93, -1;
	add.f64 	%fd38, %fd179, %fd190;
	@%p25 bra 	$L__BB45_31;
	// begin inline asm
	mov.u32 %r105, %laneid;
	// end inline asm
	fns.b32 	%r110, %r93, %r105, 9;
	setp.gt.u32 	%p26, %r110, 31;
	selp.b32 	%r111, %r105, %r110, %p26;
	// begin inline asm
	mov.b64 {%r106,%r107}, %fd38;
	// end inline asm
	shfl.sync.idx.b32	%r109|%p27, %r107, %r111, 31, %r93;
	shfl.sync.idx.b32	%r108|%p28, %r106, %r111, 31, %r93;
	// begin inline asm
	mov.b64 %fd191, {%r108,%r109};
	// end inline asm
	bra.uni 	$L__BB45_32;
$L__BB45_31:
	// begin inline asm
	mov.b64 {%r112,%r113}, %fd38;
	// end inline asm
	shfl.sync.down.b32	%r115|%p29, %r113, 8, 31, -1;
	shfl.sync.down.b32	%r114|%p30, %r112, 8, 31, -1;
	// begin inline asm
	mov.b64 %fd191, {%r114,%r115};
	// end inline asm
$L__BB45_32:
	setp.eq.s32 	%p31, %r93, -1;
	add.f64 	%fd42, %fd38, %fd191;
	@%p31 bra 	$L__BB45_34;
	// begin inline asm
	mov.u32 %r116, %laneid;
	// end inline asm
	fns.b32 	%r121, %r93, %r116, 5;
	setp.gt.u32 	%p32, %r121, 31;
	selp.b32 	%r122, %r116, %r121, %p32;
	// begin inline asm
	mov.b64 {%r117,%r118}, %fd42;
	// end inline asm
	shfl.sync.idx.b32	%r120|%p33, %r118, %r122, 31, %r93;
	shfl.sync.idx.b32	%r119|%p34, %r117, %r122, 31, %r93;
	// begin inline asm
	mov.b64 %fd192, {%r119,%r120};
	// end inline asm
	bra.uni 	$L__BB45_35;
$L__BB45_34:
	// begin inline asm
	mov.b64 {%r123,%r124}, %fd42;
	// end inline asm
	shfl.sync.down.b32	%r126|%p35, %r124, 4, 31, -1;
	shfl.sync.down.b32	%r125|%p36, %r123, 4, 31, -1;
	// begin inline asm
	mov.b64 %fd192, {%r125,%r126};
	// end inline asm
$L__BB45_35:
	setp.eq.s32 	%p37, %r93, -1;
	add.f64 	%fd46, %fd42, %fd192;
	@%p37 bra 	$L__BB45_37;
	// begin inline asm
	mov.u32 %r127, %laneid;
	// end inline asm
	fns.b32 	%r132, %r93, %r127, 3;
	setp.gt.u32 	%p38, %r132, 31;
	selp.b32 	%r133, %r127, %r132, %p38;
	// begin inline asm
	mov.b64 {%r128,%r129}, %fd46;
	// end inline asm
	shfl.sync.idx.b32	%r131|%p39, %r129, %r133, 31, %r93;
	shfl.sync.idx.b32	%r130|%p40, %r128, %r133, 31, %r93;
	// begin inline asm
	mov.b64 %fd193, {%r130,%r131};
	// end inline asm
	bra.uni 	$L__BB45_38;
$L__BB45_37:
	// begin inline asm
	mov.b64 {%r134,%r135}, %fd46;
	// end inline asm
	shfl.sync.down.b32	%r137|%p41, %r135, 2, 31, -1;
	shfl.sync.down.b32	%r136|%p42, %r134, 2, 31, -1;
	// begin inline asm
	mov.b64 %fd193, {%r136,%r137};
	// end inline asm
$L__BB45_38:
	setp.eq.s32 	%p43, %r93, -1;
	add.f64 	%fd50, %fd46, %fd193;
	@%p43 bra 	$L__BB45_40;
	// begin inline asm
	mov.u32 %r138, %laneid;
	// end inline asm
	fns.b32 	%r143, %r93, %r138, 2;
	setp.gt.u32 	%p44, %r143, 31;
	selp.b32 	%r144, %r138, %r143, %p44;
	// begin inline asm
	mov.b64 {%r139,%r140}, %fd50;
	// end inline asm
	shfl.sync.idx.b32	%r142|%p45, %r140, %r144, 31, %r93;
	shfl.sync.idx.b32	%r141|%p46, %r139, %r144, 31, %r93;
	// begin inline asm
	mov.b64 %fd194, {%r141,%r142};
	// end inline asm
	bra.uni 	$L__BB45_41;
$L__BB45_40:
	// begin inline asm
	mov.b64 {%r145,%r146}, %fd50;
	// end inline asm
	shfl.sync.down.b32	%r148|%p47, %r146, 1, 31, -1;
	shfl.sync.down.b32	%r147|%p48, %r145, 1, 31, -1;
	// begin inline asm
	mov.b64 %fd194, {%r147,%r148};
	// end inline asm
$L__BB45_41:
	add.f64 	%fd54, %fd50, %fd194;
	setp.ne.s32 	%p49, %r1, 0;
	@%p49 bra 	$L__BB45_43;
	cvta.to.global.u64 	%rd8, %rd2;
	mul.wide.u32 	%rd9, %r2, 8;
	add.s64 	%rd10, %rd8, %rd9;
	st.global.f64 	[%rd10], %fd54;
$L__BB45_43:
	ret;

}
	// .globl	_Z11reduceRegr6IdLj2ELb0EEvPT_S1_j
.visible .entry _Z11reduceRegr6IdLj2ELb0EEvPT_S1_j(
	.param .u64 .ptr .align 1 _Z11reduceRegr6IdLj2ELb0EEvPT_S1_j_param_0,
	.param .u64 .ptr .align 1 _Z11reduceRegr6IdLj2ELb0EEvPT_S1_j_param_1,
	.param .u32 _Z11reduceRegr6IdLj2ELb0EEvPT_S1_j_param_2
)
{
	.reg .pred 	%p<50>;
	.reg .b32 	%r<158>;
	.reg .b32 	%f<5>;
	.reg .b64 	%rd<11>;
	.reg .b64 	%fd<195>;

	ld.param.u64 	%rd3, [_Z11reduceRegr6IdLj2ELb0EEvPT_S1_j_param_0];
	ld.param.u64 	%rd2, [_Z11reduceRegr6IdLj2ELb0EEvPT_S1_j_param_1];
	ld.param.u32 	%r35, [_Z11reduceRegr6IdLj2ELb0EEvPT_S1_j_param_2];
	cvta.to.global.u64 	%rd1, %rd3;
	mov.u32 	%r1, %tid.x;
	mov.u32 	%r2, %ctaid.x;
	shl.b32 	%r36, %r2, 2;
	add.s32 	%r149, %r36, %r1;
	setp.ge.u32 	%p1, %r149, %r35;
	mov.f64 	%fd179, 0d0000000000000000;
	@%p1 bra 	$L__BB46_25;
	mov.b32 	%r37, 1127219200;
	mov.b32 	%r38, -2147483648;
	mov.b64 	%fd1, {%r38, %r37};
	mov.u32 	%r39, %nctaid.x;
	shl.b32 	%r4, %r39, 2;
	mov.f64 	%fd179, 0d0000000000000000;
$L__BB46_2:
	mul.wide.u32 	%rd4, %r149, 8;
	add.s64 	%rd5, %rd1, %rd4;
	ld.global.f64 	%fd3, [%rd5];
	fma.rn.f64 	%fd57, %fd3, 0d3FF71547652B82FE, 0d4338000000000000;
	{
	.reg .b32 %temp; 
	mov.b64 	{%r6, %temp}, %fd57;
	}
	mov.f64 	%fd58, 0dC338000000000000;
	add.rn.f64 	%fd59, %fd57, %fd58;
	fma.rn.f64 	%fd60, %fd59, 0dBFE62E42FEFA39EF, %fd3;
	fma.rn.f64 	%fd61, %fd59, 0dBC7ABC9E3B39803F, %fd60;
	fma.rn.f64 	%fd62, %fd61, 0d3E5ADE1569CE2BDF, 0d3E928AF3FCA213EA;
	fma.rn.f64 	%fd63, %fd62, %fd61, 0d3EC71DEE62401315;
	fma.rn.f64 	%fd64, %fd63, %fd61, 0d3EFA01997C89EB71;
	fma.rn.f64 	%fd65, %fd64, %fd61, 0d3F2A01A014761F65;
	fma.rn.f64 	%fd66, %fd65, %fd61, 0d3F56C16C1852B7AF;
	fma.rn.f64 	%fd67, %fd66, %fd61, 0d3F81111111122322;
	fma.rn.f64 	%fd68, %fd67, %fd61, 0d3FA55555555502A1;
	fma.rn.f64 	%fd69, %fd68, %fd61, 0d3FC5555555555511;
	fma.rn.f64 	%fd70, %fd69, %fd61, 0d3FE000000000000B;
	fma.rn.f64 	%fd71, %fd70, %fd61, 0d3FF0000000000000;
	fma.rn.f64 	%fd72, %fd71, %fd61, 0d3FF0000000000000;
	{
	.reg .b32 %temp; 
	mov.b64 	{%r7, %temp}, %fd72;
	}
	{
	.reg .b32 %temp; 
	mov.b64 	{%temp, %r8}, %fd72;
	}
	shl.b32 	%r40, %r6, 20;
	add.s32 	%r41, %r40, %r8;
	mov.b64 	%fd180, {%r7, %r41};
	{
	.reg .b32 %temp; 
	mov.b64 	{%temp, %r42}, %fd3;
	}
	mov.b32 	%f3, %r42;
	abs.f32 	%f1, %f3;
	setp.lt.f32 	%p2, %f1, 0f4086232B;
	@%p2 bra 	$L__BB46_5;
	setp.lt.f64 	%p3, %fd3, 0d0000000000000000;
	add.f64 	%fd73, %fd3, 0d7FF0000000000000;
	selp.f64 	%fd180, 0d0000000000000000, %fd73, %p3;
	setp.geu.f32 	%p4, %f1, 0f40874800;
	@%p4 bra 	$L__BB46_5;
	shr.u32 	%r43, %r6, 31;
	add.s32 	%r44, %r6, %r43;
	shr.s32 	%r45, %r44, 1;
	shl.b32 	%r46, %r45, 20;
	add.s32 	%r47, %r8, %r46;
	mov.b64 	%fd74, {%r7, %r47};
	sub.s32 	%r48, %r6, %r45;
	shl.b32 	%r49, %r48, 20;
	add.s32 	%r50, %r49, 1072693248;
	mov.b32 	%r51, 0;
	mov.b64 	%fd75, {%r51, %r50};
	mul.f64 	%fd180, %fd75, %fd74;
$L__BB46_5:
	add.f64 	%fd181, %fd180, 0d3FF0000000000000;
	{
	.reg .b32 %temp; 
	mov.b64 	{%temp, %r150}, %fd181;
	}
	{
	.reg .b32 %temp; 
	mov.b64 	{%r151, %temp}, %fd181;
	}
	setp.gt.s32 	%p5, %r150, 1048575;
	mov.b32 	%r152, -1023;
	@%p5 bra 	$L__BB46_7;
	mul.f64 	%fd181, %fd181, 0d4350000000000000;
	{
	.reg .b32 %temp; 
	mov.b64 	{%temp, %r150}, %fd181;
	}
	{
	.reg .b32 %temp; 
	mov.b64 	{%r151, %temp}, %fd181;
	}
	mov.b32 	%r152, -1077;
$L__BB46_7:
	add.s32 	%r54, %r150, -1;
	setp.gt.u32 	%p6, %r54, 2146435070;
	@%p6 bra 	$L__BB46_11;
	shr.u32 	%r57, %r150, 20;
	add.s32 	%r153, %r152, %r57;
	and.b32  	%r58, %r150, 1048575;
	or.b32  	%r59, %r58, 1072693248;
	mov.b64 	%fd182, {%r151, %r59};
	setp.lt.u32 	%p8, %r59, 1073127583;
	@%p8 bra 	$L__BB46_10;
	{
	.reg .b32 %temp; 
	mov.b64 	{%r60, %temp}, %fd182;
	}
	{
	.reg .b32 %temp; 
	mov.b64 	{%temp, %r61}, %fd182;
	}
	add.s32 	%r62, %r61, -1048576;
	mov.b64 	%fd182, {%r60, %r62};
	add.s32 	%r153, %r153, 1;
$L__BB46_10:
	add.f64 	%fd77, %fd182, 0dBFF0000000000000;
	add.f64 	%fd78, %fd182, 0d3FF0000000000000;
	rcp.approx.ftz.f64 	%fd79, %fd78;
	neg.f64 	%fd80, %fd78;
	fma.rn.f64 	%fd81, %fd80, %fd79, 0d3FF0000000000000;
	fma.rn.f64 	%fd82, %fd81, %fd81, %fd81;
	fma.rn.f64 	%fd83, %fd82, %fd79, %fd79;
	mul.f64 	%fd84, %fd77, %fd83;
	fma.rn.f64 	%fd85, %fd77, %fd83, %fd84;
	mul.f64 	%fd86, %fd85, %fd85;
	fma.rn.f64 	%fd87, %fd86, 0d3EB1380B3AE80F1E, 0d3ED0EE258B7A8B04;
	fma.rn.f64 	%fd88, %fd87, %fd86, 0d3EF3B2669F02676F;
	fma.rn.f64 	%fd89, %fd88, %fd86, 0d3F1745CBA9AB0956;
	fma.rn.f64 	%fd90, %fd89, %fd86, 0d3F3C71C72D1B5154;
	fma.rn.f64 	%fd91, %fd90, %fd86, 0d3F624924923BE72D;
	fma.rn.f64 	%fd92, %fd91, %fd86, 0d3F8999999999A3C4;
	fma.rn.f64 	%fd93, %fd92, %fd86, 0d3FB5555555555554;
	sub.f64 	%fd94, %fd77, %fd85;
	add.f64 	%fd95, %fd94, %fd94;
	neg.f64 	%fd96, %fd85;
	fma.rn.f64 	%fd97, %fd96, %fd77, %fd95;
	mul.f64 	%fd98, %fd83, %fd97;
	mul.f64 	%fd99, %fd86, %fd93;
	fma.rn.f64 	%fd100, %fd99, %fd85, %fd98;
	xor.b32  	%r63, %r153, -2147483648;
	mov.b32 	%r64, 1127219200;
	mov.b64 	%fd101, {%r63, %r64};
	sub.f64 	%fd102, %fd101, %fd1;
	fma.rn.f64 	%fd103, %fd102, 0d3FE62E42FEFA39EF, %fd85;
	fma.rn.f64 	%fd104, %fd102, 0dBFE62E42FEFA39EF, %fd103;
	sub.f64 	%fd105, %fd104, %fd85;
	sub.f64 	%fd106, %fd100, %fd105;
	fma.rn.f64 	%fd107, %fd102, 0d3C7ABC9E3B39803F, %fd106;
	add.f64 	%fd183, %fd103, %fd107;
	bra.uni 	$L__BB46_12;
$L__BB46_11:
	fma.rn.f64 	%fd76, %fd181, 0d7FF0000000000000, 0d7FF0000000000000;
	{
	.reg .b32 %temp; 
	mov.b64 	{%temp, %r55}, %fd181;
	}
	and.b32  	%r56, %r55, 2147483647;
	setp.eq.s32 	%p7, %r56, 0;
	selp.f64 	%fd183, 0dFFF0000000000000, %fd76, %p7;
$L__BB46_12:
	sub.f64 	%fd179, %fd179, %fd183;
	add.s32 	%r19, %r149, 2;
	setp.ge.u32 	%p9, %r19, %r35;
	@%p9 bra 	$L__BB46_24;
	mul.wide.u32 	%rd6, %r19, 8;
	add.s64 	%rd7, %rd1, %rd6;
	ld.global.f64 	%fd18, [%rd7];
	fma.rn.f64 	%fd108, %fd18, 0d3FF71547652B82FE, 0d4338000000000000;
	{
	.reg .b32 %temp; 
	mov.b64 	{%r20, %temp}, %fd108;
	}
	mov.f64 	%fd109, 0dC338000000000000;
	add.rn.f64 	%fd110, %fd108, %fd109;
	fma.rn.f64 	%fd111, %fd110, 0dBFE62E42FEFA39EF, %fd18;
	fma.rn.f64 	%fd112, %fd110, 0dBC7ABC9E3B39803F, %fd111;
	fma.rn.f64 	%fd113, %fd112, 0d3E5ADE1569CE2BDF, 0d3E928AF3FCA213EA;
	fma.rn.f64 	%fd114, %fd113, %fd112, 0d3EC71DEE62401315;
	fma.rn.f64 	%fd115, %fd114, %fd112, 0d3EFA01997C89EB71;
	fma.rn.f64 	%fd116, %fd115, %fd112, 0d3F2A01A014761F65;
	fma.rn.f64 	%fd117, %fd116, %fd112, 0d3F56C16C1852B7AF;
	fma.rn.f64 	%fd118, %fd117, %fd112, 0d3F81111111122322;
	fma.rn.f64 	%fd119, %fd118, %fd112, 0d3FA55555555502A1;
	fma.rn.f64 	%fd120, %fd119, %fd112, 0d3FC5555555555511;
	fma.rn.f64 	%fd121, %fd120, %fd112, 0d3FE000000000000B;
	fma.rn.f64 	%fd122, %fd121, %fd112, 0d3FF0000000000000;
	fma.rn.f64 	%fd123, %fd122, %fd112, 0d3FF0000000000000;
	{
	.reg .b32 %temp; 
	mov.b64 	{%r21, %temp}, %fd123;
	}
	{
	.reg .b32 %temp; 
	mov.b64 	{%temp, %r22}, %fd123;
	}
	shl.b32 	%r65, %r20, 20;
	add.s32 	%r66, %r65, %r22;
	mov.b64 	%fd184, {%r21, %r66};
	{
	.reg .b32 %temp; 
	mov.b64 	{%temp, %r67}, %fd18;
	}
	mov.b32 	%f4, %r67;
	abs.f32 	%f2, %f4;
	setp.lt.f32 	%p10, %f2, 0f4086232B;
	@%p10 bra 	$L__BB46_16;
	setp.lt.f64 	%p11, %fd18, 0d0000000000000000;
	add.f64 	%fd124, %fd18, 0d7FF0000000000000;
	selp.f64 	%fd184, 0d0000000000000000, %fd124, %p11;
	setp.geu.f32 	%p12, %f2, 0f40874800;
	@%p12 bra 	$L__BB46_16;
	shr.u32 	%r68, %r20, 31;
	add.s32 	%r69, %r20, %r68;
	shr.s32 	%r70, %r69, 1;
	shl.b32 	%r71, %r70, 20;
	add.s32 	%r72, %r22, %r71;
	mov.b64 	%fd125, {%r21, %r72};
	sub.s32 	%r73, %r20, %r70;
	shl.b32 	%r74, %r73, 20;
	add.s32 	%r75, %r74, 1072693248;
	mov.b32 	%r76, 0;
	mov.b64 	%fd126, {%r76, %r75};
	mul.f64 	%fd184, %fd126, %fd125;
$L__BB46_16:
	add.f64 	%fd185, %fd184, 0d3FF0000000000000;
	{
	.reg .b32 %temp; 
	mov.b64 	{%temp, %r154}, %fd185;
	}
	{
	.reg .b32 %temp; 
	mov.b64 	{%r155, %temp}, %fd185;
	}
	setp.gt.s32 	%p13, %r154, 1048575;
	mov.b32 	%r156, -1023;
	@%p13 bra 	$L__BB46_18;
	mul.f64 	%fd185, %fd185, 0d4350000000000000;
	{
	.reg .b32 %temp; 
	mov.b64 	{%temp, %r154}, %fd185;
	}
	{
	.reg .b32 %temp; 
	mov.b64 	{%r155, %temp}, %fd185;
	}
	mov.b32 	%r156, -1077;
$L__BB46_18:
	add.s32 	%r79, %r154, -1;
	setp.gt.u32 	%p14, %r79, 2146435070;
	@%p14 bra 	$L__BB46_22;
	shr.u32 	%r82, %r154, 20;
	add.s32 	%r157, %r156, %r82;
	and.b32  	%r83, %r154, 1048575;
	or.b32  	%r84, %r83, 1072693248;
	mov.b64 	%fd186, {%r155, %r84};
	setp.lt.u32 	%p16, %r84, 1073127583;
	@%p16 bra 	$L__BB46_21;
	{
	.reg .b32 %temp; 
	mov.b64 	{%r85, %temp}, %fd186;
	}
	{
	.reg .b32 %temp; 
	mov.b64 	{%temp, %r86}, %fd186;
	}
	add.s32 	%r87, %r86, -1048576;
	mov.b64 	%fd186, {%r85, %r87};
	add.s32 	%r157, %r157, 1;
$L__BB46_21:
	add.f64 	%fd128, %fd186, 0dBFF0000000000000;
	add.f64 	%fd129, %fd186, 0d3FF0000000000000;
	rcp.approx.ftz.f64 	%fd130, %fd129;
	neg.f64 	%fd131, %fd129;
	fma.rn.f64 	%fd132, %fd131, %fd130, 0d3FF0000000000000;
	fma.rn.f64 	%fd133, %fd132, %fd132, %fd132;
	fma.rn.f64 	%fd134, %fd133, %fd130, %fd130;
	mul.f64 	%fd135, %fd128, %fd134;
	fma.rn.f64 	%fd136, %fd128, %fd134, %fd135;
	mul.f64 	%fd137, %fd136, %fd136;
	fma.rn.f64 	%fd138, %fd137, 0d3EB1380B3AE80F1E, 0d3ED0EE258B7A8B04;
	fma.rn.f64 	%fd139, %fd138, %fd137, 0d3EF3B2669F02676F;
	fma.rn.f64 	%fd140, %fd139, %fd137, 0d3F1745CBA9AB0956;
	fma.rn.f64 	%fd141, %fd140, %fd137, 0d3F3C71C72D1B5154;
	fma.rn.f64 	%fd142, %fd141, %fd137, 0d3F624924923BE72D;
	fma.rn.f64 	%fd143, %fd142, %fd137, 0d3F8999999999A3C4;
	fma.rn.f64 	%fd144, %fd143, %fd137, 0d3FB5555555555554;
	sub.f64 	%fd145, %fd128, %fd136;
	add.f64 	%fd146, %fd145, %fd145;
	neg.f64 	%fd147, %fd136;
	fma.rn.f64 	%fd148, %fd147, %fd128, %fd146;
	mul.f64 	%fd149, %fd134, %fd148;
	mul.f64 	%fd150, %fd137, %fd144;
	fma.rn.f64 	%fd151, %fd150, %fd136, %fd149;
	xor.b32  	%r88, %r157, -2147483648;
	mov.b32 	%r89, 1127219200;
	mov.b64 	%fd152, {%r88, %r89};
	sub.f64 	%fd153, %fd152, %fd1;
	fma.rn.f64 	%fd154, %fd153, 0d3FE62E42FEFA39EF, %fd136;
	fma.rn.f64 	%fd155, %fd153, 0dBFE62E42FEFA39EF, %fd154;
	sub.f64 	%fd156, %fd155, %fd136;
	sub.f64 	%fd157, %fd151, %fd156;
	fma.rn.f64 	%fd158, %fd153, 0d3C7ABC9E3B39803F, %fd157;
	add.f64 	%fd187, %fd154, %fd158;
	bra.uni 	$L__BB46_23;
$L__BB46_22:
	fma.rn.f64 	%fd127, %fd185, 0d7FF0000000000000, 0d7FF0000000000000;
	{
	.reg .b32 %temp; 
	mov.b64 	{%temp, %r80}, %fd185;
	}
	and.b32  	%r81, %r80, 2147483647;
	setp.eq.s32 	%p15, %r81, 0;
	selp.f64 	%fd187, 0dFFF0000000000000, %fd127, %p15;
$L__BB46_23:
	sub.f64 	%fd179, %fd179, %fd187;
$L__BB46_24:
	add.s32 	%r149, %r149, %r4;
	setp.lt.u32 	%p17, %r149, %r35;
	@%p17 bra 	$L__BB46_2;
$L__BB46_25:
	shl.b32 	%r90, %r1, 3;
	mov.u32 	%r91, __smem_d;
	add.s32 	%r92, %r91, %r90;
	st.shared.f64 	[%r92], %fd179;
	barrier.sync 	0;
	barrier.sync 	0;
	barrier.sync 	0;
	barrier.sync 	0;
	setp.gt.u32 	%p18, %r1, 31;
	@%p18 bra 	$L__BB46_43;
	// begin inline asm
	activemask.b32 %r93;
	// end inline asm
	setp.ne.s32 	%p19, %r93, -1;
	@%p19 bra 	$L__BB46_28;
	// begin inline asm
	mov.b64 {%r101,%r102}, %fd179;
	// end inline asm
	shfl.sync.down.b32	%r104|%p23, %r102, 16, 31, -1;
	shfl.sync.down.b32	%r103|%p24, %r101, 16, 31, -1;
	// begin inline asm
	mov.b64 %fd190, {%r103,%r104};
	// end inline asm
	bra.uni 	$L__BB46_29;
$L__BB46_28:
	// begin inline asm
	mov.u32 %r94, %laneid;
	// end inline asm
	fns.b32 	%r99, %r93, %r94, 17;
	setp.gt.u32 	%p20, %r99, 31;
	selp.b32 	%r100, %r94, %r99, %p20;
	// begin inline asm
	mov.b64 {%r95,%r96}, %fd179;
	// end inline asm
	shfl.sync.idx.b32	%r98|%p21, %r96, %r100, 31, %r93;
	shfl.sync.idx.b32	%r97|%p22, %r95, %r100, 31, %r93;
	// begin inline asm
	mov.b64 %fd190, {%r97,%r98};
	// end inline asm
$L__BB46_29:
	setp.eq.s32 	%p25, %r93, -1;
	add.f64 	%fd38, %fd179, %fd190;
	@%p25 bra 	$L__BB46_31;
	// begin inline asm
	mov.u32 %r105, %laneid;
	// end inline asm
	fns.b32 	%r110, %r93, %r105, 9;
	setp.gt.u32 	%p26, %r110, 31;
	selp.b32 	%r111, %r105, %r110, %p26;
	// begin inline asm
	mov.b64 {%r106,%r107}, %fd38;
	// end inline asm
	shfl.sync.idx.b32	%r109|%p27, %r107, %r111, 31, %r93;
	shfl.sync.idx.b32	%r108|%p28, %r106, %r111, 31, %r93;
	// begin inline asm
	mov.b64 %fd191, {%r108,%r109};
	// end inline asm
	bra.uni 	$L__BB46_32;
$L__BB46_31:
	// begin inline asm
	mov.b64 {%r112,%r113}, %fd38;
	// end inline asm
	shfl.sync.down.b32	%r115|%p29, %r113, 8, 31, -1;
	shfl.sync.down.b32	%r114|%p30, %r112, 8, 31, -1;
	// begin inline asm
	mov.b64 %fd191, {%r114,%r115};
	// end inline asm
$L__BB46_32:
	setp.eq.s32 	%p31, %r93, -1;
	add.f64 	%fd42, %fd38, %fd191;
	@%p31 bra 	$L__BB46_34;
	// begin inline asm
	mov.u32 %r116, %laneid;
	// end inline asm
	fns.b32 	%r121, %r93, %r116, 5;
	setp.gt.u32 	%p32, %r121, 31;
	selp.b32 	%r122, %r116, %r121, %p32;
	// begin inline asm
	mov.b64 {%r117,%r118}, %fd42;
	// end inline asm
	shfl.sync.idx.b32	%r120|%p33, %r118, %r122, 31, %r93;
	shfl.sync.idx.b32	%r119|%p34, %r117, %r122, 31, %r93;
	// begin inline asm
	mov.b64 %fd192, {%r119,%r120};
	// end inline asm
	bra.uni 	$L__BB46_35;
$L__BB46_34:
	// begin inline asm
	mov.b64 {%r123,%r124}, %fd42;
	// end inline asm
	shfl.sync.down.b32	%r126|%p35, %r124, 4, 31, -1;
	shfl.sync.down.b32	%r125|%p36, %r123, 4, 31, -1;
	// begin inline asm
	mov.b64 %fd192, {%r125,%r126};
	// end inline asm
$L__BB46_35:
	setp.eq.s32 	%p37, %r93, -1;
	add.f64 	%fd46, %fd42, %fd192;
	@%p37 bra 	$L__BB46_37;
	// begin inline asm
	mov.u32 %r127, %laneid;
	// end inline asm
	fns.b32 	%r132, %r93, %r127, 3;
	setp.gt.u32 	%p38, %r132, 31;
	selp.b32 	%r133, %r127, %r132, %p38;
	// begin inline asm
	mov.b64 {%r128,%r129}, %fd46;
	// end inline asm
	shfl.sync.idx.b32	%r131|%p39, %r129, %r133, 31, %r93;
	shfl.sync.idx.b32	%r130|%p40, %r128, %r133, 31, %r93;
	// begin inline asm
	mov.b64 %fd193, {%r130,%r131};
	// end inline asm
	bra.uni 	$L__BB46_38;
$L__BB46_37:
	// begin inline asm
	mov.b64 {%r134,%r135}, %fd46;
	// end inline asm
	shfl.sync.down.b32	%r137|%p41, %r135, 2, 31, -1;
	shfl.sync.down.b32	%r136|%p42, %r134, 2, 31, -1;
	// begin inline asm
	mov.b64 %fd193, {%r136,%r137};
	// end inline asm
$L__BB46_38:
	setp.eq.s32 	%p43, %r93, -1;
	add.f64 	%fd50, %fd46, %fd193;
	@%p43 bra 	$L__BB46_40;
	// begin inline asm
	mov.u32 %r138, %laneid;
	// end inline asm
	fns.b32 	%r143, %r93, %r138, 2;
	setp.gt.u32 	%p44, %r143, 31;
	selp.b32 	%r144, %r138, %r143, %p44;
	// begin inline asm
	mov.b64 {%r139,%r140}, %fd50;
	// end inline asm
	shfl.sync.idx.b32	%r142|%p45, %r140, %r144, 31, %r93;
	shfl.sync.idx.b32	%r141|%p46, %r139, %r144, 31, %r93;
	// begin inline asm
	mov.b64 %fd194, {%r141,%r142};
	// end inline asm
	bra.uni 	$L__BB46_41;
$L__BB46_40:
	// begin inline asm
	mov.b64 {%r145,%r146}, %fd50;
	// end inline asm
	shfl.sync.down.b32	%r148|%p47, %r146, 1, 31, -1;
	shfl.sync.down.b32	%r147|%p48, %r145, 1, 31, -1;
	// begin inline asm
	mov.b64 %fd194, {%r147,%r148};
	// end inline asm
$L__BB46_41:
	add.f64 	%fd54, %fd50, %fd194;
	setp.ne.s32 	%p49, %r1, 0;
	@%p49 bra 	$L__BB46_43;
	cvta.to.global.u64 	%rd8, %rd2;
	mul.wide.u32 	%rd9, %r2, 8;
	add.s64 	%rd10, %rd8, %rd9;
	st.global.f64 	[%rd10], %fd54;
$L__BB46_43:
	ret;

}
	// .globl	_Z11reduceRegr6IdLj1ELb0EEvPT_S1_j
.visible .entry _Z11reduceRegr6IdLj1ELb0EEvPT_S1_j(
	.param .u64 .ptr .align 1 _Z11reduceRegr6IdLj1ELb0EEvPT_S1_j_param_0,
	.param .u64 .ptr .align 1 _Z11reduceRegr6IdLj1ELb0EEvPT_S1_j_param_1,
	.param .u32 _Z11reduceRegr6IdLj1ELb0EEvPT_S1_j_param_2
)
{
	.reg .pred 	%p<50>;
	.reg .b32 	%r<158>;
	.reg .b32 	%f<5>;
	.reg .b64 	%rd<9>;
	.reg .b64 	%fd<195>;

	ld.param.u64 	%rd3, [_Z11reduceRegr6IdLj1ELb0EEvPT_S1_j_param_0];
	ld.param.u64 	%rd4, [_Z11reduceRegr6IdLj1ELb0EEvPT_S1_j_param_1];
	ld.param.u32 	%r34, [_Z11reduceRegr6IdLj1ELb0EEvPT_S1_j_param_2];
	mov.u32 	%r1, %tid.x;
	mov.u32 	%r2, %ctaid.x;
	shl.b32 	%r35, %r2, 1;
	add.s32 	%r149, %r35, %r1;
	setp.ge.u32 	%p1, %r149, %r34;
	mov.f64 	%fd179, 0d0000000000000000;
	@%p1 bra 	$L__BB47_25;
	mov.b32 	%r36, 1127219200;
	mov.b32 	%r37, -2147483648;
	mov.b64 	%fd1, {%r37, %r36};
	mov.u32 	%r38, %nctaid.x;
	shl.b32 	%r4, %r38, 1;
	cvta.to.global.u64 	%rd1, %rd3;
	mov.f64 	%fd179, 0d0000000000000000;
$L__BB47_2:
	mul.wide.u32 	%rd5, %r149, 8;
	add.s64 	%rd2, %rd1, %rd5;
	ld.global.f64 	%fd3, [%rd2];
	fma.rn.f64 	%fd57, %fd3, 0d3FF71547652B82FE, 0d4338000000000000;
	{
	.reg .b32 %temp; 
	mov.b64 	{%r6, %temp}, %fd57;
	}
	mov.f64 	%fd58, 0dC338000000000000;
	add.rn.f64 	%fd59, %fd57, %fd58;
	fma.rn.f64 	%fd60, %fd59, 0dBFE62E42FEFA39EF, %fd3;
	fma.rn.f64 	%fd61, %fd59, 0dBC7ABC9E3B39803F, %fd60;
	fma.rn.f64 	%fd62, %fd61, 0d3E5ADE1569CE2BDF, 0d3E928AF3FCA213EA;
	fma.rn.f64 	%fd63, %fd62, %fd61, 0d3EC71DEE62401315;
	fma.rn.f64 	%fd64, %fd63, %fd61, 0d3EFA01997C89EB71;
	fma.rn.f64 	%fd65, %fd64, %fd61, 0d3F2A01A014761F65;
	fma.rn.f64 	%fd66, %fd65, %fd61, 0d3F56C16C1852B7AF;
	fma.rn.f64 	%fd67, %fd66, %fd61, 0d3F81111111122322;
	fma.rn.f64 	%fd68, %fd67, %fd61, 0d3FA55555555502A1;
	fma.rn.f64 	%fd69, %fd68, %fd61, 0d3FC5555555555511;
	fma.rn.f64 	%fd70, %fd69, %fd61, 0d3FE000000000000B;
	fma.rn.f64 	%fd71, %fd70, %fd61, 0d3FF0000000000000;
	fma.rn.f64 	%fd72, %fd71, %fd61, 0d3FF0000000000000;
	{
	.reg .b32 %temp; 
	mov.b64 	{%r7, %temp}, %fd72;
	}
	{
	.reg .b32 %temp; 
	mov.b64 	{%temp, %r8}, %fd72;
	}
	shl.b32 	%r39, %r6, 20;
	add.s32 	%r40, %r39, %r8;
	mov.b64 	%fd180, {%r7, %r40};
	{
	.reg .b32 %temp; 
	mov.b64 	{%temp, %r41}, %fd3;
	}
	mov.b32 	%f3, %r41;
	abs.f32 	%f1, %f3;
	setp.lt.f32 	%p2, %f1, 0f4086232B;
	@%p2 bra 	$L__BB47_5;
	setp.lt.f64 	%p3, %fd3, 0d0000000000000000;
	add.f64 	%fd73, %fd3, 0d7FF0000000000000;
	selp.f64 	%fd180, 0d0000000000000000, %fd73, %p3;
	setp.geu.f32 	%p4, %f1, 0f40874800;
	@%p4 bra 	$L__BB47_5;
	shr.u32 	%r42, %r6, 31;
	add.s32 	%r43, %r6, %r42;
	shr.s32 	%r44, %r43, 1;
	shl.b32 	%r45, %r44, 20;
	add.s32 	%r46, %r8, %r45;
	mov.b64 	%fd74, {%r7, %r46};
	sub.s32 	%r47, %r6, %r44;
	shl.b32 	%r48, %r47, 20;
	add.s32 	%r49, %r48, 1072693248;
	mov.b32 	%r50, 0;
	mov.b64 	%fd75, {%r50, %r49};
	mul.f64 	%fd180, %fd75, %fd74;
$L__BB47_5:
	add.f64 	%fd181, %fd180, 0d3FF0000000000000;
	{
	.reg .b32 %temp; 
	mov.b64 	{%temp, %r150}, %fd181;
	}
	{
	.reg .b32 %temp; 
	mov.b64 	{%r151, %temp}, %fd181;
	}
	setp.gt.s32 	%p5, %r150, 1048575;
	mov.b32 	%r152, -1023;
	@%p5 bra 	$L__BB47_7;
	mul.f64 	%fd181, %fd181, 0d4350000000000000;
	{
	.reg .b32 %temp; 
	mov.b64 	{%temp, %r150}, %fd181;
	}
	{
	.reg .b32 %temp; 
	mov.b64 	{%r151, %temp}, %fd181;
	}
	mov.b32 	%r152, -1077;
$L__BB47_7:
	add.s32 	%r53, %r150, -1;
	setp.gt.u32 	%p6, %r53, 2146435070;
	@%p6 bra 	$L__BB47_11;
	shr.u32 	%r56, %r150, 20;
	add.s32 	%r153, %r152, %r56;
	and.b32  	%r57, %r150, 1048575;
	or.b32  	%r58, %r57, 1072693248;
	mov.b64 	%fd182, {%r151, %r58};
	setp.lt.u32 	%p8, %r58, 1073127583;
	@%p8 bra 	$L__BB47_10;
	{
	.reg .b32 %temp; 
	mov.b64 	{%r59, %temp}, %fd182;
	}
	{
	.reg .b32 %temp; 
	mov.b64 	{%temp, %r60}, %fd182;
	}
	add.s32 	%r61, %r60, -1048576;
	mov.b64 	%fd182, {%r59, %r61};
	add.s32 	%r153, %r153, 1;
$L__BB47_10:
	add.f64 	%fd77, %fd182, 0dBFF0000000000000;
	add.f64 	%fd78, %fd182, 0d3FF0000000000000;
	rcp.approx.ftz.f64 	%fd79, %fd78;
	neg.f64 	%fd80, %fd78;
	fma.rn.f64 	%fd81, %fd80, %fd79, 0d3FF0000000000000;
	fma.rn.f64 	%fd82, %fd81, %fd81, %fd81;
	fma.rn.f64 	%fd83, %fd82, %fd79, %fd79;
	mul.f64 	%fd84, %fd77, %fd83;
	fma.rn.f64 	%fd85, %fd77, %fd83, %fd84;
	mul.f64 	%fd86, %fd85, %fd85;
	fma.rn.f64 	%fd87, %fd86, 0d3EB1380B3AE80F1E, 0d3ED0EE258B7A8B04;
	fma.rn.f64 	%fd88, %fd87, %fd86, 0d3EF3B2669F02676F;
	fma.rn.f64 	%fd89, %fd88, %fd86, 0d3F1745CBA9AB0956;
	fma.rn.f64 	%fd90, %fd89, %fd86, 0d3F3C71C72D1B5154;
	fma.rn.f64 	%fd91, %fd90, %fd86, 0d3F624924923BE72D;
	fma.rn.f64 	%fd92, %fd91, %fd86, 0d3F8999999999A3C4;
	fma.rn.f64 	%fd93, %fd92, %fd86, 0d3FB5555555555554;
	sub.f64 	%fd94, %fd77, %fd85;
	add.f64 	%fd95, %fd94, %fd94;
	neg.f64 	%fd96, %fd85;
	fma.rn.f64 	%fd97, %fd96, %fd77, %fd95;
	mul.f64 	%fd98, %fd83, %fd97;
	mul.f64 	%fd99, %fd86, %fd93;
	fma.rn.f64 	%fd100, %fd99, %fd85, %fd98;
	xor.b32  	%r62, %r153, -2147483648;
	mov.b32 	%r63, 1127219200;
	mov.b64 	%fd101, {%r62, %r63};
	sub.f64 	%fd102, %fd101, %fd1;
	fma.rn.f64 	%fd103, %fd102, 0d3FE62E42FEFA39EF, %fd85;
	fma.rn.f64 	%fd104, %fd102, 0dBFE62E42FEFA39EF, %fd103;
	sub.f64 	%fd105, %fd104, %fd85;
	sub.f64 	%fd106, %fd100, %fd105;
	fma.rn.f64 	%fd107, %fd102, 0d3C7ABC9E3B39803F, %fd106;
	add.f64 	%fd183, %fd103, %fd107;
	bra.uni 	$L__BB47_12;
$L__BB47_11:
	fma.rn.f64 	%fd76, %fd181, 0d7FF0000000000000, 0d7FF0000000000000;
	{
	.reg .b32 %temp; 
	mov.b64 	{%temp, %r54}, %fd181;
	}
	and.b32  	%r55, %r54, 2147483647;
	setp.eq.s32 	%p7, %r55, 0;
	selp.f64 	%fd183, 0dFFF0000000000000, %fd76, %p7;
$L__BB47_12:
	sub.f64 	%fd179, %fd179, %fd183;
	add.s32 	%r64, %r149, 1;
	setp.ge.u32 	%p9, %r64, %r34;
	@%p9 bra 	$L__BB47_24;
	ld.global.f64 	%fd18, [%rd2+8];
	fma.rn.f64 	%fd108, %fd18, 0d3FF71547652B82FE, 0d4338000000000000;
	{
	.reg .b32 %temp; 
	mov.b64 	{%r19, %temp}, %fd108;
	}
	mov.f64 	%fd109, 0dC338000000000000;
	add.rn.f64 	%fd110, %fd108, %fd109;
	fma.rn.f64 	%fd111, %fd110, 0dBFE62E42FEFA39EF, %fd18;
	fma.rn.f64 	%fd112, %fd110, 0dBC7ABC9E3B39803F, %fd111;
	fma.rn.f64 	%fd113, %fd112, 0d3E5ADE1569CE2BDF, 0d3E928AF3FCA213EA;
	fma.rn.f64 	%fd114, %fd113, %fd112, 0d3EC71DEE62401315;
	fma.rn.f64 	%fd115, %fd114, %fd112, 0d3EFA01997C89EB71;
	fma.rn.f64 	%fd116, %fd115, %fd112, 0d3F2A01A014761F65;
	fma.rn.f64 	%fd117, %fd116, %fd112, 0d3F56C16C1852B7AF;
	fma.rn.f64 	%fd118, %fd117, %fd112, 0d3F81111111122322;
	fma.rn.f64 	%fd119, %fd118, %fd112, 0d3FA55555555502A1;
	fma.rn.f64 	%fd120, %fd119, %fd112, 0d3FC5555555555511;
	fma.rn.f64 	%fd121, %fd120, %fd112, 0d3FE000000000000B;
	fma.rn.f64 	%fd122, %fd121, %fd112, 0d3FF0000000000000;
	fma.rn.f64 	%fd123, %fd122, %fd112, 0d3FF0000000000000;
	{
	.reg .b32 %temp; 
	mov.b64 	{%r20, %temp}, %fd123;
	}
	{
	.reg .b32 %temp; 
	mov.b64 	{%temp, %r21}, %fd123;
	}
	shl.b32 	%r65, %r19, 20;
	add.s32 	%r66, %r65, %r21;
	mov.b64 	%fd184, {%r20, %r66};
	{
	.reg .b32 %temp; 
	mov.b64 	{%temp, %r67}, %fd18;
	}
	mov.b32 	%f4, %r67;
	abs.f32 	%f2, %f4;
	setp.lt.f32 	%p10, %f2, 0f4086232B;
	@%p10 bra 	$L__BB47_16;
	setp.lt.f64 	%p11, %fd18, 0d0000000000000000;
	add.f64 	%fd124, %fd18, 0d7FF0000000000000;
	selp.f64 	%fd184, 0d0000000000000000, %fd124, %p11;
	setp.geu.f32 	%p12, %f2, 0f40874800;
	@%p12 bra 	$L__BB47_16;
	shr.u32 	%r68, %r19, 31;
	add.s32 	%r69, %r19, %r68;
	shr.s32 	%r70, %r69, 1;
	shl.b32 	%r71, %r70, 20;
	add.s32 	%r72, %r21, %r71;
	mov.b64 	%fd125, {%r20, %r72};
	sub.s32 	%r73, %r19, %r70;
	shl.b32 	%r74, %r73, 20;
	add.s32 	%r75, %r74, 1072693248;
	mov.b32 	%r76, 0;
	mov.b64 	%fd126, {%r76, %r75};
	mul.f64 	%fd184, %fd126, %fd125;
$L__BB47_16:
	add.f64 	%fd185, %fd184, 0d3FF0000000000000;
	{
	.reg .b32 %temp; 
	mov.b64 	{%temp, %r154}, %fd185;
	}
	{
	.reg .b32 %temp; 
	mov.b64 	{%r155, %temp}, %fd185;
	}
	setp.gt.s32 	%p13, %r154, 1048575;
	mov.b32 	%r156, -1023;
	@%p13 bra 	$L__BB47_18;
	mul.f64 	%fd185, %fd185, 0d4350000000000000;
	{
	.reg .b32 %temp; 
	mov.b64 	{%temp, %r154}, %fd185;
	}
	{
	.reg .b32 %temp; 
	mov.b64 	{%r155, %temp}, %fd185;
	}
	mov.b32 	%r156, -1077;
$L__BB47_18:
	add.s32 	%r79, %r154, -1;
	setp.gt.u32 	%p14, %r79, 2146435070;
	@%p14 bra 	$L__BB47_22;
	shr.u32 	%r82, %r154, 20;
	add.s32 	%r157, %r156, %r82;
	and.b32  	%r83, %r154, 1048575;
	or.b32  	%r84, %r83, 1072693248;
	mov.b64 	%fd186, {%r155, %r84};
	setp.lt.u32 	%p16, %r84, 1073127583;
	@%p16 bra 	$L__BB47_21;
	{
	.reg .b32 %temp; 
	mov.b64 	{%r85, %temp}, %fd186;
	}
	{
	.reg .b32 %temp; 
	mov.b64 	{%temp, %r86}, %fd186;
	}
	add.s32 	%r87, %r86, -1048576;
	mov.b64 	%fd186, {%r85, %r87};
	add.s32 	%r157, %r157, 1;
$L__BB47_21:
	add.f64 	%fd128, %fd186, 0dBFF0000000000000;
	add.f64 	%fd129, %fd186, 0d3FF0000000000000;
	rcp.approx.ftz.f64 	%fd130, %fd129;
	neg.f64 	%fd131, %fd129;
	fma.rn.f64 	%fd132, %fd131, %fd130, 0d3FF0000000000000;
	fma.rn.f64 	%fd133, %fd132, %fd132, %fd132;
	fma.rn.f64 	%fd134, %fd133, %fd130, %fd130;
	mul.f64 	%fd135, %fd128, %fd134;
	fma.rn.f64 	%fd136, %fd128, %fd134, %fd135;
	mul.f64 	%fd137, %fd136, %fd136;
	fma.rn.f64 	%fd138, %fd137, 0d3EB1380B3AE80F1E, 0d3ED0EE258B7A8B04;
	fma.rn.f64 	%fd139, %fd138, %fd137, 0d3EF3B2669F02676F;
	fma.rn.f64 	%fd140, %fd139, %fd137, 0d3F1745CBA9AB0956;
	fma.rn.f64 	%fd141, %fd140, %fd137, 0d3F3C71C72D1B5154;
	fma.rn.f64 	%fd142, %fd141, %fd137, 0d3F624924923BE72D;
	fma.rn.f64 	%fd143, %fd142, %fd137, 0d3F8999999999A3C4;
	fma.rn.f64 	%fd144, %fd143, %fd137, 0d3FB5555555555554;
	sub.f64 	%fd145, %fd128, %fd136;
	add.f64 	%fd146, %fd145, %fd145;
	neg.f64 	%fd147, %fd136;
	fma.rn.f64 	%fd148, %fd147, %fd128, %fd146;
	mul.f64 	%fd149, %fd134, %fd148;
	mul.f64 	%fd150, %fd137, %fd144;
	fma.rn.f64 	%fd151, %fd150, %fd136, %fd149;
	xor.b32  	%r88, %r157, -2147483648;
	mov.b32 	%r89, 1127219200;
	mov.b64 	%fd152, {%r88, %r89};
	sub.f64 	%fd153, %fd152, %fd1;
	fma.rn.f64 	%fd154, %fd153, 0d3FE62E42FEFA39EF, %fd136;
	fma.rn.f64 	%fd155, %fd153, 0dBFE62E42FEFA39EF, %fd154;
	sub.f64 	%fd156, %fd155, %fd136;
	sub.f64 	%fd157, %fd151, %fd156;
	fma.rn.f64 	%fd158, %fd153, 0d3C7ABC9E3B39803F, %fd157;
	add.f64 	%fd187, %fd154, %fd158;
	bra.uni 	$L__BB47_23;
$L__BB47_22:
	fma.rn.f64 	%fd127, %fd185, 0d7FF0000000000000, 0d7FF0000000000000;
	{
	.reg .b32 %temp; 
	mov.b64 	{%temp, %r80}, %fd185;
	}
	and.b32  	%r81, %r80, 2147483647;
	setp.eq.s32 	%p15, %r81, 0;
	selp.f64 	%fd187, 0dFFF0000000000000, %fd127, %p15;
$L__BB47_23:
	sub.f64 	%fd179, %fd179, %fd187;
$L__BB47_24:
	add.s32 	%r149, %r149, %r4;
	setp.lt.u32 	%p17, %r149, %r34;
	@%p17 bra 	$L__BB47_2;
$L__BB47_25:
	shl.b32 	%r90, %r1, 3;
	mov.u32 	%r91, __smem_d;
	add.s32 	%r92, %r91, %r90;
	st.shared.f64 	[%r92], %fd179;
	barrier.sync 	0;
	barrier.sync 	0;
	barrier.sync 	0;
	barrier.sync 	0;
	setp.gt.u32 	%p18, %r1, 31;
	@%p18 bra 	$L__BB47_43;
	// begin inline asm
	activemask.b32 %r93;
	// end inline asm
	setp.ne.s32 	%p19, %r93, -1;
	@%p19 bra 	$L__BB47_28;
	// begin inline asm
	mov.b64 {%r101,%r102}, %fd179;
	// end inline asm
	shfl.sync.down.b32	%r104|%p23, %r102, 16, 31, -1;
	shfl.sync.down.b32	%r103|%p24, %r101, 16, 31, -1;
	// begin inline asm
	mov.b64 %fd190, {%r103,%r104};
	// end inline asm
	bra.uni 	$L__BB47_29;
$L__BB47_28:
	// begin inline asm
	mov.u32 %r94, %laneid;
	// end inline asm
	fns.b32 	%r99, %r93, %r94, 17;
	setp.gt.u32 	%p20, %r99, 31;
	selp.b32 	%r100, %r94, %r99, %p20;
	// begin inline asm
	mov.b64 {%r95,%r96}, %fd179;
	// end inline asm
	shfl.sync.idx.b32	%r98|%p21, %r96, %r100, 31, %r93;
	shfl.sync.idx.b32	%r97|%p22, %r95, %r100, 31, %r93;
	// begin inline asm
	mov.b64 %fd190, {%r97,%r98};
	// end inline asm
$L__BB47_29:
	setp.eq.s32 	%p25, %r93, -1;
	add.f64 	%fd38, %fd179, %fd190;
	@%p25 bra 	$L__BB47_31;
	// begin inline asm
	mov.u32 %r105, %laneid;
	// end inline asm
	fns.b32 	%r110, %r93, %r105, 9;
	setp.gt.u32 	%p26, %r110, 31;
	selp.b32 	%r111, %r105, %r110, %p26;
	// begin inline asm
	mov.b64 {%r106,%r107}, %fd38;
	// end inline asm
	shfl.sync.idx.b32	%r109|%p27, %r107, %r111, 31, %r93;
	shfl.sync.idx.b32	%r108|%p28, %r106, %r111, 31, %r93;
	// begin inline asm
	mov.b64 %fd191, {%r108,%r109};
	// end inline asm
	bra.uni 	$L__BB47_32;
$L__BB47_31:
	// begin inline asm
	mov.b64 {%r112,%r113}, %fd38;
	// end inline asm
	shfl.sync.down.b32	%r115|%p29, %r113, 8, 31, -1;
	shfl.sync.down.b32	%r114|%p30, %r112, 8, 31, -1;
	// begin inline asm
	mov.b64 %fd191, {%r114,%r115};
	// end inline asm
$L__BB47_32:
	setp.eq.s32 	%p31, %r93, -1;
	add.f64 	%fd42, %fd38, %fd191;
	@%p31 bra 	$L__BB47_34;
	// begin inline asm
	mov.u32 %r116, %laneid;
	// end inline asm
	fns.b32 	%r121, %r93, %r116, 5;
	setp.gt.u32 	%p32, %r121, 31;
	selp.b32 	%r122, %r116, %r121, %p32;
	// begin inline asm
	mov.b64 {%r117,%r118}, %fd42;
	// end inline asm
	shfl.sync.idx.b32	%r120|%p33, %r118, %r122, 31, %r93;
	shfl.sync.idx.b32	%r119|%p34, %r117, %r122, 31, %r93;
	// begin inline asm
	mov.b64 %fd192, {%r119,%r120};
	// end inline asm
	bra.uni 	$L__BB47_35;
$L__BB47_34:
	// begin inline asm
	mov.b64 {%r123,%r124}, %fd42;
	// end inline asm
	shfl.sync.down.b32	%r126|%p35, %r124, 4, 31, -1;
	shfl.sync.down.b32	%r125|%p36, %r123, 4, 31, -1;
	// begin inline asm
	mov.b64 %fd192, {%r125,%r126};
	// end inline asm
$L__BB47_35:
	setp.eq.s32 	%p37, %r93, -1;
	add.f64 	%fd46, %fd42, %fd192;
	@%p37 bra 	$L__BB47_37;
	// begin inline asm
	mov.u32 %r127, %laneid;
	// end inline asm
	fns.b32 	%r132, %r93, %r127, 3;
	setp.gt.u32 	%p38, %r132, 31;
	selp.b32 	%r133, %r127, %r132, %p38;
	// begin inline asm
	mov.b64 {%r128,%r129}, %fd46;
	// end inline asm
	shfl.sync.idx.b32	%r131|%p39, %r129, %r133, 31, %r93;
	shfl.sync.idx.b32	%r130|%p40, %r128, %r133, 31, %r93;
	// begin inline asm
	mov.b64 %fd193, {%r130,%r131};
	// end inline asm
	bra.uni 	$L__BB47_38;
$L__BB47_37:
	// begin inline asm
	mov.b64 {%r134,%r135}, %fd46;
	// end inline asm
	shfl.sync.down.b32	%r137|%p41, %r135, 2, 31, -1;
	shfl.sync.down.b32	%r136|%p42, %r134, 2, 31, -1;
	// begin inline asm
	mov.b64 %fd193, {%r136,%r137};
	// end inline asm
$L__BB47_38:
	setp.eq.s32 	%p43, %r93, -1;
	add.f64 	%fd50, %fd46, %fd193;
	@%p43 bra 	$L__BB47_40;
	// begin inline asm
	mov.u32 %r138, %laneid;
	// end inline asm
	fns.b32 	%r143, %r93, %r138, 2;
	setp.gt.u32 	%p44, %r143, 31;
	selp.b32 	%r144, %r138, %r143, %p44;
	// begin inline asm
	mov.b64 {%r139,%r140}, %fd50;
	// end inline asm
	shfl.sync.idx.b32	%r142|%p45, %r140, %r144, 31, %r93;
	shfl.sync.idx.b32	%r141|%p46, %r139, %r144, 31, %r93;
	// begin inline asm
	mov.b64 %fd194, {%r141,%r142};
	// end inline asm
	bra.uni 	$L__BB47_41;
$L__BB47_40:
	// begin inline asm
	mov.b64 {%r145,%r146}, %fd50;
	// end inline asm
	shfl.sync.down.b32	%r148|%p47, %r146, 1, 31, -1;
	shfl.sync.down.b32	%r147|%p48, %r145, 1, 31, -1;
	// begin inline asm
	mov.b64 %fd194, {%r147,%r148};
	// end inline asm
$L__BB47_41:
	add.f64 	%fd54, %fd50, %fd194;
	setp.ne.s32 	%p49, %r1, 0;
	@%p49 bra 	$L__BB47_43;
	cvta.to.global.u64 	%rd6, %rd4;
	mul.wide.u32 	%rd7, %r2, 8;
	add.s64 	%rd8, %rd6, %rd7;
	st.global.f64 	[%rd8], %fd54;
$L__BB47_43:
	ret;

}
	// .globl	_Z7reduce0IdEvPT_S1_j
.visible .entry _Z7reduce0IdEvPT_S1_j(
	.param .u64 .ptr .align 1 _Z7reduce0IdEvPT_S1_j_param_0,
	.param .u64 .ptr .align 1 _Z7reduce0IdEvPT_S1_j_param_1,
	.param .u32 _Z7reduce0IdEvPT_S1_j_param_2
)
{
	.reg .pred 	%p<6>;
	.reg .b32 	%r<17>;
	.reg .b64 	%rd<9>;
	.reg .b64 	%fd<9>;

	ld.param.u64 	%rd1, [_Z7reduce0IdEvPT_S1_j_param_0];
	ld.param.u64 	%rd2, [_Z7reduce0IdEvPT_S1_j_param_1];
	ld.param.u32 	%r8, [_Z7reduce0IdEvPT_S1_j_param_2];
	mov.u32 	%r1, %tid.x;
	mov.u32 	%r2, %ctaid.x;
	mov.u32 	%r3, %ntid.x;
	mad.lo.s32 	%r4, %r2, %r3, %r1;
	setp.ge.u32 	%p1, %r4, %r8;
	mov.f64 	%fd8, 0d0000000000000000;
	@%p1 bra 	$L__BB48_2;
	cvta.to.global.u64 	%rd3, %rd1;
	mul.wide.u32 	%rd4, %r4, 8;
	add.s64 	%rd5, %rd3, %rd4;
	ld.global.f64 	%fd8, [%rd5];
$L__BB48_2:
	shl.b32 	%r9, %r1, 3;
	mov.u32 	%r10, __smem_d;
	add.s32 	%r5, %r10, %r9;
	st.shared.f64 	[%r5], %fd8;
	barrier.sync 	0;
	setp.lt.u32 	%p2, %r3, 2;
	@%p2 bra 	$L__BB48_7;
	mov.b32 	%r16, 1;
$L__BB48_4:
	shl.b32 	%r7, %r16, 1;
	add.s32 	%r12, %r7, -1;
	and.b32  	%r13, %r12, %r1;
	setp.ne.s32 	%p3, %r13, 0;
	@%p3 bra 	$L__BB48_6;
	shl.b32 	%r14, %r16, 3;
	add.s32 	%r15, %r5, %r14;
	ld.shared.f64 	%fd4, [%r15];
	ld.shared.f64 	%fd5, [%r5];
	add.f64 	%fd6, %fd4, %fd5;
	st.shared.f64 	[%r5], %fd6;
$L__BB48_6:
	barrier.sync 	0;
	setp.lt.u32 	%p4, %r7, %r3;
	mov.u32 	%r16, %r7;
	@%p4 bra 	$L__BB48_4;
$L__BB48_7:
	setp.ne.s32 	%p5, %r1, 0;
	@%p5 bra 	$L__BB48_9;
	ld.shared.f64 	%fd7, [__smem_d];
	cvta.to.global.u64 	%rd6, %rd2;
	mul.wide.u32 	%rd7, %r2, 8;
	add.s64 	%rd8, %rd6, %rd7;
	st.global.f64 	[%rd8], %fd7;
$L__BB48_9:
	ret;

}
	// .globl	_Z7reduce1IdEvPT_S1_j
.visible .entry _Z7reduce1IdEvPT_S1_j(
	.param .u64 .ptr .align 1 _Z7reduce1IdEvPT_S1_j_param_0,
	.param .u64 .ptr .align 1 _Z7reduce1IdEvPT_S1_j_param_1,
	.param .u32 _Z7reduce1IdEvPT_S1_j_param_2
)
{
	.reg .pred 	%p<6>;
	.reg .b32 	%r<20>;
	.reg .b64 	%rd<9>;
	.reg .b64 	%fd<9>;

	ld.param.u64 	%rd1, [_Z7reduce1IdEvPT_S1_j_param_0];
	ld.param.u64 	%rd2, [_Z7reduce1IdEvPT_S1_j_param_1];
	ld.param.u32 	%r8, [_Z7reduce1IdEvPT_S1_j_param_2];
	mov.u32 	%r1, %tid.x;
	mov.u32 	%r2, %ctaid.x;
	mov.u32 	%r3, %ntid.x;
	mad.lo.s32 	%r4, %r2, %r3, %r1;
	setp.ge.u32 	%p1, %r4, %r8;
	mov.f64 	%fd8, 0d0000000000000000;
	@%p1 bra 	$L__BB49_2;
	cvta.to.global.u64 	%rd3, %rd1;
	mul.wide.u32 	%rd4, %r4, 8;
	add.s64 	%rd5, %rd3, %rd4;
	ld.global.f64 	%fd8, [%rd5];
$L__BB49_2:
	shl.b32 	%r9, %r1, 3;
	mov.u32 	%r10, __smem_d;
	add.s32 	%r11, %r10, %r9;
	st.shared.f64 	[%r11], %fd8;
	barrier.sync 	0;
	setp.lt.u32 	%p2, %r3, 2;
	@%p2 bra 	$L__BB49_7;
	mov.b32 	%r19, 1;
$L__BB49_4:
	shl.b32 	%r6, %r19, 1;
	mul.lo.s32 	%r7, %r6, %r1;
	setp.ge.u32 	%p3, %r7, %r3;
	@%p3 bra 	$L__BB49_6;
	add.s32 	%r13, %r7, %r19;
	shl.b32 	%r14, %r13, 3;
	add.s32 	%r16, %r10, %r14;
	ld.shared.f64 	%fd4, [%r16];
	shl.b32 	%r17, %r7, 3;
	add.s32 	%r18, %r10, %r17;
	ld.shared.f64 	%fd5, [%r18];
	add.f64 	%fd6, %fd4, %fd5;
	st.shared.f64 	[%r18], %fd6;
$L__BB49_6:
	barrier.sync 	0;
	setp.lt.u32 	%p4, %r6, %r3;
	mov.u32 	%r19, %r6;
	@%p4 bra 	$L__BB49_4;
$L__BB49_7:
	setp.ne.s32 	%p5, %r1, 0;
	@%p5 bra 	$L__BB49_9;
	ld.shared.f64 	%fd7, [__smem_d];
	cvta.to.global.u64 	%rd6, %rd2;
	mul.wide.u32 	%rd7, %r2, 8;
	add.s64 	%rd8, %rd6, %rd7;
	st.global.f64 	[%rd8], %fd7;
$L__BB49_9:
	ret;

}
	// .globl	_Z7reduce2IdEvPT_S1_j
.visible .entry _Z7reduce2IdEvPT_S1_j(
	.param .u64 .ptr .align 1 _Z7reduce2IdEvPT_S1_j_param_0,
	.param .u64 .ptr .align 1 _Z7reduce2IdEvPT_S1_j_param_1,
	.param .u32 _Z7reduce2IdEvPT_S1_j_param_2
)
{
	.reg .pred 	%p<6>;
	.reg .b32 	%r<14>;
	.reg .b64 	%rd<9>;
	.reg .b64 	%fd<9>;

	ld.param.u64 	%rd1, [_Z7reduce2IdEvPT_S1_j_param_0];
	ld.param.u64 	%rd2, [_Z7reduce2IdEvPT_S1_j_param_1];
	ld.param.u32 	%r8, [_Z7reduce2IdEvPT_S1_j_param_2];
	mov.u32 	%r1, %tid.x;
	mov.u32 	%r2, %ctaid.x;
	mov.u32 	%r13, %ntid.x;
	mad.lo.s32 	%r4, %r2, %r13, %r1;
	setp.ge.u32 	%p1, %r4, %r8;
	mov.f64 	%fd8, 0d0000000000000000;
	@%p1 bra 	$L__BB50_2;
	cvta.to.global.u64 	%rd3, %rd1;
	mul.wide.u32 	%rd4, %r4, 8;
	add.s64 	%rd5, %rd3, %rd4;
	ld.global.f64 	%fd8, [%rd5];
$L__BB50_2:
	shl.b32 	%r9, %r1, 3;
	mov.u32 	%r10, __smem_d;
	add.s32 	%r5, %r10, %r9;
	st.shared.f64 	[%r5], %fd8;
	barrier.sync 	0;
	setp.lt.u32 	%p2, %r13, 2;
	@%p2 bra 	$L__BB50_6;
$L__BB50_3:
	shr.u32 	%r7, %r13, 1;
	setp.ge.u32 	%p3, %r1, %r7;
	@%p3 bra 	$L__BB50_5;
	shl.b32 	%r11, %r7, 3;
	add.s32 	%r12, %r5, %r11;
	ld.shared.f64 	%fd4, [%r12];
	ld.shared.f64 	%fd5, [%r5];
	add.f64 	%fd6, %fd4, %fd5;
	st.shared.f64 	[%r5], %fd6;
$L__BB50_5:
	barrier.sync 	0;
	setp.gt.u32 	%p4, %r13, 3;
	mov.u32 	%r13, %r7;
	@%p4 bra 	$L__BB50_3;
$L__BB50_6:
	setp.ne.s32 	%p5, %r1, 0;
	@%p5 bra 	$L__BB50_8;
	ld.shared.f64 	%fd7, [__smem_d];
	cvta.to.global.u64 	%rd6, %rd2;
	mul.wide.u32 	%rd7, %r2, 8;
	add.s64 	%rd8, %rd6, %rd7;
	st.global.f64 	[%rd8], %fd7;
$L__BB50_8:
	ret;

}
	// .globl	_Z7reduce3IdEvPT_S1_j
.visible .entry _Z7reduce3IdEvPT_S1_j(
	.param .u64 .ptr .align 1 _Z7reduce3IdEvPT_S1_j_param_0,
	.param .u64 .ptr .align 1 _Z7reduce3IdEvPT_S1_j_param_1,
	.param .u32 _Z7reduce3IdEvPT_S1_j_param_2
)
{
	.reg .pred 	%p<7>;
	.reg .b32 	%r<17>;
	.reg .b64 	%rd<11>;
	.reg .b64 	%fd<17>;

	ld.param.u64 	%rd3, [_Z7reduce3IdEvPT_S1_j_param_0];
	ld.param.u64 	%rd2, [_Z7reduce3IdEvPT_S1_j_param_1];
	ld.param.u32 	%r9, [_Z7reduce3IdEvPT_S1_j_param_2];
	cvta.to.global.u64 	%rd1, %rd3;
	mov.u32 	%r1, %tid.x;
	mov.u32 	%r2, %ctaid.x;
	mov.u32 	%r16, %ntid.x;
	mul.lo.s32 	%r10, %r16, %r2;
	shl.b32 	%r11, %r10, 1;
	add.s32 	%r4, %r11, %r1;
	setp.ge.u32 	%p1, %r4, %r9;
	mov.f64 	%fd15, 0d0000000000000000;
	@%p1 bra 	$L__BB51_2;
	mul.wide.u32 	%rd4, %r4, 8;
	add.s64 	%rd5, %rd1, %rd4;
	ld.global.f64 	%fd15, [%rd5];
$L__BB51_2:
	add.s32 	%r5, %r4, %r16;
	setp.ge.u32 	%p2, %r5, %r9;
	@%p2 bra 	$L__BB51_4;
	mul.wide.u32 	%rd6, %r5, 8;
	add.s64 	%rd7, %rd1, %rd6;
	ld.global.f64 	%fd10, [%rd7];
	add.f64 	%fd15, %fd15, %fd10;
$L__BB51_4:
	shl.b32 	%r12, %r1, 3;
	mov.u32 	%r13, __smem_d;
	add.s32 	%r6, %r13, %r12;
	st.shared.f64 	[%r6], %fd15;
	barrier.sync 	0;
	setp.lt.u32 	%p3, %r16, 2;
	@%p3 bra 	$L__BB51_8;
$L__BB51_5:
	shr.u32 	%r8, %r16, 1;
	setp.ge.u32 	%p4, %r1, %r8;
	@%p4 bra 	$L__BB51_7;
	shl.b32 	%r14, %r8, 3;
	add.s32 	%r15, %r6, %r14;
	ld.shared.f64 	%fd11, [%r15];
	add.f64 	%fd15, %fd15, %fd11;
	st.shared.f64 	[%r6], %fd15;
$L__BB51_7:
	barrier.sync 	0;
	setp.gt.u32 	%p5, %r16, 3;
	mov.u32 	%r16, %r8;
	@%p5 bra 	$L__BB51_5;
$L__BB51_8:
	setp.ne.s32 	%p6, %r1, 0;
	@%p6 bra 	$L__BB51_10;
	cvta.to.global.u64 	%rd8, %rd2;
	mul.wide.u32 	%rd9, %r2, 8;
	add.s64 	%rd10, %rd8, %rd9;
	st.global.f64 	[%rd10], %fd15;
$L__BB51_10:
	ret;

}
	// .globl	_Z7reduce4IdLj1024EEvPT_S1_j
.visible .entry _Z7reduce4IdLj1024EEvPT_S1_j(
	.param .u64 .ptr .align 1 _Z7reduce4IdLj1024EEvPT_S1_j_param_0,
	.param .u64 .ptr .align 1 _Z7reduce4IdLj1024EEvPT_S1_j_param_1,
	.param .u32 _Z7reduce4IdLj1024EEvPT_S1_j_param_2
)
{
	.reg .pred 	%p<38>;
	.reg .b32 	%r<74>;
	.reg .b64 	%rd<11>;
	.reg .b64 	%fd<64>;

	ld.param.u64 	%rd3, [_Z7reduce4IdLj1024EEvPT_S1_j_param_0];
	ld.param.u64 	%rd2, [_Z7reduce4IdLj1024EEvPT_S1_j_param_1];
	ld.param.u32 	%r10, [_Z7reduce4IdLj1024EEvPT_S1_j_param_2];
	cvta.to.global.u64 	%rd1, %rd3;
	mov.u32 	%r1, %tid.x;
	mov.u32 	%r2, %ctaid.x;
	mov.u32 	%r73, %ntid.x;
	mul.lo.s32 	%r11, %r73, %r2;
	shl.b32 	%r12, %r11, 1;
	add.s32 	%r4, %r12, %r1;
	setp.ge.u32 	%p1, %r4, %r10;
	mov.f64 	%fd57, 0d0000000000000000;
	@%p1 bra 	$L__BB52_2;
	mul.wide.u32 	%rd4, %r4, 8;
	add.s64 	%rd5, %rd1, %rd4;
	ld.global.f64 	%fd57, [%rd5];
$L__BB52_2:
	add.s32 	%r5, %r4, 1024;
	setp.ge.u32 	%p2, %r5, %r10;
	@%p2 bra 	$L__BB52_4;
	mul.wide.u32 	%rd6, %r5, 8;
	add.s64 	%rd7, %rd1, %rd6;
	ld.global.f64 	%fd31, [%rd7];
	add.f64 	%fd57, %fd57, %fd31;
$L__BB52_4:
	shl.b32 	%r13, %r1, 3;
	mov.u32 	%r14, __smem_d;
	add.s32 	%r6, %r14, %r13;
	st.shared.f64 	[%r6], %fd57;
	barrier.sync 	0;
	setp.lt.u32 	%p3, %r73, 66;
	@%p3 bra 	$L__BB52_8;
$L__BB52_5:
	shr.u32 	%r8, %r73, 1;
	setp.ge.u32 	%p4, %r1, %r8;
	@%p4 bra 	$L__BB52_7;
	shl.b32 	%r15, %r8, 3;
	add.s32 	%r16, %r6, %r15;
	ld.shared.f64 	%fd32, [%r16];
	add.f64 	%fd57, %fd57, %fd32;
	st.shared.f64 	[%r6], %fd57;
$L__BB52_7:
	barrier.sync 	0;
	setp.gt.u32 	%p5, %r73, 131;
	mov.u32 	%r73, %r8;
	@%p5 bra 	$L__BB52_5;
$L__BB52_8:
	setp.gt.u32 	%p6, %r1, 31;
	@%p6 bra 	$L__BB52_26;
	// begin inline asm
	activemask.b32 %r17;
	// end inline asm
	ld.shared.f64 	%fd33, [%r6+256];
	add.f64 	%fd9, %fd57, %fd33;
	setp.ne.s32 	%p7, %r17, -1;
	@%p7 bra 	$L__BB52_11;
	// begin inline asm
	mov.b64 {%r25,%r26}, %fd9;
	// end inline asm
	shfl.sync.down.b32	%r28|%p11, %r26, 16, 31, -1;
	shfl.sync.down.b32	%r27|%p12, %r25, 16, 31, -1;
	// begin inline asm
	mov.b64 %fd59, {%r27,%r28};
	// end inline asm
	bra.uni 	$L__BB52_12;
$L__BB52_11:
	// begin inline asm
	mov.u32 %r18, %laneid;
	// end inline asm
	fns.b32 	%r23, %r17, %r18, 17;
	setp.gt.u32 	%p8, %r23, 31;
	selp.b32 	%r24, %r18, %r23, %p8;
	// begin inline asm
	mov.b64 {%r19,%r20}, %fd9;
	// end inline asm
	shfl.sync.idx.b32	%r22|%p9, %r20, %r24, 31, %r17;
	shfl.sync.idx.b32	%r21|%p10, %r19, %r24, 31, %r17;
	// begin inline asm
	mov.b64 %fd59, {%r21,%r22};
	// end inline asm
$L__BB52_12:
	setp.eq.s32 	%p13, %r17, -1;
	add.f64 	%fd13, %fd9, %fd59;
	@%p13 bra 	$L__BB52_14;
	// begin inline asm
	mov.u32 %r29, %laneid;
	// end inline asm
	fns.b32 	%r34, %r17, %r29, 9;
	setp.gt.u32 	%p14, %r34, 31;
	selp.b32 	%r35, %r29, %r34, %p14;
	// begin inline asm
	mov.b64 {%r30,%r31}, %fd13;
	// end inline asm
	shfl.sync.idx.b32	%r33|%p15, %r31, %r35, 31, %r17;
	shfl.sync.idx.b32	%r32|%p16, %r30, %r35, 31, %r17;
	// begin inline asm
	mov.b64 %fd60, {%r32,%r33};
	// end inline asm
	bra.uni 	$L__BB52_15;
$L__BB52_14:
	// begin inline asm
	mov.b64 {%r36,%r37}, %fd13;
	// end inline asm
	shfl.sync.down.b32	%r39|%p17, %r37, 8, 31, -1;
	shfl.sync.down.b32	%r38|%p18, %r36, 8, 31, -1;
	// begin inline asm
	mov.b64 %fd60, {%r38,%r39};
	// end inline asm
$L__BB52_15:
	setp.eq.s32 	%p19, %r17, -1;
	add.f64 	%fd17, %fd13, %fd60;
	@%p19 bra 	$L__BB52_17;
	// begin inline asm
	mov.u32 %r40, %laneid;
	// end inline asm
	fns.b32 	%r45, %r17, %r40, 5;
	setp.gt.u32 	%p20, %r45, 31;
	selp.b32 	%r46, %r40, %r45, %p20;
	// begin inline asm
	mov.b64 {%r41,%r42}, %fd17;
	// end inline asm
	shfl.sync.idx.b32	%r44|%p21, %r42, %r46, 31, %r17;
	shfl.sync.idx.b32	%r43|%p22, %r41, %r46, 31, %r17;
	// begin inline asm
	mov.b64 %fd61, {%r43,%r44};
	// end inline asm
	bra.uni 	$L__BB52_18;
$L__BB52_17:
	// begin inline asm
	mov.b64 {%r47,%r48}, %fd17;
	// end inline asm
	shfl.sync.down.b32	%r50|%p23, %r48, 4, 31, -1;
	shfl.sync.down.b32	%r49|%p24, %r47, 4, 31, -1;
	// begin inline asm
	mov.b64 %fd61, {%r49,%r50};
	// end inline asm
$L__BB52_18:
	setp.eq.s32 	%p25, %r17, -1;
	add.f64 	%fd21, %fd17, %fd61;
	@%p25 bra 	$L__BB52_20;
	// begin inline asm
	mov.u32 %r51, %laneid;
	// end inline asm
	fns.b32 	%r56, %r17, %r51, 3;
	setp.gt.u32 	%p26, %r56, 31;
	selp.b32 	%r57, %r51, %r56, %p26;
	// begin inline asm
	mov.b64 {%r52,%r53}, %fd21;
	// end inline asm
	shfl.sync.idx.b32	%r55|%p27, %r53, %r57, 31, %r17;
	shfl.sync.idx.b32	%r54|%p28, %r52, %r57, 31, %r17;
	// begin inline asm
	mov.b64 %fd62, {%r54,%r55};
	// end inline asm
	bra.uni 	$L__BB52_21;
$L__BB52_20:
	// begin inline asm
	mov.b64 {%r58,%r59}, %fd21;
	// end inline asm
	shfl.sync.down.b32	%r61|%p29, %r59, 2, 31, -1;
	shfl.sync.down.b32	%r60|%p30, %r58, 2, 31, -1;
	// begin inline asm
	mov.b64 %fd62, {%r60,%r61};
	// end inline asm
$L__BB52_21:
	setp.eq.s32 	%p31, %r17, -1;
	add.f64 	%fd25, %fd21, %fd62;
	@%p31 bra 	$L__BB52_23;
	// begin inline asm
	mov.u32 %r62, %laneid;
	// end inline asm
	fns.b32 	%r67, %r17, %r62, 2;
	setp.gt.u32 	%p32, %r67, 31;
	selp.b32 	%r68, %r62, %r67, %p32;
	// begin inline asm
	mov.b64 {%r63,%r64}, %fd25;
	// end inline asm
	shfl.sync.idx.b32	%r66|%p33, %r64, %r68, 31, %r17;
	shfl.sync.idx.b32	%r65|%p34, %r63, %r68, 31, %r17;
	// begin inline asm
	mov.b64 %fd63, {%r65,%r66};
	// end inline asm
	bra.uni 	$L__BB52_24;
$L__BB52_23:
	// begin inline asm
	mov.b64 {%r69,%r70}, %fd25;
	// end inline asm
	shfl.sync.down.b32	%r72|%p35, %r70, 1, 31, -1;
	shfl.sync.down.b32	%r71|%p36, %r69, 1, 31, -1;
	// begin inline asm
	mov.b64 %fd63, {%r71,%r72};
	// end inline asm
$L__BB52_24:
	add.f64 	%fd29, %fd25, %fd63;
	setp.ne.s32 	%p37, %r1, 0;
	@%p37 bra 	$L__BB52_26;
	cvta.to.global.u64 	%rd8, %rd2;
	mul.wide.u32 	%rd9, %r2, 8;
	add.s64 	%rd10, %rd8, %rd9;
	st.global.f64 	[%rd10], %fd29;
$L__BB52_26:
	ret;

}
	// .globl	_Z7reduce4IdLj512EEvPT_S1_j
.visible .entry _Z7reduce4IdLj512EEvPT_S1_j(
	.param .u64 .ptr .align 1 _Z7reduce4IdLj512EEvPT_S1_j_param_0,
	.param .u64 .ptr .align 1 _Z7reduce4IdLj512EEvPT_S1_j_param_1,
	.param .u32 _Z7reduce4IdLj512EEvPT_S1_j_param_2
)
{
	.reg .pred 	%p<38>;
	.reg .b32 	%r<74>;
	.reg .b64 	%rd<11>;
	.reg .b64 	%fd<64>;

	ld.param.u64 	%rd3, [_Z7reduce4IdLj512EEvPT_S1_j_param_0];
	ld.param.u64 	%rd2, [_Z7reduce4IdLj512EEvPT_S1_j_param_1];
	ld.param.u32 	%r10, [_Z7reduce4IdLj512EEvPT_S1_j_param_2];
	cvta.to.global.u64 	%rd1, %rd3;
	mov.u32 	%r1, %tid.x;
	mov.u32 	%r2, %ctaid.x;
	mov.u32 	%r73, %ntid.x;
	mul.lo.s32 	%r11, %r73, %r2;
	shl.b32 	%r12, %r11, 1;
	add.s32 	%r4, %r12, %r1;
	setp.ge.u32 	%p1, %r4, %r10;
	mov.f64 	%fd57, 0d0000000000000000;
	@%p1 bra 	$L__BB53_2;
	mul.wide.u32 	%rd4, %r4, 8;
	add.s64 	%rd5, %rd1, %rd4;
	ld.global.f64 	%fd57, [%rd5];
$L__BB53_2:
	add.s32 	%r5, %r4, 512;
	setp.ge.u32 	%p2, %r5, %r10;
	@%p2 bra 	$L__BB53_4;
	mul.wide.u32 	%rd6, %r5, 8;
	add.s64 	%rd7, %rd1, %rd6;
	ld.global.f64 	%fd31, [%rd7];
	add.f64 	%fd57, %fd57, %fd31;
$L__BB53_4:
	shl.b32 	%r13, %r1, 3;
	mov.u32 	%r14, __smem_d;
	add.s32 	%r6, %r14, %r13;
	st.shared.f64 	[%r6], %fd57;
	barrier.sync 	0;
	setp.lt.u32 	%p3, %r73, 66;
	@%p3 bra 	$L__BB53_8;
$L__BB53_5:
	shr.u32 	%r8, %r73, 1;
	setp.ge.u32 	%p4, %r1, %r8;
	@%p4 bra 	$L__BB53_7;
	shl.b32 	%r15, %r8, 3;
	add.s32 	%r16, %r6, %r15;
	ld.shared.f64 	%fd32, [%r16];
	add.f64 	%fd57, %fd57, %fd32;
	st.shared.f64 	[%r6], %fd57;
$L__BB53_7:
	barrier.sync 	0;
	setp.gt.u32 	%p5, %r73, 131;
	mov.u32 	%r73, %r8;
	@%p5 bra 	$L__BB53_5;
$L__BB53_8:
	setp.gt.u32 	%p6, %r1, 31;
	@%p6 bra 	$L__BB53_26;
	// begin inline asm
	activemask.b32 %r17;
	// end inline asm
	ld.shared.f64 	%fd33, [%r6+256];
	add.f64 	%fd9, %fd57, %fd33;
	setp.ne.s32 	%p7, %r17, -1;
	@%p7 bra 	$L__BB53_11;
	// begin inline asm
	mov.b64 {%r25,%r26}, %fd9;
	// end inline asm
	shfl.sync.down.b32	%r28|%p11, %r26, 16, 31, -1;
	shfl.sync.down.b32	%r27|%p12, %r25, 16, 31, -1;
	// begin inline asm
	mov.b64 %fd59, {%r27,%r28};
	// end inline asm
	bra.uni 	$L__BB53_12;
$L__BB53_11:
	// begin inline asm
	mov.u32 %r18, %laneid;
	// end inline asm
	fns.b32 	%r23, %r17, %r18, 17;
	setp.gt.u32 	%p8, %r23, 31;
	selp.b32 	%r24, %r18, %r23, %p8;
	// begin inline asm
	mov.b64 {%r19,%r20}, %fd9;
	// end inline asm
	shfl.sync.idx.b32	%r22|%p9, %r20, %r24, 31, %r17;
	shfl.sync.idx.b32	%r21|%p10, %r19, %r24, 31, %r17;
	// begin inline asm
	mov.b64 %fd59, {%r21,%r22};
	// end inline asm
$L__BB53_12:
	setp.eq.s32 	%p13, %r17, -1;
	add.f64 	%fd13, %fd9, %fd59;
	@%p13 bra 	$L__BB53_14;
	// begin inline asm
	mov.u32 %r29, %laneid;
	// end inline asm
	fns.b32 	%r34, %r17, %r29, 9;
	setp.gt.u32 	%p14, %r34, 31;
	selp.b32 	%r35, %r29, %r34, %p14;
	// begin inline asm
	mov.b64 {%r30,%r31}, %fd13;
	// end inline asm
	shfl.sync.idx.b32	%r33|%p15, %r31, %r35, 31, %r17;
	shfl.sync.idx.b32	%r32|%p16, %r30, %r35, 31, %r17;
	// begin inline asm
	mov.b64 %fd60, {%r32,%r33};
	// end inline asm
	bra.uni 	$L__BB53_15;
$L__BB53_14:
	// begin inline asm
	mov.b64 {%r36,%r37}, %fd13;
	// end inline asm
	shfl.sync.down.b32	%r39|%p17, %r37, 8, 31, -1;
	shfl.sync.down.b32	%r38|%p18, %r36, 8, 31, -1;
	// begin inline asm
	mov.b64 %fd60, {%r38,%r39};
	// end inline asm
$L__BB53_15:
	setp.eq.s32 	%p19, %r17, -1;
	add.f64 	%fd17, %fd13, %fd60;
	@%p19 bra 	$L__BB53_17;
	// begin inline asm
	mov.u32 %r40, %laneid;
	// end inline asm
	fns.b32 	%r45, %r17, %r40, 5;
	setp.gt.u32 	%p20, %r45, 31;
	selp.b32 	%r46, %r40, %r45, %p20;
	// begin inline asm
	mov.b64 {%r41,%r42}, %fd17;
	// end inline asm
	shfl.sync.idx.b32	%r44|%p21, %r42, %r46, 31, %r17;
	shfl.sync.idx.b32	%r43|%p22, %r41, %r46, 31, %r17;
	// begin inline asm
	mov.b64 %fd61, {%r43,%r44};
	// end inline asm
	bra.uni 	$L__BB53_18;
$L__BB53_17:
	// begin inline asm
	mov.b64 {%r47,%r48}, %fd17;
	// end inline asm
	shfl.sync.down.b32	%r50|%p23, %r48, 4, 31, -1;
	shfl.sync.down.b32	%r49|%p24, %r47, 4, 31, -1;
	// begin inline asm
	mov.b64 %fd61, {%r49,%r50};
	// end inline asm
$L__BB53_18:
	setp.eq.s32 	%p25, %r17, -1;
	add.f64 	%fd21, %fd17, %fd61;
	@%p25 bra 	$L__BB53_20;
	// begin inline asm
	mov.u32 %r51, %laneid;
	// end inline asm
	fns.b32 	%r56, %r17, %r51, 3;
	setp.gt.u32 	%p26, %r56, 31;
	selp.b32 	%r57, %r51, %r56, %p26;
	// begin inline asm
	mov.b64 {%r52,%r53}, %fd21;
	// end inline asm
	shfl.sync.idx.b32	%r55|%p27, %r53, %r57, 31, %r17;
	shfl.sync.idx.b32	%r54|%p28, %r52, %r57, 31, %r17;
	// begin inline asm
	mov.b64 %fd62, {%r54,%r55};
	// end inline asm
	bra.uni 	$L__BB53_21;
$L__BB53_20:
	// begin inline asm
	mov.b64 {%r58,%r59}, %fd21;
	// end inline asm
	shfl.sync.down.b32	%r61|%p29, %r59, 2, 31, -1;
	shfl.sync.down.b32	%r60|%p30, %r58, 2, 31, -1;
	// begin inline asm
	mov.b64 %fd62, {%r60,%r61};
	// end inline asm
$L__BB53_21:
	setp.eq.s32 	%p31, %r17, -1;
	add.f64 	%fd25, %fd21, %fd62;
	@%p31 bra 	$L__BB53_23;
	// begin inline asm
	mov.u32 %r62, %laneid;
	// end inline asm
	fns.b32 	%r67, %r17, %r62, 2;
	setp.gt.u32 	%p32, %r67, 31;
	selp.b32 	%r68, %r62, %r67, %p32;
	// begin inline asm
	mov.b64 {%r63,%r64}, %fd25;
	// end inline asm
	shfl.sync.idx.b32	%r66|%p33, %r64, %r68, 31, %r17;
	shfl.sync.idx.b32	%r65|%p34, %r63, %r68, 31, %r17;
	// begin inline asm
	mov.b64 %fd63, {%r65,%r66};
	// end inline asm
	bra.uni 	$L__BB53_24;
$L__BB53_23:
	// begin inline asm
	mov.b64 {%r69,%r70}, %fd25;
	// end inline asm
	shfl.sync.down.b32	%r72|%p35, %r70, 1, 31, -1;
	shfl.sync.down.b32	%r71|%p36, %r69, 1, 31, -1;
	// begin inline asm
	mov.b64 %fd63, {%r71,%r72};
	// end inline asm
$L__BB53_24:
	add.f64 	%fd29, %fd25, %fd63;
	setp.ne.s32 	%p37, %r1, 0;
	@%p37 bra 	$L__BB53_26;
	cvta.to.global.u64 	%rd8, %rd2;
	mul.wide.u32 	%rd9, %r2, 8;
	add.s64 	%rd10, %rd8, %rd9;
	st.global.f64 	[%rd10], %fd29;
$L__BB53_26:
	ret;

}
	// .globl	_Z7reduce4IdLj256EEvPT_S1_j
.visible .entry _Z7reduce4IdLj256EEvPT_S1_j(
	.param .u64 .ptr .align 1 _Z7reduce4IdLj256EEvPT_S1_j_param_0,
	.param .u64 .ptr .align 1 _Z7reduce4IdLj256EEvPT_S1_j_param_1,
	.param .u32 _Z7reduce4IdLj256EEvPT_S1_j_param_2
)
{
	.reg .pred 	%p<38>;
	.reg .b32 	%r<74>;
	.reg .b64 	%rd<11>;
	.reg .b64 	%fd<64>;

	ld.param.u64 	%rd3, [_Z7reduce4IdLj256EEvPT_S1_j_param_0];
	ld.param.u64 	%rd2, [_Z7reduce4IdLj256EEvPT_S1_j_param_1];
	ld.param.u32 	%r10, [_Z7reduce4IdLj256EEvPT_S1_j_param_2];
	cvta.to.global.u64 	%rd1, %rd3;
	mov.u32 	%r1, %tid.x;
	mov.u32 	%r2, %ctaid.x;
	mov.u32 	%r73, %ntid.x;
	mul.lo.s32 	%r11, %r73, %r2;
	shl.b32 	%r12, %r11, 1;
	add.s32 	%r4, %r12, %r1;
	setp.ge.u32 	%p1, %r4, %r10;
	mov.f64 	%fd57, 0d0000000000000000;
	@%p1 bra 	$L__BB54_2;
	mul.wide.u32 	%rd4, %r4, 8;
	add.s64 	%rd5, %rd1, %rd4;
	ld.global.f64 	%fd57, [%rd5];
$L__BB54_2:
	add.s32 	%r5, %r4, 256;
	setp.ge.u32 	%p2, %r5, %r10;
	@%p2 bra 	$L__BB54_4;
	mul.wide.u32 	%rd6, %r5, 8;
	add.s64 	%rd7, %rd1, %rd6;
	ld.global.f64 	%fd31, [%rd7];
	add.f64 	%fd57, %fd57, %fd31;
$L__BB54_4:
	shl.b32 	%r13, %r1, 3;
	mov.u32 	%r14, __smem_d;
	add.s32 	%r6, %r14, %r13;
	st.shared.f64 	[%r6], %fd57;
	barrier.sync 	0;
	setp.lt.u32 	%p3, %r73, 66;
	@%p3 bra 	$L__BB54_8;
$L__BB54_5:
	shr.u32 	%r8, %r73, 1;
	setp.ge.u32 	%p4, %r1, %r8;
	@%p4 bra 	$L__BB54_7;
	shl.b32 	%r15, %r8, 3;
	add.s32 	%r16, %r6, %r15;
	ld.shared.f64 	%fd32, [%r16];
	add.f64 	%fd57, %fd57, %fd32;
	st.shared.f64 	[%r6], %fd57;
$L__BB54_7:
	barrier.sync 	0;
	setp.gt.u32 	%p5, %r73, 131;
	mov.u32 	%r73, %r8;
	@%p5 bra 	$L__BB54_5;
$L__BB54_8:
	setp.gt.u32 	%p6, %r1, 31;
	@%p6 bra 	$L__BB54_26;
	// begin inline asm
	activemask.b32 %r17;
	// end inline asm
	ld.shared.f64 	%fd33, [%r6+256];
	add.f64 	%fd9, %fd57, %fd33;
	setp.ne.s32 	%p7, %r17, -1;
	@%p7 bra 	$L__BB54_11;
	// begin inline asm
	mov.b64 {%r25,%r26}, %fd9;
	// end inline asm
	shfl.sync.down.b32	%r28|%p11, %r26, 16, 31, -1;
	shfl.sync.down.b32	%r27|%p12, %r25, 16, 31, -1;
	// begin inline asm
	mov.b64 %fd59, {%r27,%r28};
	// end inline asm
	bra.uni 	$L__BB54_12;
$L__BB54_11:
	// begin inline asm
	mov.u32 %r18, %laneid;
	// end inline asm
	fns.b32 	%r23, %r17, %r18, 17;
	setp.gt.u32 	%p8, %r23, 31;
	selp.b32 	%r24, %r18, %r23, %p8;
	// begin inline asm
	mov.b64 {%r19,%r20}, %fd9;
	// end inline asm
	shfl.sync.idx.b32	%r22|%p9, %r20, %r24, 31, %r17;
	shfl.sync.idx.b32	%r21|%p10, %r19, %r24, 31, %r17;
	// begin inline asm
	mov.b64 %fd59, {%r21,%r22};
	// end inline asm
$L__BB54_12:
	setp.eq.s32 	%p13, %r17, -1;
	add.f64 	%fd13, %fd9, %fd59;
	@%p13 bra 	$L__BB54_14;
	// begin inline asm
	mov.u32 %r29, %laneid;
	// end inline asm
	fns.b32 	%r34, %r17, %r29, 9;
	setp.gt.u32 	%p14, %r34, 31;
	selp.b32 	%r35, %r29, %r34, %p14;
	// begin inline asm
	mov.b64 {%r30,%r31}, %fd13;
	// end inline asm
	shfl.sync.idx.b32	%r33|%p15, %r31, %r35, 31, %r17;
	shfl.sync.idx.b32	%r32|%p16, %r30, %r35, 31, %r17;
	// begin inline asm
	mov.b64 %fd60, {%r32,%r33};
	// end inline asm
	bra.uni 	$L__BB54_15;
$L__BB54_14:
	// begin inline asm
	mov.b64 {%r36,%r37}, %fd13;
	// end inline asm
	shfl.sync.down.b32	%r39|%p17, %r37, 8, 31, -1;
	shfl.sync.down.b32	%r38|%p18, %r36, 8, 31, -1;
	// begin inline asm
	mov.b64 %fd60, {%r38,%r39};
	// end inline asm
$L__BB54_15:
	setp.eq.s32 	%p19, %r17, -1;
	add.f64 	%fd17, %fd13, %fd60;
	@%p19 bra 	$L__BB54_17;
	// begin inline asm
	mov.u32 %r40, %laneid;
	// end inline asm
	fns.b32 	%r45, %r17, %r40, 5;
	setp.gt.u32 	%p20, %r45, 31;
	selp.b32 	%r46, %r40, %r45, %p20;
	// begin inline asm
	mov.b64 {%r41,%r42}, %fd17;
	// end inline asm
	shfl.sync.idx.b32	%r44|%p21, %r42, %r46, 31, %r17;
	shfl.sync.idx.b32	%r43|%p22, %r41, %r46, 31, %r17;
	// begin inline asm
	mov.b64 %fd61, {%r43,%r44};
	// end inline asm
	bra.uni 	$L__BB54_18;
$L__BB54_17:
	// begin inline asm
	mov.b64 {%r47,%r48}, %fd17;
	// end inline asm
	shfl.sync.down.b32	%r50|%p23, %r48, 4, 31, -1;
	shfl.sync.down.b32	%r49|%p24, %r47, 4, 31, -1;
	// begin inline asm
	mov.b64 %fd61, {%r49,%r50};
	// end inline asm
$L__BB54_18:
	setp.eq.s32 	%p25, %r17, -1;
	add.f64 	%fd21, %fd17, %fd61;
	@%p25 bra 	$L__BB54_20;
	// begin inline asm
	mov.u32 %r51, %laneid;
	// end inline asm
	fns.b32 	%r56, %r17, %r51, 3;
	setp.gt.u32 	%p26, %r56, 31;
	selp.b32 	%r57, %r51, %r56, %p26;
	// begin inline asm
	mov.b64 {%r52,%r53}, %fd21;
	// end inline asm
	shfl.sync.idx.b32	%r55|%p27, %r53, %r57, 31, %r17;
	shfl.sync.idx.b32	%r54|%p28, %r52, %r57, 31, %r17;
	// begin inline asm
	mov.b64 %fd62, {%r54,%r55};
	// end inline asm
	bra.uni 	$L__BB54_21;
$L__BB54_20:
	// begin inline asm
	mov.b64 {%r58,%r59}, %fd21;
	// end inline asm
	shfl.sync.down.b32	%r61|%p29, %r59, 2, 31, -1;
	shfl.sync.down.b32	%r60|%p30, %r58, 2, 31, -1;
	// begin inline asm
	mov.b64 %fd62, {%r60,%r61};
	// end inline asm
$L__BB54_21:
	setp.eq.s32 	%p31, %r17, -1;
	add.f64 	%fd25, %fd21, %fd62;
	@%p31 bra 	$L__BB54_23;
	// begin inline asm
	mov.u32 %r62, %laneid;
	// end inline asm
	fns.b32 	%r67, %r17, %r62, 2;
	setp.gt.u32 	%p32, %r67, 31;
	selp.b32 	%r68, %r62, %r67, %p32;
	// begin inline asm
	mov.b64 {%r63,%r64}, %fd25;
	// end inline asm
	shfl.sync.idx.b32	%r66|%p33, %r64, %r68, 31, %r17;
	shfl.sync.idx.b32	%r65|%p34, %r63, %r68, 31, %r17;
	// begin inline asm
	mov.b64 %fd63, {%r65,%r66};
	// end inline asm
	bra.uni 	$L__BB54_24;
$L__BB54_23:
	// begin inline asm
	mov.b64 {%r69,%r70}, %fd25;
	// end inline asm
	shfl.sync.down.b32	%r72|%p35, %r70, 1, 31, -1;
	shfl.sync.down.b32	%r71|%p36, %r69, 1, 31, -1;
	// begin inline asm
	mov.b64 %fd63, {%r71,%r72};
	// end inline asm
$L__BB54_24:
	add.f64 	%fd29, %fd25, %fd63;
	setp.ne.s32 	%p37, %r1, 0;
	@%p37 bra 	$L__BB54_26;
	cvta.to.global.u64 	%rd8, %rd2;
	mul.wide.u32 	%rd9, %r2, 8;
	add.s64 	%rd10, %rd8, %rd9;
	st.global.f64 	[%rd10], %fd29;
$L__BB54_26:
	ret;

}
	// .globl	_Z7reduce4IdLj128EEvPT_S1_j
.visible .entry _Z7reduce4IdLj128EEvPT_S1_j(
	.param .u64 .ptr .align 1 _Z7reduce4IdLj128EEvPT_S1_j_param_0,
	.param .u64 .ptr .align 1 _Z7reduce4IdLj128EEvPT_S1_j_param_1,
	.param .u32 _Z7reduce4IdLj128EEvPT_S1_j_param_2
)
{
	.reg .pred 	%p<38>;
	.reg .b32 	%r<74>;
	.reg .b64 	%rd<11>;
	.reg .b64 	%fd<64>;

	ld.param.u64 	%rd3, [_Z7reduce4IdLj128EEvPT_S1_j_param_0];
	ld.param.u64 	%rd2, [_Z7reduce4IdLj128EEvPT_S1_j_param_1];
	ld.param.u32 	%r10, [_Z7reduce4IdLj128EEvPT_S1_j_param_2];
	cvta.to.global.u64 	%rd1, %rd3;
	mov.u32 	%r1, %tid.x;
	mov.u32 	%r2, %ctaid.x;
	mov.u32 	%r73, %ntid.x;
	mul.lo.s32 	%r11, %r73, %r2;
	shl.b32 	%r12, %r11, 1;
	add.s32 	%r4, %r12, %r1;
	setp.ge.u32 	%p1, %r4, %r10;
	mov.f64 	%fd57, 0d0000000000000000;
	@%p1 bra 	$L__BB55_2;
	mul.wide.u32 	%rd4, %r4, 8;
	add.s64 	%rd5, %rd1, %rd4;
	ld.global.f64 	%fd57, [%rd5];
$L__BB55_2:
	add.s32 	%r5, %r4, 128;
	setp.ge.u32 	%p2, %r5, %r10;
	@%p2 bra 	$L__BB55_4;
	mul.wide.u32 	%rd6, %r5, 8;
	add.s64 	%rd7, %rd1, %rd6;
	ld.global.f64 	%fd31, [%rd7];
	add.f64 	%fd57, %fd57, %fd31;
$L__BB55_4:
	shl.b32 	%r13, %r1, 3;
	mov.u32 	%r14, __smem_d;
	add.s32 	%r6, %r14, %r13;
	st.shared.f64 	[%r6], %fd57;
	barrier.sync 	0;
	setp.lt.u32 	%p3, %r73, 66;
	@%p3 bra 	$L__BB55_8;
$L__BB55_5:
	shr.u32 	%r8, %r73, 1;
	setp.ge.u32 	%p4, %r1, %r8;
	@%p4 bra 	$L__BB55_7;
	shl.b32 	%r15, %r8, 3;
	add.s32 	%r16, %r6, %r15;
	ld.shared.f64 	%fd32, [%r16];
	add.f64 	%fd57, %fd57, %fd32;
	st.shared.f64 	[%r6], %fd57;
$L__BB55_7:
	barrier.sync 	0;
	setp.gt.u32 	%p5, %r73, 131;
	mov.u32 	%r73, %r8;
	@%p5 bra 	$L__BB55_5;
$L__BB55_8:
	setp.gt.u32 	%p6, %r1, 31;
	@%p6 bra 	$L__BB55_26;
	// begin inline asm
	activemask.b32 %r17;
	// end inline asm
	ld.shared.f64 	%fd33, [%r6+256];
	add.f64 	%fd9, %fd57, %fd33;
	setp.ne.s32 	%p7, %r17, -1;
	@%p7 bra 	$L__BB55_11;
	// begin inline asm
	mov.b64 {%r25,%r26}, %fd9;
	// end inline asm
	shfl.sync.down.b32	%r28|%p11, %r26, 16, 31, -1;
	shfl.sync.down.b32	%r27|%p12, %r25, 16, 31, -1;
	// begin inline asm
	mov.b64 %fd59, {%r27,%r28};
	// end inline asm
	bra.uni 	$L__BB55_12;
$L__BB55_11:
	// begin inline asm
	mov.u32 %r18, %laneid;
	// end inline asm
	fns.b32 	%r23, %r17, %r18, 17;
	setp.gt.u32 	%p8, %r23, 31;
	selp.b32 	%r24, %r18, %r23, %p8;
	// begin inline asm
	mov.b64 {%r19,%r20}, %fd9;
	// end inline asm
	shfl.sync.idx.b32	%r22|%p9, %r20, %r24, 31, %r17;
	shfl.sync.idx.b32	%r21|%p10, %r19, %r24, 31, %r17;
	// begin inline asm
	mov.b64 %fd59, {%r21,%r22};
	// end inline asm
$L__BB55_12:
	setp.eq.s32 	%p13, %r17, -1;
	add.f64 	%fd13, %fd9, %fd59;
	@%p13 bra 	$L__BB55_14;
	// begin inline asm
	mov.u32 %r29, %laneid;
	// end inline asm
	fns.b32 	%r34, %r17, %r29, 9;
	setp.gt.u32 	%p14, %r34, 31;
	selp.b32 	%r35, %r29, %r34, %p14;
	// begin inline asm
	mov.b64 {%r30,%r31}, %fd13;
	// end inline asm
	shfl.sync.idx.b32	%r33|%p15, %r31, %r35, 31, %r17;
	shfl.sync.idx.b32	%r32|%p16, %r30, %r35, 31, %r17;
	// begin inline asm
	mov.b64 %fd60, {%r32,%r33};
	// end inline asm
	bra.uni 	$L__BB55_15;
$L__BB55_14:
	// begin inline asm
	mov.b64 {%r36,%r37}, %fd13;
	// end inline asm
	shfl.sync.down.b32	%r39|%p17, %r37, 8, 31, -1;
	shfl.sync.down.b32	%r38|%p18, %r36, 8, 31, -1;
	// begin inline asm
	mov.b64 %fd60, {%r38,%r39};
	// end inline asm
$L__BB55_15:
	setp.eq.s32 	%p19, %r17, -1;
	add.f64 	%fd17, %fd13, %fd60;
	@%p19 bra 	$L__BB55_17;
	// begin inline asm
	mov.u32 %r40, %laneid;
	// end inline asm
	fns.b32 	%r45, %r17, %r40, 5;
	setp.gt.u32 	%p20, %r45, 31;
	selp.b32 	%r46, %r40, %r45, %p20;
	// begin inline asm
	mov.b64 {%r41,%r42}, %fd17;
	// end inline asm
	shfl.sync.idx.b32	%r44|%p21, %r42, %r46, 31, %r17;
	shfl.sync.idx.b32	%r43|%p22, %r41, %r46, 31, %r17;
	// begin inline asm
	mov.b64 %fd61, {%r43,%r44};
	// end inline asm
	bra.uni 	$L__BB55_18;
$L__BB55_17:
	// begin inline asm
	mov.b64 {%r47,%r48}, %fd17;
	// end inline asm
	shfl.sync.down.b32	%r50|%p23, %r48, 4, 31, -1;
	shfl.sync.down.b32	%r49|%p24, %r47, 4, 31, -1;
	// begin inline asm
	mov.b64 %fd61, {%r49,%r50};
	// end inline asm
$L__BB55_18:
	setp.eq.s32 	%p25, %r17, -1;
	add.f64 	%fd21, %fd17, %fd61;
	@%p25 bra 	$L__BB55_20;
	// begin inline asm
	mov.u32 %r51, %laneid;
	// end inline asm
	fns.b32 	%r56, %r17, %r51, 3;
	setp.gt.u32 	%p26, %r56, 31;
	selp.b32 	%r57, %r51, %r56, %p26;
	// begin inline asm
	mov.b64 {%r52,%r53}, %fd21;
	// end inline asm
	shfl.sync.idx.b32	%r55|%p27, %r53, %r57, 31, %r17;
	shfl.sync.idx.b32	%r54|%p28, %r52, %r57, 31, %r17;
	// begin inline asm
	mov.b64 %fd62, {%r54,%r55};
	// end inline asm
	bra.uni 	$L__BB55_21;
$L__BB55_20:
	// begin inline asm
	mov.b64 {%r58,%r59}, %fd21;
	// end inline asm
	shfl.sync.down.b32	%r61|%p29, %r59, 2, 31, -1;
	shfl.sync.down.b32	%r60|%p30, %r58, 2, 31, -1;
	// begin inline asm
	mov.b64 %fd62, {%r60,%r61};
	// end inline asm
$L__BB55_21:
	setp.eq.s32 	%p31, %r17, -1;
	add.f64 	%fd25, %fd21, %fd62;
	@%p31 bra 	$L__BB55_23;
	// begin inline asm
	mov.u32 %r62, %laneid;
	// end inline asm
	fns.b32 	%r67, %r17, %r62, 2;
	setp.gt.u32 	%p32, %r67, 31;
	selp.b32 	%r68, %r62, %r67, %p32;
	// begin inline asm
	mov.b64 {%r63,%r64}, %fd25;
	// end inline asm
	shfl.sync.idx.b32	%r66|%p33, %r64, %r68, 31, %r17;
	shfl.sync.idx.b32	%r65|%p34, %r63, %r68, 31, %r17;
	// begin inline asm
	mov.b64 %fd63, {%r65,%r66};
	// end inline asm
	bra.uni 	$L__BB55_24;
$L__BB55_23:
	// begin inline asm
	mov.b64 {%r69,%r70}, %fd25;
	// end inline asm
	shfl.sync.down.b32	%r72|%p35, %r70, 1, 31, -1;
	shfl.sync.down.b32	%r71|%p36, %r69, 1, 31, -1;
	// begin inline asm
	mov.b64 %fd63, {%r71,%r72};
	// end inline asm
$L__BB55_24:
	add.f64 	%fd29, %fd25, %fd63;
	setp.ne.s32 	%p37, %r1, 0;
	@%p37 bra 	$L__BB55_26;
	cvta.to.global.u64 	%rd8, %rd2;
	mul.wide.u32 	%rd9, %r2, 8;
	add.s64 	%rd10, %rd8, %rd9;
	st.global.f64 	[%rd10], %fd29;
$L__BB55_26:
	ret;

}
	// .globl	_Z7reduce4IdLj64EEvPT_S1_j
.visible .entry _Z7reduce4IdLj64EEvPT_S1_j(
	.param .u64 .ptr .align 1 _Z7reduce4IdLj64EEvPT_S1_j_param_0,
	.param .u64 .ptr .align 1 _Z7reduce4IdLj64EEvPT_S1_j_param_1,
	.param .u32 _Z7reduce4IdLj64EEvPT_S1_j_param_2
)
{
	.reg .pred 	%p<38>;
	.reg .b32 	%r<74>;
	.reg .b64 	%rd<11>;
	.reg .b64 	%fd<64>;

	ld.param.u64 	%rd3, [_Z7reduce4IdLj64EEvPT_S1_j_param_0];
	ld.param.u64 	%rd2, [_Z7reduce4IdLj64EEvPT_S1_j_param_1];
	ld.param.u32 	%r10, [_Z7reduce4IdLj64EEvPT_S1_j_param_2];
	cvta.to.global.u64 	%rd1, %rd3;
	mov.u32 	%r1, %tid.x;
	mov.u32 	%r2, %ctaid.x;
	mov.u32 	%r73, %ntid.x;
	mul.lo.s32 	%r11, %r73, %r2;
	shl.b32 	%r12, %r11, 1;
	add.s32 	%r4, %r12, %r1;
	setp.ge.u32 	%p1, %r4, %r10;
	mov.f64 	%fd57, 0d0000000000000000;
	@%p1 bra 	$L__BB56_2;
	mul.wide.u32 	%rd4, %r4, 8;
	add.s64 	%rd5, %rd1, %rd4;
	ld.global.f64 	%fd57, [%rd5];
$L__BB56_2:
	add.s32 	%r5, %r4, 64;
	setp.ge.u32 	%p2, %r5, %r10;
	@%p2 bra 	$L__BB56_4;
	mul.wide.u32 	%rd6, %r5, 8;
	add.s64 	%rd7, %rd1, %rd6;
	ld.global.f64 	%fd31, [%rd7];
	add.f64 	%fd57, %fd57, %fd31;
$L__BB56_4:
	shl.b32 	%r13, %r1, 3;
	mov.u32 	%r14, __smem_d;
	add.s32 	%r6, %r14, %r13;
	st.shared.f64 	[%r6], %fd57;
	barrier.sync 	0;
	setp.lt.u32 	%p3, %r73, 66;
	@%p3 bra 	$L__BB56_8;
$L__BB56_5:
	shr.u32 	%r8, %r73, 1;
	setp.ge.u32 	%p4, %r1, %r8;
	@%p4 bra 	$L__BB56_7;
	shl.b32 	%r15, %r8, 3;
	add.s32 	%r16, %r6, %r15;
	ld.shared.f64 	%fd32, [%r16];
	add.f64 	%fd57, %fd57, %fd32;
	st.shared.f64 	[%r6], %fd57;
$L__BB56_7:
	barrier.sync 	0;
	setp.gt.u32 	%p5, %r73, 131;
	mov.u32 	%r73, %r8;
	@%p5 bra 	$L__BB56_5;
$L__BB56_8:
	setp.gt.u32 	%p6, %r1, 31;
	@%p6 bra 	$L__BB56_26;
	// begin inline asm
	activemask.b32 %r17;
	// end inline asm
	ld.shared.f64 	%fd33, [%r6+256];
	add.f64 	%fd9, %fd57, %fd33;
	setp.ne.s32 	%p7, %r17, -1;
	@%p7 bra 	$L__BB56_11;
	// begin inline asm
	mov.b64 {%r25,%r26}, %fd9;
	// end inline asm
	shfl.sync.down.b32	%r28|%p11, %r26, 16, 31, -1;
	shfl.sync.down.b32	%r27|%p12, %r25, 16, 31, -1;
	// begin inline asm
	mov.b64 %fd59, {%r27,%r28};
	// end inline asm
	bra.uni 	$L__BB56_12;
$L__BB56_11:
	// begin inline asm
	mov.u32 %r18, %laneid;
	// end inline asm
	fns.b32 	%r23, %r17, %r18, 17;
	setp.gt.u32 	%p8, %r23, 31;
	selp.b32 	%r24, %r18, %r23, %p8;
	// begin inline asm
	mov.b64 {%r19,%r20}, %fd9;
	// end inline asm
	shfl.sync.idx.b32	%r22|%p9, %r20, %r24, 31, %r17;
	shfl.sync.idx.b32	%r21|%p10, %r19, %r24, 31, %r17;
	// begin inline asm
	mov.b64 %fd59, {%r21,%r22};
	// end inline asm
$L__BB56_12:
	setp.eq.s32 	%p13, %r17, -1;
	add.f64 	%fd13, %fd9, %fd59;
	@%p13 bra 	$L__BB56_14;
	// begin inline asm
	mov.u32 %r29, %laneid;
	// end inline asm
	fns.b32 	%r34, %r17, %r29, 9;
	setp.gt.u32 	%p14, %r34, 31;
	selp.b32 	%r35, %r29, %r34, %p14;
	// begin inline asm
	mov.b64 {%r30,%r31}, %fd13;
	// end inline asm
	shfl.sync.idx.b32	%r33|%p15, %r31, %r35, 31, %r17;
	shfl.sync.idx.b32	%r32|%p16, %r30, %r35, 31, %r17;
	// begin inline asm
	mov.b64 %fd60, {%r32,%r33};
	// end inline asm
	bra.uni 	$L__BB56_15;
$L__BB56_14:
	// begin inline asm
	mov.b64 {%r36,%r37}, %fd13;
	// end inline asm
	shfl.sync.down.b32	%r39|%p17, %r37, 8, 31, -1;
	shfl.sync.down.b32	%r38|%p18, %r36, 8, 31, -1;
	// begin inline asm
	mov.b64 %fd60, {%r38,%r39};
	// end inline asm
$L__BB56_15:
	setp.eq.s32 	%p19, %r17, -1;
	add.f64 	%fd17, %fd13, %fd60;
	@%p19 bra 	$L__BB56_17;
	// begin inline asm
	mov.u32 %r40, %laneid;
	// end inline asm
	fns.b32 	%r45, %r17, %r40, 5;
	setp.gt.u32 	%p20, %r45, 31;
	selp.b32 	%r46, %r40, %r45, %p20;
	// begin inline asm
	mov.b64 {%r41,%r42}, %fd17;
	// end inline asm
	shfl.sync.idx.b32	%r44|%p21, %r42, %r46, 31, %r17;
	shfl.sync.idx.b32	%r43|%p22, %r41, %r46, 31, %r17;
	// begin inline asm
	mov.b64 %fd61, {%r43,%r44};
	// end inline asm
	bra.uni 	$L__BB56_18;
$L__BB56_17:
	// begin inline asm
	mov.b64 {%r47,%r48}, %fd17;
	// end inline asm
	shfl.sync.down.b32	%r50|%p23, %r48, 4, 31, -1;
	shfl.sync.down.b32	%r49|%p24, %r47, 4, 31, -1;
	// begin inline asm
	mov.b64 %fd61, {%r49,%r50};
	// end inline asm
$L__BB56_18:
	setp.eq.s32 	%p25, %r17, -1;
	add.f64 	%fd21, %fd17, %fd61;
	@%p25 bra 	$L__BB56_20;
	// begin inline asm
	mov.u32 %r51, %laneid;
	// end inline asm
	fns.b32 	%r56, %r17, %r51, 3;
	setp.gt.u32 	%p26, %r56, 31;
	selp.b32 	%r57, %r51, %r56, %p26;
	// begin inline asm
	mov.b64 {%r52,%r53}, %fd21;
	// end inline asm
	shfl.sync.idx.b32	%r55|%p27, %r53, %r57, 31, %r17;
	shfl.sync.idx.b32	%r54|%p28, %r52, %r57, 31, %r17;
	// begin inline asm
	mov.b64 %fd62, {%r54,%r55};
	// end inline asm
	bra.uni 	$L__BB56_21;
$L__BB56_20:
	// begin inline asm
	mov.b64 {%r58,%r59}, %fd21;
	// end inline asm
	shfl.sync.down.b32	%r61|%p29, %r59, 2, 31, -1;
	shfl.sync.down.b32	%r60|%p30, %r58, 2, 31, -1;
	// begin inline asm
	mov.b64 %fd62, {%r60,%r61};
	// end inline asm
$L__BB56_21:
	setp.eq.s32 	%p31, %r17, -1;
	add.f64 	%fd25, %fd21, %fd62;
	@%p31 bra 	$L__BB56_23;
	// begin inline asm
	mov.u32 %r62, %laneid;
	// end inline asm
	fns.b32 	%r67, %r17, %r62, 2;
	setp.gt.u32 	%p32, %r67, 31;
	selp.b32 	%r68, %r62, %r67, %p32;
	// begin inline asm
	mov.b64 {%r63,%r64}, %fd25;
	// end inline asm
	shfl.sync.idx.b32	%r66|%p33, %r64, %r68, 31, %r17;
	shfl.sync.idx.b32	%r65|%p34, %r63, %r68, 31, %r17;
	// begin inline asm
	mov.b64 %fd63, {%r65,%r66};
	// end inline asm
	bra.uni 	$L__BB56_24;
$L__BB56_23:
	// begin inline asm
	mov.b64 {%r69,%r70}, %fd25;
	// end inline asm
	shfl.sync.down.b32	%r72|%p35, %r70, 1, 31, -1;
	shfl.sync.down.b32	%r71|%p36, %r69, 1, 31, -1;
	// begin inline asm
	mov.b64 %fd63, {%r71,%r72};
	// end inline asm
$L__BB56_24:
	add.f64 	%fd29, %fd25, %fd63;
	setp.ne.s32 	%p37, %r1, 0;
	@%p37 bra 	$L__BB56_26;
	cvta.to.global.u64 	%rd8, %rd2;
	mul.wide.u32 	%rd9, %r2, 8;
	add.s64 	%rd10, %rd8, %rd9;
	st.global.f64 	[%rd10], %fd29;
$L__BB56_26:
	ret;

}
	// .globl	_Z7reduce4IdLj32EEvPT_S1_j
.visible .entry _Z7reduce4IdLj32EEvPT_S1_j(
	.param .u64 .ptr .align 1 _Z7reduce4IdLj32EEvPT_S1_j_param_0,
	.param .u64 .ptr .align 1 _Z7reduce4IdLj32EEvPT_S1_j_param_1,
	.param .u32 _Z7reduce4IdLj32EEvPT_S1_j_param_2
)
{
	.reg .pred 	%p<38>;
	.reg .b32 	%r<74>;
	.reg .b64 	%rd<11>;
	.reg .b64 	%fd<62>;

	ld.param.u64 	%rd3, [_Z7reduce4IdLj32EEvPT_S1_j_param_0];
	ld.param.u64 	%rd2, [_Z7reduce4IdLj32EEvPT_S1_j_param_1];
	ld.param.u32 	%r10, [_Z7reduce4IdLj32EEvPT_S1_j_param_2];
	cvta.to.global.u64 	%rd1, %rd3;
	mov.u32 	%r1, %tid.x;
	mov.u32 	%r2, %ctaid.x;
	mov.u32 	%r73, %ntid.x;
	mul.lo.s32 	%r11, %r73, %r2;
	shl.b32 	%r12, %r11, 1;
	add.s32 	%r4, %r12, %r1;
	setp.ge.u32 	%p1, %r4, %r10;
	mov.f64 	%fd55, 0d0000000000000000;
	@%p1 bra 	$L__BB57_2;
	mul.wide.u32 	%rd4, %r4, 8;
	add.s64 	%rd5, %rd1, %rd4;
	ld.global.f64 	%fd55, [%rd5];
$L__BB57_2:
	add.s32 	%r5, %r4, 32;
	setp.ge.u32 	%p2, %r5, %r10;
	@%p2 bra 	$L__BB57_4;
	mul.wide.u32 	%rd6, %r5, 8;
	add.s64 	%rd7, %rd1, %rd6;
	ld.global.f64 	%fd30, [%rd7];
	add.f64 	%fd55, %fd55, %fd30;
$L__BB57_4:
	shl.b32 	%r13, %r1, 3;
	mov.u32 	%r14, __smem_d;
	add.s32 	%r6, %r14, %r13;
	st.shared.f64 	[%r6], %fd55;
	barrier.sync 	0;
	setp.lt.u32 	%p3, %r73, 66;
	@%p3 bra 	$L__BB57_8;
$L__BB57_5:
	shr.u32 	%r8, %r73, 1;
	setp.ge.u32 	%p4, %r1, %r8;
	@%p4 bra 	$L__BB57_7;
	shl.b32 	%r15, %r8, 3;
	add.s32 	%r16, %r6, %r15;
	ld.shared.f64 	%fd31, [%r16];
	add.f64 	%fd55, %fd55, %fd31;
	st.shared.f64 	[%r6], %fd55;
$L__BB57_7:
	barrier.sync 	0;
	setp.gt.u32 	%p5, %r73, 131;
	mov.u32 	%r73, %r8;
	@%p5 bra 	$L__BB57_5;
$L__BB57_8:
	setp.gt.u32 	%p6, %r1, 31;
	@%p6 bra 	$L__BB57_26;
	// begin inline asm
	activemask.b32 %r17;
	// end inline asm
	setp.ne.s32 	%p7, %r17, -1;
	@%p7 bra 	$L__BB57_11;
	// begin inline asm
	mov.b64 {%r25,%r26}, %fd55;
	// end inline asm
	shfl.sync.down.b32	%r28|%p11, %r26, 16, 31, -1;
	shfl.sync.down.b32	%r27|%p12, %r25, 16, 31, -1;
	// begin inline asm
	mov.b64 %fd57, {%r27,%r28};
	// end inline asm
	bra.uni 	$L__BB57_12;
$L__BB57_11:
	// begin inline asm
	mov.u32 %r18, %laneid;
	// end inline asm
	fns.b32 	%r23, %r17, %r18, 17;
	setp.gt.u32 	%p8, %r23, 31;
	selp.b32 	%r24, %r18, %r23, %p8;
	// begin inline asm
	mov.b64 {%r19,%r20}, %fd55;
	// end inline asm
	shfl.sync.idx.b32	%r22|%p9, %r20, %r24, 31, %r17;
	shfl.sync.idx.b32	%r21|%p10, %r19, %r24, 31, %r17;
	// begin inline asm
	mov.b64 %fd57, {%r21,%r22};
	// end inline asm
$L__BB57_12:
	setp.eq.s32 	%p13, %r17, -1;
	add.f64 	%fd12, %fd55, %fd57;
	@%p13 bra 	$L__BB57_14;
	// begin inline asm
	mov.u32 %r29, %laneid;
	// end inline asm
	fns.b32 	%r34, %r17, %r29, 9;
	setp.gt.u32 	%p14, %r34, 31;
	selp.b32 	%r35, %r29, %r34, %p14;
	// begin inline asm
	mov.b64 {%r30,%r31}, %fd12;
	// end inline asm
	shfl.sync.idx.b32	%r33|%p15, %r31, %r35, 31, %r17;
	shfl.sync.idx.b32	%r32|%p16, %r30, %r35, 31, %r17;
	// begin inline asm
	mov.b64 %fd58, {%r32,%r33};
	// end inline asm
	bra.uni 	$L__BB57_15;
$L__BB57_14:
	// begin inline asm
	mov.b64 {%r36,%r37}, %fd12;
	// end inline asm
	shfl.sync.down.b32	%r39|%p17, %r37, 8, 31, -1;
	shfl.sync.down.b32	%r38|%p18, %r36, 8, 31, -1;
	// begin inline asm
	mov.b64 %fd58, {%r38,%r39};
	// end inline asm
$L__BB57_15:
	setp.eq.s32 	%p19, %r17, -1;
	add.f64 	%fd16, %fd12, %fd58;
	@%p19 bra 	$L__BB57_17;
	// begin inline asm
	mov.u32 %r40, %laneid;
	// end inline asm
	fns.b32 	%r45, %r17, %r40, 5;
	setp.gt.u32 	%p20, %r45, 31;
	selp.b32 	%r46, %r40, %r45, %p20;
	// begin inline asm
	mov.b64 {%r41,%r42}, %fd16;
	// end inline asm
	shfl.sync.idx.b32	%r44|%p21, %r42, %r46, 31, %r17;
	shfl.sync.idx.b32	%r43|%p22, %r41, %r46, 31, %r17;
	// begin inline asm
	mov.b64 %fd59, {%r43,%r44};
	// end inline asm
	bra.uni 	$L__BB57_18;
$L__BB57_17:
	// begin inline asm
	mov.b64 {%r47,%r48}, %fd16;
	// end inline asm
	shfl.sync.down.b32	%r50|%p23, %r48, 4, 31, -1;
	shfl.sync.down.b32	%r49|%p24, %r47, 4, 31, -1;
	// begin inline asm
	mov.b64 %fd59, {%r49,%r50};
	// end inline asm
$L__BB57_18:
	setp.eq.s32 	%p25, %r17, -1;
	add.f64 	%fd20, %fd16, %fd59;
	@%p25 bra 	$L__BB57_20;
	// begin inline asm
	mov.u32 %r51, %laneid;
	// end inline asm
	fns.b32 	%r56, %r17, %r51, 3;
	setp.gt.u32 	%p26, %r56, 31;
	selp.b32 	%r57, %r51, %r56, %p26;
	// begin inline asm
	mov.b64 {%r52,%r53}, %fd20;
	// end inline asm
	shfl.sync.idx.b32	%r55|%p27, %r53, %r57, 31, %r17;
	shfl.sync.idx.b32	%r54|%p28, %r52, %r57, 31, %r17;
	// begin inline asm
	mov.b64 %fd60, {%r54,%r55};
	// end inline asm
	bra.uni 	$L__BB57_21;
$L__BB57_20:
	// begin inline asm
	mov.b64 {%r58,%r59}, %fd20;
	// end inline asm
	shfl.sync.down.b32	%r61|%p29, %r59, 2, 31, -1;
	shfl.sync.down.b32	%r60|%p30, %r58, 2, 31, -1;
	// begin inline asm
	mov.b64 %fd60, {%r60,%r61};
	// end inline asm
$L__BB57_21:
	setp.eq.s32 	%p31, %r17, -1;
	add.f64 	%fd24, %fd20, %fd60;
	@%p31 bra 	$L__BB57_23;
	// begin inline asm
	mov.u32 %r62, %laneid;
	// end inline asm
	fns.b32 	%r67, %r17, %r62, 2;
	setp.gt.u32 	%p32, %r67, 31;
	selp.b32 	%r68, %r62, %r67, %p32;
	// begin inline asm
	mov.b64 {%r63,%r64}, %fd24;
	// end inline asm
	shfl.sync.idx.b32	%r66|%p33, %r64, %r68, 31, %r17;
	shfl.sync.idx.b32	%r65|%p34, %r63, %r68, 31, %r17;
	// begin inline asm
	mov.b64 %fd61, {%r65,%r66};
	// end inline asm
	bra.uni 	$L__BB57_24;
$L__BB57_23:
	// begin inline asm
	mov.b64 {%r69,%r70}, %fd24;
	// end inline asm
	shfl.sync.down.b32	%r72|%p35, %r70, 1, 31, -1;
	shfl.sync.down.b32	%r71|%p36, %r69, 1, 31, -1;
	// begin inline asm
	mov.b64 %fd61, {%r71,%r72};
	// end inline asm
$L__BB57_24:
	add.f64 	%fd28, %fd24, %fd61;
	setp.ne.s32 	%p37, %r1, 0;
	@%p37 bra 	$L__BB57_26;
	cvta.to.global.u64 	%rd8, %rd2;
	mul.wide.u32 	%rd9, %r2, 8;
	add.s64 	%rd10, %rd8, %rd9;
	st.global.f64 	[%rd10], %fd28;
$L__BB57_26:
	ret;

}
	// .globl	_Z7reduce4IdLj16EEvPT_S1_j
.visible .entry _Z7reduce4IdLj16EEvPT_S1_j(
	.param .u64 .ptr .align 1 _Z7reduce4IdLj16EEvPT_S1_j_param_0,
	.param .u64 .ptr .align 1 _Z7reduce4IdLj16EEvPT_S1_j_param_1,
	.param .u32 _Z7reduce4IdLj16EEvPT_S1_j_param_2
)
{
	.reg .pred 	%p<38>;
	.reg .b32 	%r<74>;
	.reg .b64 	%rd<11>;
	.reg .b64 	%fd<62>;

	ld.param.u64 	%rd3, [_Z7reduce4IdLj16EEvPT_S1_j_param_0];
	ld.param.u64 	%rd2, [_Z7reduce4IdLj16EEvPT_S1_j_param_1];
	ld.param.u32 	%r10, [_Z7reduce4IdLj16EEvPT_S1_j_param_2];
	cvta.to.global.u64 	%rd1, %rd3;
	mov.u32 	%r1, %tid.x;
	mov.u32 	%r2, %ctaid.x;
	mov.u32 	%r73, %ntid.x;
	mul.lo.s32 	%r11, %r73, %r2;
	shl.b32 	%r12, %r11, 1;
	add.s32 	%r4, %r12, %r1;
	setp.ge.u32 	%p1, %r4, %r10;
	mov.f64 	%fd55, 0d0000000000000000;
	@%p1 bra 	$L__BB58_2;
	mul.wide.u32 	%rd4, %r4, 8;
	add.s64 	%rd5, %rd1, %rd4;
	ld.global.f64 	%fd55, [%rd5];
$L__BB58_2:
	add.s32 	%r5, %r4, 16;
	setp.ge.u32 	%p2, %r5, %r10;
	@%p2 bra 	$L__BB58_4;
	mul.wide.u32 	%rd6, %r5, 8;
	add.s64 	%rd7, %rd1, %rd6;
	ld.global.f64 	%fd30, [%rd7];
	add.f64 	%fd55, %fd55, %fd30;
$L__BB58_4:
	shl.b32 	%r13, %r1, 3;
	mov.u32 	%r14, __smem_d;
	add.s32 	%r6, %r14, %r13;
	st.shared.f64 	[%r6], %fd55;
	barrier.sync 	0;
	setp.lt.u32 	%p3, %r73, 66;
	@%p3 bra 	$L__BB58_8;
$L__BB58_5:
	shr.u32 	%r8, %r73, 1;
	setp.ge.u32 	%p4, %r1, %r8;
	@%p4 bra 	$L__BB58_7;
	shl.b32 	%r15, %r8, 3;
	add.s32 	%r16, %r6, %r15;
	ld.shared.f64 	%fd31, [%r16];
	add.f64 	%fd55, %fd55, %fd31;
	st.shared.f64 	[%r6], %fd55;
$L__BB58_7:
	barrier.sync 	0;
	setp.gt.u32 	%p5, %r73, 131;
	mov.u32 	%r73, %r8;
	@%p5 bra 	$L__BB58_5;
$L__BB58_8:
	setp.gt.u32 	%p6, %r1, 31;
	@%p6 bra 	$L__BB58_26;
	// begin inline asm
	activemask.b32 %r17;
	// end inline asm
	setp.ne.s32 	%p7, %r17, -1;
	@%p7 bra 	$L__BB58_11;
	// begin inline asm
	mov.b64 {%r25,%r26}, %fd55;
	// end inline asm
	shfl.sync.down.b32	%r28|%p11, %r26, 16, 31, -1;
	shfl.sync.down.b32	%r27|%p12, %r25, 16, 31, -1;
	// begin inline asm
	mov.b64 %fd57, {%r27,%r28};
	// end inline asm
	bra.uni 	$L__BB58_12;
$L__BB58_11:
	// begin inline asm
	mov.u32 %r18, %laneid;
	// end inline asm
	fns.b32 	%r23, %r17, %r18, 17;
	setp.gt.u32 	%p8, %r23, 31;
	selp.b32 	%r24, %r18, %r23, %p8;
	// begin inline asm
	mov.b64 {%r19,%r20}, %fd55;
	// end inline asm
	shfl.sync.idx.b32	%r22|%p9, %r20, %r24, 31, %r17;
	shfl.sync.idx.b32	%r21|%p10, %r19, %r24, 31, %r17;
	// begin inline asm
	mov.b64 %fd57, {%r21,%r22};
	// end inline asm
$L__BB58_12:
	setp.eq.s32 	%p13, %r17, -1;
	add.f64 	%fd12, %fd55, %fd57;
	@%p13 bra 	$L__BB58_14;
	// begin inline asm
	mov.u32 %r29, %laneid;
	// end inline asm
	fns.b32 	%r34, %r17, %r29, 9;
	setp.gt.u32 	%p14, %r34, 31;
	selp.b32 	%r35, %r29, %r34, %p14;
	// begin inline asm
	mov.b64 {%r30,%r31}, %fd12;
	// end inline asm
	shfl.sync.idx.b32	%r33|%p15, %r31, %r35, 31, %r17;
	shfl.sync.idx.b32	%r32|%p16, %r30, %r35, 31, %r17;
	// begin inline asm
	mov.b64 %fd58, {%r32,%r33};
	// end inline asm
	bra.uni 	$L__BB58_15;
$L__BB58_14:
	// begin inline asm
	mov.b64 {%r36,%r37}, %fd12;
	// end inline asm
	shfl.sync.down.b32	%r39|%p17, %r37, 8, 31, -1;
	shfl.sync.down.b32	%r38|%p18, %r36, 8, 31, -1;
	// begin inline asm
	mov.b64 %fd58, {%r38,%r39};
	// end inline asm
$L__BB58_15:
	setp.eq.s32 	%p19, %r17, -1;
	add.f64 	%fd16, %fd12, %fd58;
	@%p19 bra 	$L__BB58_17;
	// begin inline asm
	mov.u32 %r40, %laneid;
	// end inline asm
	fns.b32 	%r45, %r17, %r40, 5;
	setp.gt.u32 	%p20, %r45, 31;
	selp.b32 	%r46, %r40, %r45, %p20;
	// begin inline asm
	mov.b64 {%r41,%r42}, %fd16;
	// end inline asm
	shfl.sync.idx.b32	%r44|%p21, %r42, %r46, 31, %r17;
	shfl.sync.idx.b32	%r43|%p22, %r41, %r46, 31, %r17;
	// begin inline asm
	mov.b64 %fd59, {%r43,%r44};
	// end inline asm
	bra.uni 	$L__BB58_18;
$L__BB58_17:
	// begin inline asm
	mov.b64 {%r47,%r48}, %fd16;
	// end inline asm
	shfl.sync.down.b32	%r50|%p23, %r48, 4, 31, -1;
	shfl.sync.down.b32	%r49|%p24, %r47, 4, 31, -1;
	// begin inline asm
	mov.b64 %fd59, {%r49,%r50};
	// end inline asm
$L__BB58_18:
	setp.eq.s32 	%p25, %r17, -1;
	add.f64 	%fd20, %fd16, %fd59;
	@%p25 bra 	$L__BB58_20;
	// begin inline asm
	mov.u32 %r51, %laneid;
	// end inline asm
	fns.b32 	%r56, %r17, %r51, 3;
	setp.gt.u32 	%p26, %r56, 31;
	selp.b32 	%r57, %r51, %r56, %p26;
	// begin inline asm
	mov.b64 {%r52,%r53}, %fd20;
	// end inline asm
	shfl.sync.idx.b32	%r55|%p27, %r53, %r57, 31, %r17;
	shfl.sync.idx.b32	%r54|%p28, %r52, %r57, 31, %r17;
	// begin inline asm
	mov.b64 %fd60, {%r54,%r55};
	// end inline asm
	bra.uni 	$L__BB58_21;
$L__BB58_20:
	// begin inline asm
	mov.b64 {%r58,%r59}, %fd20;
	// end inline asm
	shfl.sync.down.b32	%r61|%p29, %r59, 2, 31, -1;
	shfl.sync.down.b32	%r60|%p30, %r58, 2, 31, -1;
	// begin inline asm
	mov.b64 %fd60, {%r60,%r61};
	// end inline asm
$L__BB58_21:
	setp.eq.s32 	%p31, %r17, -1;
	add.f64 	%fd24, %fd20, %fd60;
	@%p31 bra 	$L__BB58_23;
	// begin inline asm
	mov.u32 %r62, %laneid;
	// end inline asm
	fns.b32 	%r67, %r17, %r62, 2;
	setp.gt.u32 	%p32, %r67, 31;
	selp.b32 	%r68, %r62, %r67, %p32;
	// begin inline asm
	mov.b64 {%r63,%r64}, %fd24;
	// end inline asm
	shfl.sync.idx.b32	%r66|%p33, %r64, %r68, 31, %r17;
	shfl.sync.idx.b32	%r65|%p34, %r63, %r68, 31, %r17;
	// begin inline asm
	mov.b64 %fd61, {%r65,%r66};
	// end inline asm
	bra.uni 	$L__BB58_24;
$L__BB58_23:
	// begin inline asm
	mov.b64 {%r69,%r70}, %fd24;
	// end inline asm
	shfl.sync.down.b32	%r72|%p35, %r70, 1, 31, -1;
	shfl.sync.down.b32	%r71|%p36, %r69, 1, 31, -1;
	// begin inline asm
	mov.b64 %fd61, {%r71,%r72};
	// end inline asm
$L__BB58_24:
	add.f64 	%fd28, %fd24, %fd61;
	setp.ne.s32 	%p37, %r1, 0;
	@%p37 bra 	$L__BB58_26;
	cvta.to.global.u64 	%rd8, %rd2;
	mul.wide.u32 	%rd9, %r2, 8;
	add.s64 	%rd10, %rd8, %rd9;
	st.global.f64 	[%rd10], %fd28;
$L__BB58_26:
	ret;

}
	// .globl	_Z7reduce4IdLj8EEvPT_S1_j
.visible .entry _Z7reduce4IdLj8EEvPT_S1_j(
	.param .u64 .ptr .align 1 _Z7reduce4IdLj8EEvPT_S1_j_param_0,
	.param .u64 .ptr .align 1 _Z7reduce4IdLj8EEvPT_S1_j_param_1,
	.param .u32 _Z7reduce4IdLj8EEvPT_S1_j_param_2
)
{
	.reg .pred 	%p<38>;
	.reg .b32 	%r<74>;
	.reg .b64 	%rd<11>;
	.reg .b64 	%fd<62>;

	ld.param.u64 	%rd3, [_Z7reduce4IdLj8EEvPT_S1_j_param_0];
	ld.param.u64 	%rd2, [_Z7reduce4IdLj8EEvPT_S1_j_param_1];
	ld.param.u32 	%r10, [_Z7reduce4IdLj8EEvPT_S1_j_param_2];
	cvta.to.global.u64 	%rd1, %rd3;
	mov.u32 	%r1, %tid.x;
	mov.u32 	%r2, %ctaid.x;
	mov.u32 	%r73, %ntid.x;
	mul.lo.s32 	%r11, %r73, %r2;
	shl.b32 	%r12, %r11, 1;
	add.s32 	%r4, %r12, %r1;
	setp.ge.u32 	%p1, %r4, %r10;
	mov.f64 	%fd55, 0d0000000000000000;
	@%p1 bra 	$L__BB59_2;
	mul.wide.u32 	%rd4, %r4, 8;
	add.s64 	%rd5, %rd1, %rd4;
	ld.global.f64 	%fd55, [%rd5];
$L__BB59_2:
	add.s32 	%r5, %r4, 8;
	setp.ge.u32 	%p2, %r5, %r10;
	@%p2 bra 	$L__BB59_4;
	mul.wide.u32 	%rd6, %r5, 8;
	add.s64 	%rd7, %rd1, %rd6;
	ld.global.f64 	%fd30, [%rd7];
	add.f64 	%fd55, %fd55, %fd30;
$L__BB59_4:
	shl.b32 	%r13, %r1, 3;
	mov.u32 	%r14, __smem_d;
	add.s32 	%r6, %r14, %r13;
	st.shared.f64 	[%r6], %fd55;
	barrier.sync 	0;
	setp.lt.u32 	%p3, %r73, 66;
	@%p3 bra 	$L__BB59_8;
$L__BB59_5:
	shr.u32 	%r8, %r73, 1;
	setp.ge.u32 	%p4, %r1, %r8;
	@%p4 bra 	$L__BB59_7;
	shl.b32 	%r15, %r8, 3;
	add.s32 	%r16, %r6, %r15;
	ld.shared.f64 	%fd31, [%r16];
	add.f64 	%fd55, %fd55, %fd31;
	st.shared.f64 	[%r6], %fd55;
$L__BB59_7:
	barrier.sync 	0;
	setp.gt.u32 	%p5, %r73, 131;
	mov.u32 	%r73, %r8;
	@%p5 bra 	$L__BB59_5;
$L__BB59_8:
	setp.gt.u32 	%p6, %r1, 31;
	@%p6 bra 	$L__BB59_26;
	// begin inline asm
	activemask.b32 %r17;
	// end inline asm
	setp.ne.s32 	%p7, %r17, -1;
	@%p7 bra 	$L__BB59_11;
	// begin inline asm
	mov.b64 {%r25,%r26}, %fd55;
	// end inline asm
	shfl.sync.down.b32	%r28|%p11, %r26, 16, 31, -1;
	shfl.sync.down.b32	%r27|%p12, %r25, 16, 31, -1;
	// begin inline asm
	mov.b64 %fd57, {%r27,%r28};
	// end inline asm
	bra.uni 	$L__BB59_12;
$L__BB59_11:
	// begin inline asm
	mov.u32 %r18, %laneid;
	// end inline asm
	fns.b32 	%r23, %r17, %r18, 17;
	setp.gt.u32 	%p8, %r23, 31;
	selp.b32 	%r24, %r18, %r23, %p8;
	// begin inline asm
	mov.b64 {%r19,%r20}, %fd55;
	// end inline asm
	shfl.sync.idx.b32	%r22|%p9, %r20, %r24, 31, %r17;
	shfl.sync.idx.b32	%r21|%p10, %r19, %r24, 31, %r17;
	// begin inline asm
	mov.b64 %fd57, {%r21,%r22};
	// end inline asm
$L__BB59_12:
	setp.eq.s32 	%p13, %r17, -1;
	add.f64 	%fd12, %fd55, %fd57;
	@%p13 bra 	$L__BB59_14;
	// begin inline asm
	mov.u32 %r29, %laneid;
	// end inline asm
	fns.b32 	%r34, %r17, %r29, 9;
	setp.gt.u32 	%p14, %r34, 31;
	selp.b32 	%r35, %r29, %r34, %p14;
	// begin inline asm
	mov.b64 {%r30,%r31}, %fd12;
	// end inline asm
	shfl.sync.idx.b32	%r33|%p15, %r31, %r35, 31, %r17;
	shfl.sync.idx.b32	%r32|%p16, %r30, %r35, 31, %r17;
	// begin inline asm
	mov.b64 %fd58, {%r32,%r33};
	// end inline asm
	bra.uni 	$L__BB59_15;
$L__BB59_14:
	// begin inline asm
	mov.b64 {%r36,%r37}, %fd12;
	// end inline asm
	shfl.sync.down.b32	%r39|%p17, %r37, 8, 31, -1;
	shfl.sync.down.b32	%r38|%p18, %r36, 8, 31, -1;
	// begin inline asm
	mov.b64 %fd58, {%r38,%r39};
	// end inline asm
$L__BB59_15:
	setp.eq.s32 	%p19, %r17, -1;
	add.f64 	%fd16, %fd12, %fd58;
	@%p19 bra 	$L__BB59_17;
	// begin inline asm
	mov.u32 %r40, %laneid;
	// end inline asm
	fns.b32 	%r45, %r17, %r40, 5;
	setp.gt.u32 	%p20, %r45, 31;
	selp.b32 	%r46, %r40, %r45, %p20;
	// begin inline asm
	mov.b64 {%r41,%r42}, %fd16;
	// end inline asm
	shfl.sync.idx.b32	%r44|%p21, %r42, %r46, 31, %r17;
	shfl.sync.idx.b32	%r43|%p22, %r41, %r46, 31, %r17;
	// begin inline asm
	mov.b64 %fd59, {%r43,%r44};
	// end inline asm
	bra.uni 	$L__BB59_18;
$L__BB59_17:
	// begin inline asm
	mov.b64 {%r47,%r48}, %fd16;
	// end inline asm
	shfl.sync.down.b32	%r50|%p23, %r48, 4, 31, -1;
	shfl.sync.down.b32	%r49|%p24, %r47, 4, 31, -1;
	// begin inline asm
	mov.b64 %fd59, {%r49,%r50};
	// end inline asm
$L__BB59_18:
	setp.eq.s32 	%p25, %r17, -1;
	add.f64 	%fd20, %fd16, %fd59;
	@%p25 bra 	$L__BB59_20;
	// begin inline asm
	mov.u32 %r51, %laneid;
	// end inline asm
	fns.b32 	%r56, %r17, %r51, 3;
	setp.gt.u32 	%p26, %r56, 31;
	selp.b32 	%r57, %r51, %r56, %p26;
	// begin inline asm
	mov.b64 {%r52,%r53}, %fd20;
	// end inline asm
	shfl.sync.idx.b32	%r55|%p27, %r53, %r57, 31, %r17;
	shfl.sync.idx.b32	%r54|%p28, %r52, %r57, 31, %r17;
	// begin inline asm
	mov.b64 %fd60, {%r54,%r55};
	// end inline asm
	bra.uni 	$L__BB59_21;
$L__BB59_20:
	// begin inline asm
	mov.b64 {%r58,%r59}, %fd20;
	// end inline asm
	shfl.sync.down.b32	%r61|%p29, %r59, 2, 31, -1;
	shfl.sync.down.b32	%r60|%p30, %r58, 2, 31, -1;
	// begin inline asm
	mov.b64 %fd60, {%r60,%r61};
	// end inline asm
$L__BB59_21:
	setp.eq.s32 	%p31, %r17, -1;
	add.f64 	%fd24, %fd20, %fd60;
	@%p31 bra 	$L__BB59_23;
	// begin inline asm
	mov.u32 %r62, %laneid;
	// end inline asm
	fns.b32 	%r67, %r17, %r62, 2;
	setp.gt.u32 	%p32, %r67, 31;
	selp.b32 	%r68, %r62, %r67, %p32;
	// begin inline asm
	mov.b64 {%r63,%r64}, %fd24;
	// end inline asm
	shfl.sync.idx.b32	%r66|%p33, %r64, %r68, 31, %r17;
	shfl.sync.idx.b32	%r65|%p34, %r63, %r68, 31, %r17;
	// begin inline asm
	mov.b64 %fd61, {%r65,%r66};
	// end inline asm
	bra.uni 	$L__BB59_24;
$L__BB59_23:
	// begin inline asm
	mov.b64 {%r69,%r70}, %fd24;
	// end inline asm
	shfl.sync.down.b32	%r72|%p35, %r70, 1, 31, -1;
	shfl.sync.down.b32	%r71|%p36, %r69, 1, 31, -1;
	// begin inline asm
	mov.b64 %fd61, {%r71,%r72};
	// end inline asm
$L__BB59_24:
	add.f64 	%fd28, %fd24, %fd61;
	setp.ne.s32 	%p37, %r1, 0;
	@%p37 bra 	$L__BB59_26;
	cvta.to.global.u64 	%rd8, %rd2;
	mul.wide.u32 	%rd9, %r2, 8;
	add.s64 	%rd10, %rd8, %rd9;
	st.global.f64 	[%rd10], %fd28;
$L__BB59_26:
	ret;

}
	// .globl	_Z7reduce4IdLj4EEvPT_S1_j
.visible .entry _Z7reduce4IdLj4EEvPT_S1_j(
	.param .u64 .ptr .align 1 _Z7reduce4IdLj4EEvPT_S1_j_param_0,
	.param .u64 .ptr .align 1 _Z7reduce4IdLj4EEvPT_S1_j_param_1,
	.param .u32 _Z7reduce4IdLj4EEvPT_S1_j_param_2
)
{
	.reg .pred 	%p<38>;
	.reg .b32 	%r<74>;
	.reg .b64 	%rd<11>;
	.reg .b64 	%fd<62>;

	ld.param.u64 	%rd3, [_Z7reduce4IdLj4EEvPT_S1_j_param_0];
	ld.param.u64 	%rd2, [_Z7reduce4IdLj4EEvPT_S1_j_param_1];
	ld.param.u32 	%r10, [_Z7reduce4IdLj4EEvPT_S1_j_param_2];
	cvta.to.global.u64 	%rd1, %rd3;
	mov.u32 	%r1, %tid.x;
	mov.u32 	%r2, %ctaid.x;
	mov.u32 	%r73, %ntid.x;
	mul.lo.s32 	%r11, %r73, %r2;
	shl.b32 	%r12, %r11, 1;
	add.s32 	%r4, %r12, %r1;
	setp.ge.u32 	%p1, %r4, %r10;
	mov.f64 	%fd55, 0d0000000000000000;
	@%p1 bra 	$L__BB60_2;
	mul.wide.u32 	%rd4, %r4, 8;
	add.s64 	%rd5, %rd1, %rd4;
	ld.global.f64 	%fd55, [%rd5];
$L__BB60_2:
	add.s32 	%r5, %r4, 4;
	setp.ge.u32 	%p2, %r5, %r10;
	@%p2 bra 	$L__BB60_4;
	mul.wide.u32 	%rd6, %r5, 8;
	add.s64 	%rd7, %rd1, %rd6;
	ld.global.f64 	%fd30, [%rd7];
	add.f64 	%fd55, %fd55, %fd30;
$L__BB60_4:
	shl.b32 	%r13, %r1, 3;
	mov.u32 	%r14, __smem_d;
	add.s32 	%r6, %r14, %r13;
	st.shared.f64 	[%r6], %fd55;
	barrier.sync 	0;
	setp.lt.u32 	%p3, %r73, 66;
	@%p3 bra 	$L__BB60_8;
$L__BB60_5:
	shr.u32 	%r8, %r73, 1;
	setp.ge.u32 	%p4, %r1, %r8;
	@%p4 bra 	$L__BB60_7;
	shl.b32 	%r15, %r8, 3;
	add.s32 	%r16, %r6, %r15;
	ld.shared.f64 	%fd31, [%r16];
	add.f64 	%fd55, %fd55, %fd31;
	st.shared.f64 	[%r6], %fd55;
$L__BB60_7:
	barrier.sync 	0;
	setp.gt.u32 	%p5, %r73, 131;
	mov.u32 	%r73, %r8;
	@%p5 bra 	$L__BB60_5;
$L__BB60_8:
	setp.gt.u32 	%p6, %r1, 31;
	@%p6 bra 	$L__BB60_26;
	// begin inline asm
	activemask.b32 %r17;
	// end inline asm
	setp.ne.s32 	%p7, %r17, -1;
	@%p7 bra 	$L__BB60_11;
	// begin inline asm
	mov.b64 {%r25,%r26}, %fd55;
	// end inline asm
	shfl.sync.down.b32	%r28|%p11, %r26, 16, 31, -1;
	shfl.sync.down.b32	%r27|%p12, %r25, 16, 31, -1;
	// begin inline asm
	mov.b64 %fd57, {%r27,%r28};
	// end inline asm
	bra.uni 	$L__BB60_12;
$L__BB60_11:
	// begin inline asm
	mov.u32 %r18, %laneid;
	// end inline asm
	fns.b32 	%r23, %r17, %r18, 17;
	setp.gt.u32 	%p8, %r23, 31;
	selp.b32 	%r24, %r18, %r23, %p8;
	// begin inline asm
	mov.b64 {%r19,%r20}, %fd55;
	// end inline asm
	shfl.sync.idx.b32	%r22|%p9, %r20, %r24, 31, %r17;
	shfl.sync.idx.b32	%r21|%p10, %r19, %r24, 31, %r17;
	// begin inline asm
	mov.b64 %fd57, {%r21,%r22};
	// end inline asm
$L__BB60_12:
	setp.eq.s32 	%p13, %r17, -1;
	add.f64 	%fd12, %fd55, %fd57;
	@%p13 bra 	$L__BB60_14;
	// begin inline asm
	mov.u32 %r29, %laneid;
	// end inline asm
	fns.b32 	%r34, %r17, %r29, 9;
	setp.gt.u32 	%p14, %r34, 31;
	selp.b32 	%r35, %r29, %r34, %p14;
	// begin inline asm
	mov.b64 {%r30,%r31}, %fd12;
	// end inline asm
	shfl.sync.idx.b32	%r33|%p15, %r31, %r35, 31, %r17;
	shfl.sync.idx.b32	%r32|%p16, %r30, %r35, 31, %r17;
	// begin inline asm
	mov.b64 %fd58, {%r32,%r33};
	// end inline asm
	bra.uni 	$L__BB60_15;
$L__BB60_14:
	// begin inline asm
	mov.b64 {%r36,%r37}, %fd12;
	// end inline asm
	shfl.sync.down.b32	%r39|%p17, %r37, 8, 31, -1;
	shfl.sync.down.b32	%r38|%p18, %r36, 8, 31, -1;
	// begin inline asm
	mov.b64 %fd58, {%r38,%r39};
	// end inline asm
$L__BB60_15:
	setp.eq.s32 	%p19, %r17, -1;
	add.f64 	%fd16, %fd12, %fd58;
	@%p19 bra 	$L__BB60_17;
	// begin inline asm
	mov.u32 %r40, %laneid;
	// end inline asm
	fns.b32 	%r45, %r17, %r40, 5;
	setp.gt.u32 	%p20, %r45, 31;
	selp.b32 	%r46, %r40, %r45, %p20;
	// begin inline asm
	mov.b64 {%r41,%r42}, %fd16;
	// end inline asm
	shfl.sync.idx.b32	%r44|%p21, %r42, %r46, 31, %r17;
	shfl.sync.idx.b32	%r43|%p22, %r41, %r46, 31, %r17;
	// begin inline asm
	mov.b64 %fd59, {%r43,%r44};
	// end inline asm
	bra.uni 	$L__BB60_18;
$L__BB60_17:
	// begin inline asm
	mov.b64 {%r47,%r48}, %fd16;
	// end inline asm
	shfl.sync.down.b32	%r50|%p23, %r48, 4, 31, -1;
	shfl.sync.down.b32	%r49|%p24, %r47, 4, 31, -1;
	// begin inline asm
	mov.b64 %fd59, {%r49,%r50};
	// end inline asm
$L__BB60_18:
	setp.eq.s32 	%p25, %r17, -1;
	add.f64 	%fd20, %fd16, %fd59;
	@%p25 bra 	$L__BB60_20;
	// begin inline asm
	mov.u32 %r51, %laneid;
	// end inline asm
	fns.b32 	%r56, %r17, %r51, 3;
	setp.gt.u32 	%p26, %r56, 31;
	selp.b32 	%r57, %r51, %r56, %p26;
	// begin inline asm
	mov.b64 {%r52,%r53}, %fd20;
	// end inline asm
	shfl.sync.idx.b32	%r55|%p27, %r53, %r57, 31, %r17;
	shfl.sync.idx.b32	%r54|%p28, %r52, %r57, 31, %r17;
	// begin inline asm
	mov.b64 %fd60, {%r54,%r55};
	// end inline asm
	bra.uni 	$L__BB60_21;
$L__BB60_20:
	// begin inline asm
	mov.b64 {%r58,%r59}, %fd20;
	// end inline asm
	shfl.sync.down.b32	%r61|%p29, %r59, 2, 31, -1;
	shfl.sync.down.b32	%r60|%p30, %r58, 2, 31, -1;
	// begin inline asm
	mov.b64 %fd60, {%r60,%r61};
	// end inline asm
$L__BB60_21:
	setp.eq.s32 	%p31, %r17, -1;
	add.f64 	%fd24, %fd20, %fd60;
	@%p31 bra 	$L__BB60_23;
	// begin inline asm
	mov.u32 %r62, %laneid;
	// end inline asm
	fns.b32 	%r67, %r17, %r62, 2;
	setp.gt.u32 	%p32, %r67, 31;
	selp.b32 	%r68, %r62, %r67, %p32;
	// begin inline asm
	mov.b64 {%r63,%r64}, %fd24;
	// end inline asm
	shfl.sync.idx.b32	%r66|%p33, %r64, %r68, 31, %r17;
	shfl.sync.idx.b32	%r65|%p34, %r63, %r68, 31, %r17;
	// begin inline asm
	mov.b64 %fd61, {%r65,%r66};
	// end inline asm
	bra.uni 	$L__BB60_24;
$L__BB60_23:
	// begin inline asm
	mov.b64 {%r69,%r70}, %fd24;
	// end inline asm
	shfl.sync.down.b32	%r72|%p35, %r70, 1, 31, -1;
	shfl.sync.down.b32	%r71|%p36, %r69, 1, 31, -1;
	// begin inline asm
	mov.b64 %fd61, {%r71,%r72};
	// end inline asm
$L__BB60_24:
	add.f64 	%fd28, %fd24, %fd61;
	setp.ne.s32 	%p37, %r1, 0;
	@%p37 bra 	$L__BB60_26;
	cvta.to.global.u64 	%rd8, %rd2;
	mul.wide.u32 	%rd9, %r2, 8;
	add.s64 	%rd10, %rd8, %rd9;
	st.global.f64 	[%rd10], %fd28;
$L__BB60_26:
	ret;

}
	// .globl	_Z7reduce4IdLj2EEvPT_S1_j
.visible .entry _Z7reduce4IdLj2EEvPT_S1_j(
	.param .u64 .ptr .align 1 _Z7reduce4IdLj2EEvPT_S1_j_param_0,
	.param .u64 .ptr .align 1 _Z7reduce4IdLj2EEvPT_S1_j_param_1,
	.param .u32 _Z7reduce4IdLj2EEvPT_S1_j_param_2
)
{
	.reg .pred 	%p<38>;
	.reg .b32 	%r<74>;
	.reg .b64 	%rd<11>;
	.reg .b64 	%fd<62>;

	ld.param.u64 	%rd3, [_Z7reduce4IdLj2EEvPT_S1_j_param_0];
	ld.param.u64 	%rd2, [_Z7reduce4IdLj2EEvPT_S1_j_param_1];
	ld.param.u32 	%r10, [_Z7reduce4IdLj2EEvPT_S1_j_param_2];
	cvta.to.global.u64 	%rd1, %rd3;
	mov.u32 	%r1, %tid.x;
	mov.u32 	%r2, %ctaid.x;
	mov.u32 	%r73, %ntid.x;
	mul.lo.s32 	%r11, %r73, %r2;
	shl.b32 	%r12, %r11, 1;
	add.s32 	%r4, %r12, %r1;
	setp.ge.u32 	%p1, %r4, %r10;
	mov.f64 	%fd55, 0d0000000000000000;
	@%p1 bra 	$L__BB61_2;
	mul.wide.u32 	%rd4, %r4, 8;
	add.s64 	%rd5, %rd1, %rd4;
	ld.global.f64 	%fd55, [%rd5];
$L__BB61_2:
	add.s32 	%r5, %r4, 2;
	setp.ge.u32 	%p2, %r5, %r10;
	@%p2 bra 	$L__BB61_4;
	mul.wide.u32 	%rd6, %r5, 8;
	add.s64 	%rd7, %rd1, %rd6;
	ld.global.f64 	%fd30, [%rd7];
	add.f64 	%fd55, %fd55, %fd30;
$L__BB61_4:
	shl.b32 	%r13, %r1, 3;
	mov.u32 	%r14, __smem_d;
	add.s32 	%r6, %r14, %r13;
	st.shared.f64 	[%r6], %fd55;
	barrier.sync 	0;
	setp.lt.u32 	%p3, %r73, 66;
	@%p3 bra 	$L__BB61_8;
$L__BB61_5:
	shr.u32 	%r8, %r73, 1;
	setp.ge.u32 	%p4, %r1, %r8;
	@%p4 bra 	$L__BB61_7;
	shl.b32 	%r15, %r8, 3;
	add.s32 	%r16, %r6, %r15;
	ld.shared.f64 	%fd31, [%r16];
	add.f64 	%fd55, %fd55, %fd31;
	st.shared.f64 	[%r6], %fd55;
$L__BB61_7:
	barrier.sync 	0;
	setp.gt.u32 	%p5, %r73, 131;
	mov.u32 	%r73, %r8;
	@%p5 bra 	$L__BB61_5;
$L__BB61_8:
	setp.gt.u32 	%p6, %r1, 31;
	@%p6 bra 	$L__BB61_26;
	// begin inline asm
	activemask.b32 %r17;
	// end inline asm
	setp.ne.s32 	%p7, %r17, -1;
	@%p7 bra 	$L__BB61_11;
	// begin inline asm
	mov.b64 {%r25,%r26}, %fd55;
	// end inline asm
	shfl.sync.down.b32	%r28|%p11, %r26, 16, 31, -1;
	shfl.sync.down.b32	%r27|%p12, %r25, 16, 31, -1;
	// begin inline asm
	mov.b64 %fd57, {%r27,%r28};
	// end inline asm
	bra.uni 	$L__BB61_12;
$L__BB61_11:
	// begin inline asm
	mov.u32 %r18, %laneid;
	// end inline asm
	fns.b32 	%r23, %r17, %r18, 17;
	setp.gt.u32 	%p8, %r23, 31;
	selp.b32 	%r24, %r18, %r23, %p8;
	// begin inline asm
	mov.b64 {%r19,%r20}, %fd55;
	// end inline asm
	shfl.sync.idx.b32	%r22|%p9, %r20, %r24, 31, %r17;
	shfl.sync.idx.b32	%r21|%p10, %r19, %r24, 31, %r17;
	// begin inline asm
	mov.b64 %fd57, {%r21,%r22};
	// end inline asm
$L__BB61_12:
	setp.eq.s32 	%p13, %r17, -1;
	add.f64 	%fd12, %fd55, %fd57;
	@%p13 bra 	$L__BB61_14;
	// begin inline asm
	mov.u32 %r29, %laneid;
	// end inline asm
	fns.b32 	%r34, %r17, %r29, 9;
	setp.gt.u32 	%p14, %r34, 31;
	selp.b32 	%r35, %r29, %r34, %p14;
	// begin inline asm
	mov.b64 {%r30,%r31}, %fd12;
	// end inline asm
	shfl.sync.idx.b32	%r33|%p15, %r31, %r35, 31, %r17;
	shfl.sync.idx.b32	%r32|%p16, %r30, %r35, 31, %r17;
	// begin inline asm
	mov.b64 %fd58, {%r32,%r33};
	// end inline asm
	bra.uni 	$L__BB61_15;
$L__BB61_14:
	// begin inline asm
	mov.b64 {%r36,%r37}, %fd12;
	// end inline asm
	shfl.sync.down.b32	%r39|%p17, %r37, 8, 31, -1;
	shfl.sync.down.b32	%r38|%p18, %r36, 8, 31, -1;
	// begin inline asm
	mov.b64 %fd58, {%r38,%r39};
	// end inline asm
$L__BB61_15:
	setp.eq.s32 	%p19, %r17, -1;
	add.f64 	%fd16, %fd12, %fd58;
	@%p19 bra 	$L__BB61_17;
	// begin inline asm
	mov.u32 %r40, %laneid;
	// end inline asm
	fns.b32 	%r45, %r17, %r40, 5;
	setp.gt.u32 	%p20, %r45, 31;
	selp.b32 	%r46, %r40, %r45, %p20;
	// begin inline asm
	mov.b64 {%r41,%r42}, %fd16;
	// end inline asm
	shfl.sync.idx.b32	%r44|%p21, %r42, %r46, 31, %r17;
	shfl.sync.idx.b32	%r43|%p22, %r41, %r46, 31, %r17;
	// begin inline asm
	mov.b64 %fd59, {%r43,%r44};
	// end inline asm
	bra.uni 	$L__BB61_18;
$L__BB61_17:
	// begin inline asm
	mov.b64 {%r47,%r48}, %fd16;
	// end inline asm
	shfl.sync.down.b32	%r50|%p23, %r48, 4, 31, -1;
	shfl.sync.down.b32	%r49|%p24, %r47, 4, 31, -1;
	// begin inline asm
	mov.b64 %fd59, {%r49,%r50};
	// end inline asm
$L__BB61_18:
	setp.eq.s32 	%p25, %r17, -1;
	add.f64 	%fd20, %fd16, %fd59;
	@%p25 bra 	$L__BB61_20;
	// begin inline asm
	mov.u32 %r51, %laneid;
	// end inline asm
	fns.b32 	%r56, %r17, %r51, 3;
	setp.gt.u32 	%p26, %r56, 31;
	selp.b32 	%r57, %r51, %r56, %p26;
	// begin inline asm
	mov.b64 {%r52,%r53}, %fd20;
	// end inline asm
	shfl.sync.idx.b32	%r55|%p27, %r53, %r57, 31, %r17;
	shfl.sync.idx.b32	%r54|%p28, %r52, %r57, 31, %r17;
	// begin inline asm
	mov.b64 %fd60, {%r54,%r55};
	// end inline asm
	bra.uni 	$L__BB61_21;
$L__BB61_20:
	// begin inline asm
	mov.b64 {%r58,%r59}, %fd20;
	// end inline asm
	shfl.sync.down.b32	%r61|%p29, %r59, 2, 31, -1;
	shfl.sync.down.b32	%r60|%p30, %r58, 2, 31, -1;
	// begin inline asm
	mov.b64 %fd60, {%r60,%r61};
	// end inline asm
$L__BB61_21:
	setp.eq.s32 	%p31, %r17, -1;
	add.f64 	%fd24, %fd20, %fd60;
	@%p31 bra 	$L__BB61_23;
	// begin inline asm
	mov.u32 %r62, %laneid;
	// end inline asm
	fns.b32 	%r67, %r17, %r62, 2;
	setp.gt.u32 	%p32, %r67, 31;
	selp.b32 	%r68, %r62, %r67, %p32;
	// begin inline asm
	mov.b64 {%r63,%r64}, %fd24;
	// end inline asm
	shfl.sync.idx.b32	%r66|%p33, %r64, %r68, 31, %r17;
	shfl.sync.idx.b32	%r65|%p34, %r63, %r68, 31, %r17;
	// begin inline asm
	mov.b64 %fd61, {%r65,%r66};
	// end inline asm
	bra.uni 	$L__BB61_24;
$L__BB61_23:
	// begin inline asm
	mov.b64 {%r69,%r70}, %fd24;
	// end inline asm
	shfl.sync.down.b32	%r72|%p35, %r70, 1, 31, -1;
	shfl.sync.down.b32	%r71|%p36, %r69, 1, 31, -1;
	// begin inline asm
	mov.b64 %fd61, {%r71,%r72};
	// end inline asm
$L__BB61_24:
	add.f64 	%fd28, %fd24, %fd61;
	setp.ne.s32 	%p37, %r1, 0;
	@%p37 bra 	$L__BB61_26;
	cvta.to.global.u64 	%rd8, %rd2;
	mul.wide.u32 	%rd9, %r2, 8;
	add.s64 	%rd10, %rd8, %rd9;
	st.global.f64 	[%rd10], %fd28;
$L__BB61_26:
	ret;

}
	// .globl	_Z7reduce4IdLj1EEvPT_S1_j
.visible .entry _Z7reduce4IdLj1EEvPT_S1_j(
	.param .u64 .ptr .align 1 _Z7reduce4IdLj1EEvPT_S1_j_param_0,
	.param .u64 .ptr .align 1 _Z7reduce4IdLj1EEvPT_S1_j_param_1,
	.param .u32 _Z7reduce4IdLj1EEvPT_S1_j_param_2
)
{
	.reg .pred 	%p<38>;
	.reg .b32 	%r<74>;
	.reg .b64 	%rd<11>;
	.reg .b64 	%fd<62>;

	ld.param.u64 	%rd3, [_Z7reduce4IdLj1EEvPT_S1_j_param_0];
	ld.param.u64 	%rd2, [_Z7reduce4IdLj1EEvPT_S1_j_param_1];
	ld.param.u32 	%r10, [_Z7reduce4IdLj1EEvPT_S1_j_param_2];
	cvta.to.global.u64 	%rd1, %rd3;
	mov.u32 	%r1, %tid.x;
	mov.u32 	%r2, %ctaid.x;
	mov.u32 	%r73, %ntid.x;
	mul.lo.s32 	%r11, %r73, %r2;
	shl.b32 	%r12, %r11, 1;
	add.s32 	%r4, %r12, %r1;
	setp.ge.u32 	%p1, %r4, %r10;
	mov.f64 	%fd55, 0d0000000000000000;
	@%p1 bra 	$L__BB62_2;
	mul.wide.u32 	%rd4, %r4, 8;
	add.s64 	%rd5, %rd1, %rd4;
	ld.global.f64 	%fd55, [%rd5];
$L__BB62_2:
	add.s32 	%r5, %r4, 1;
	setp.ge.u32 	%p2, %r5, %r10;
	@%p2 bra 	$L__BB62_4;
	mul.wide.u32 	%rd6, %r5, 8;
	add.s64 	%rd7, %rd1, %rd6;
	ld.global.f64 	%fd30, [%rd7];
	add.f64 	%fd55, %fd55, %fd30;
$L__BB62_4:
	shl.b32 	%r13, %r1, 3;
	mov.u32 	%r14, __smem_d;
	add.s32 	%r6, %r14, %r13;
	st.shared.f64 	[%r6], %fd55;
	barrier.sync 	0;
	setp.lt.u32 	%p3, %r73, 66;
	@%p3 bra 	$L__BB62_8;
$L__BB62_5:
	shr.u32 	%r8, %r73, 1;
	setp.ge.u32 	%p4, %r1, %r8;
	@%p4 bra 	$L__BB62_7;
	shl.b32 	%r15, %r8, 3;
	add.s32 	%r16, %r6, %r15;
	ld.shared.f64 	%fd31, [%r16];
	add.f64 	%fd55, %fd55, %fd31;
	st.shared.f64 	[%r6], %fd55;
$L__BB62_7:
	barrier.sync 	0;
	setp.gt.u32 	%p5, %r73, 131;
	mov.u32 	%r73, %r8;
	@%p5 bra 	$L__BB62_5;
$L__BB62_8:
	setp.gt.u32 	%p6, %r1, 31;
	@%p6 bra 	$L__BB62_26;
	// begin inline asm
	activemask.b32 %r17;
	// end inline asm
	setp.ne.s32 	%p7, %r17, -1;
	@%p7 bra 	$L__BB62_11;
	// begin inline asm
	mov.b64 {%r25,%r26}, %fd55;
	// end inline asm
	shfl.sync.down.b32	%r28|%p11, %r26, 16, 31, -1;
	shfl.sync.down.b32	%r27|%p12, %r25, 16, 31, -1;
	// begin inline asm
	mov.b64 %fd57, {%r27,%r28};
	// end inline asm
	bra.uni 	$L__BB62_12;
$L__BB62_11:
	// begin inline asm
	mov.u32 %r18, %laneid;
	// end inline asm
	fns.b32 	%r23, %r17, %r18, 17;
	setp.gt.u32 	%p8, %r23, 31;
	selp.b32 	%r24, %r18, %r23, %p8;
	// begin inline asm
	mov.b64 {%r19,%r20}, %fd55;
	// end inline asm
	shfl.sync.idx.b32	%r22|%p9, %r20, %r24, 31, %r17;
	shfl.sync.idx.b32	%r21|%p10, %r19, %r24, 31, %r17;
	// begin inline asm
	mov.b64 %fd57, {%r21,%r22};
	// end inline asm
$L__BB62_12:
	setp.eq.s32 	%p13, %r17, -1;
	add.f64 	%fd12, %fd55, %fd57;
	@%p13 bra 	$L__BB62_14;
	// begin inline asm
	mov.u32 %r29, %laneid;
	// end inline asm
	fns.b32 	%r34, %r17, %r29, 9;
	setp.gt.u32 	%p14, %r34, 31;
	selp.b32 	%r35, %r29, %r34, %p14;
	// begin inline asm
	mov.b64 {%r30,%r31}, %fd12;
	// end inline asm
	shfl.sync.idx.b32	%r33|%p15, %r31, %r35, 31, %r17;
	shfl.sync.idx.b32	%r32|%p16, %r30, %r35, 31, %r17;
	// begin inline asm
	mov.b64 %fd58, {%r32,%r33};
	// end inline asm
	bra.uni 	$L__BB62_15;
$L__BB62_14:
	// begin inline asm
	mov.b64 {%r36,%r37}, %fd12;
	// end inline asm
	shfl.sync.down.b32	%r39|%p17, %r37, 8, 31, -1;
	shfl.sync.down.b32	%r38|%p18, %r36, 8, 31, -1;
	// begin inline asm
	mov.b64 %fd58, {%r38,%r39};
	// end inline asm
$L__BB62_15:
	setp.eq.s32 	%p19, %r17, -1;
	add.f64 	%fd16, %fd12, %fd58;
	@%p19 bra 	$L__BB62_17;
	// begin inline asm
	mov.u32 %r40, %laneid;
	// end inline asm
	fns.b32 	%r45, %r17, %r40, 5;
	setp.gt.u32 	%p20, %r45, 31;
	selp.b32 	%r46, %r40, %r45, %p20;
	// begin inline asm
	mov.b64 {%r41,%r42}, %fd16;
	// end inline asm
	shfl.sync.idx.b32	%r44|%p21, %r42, %r46, 31, %r17;
	shfl.sync.idx.b32	%r43|%p22, %r41, %r46, 31, %r17;
	// begin inline asm
	mov.b64 %fd59, {%r43,%r44};
	// end inline asm
	bra.uni 	$L__BB62_18;
$L__BB62_17:
	// begin inline asm
	mov.b64 {%r47,%r48}, %fd16;
	// end inline asm
	shfl.sync.down.b32	%r50|%p23, %r48, 4, 31, -1;
	shfl.sync.down.b32	%r49|%p24, %r47, 4, 31, -1;
	// begin inline asm
	mov.b64 %fd59, {%r49,%r50};
	// end inline asm
$L__BB62_18:
	setp.eq.s32 	%p25, %r17, -1;
	add.f64 	%fd20, %fd16, %fd59;
	@%p25 bra 	$L__BB62_20;
	// begin inline asm
	mov.u32 %r51, %laneid;
	// end inline asm
	fns.b32 	%r56, %r17, %r51, 3;
	setp.gt.u32 	%p26, %r56, 31;
	selp.b32 	%r57, %r51, %r56, %p26;
	// begin inline asm
	mov.b64 {%r52,%r53}, %fd20;
	// end inline asm
	shfl.sync.idx.b32	%r55|%p27, %r53, %r57, 31, %r17;
	shfl.sync.idx.b32	%r54|%p28, %r52, %r57, 31, %r17;
	// begin inline asm
	mov.b64 %fd60, {%r54,%r55};
	// end inline asm
	bra.uni 	$L__BB62_21;
$L__BB62_20:
	// begin inline asm
	mov.b64 {%r58,%r59}, %fd20;
	// end inline asm
	shfl.sync.down.b32	%r61|%p29, %r59, 2, 31, -1;
	shfl.sync.down.b32	%r60|%p30, %r58, 2, 31, -1;
	// begin inline asm
	mov.b64 %fd60, {%r60,%r61};
	// end inline asm
$L__BB62_21:
	setp.eq.s32 	%p31, %r17, -1;
	add.f64 	%fd24, %fd20, %fd60;
	@%p31 bra 	$L__BB62_23;
	// begin inline asm
	mov.u32 %r62, %laneid;
	// end inline asm
	fns.b32 	%r67, %r17, %r62, 2;
	setp.gt.u32 	%p32, %r67, 31;
	selp.b32 	%r68, %r62, %r67, %p32;
	// begin inline asm
	mov.b64 {%r63,%r64}, %fd24;
	// end inline asm
	shfl.sync.idx.b32	%r66|%p33, %r64, %r68, 31, %r17;
	shfl.sync.idx.b32	%r65|%p34, %r63, %r68, 31, %r17;
	// begin inline asm
	mov.b64 %fd61, {%r65,%r66};
	// end inline asm
	bra.uni 	$L__BB62_24;
$L__BB62_23:
	// begin inline asm
	mov.b64 {%r69,%r70}, %fd24;
	// end inline asm
	shfl.sync.down.b32	%r72|%p35, %r70, 1, 31, -1;
	shfl.sync.down.b32	%r71|%p36, %r69, 1, 31, -1;
	// begin inline asm
	mov.b64 %fd61, {%r71,%r72};
	// end inline asm
$L__BB62_24:
	add.f64 	%fd28, %fd24, %fd61;
	setp.ne.s32 	%p37, %r1, 0;
	@%p37 bra 	$L__BB62_26;
	cvta.to.global.u64 	%rd8, %rd2;
	mul.wide.u32 	%rd9, %r2, 8;
	add.s64 	%rd10, %rd8, %rd9;
	st.global.f64 	[%rd10], %fd28;
$L__BB62_26:
	ret;

}
	// .globl	_Z7reduce5IdLj1024EEvPT_S1_j
.visible .entry _Z7reduce5IdLj1024EEvPT_S1_j(
	.param .u64 .ptr .align 1 _Z7reduce5IdLj1024EEvPT_S1_j_param_0,
	.param .u64 .ptr .align 1 _Z7reduce5IdLj1024EEvPT_S1_j_param_1,
	.param .u32 _Z7reduce5IdLj1024EEvPT_S1_j_param_2
)
{
	.reg .pred 	%p<38>;
	.reg .b32 	%r<67>;
	.reg .b64 	%rd<9>;
	.reg .b64 	%fd<68>;

	ld.param.u64 	%rd3, [_Z7reduce5IdLj1024EEvPT_S1_j_param_0];
	ld.param.u64 	%rd2, [_Z7reduce5IdLj1024EEvPT_S1_j_param_1];
	ld.param.u32 	%r6, [_Z7reduce5IdLj1024EEvPT_S1_j_param_2];
	cvta.to.global.u64 	%rd4, %rd3;
	mov.u32 	%r1, %tid.x;
	mov.u32 	%r2, %ctaid.x;
	shl.b32 	%r7, %r2, 11;
	or.b32  	%r3, %r7, %r1;
	setp.ge.u32 	%p1, %r3, %r6;
	mul.wide.u32 	%rd5, %r3, 8;
	add.s64 	%rd1, %rd4, %rd5;
	mov.f64 	%fd59, 0d0000000000000000;
	@%p1 bra 	$L__BB63_2;
	ld.global.f64 	%fd59, [%rd1];
$L__BB63_2:
	add.s32 	%r8, %r3, 1024;
	setp.ge.u32 	%p2, %r8, %r6;
	@%p2 bra 	$L__BB63_4;
	ld.global.f64 	%fd33, [%rd1+8192];
	add.f64 	%fd59, %fd59, %fd33;
$L__BB63_4:
	shl.b32 	%r9, %r1, 3;
	mov.u32 	%r10, __smem_d;
	add.s32 	%r4, %r10, %r9;
	st.shared.f64 	[%r4], %fd59;
	barrier.sync 	0;
	setp.gt.u32 	%p3, %r1, 255;
	@%p3 bra 	$L__BB63_6;
	ld.shared.f64 	%fd34, [%r4+2048];
	add.f64 	%fd59, %fd59, %fd34;
	st.shared.f64 	[%r4], %fd59;
$L__BB63_6:
	barrier.sync 	0;
	setp.gt.u32 	%p4, %r1, 127;
	@%p4 bra 	$L__BB63_8;
	ld.shared.f64 	%fd35, [%r4+1024];
	add.f64 	%fd59, %fd59, %fd35;
	st.shared.f64 	[%r4], %fd59;
$L__BB63_8:
	barrier.sync 	0;
	setp.gt.u32 	%p5, %r1, 63;
	@%p5 bra 	$L__BB63_10;
	ld.shared.f64 	%fd36, [%r4+512];
	add.f64 	%fd59, %fd59, %fd36;
	st.shared.f64 	[%r4], %fd59;
$L__BB63_10:
	barrier.sync 	0;
	setp.gt.u32 	%p6, %r1, 31;
	@%p6 bra 	$L__BB63_28;
	// begin inline asm
	activemask.b32 %r11;
	// end inline asm
	ld.shared.f64 	%fd37, [%r4+256];
	add.f64 	%fd11, %fd59, %fd37;
	setp.ne.s32 	%p7, %r11, -1;
	@%p7 bra 	$L__BB63_13;
	// begin inline asm
	mov.b64 {%r19,%r20}, %fd11;
	// end inline asm
	shfl.sync.down.b32	%r22|%p11, %r20, 16, 31, -1;
	shfl.sync.down.b32	%r21|%p12, %r19, 16, 31, -1;
	// begin inline asm
	mov.b64 %fd63, {%r21,%r22};
	// end inline asm
	bra.uni 	$L__BB63_14;
$L__BB63_13:
	// begin inline asm
	mov.u32 %r12, %laneid;
	// end inline asm
	fns.b32 	%r17, %r11, %r12, 17;
	setp.gt.u32 	%p8, %r17, 31;
	selp.b32 	%r18, %r12, %r17, %p8;
	// begin inline asm
	mov.b64 {%r13,%r14}, %fd11;
	// end inline asm
	shfl.sync.idx.b32	%r16|%p9, %r14, %r18, 31, %r11;
	shfl.sync.idx.b32	%r15|%p10, %r13, %r18, 31, %r11;
	// begin inline asm
	mov.b64 %fd63, {%r15,%r16};
	// end inline asm
$L__BB63_14:
	setp.eq.s32 	%p13, %r11, -1;
	add.f64 	%fd15, %fd11, %fd63;
	@%p13 bra 	$L__BB63_16;
	// begin inline asm
	mov.u32 %r23, %laneid;
	// end inline asm
	fns.b32 	%r28, %r11, %r23, 9;
	setp.gt.u32 	%p14, %r28, 31;
	selp.b32 	%r29, %r23, %r28, %p14;
	// begin inline asm
	mov.b64 {%r24,%r25}, %fd15;
	// end inline asm
	shfl.sync.idx.b32	%r27|%p15, %r25, %r29, 31, %r11;
	shfl.sync.idx.b32	%r26|%p16, %r24, %r29, 31, %r11;
	// begin inline asm
	mov.b64 %fd64, {%r26,%r27};
	// end inline asm
	bra.uni 	$L__BB63_17;
$L__BB63_16:
	// begin inline asm
	mov.b64 {%r30,%r31}, %fd15;
	// end inline asm
	shfl.sync.down.b32	%r33|%p17, %r31, 8, 31, -1;
	shfl.sync.down.b32	%r32|%p18, %r30, 8, 31, -1;
	// begin inline asm
	mov.b64 %fd64, {%r32,%r33};
	// end inline asm
$L__BB63_17:
	setp.eq.s32 	%p19, %r11, -1;
	add.f64 	%fd19, %fd15, %fd64;
	@%p19 bra 	$L__BB63_19;
	// begin inline asm
	mov.u32 %r34, %laneid;
	// end inline asm
	fns.b32 	%r39, %r11, %r34, 5;
	setp.gt.u32 	%p20, %r39, 31;
	selp.b32 	%r40, %r34, %r39, %p20;
	// begin inline asm
	mov.b64 {%r35,%r36}, %fd19;
	// end inline asm
	shfl.sync.idx.b32	%r38|%p21, %r36, %r40, 31, %r11;
	shfl.sync.idx.b32	%r37|%p22, %r35, %r40, 31, %r11;
	// begin inline asm
	mov.b64 %fd65, {%r37,%r38};
	// end inline asm
	bra.uni 	$L__BB63_20;
$L__BB63_19:
	// begin inline asm
	mov.b64 {%r41,%r42}, %fd19;
	// end inline asm
	shfl.sync.down.b32	%r44|%p23, %r42, 4, 31, -1;
	shfl.sync.down.b32	%r43|%p24, %r41, 4, 31, -1;
	// begin inline asm
	mov.b64 %fd65, {%r43,%r44};
	// end inline asm
$L__BB63_20:
	setp.eq.s32 	%p25, %r11, -1;
	add.f64 	%fd23, %fd19, %fd65;
	@%p25 bra 	$L__BB63_22;
	// begin inline asm
	mov.u32 %r45, %laneid;
	// end inline asm
	fns.b32 	%r50, %r11, %r45, 3;
	setp.gt.u32 	%p26, %r50, 31;
	selp.b32 	%r51, %r45, %r50, %p26;
	// begin inline asm
	mov.b64 {%r46,%r47}, %fd23;
	// end inline asm
	shfl.sync.idx.b32	%r49|%p27, %r47, %r51, 31, %r11;
	shfl.sync.idx.b32	%r48|%p28, %r46, %r51, 31, %r11;
	// begin inline asm
	mov.b64 %fd66, {%r48,%r49};
	// end inline asm
	bra.uni 	$L__BB63_23;
$L__BB63_22:
	// begin inline asm
	mov.b64 {%r52,%r53}, %fd23;
	// end inline asm
	shfl.sync.down.b32	%r55|%p29, %r53, 2, 31, -1;
	shfl.sync.down.b32	%r54|%p30, %r52, 2, 31, -1;
	// begin inline asm
	mov.b64 %fd66, {%r54,%r55};
	// end inline asm
$L__BB63_23:
	setp.eq.s32 	%p31, %r11, -1;
	add.f64 	%fd27, %fd23, %fd66;
	@%p31 bra 	$L__BB63_25;
	// begin inline asm
	mov.u32 %r56, %laneid;
	// end inline asm
	fns.b32 	%r61, %r11, %r56, 2;
	setp.gt.u32 	%p32, %r61, 31;
	selp.b32 	%r62, %r56, %r61, %p32;
	// begin inline asm
	mov.b64 {%r57,%r58}, %fd27;
	// end inline asm
	shfl.sync.idx.b32	%r60|%p33, %r58, %r62, 31, %r11;
	shfl.sync.idx.b32	%r59|%p34, %r57, %r62, 31, %r11;
	// begin inline asm
	mov.b64 %fd67, {%r59,%r60};
	// end inline asm
	bra.uni 	$L__BB63_26;
$L__BB63_25:
	// begin inline asm
	mov.b64 {%r63,%r64}, %fd27;
	// end inline asm
	shfl.sync.down.b32	%r66|%p35, %r64, 1, 31, -1;
	shfl.sync.down.b32	%r65|%p36, %r63, 1, 31, -1;
	// begin inline asm
	mov.b64 %fd67, {%r65,%r66};
	// end inline asm
$L__BB63_26:
	add.f64 	%fd31, %fd27, %fd67;
	setp.ne.s32 	%p37, %r1, 0;
	@%p37 bra 	$L__BB63_28;
	cvta.to.global.u64 	%rd6, %rd2;
	mul.wide.u32 	%rd7, %r2, 8;
	add.s64 	%rd8, %rd6, %rd7;
	st.global.f64 	[%rd8], %fd31;
$L__BB63_28:
	ret;

}
	// .globl	_Z7reduce5IdLj512EEvPT_S1_j
.visible .entry _Z7reduce5IdLj512EEvPT_S1_j(
	.param .u64 .ptr .align 1 _Z7reduce5IdLj512EEvPT_S1_j_param_0,
	.param .u64 .ptr .align 1 _Z7reduce5IdLj512EEvPT_S1_j_param_1,
	.param .u32 _Z7reduce5IdLj512EEvPT_S1_j_param_2
)
{
	.reg .pred 	%p<38>;
	.reg .b32 	%r<67>;
	.reg .b64 	%rd<11>;
	.reg .b64 	%fd<68>;

	ld.param.u64 	%rd3, [_Z7reduce5IdLj512EEvPT_S1_j_param_0];
	ld.param.u64 	%rd2, [_Z7reduce5IdLj512EEvPT_S1_j_param_1];
	ld.param.u32 	%r7, [_Z7reduce5IdLj512EEvPT_S1_j_param_2];
	cvta.to.global.u64 	%rd1, %rd3;
	mov.u32 	%r1, %tid.x;
	mov.u32 	%r2, %ctaid.x;
	shl.b32 	%r8, %r2, 10;
	or.b32  	%r3, %r8, %r1;
	setp.ge.u32 	%p1, %r3, %r7;
	mov.f64 	%fd59, 0d0000000000000000;
	@%p1 bra 	$L__BB64_2;
	mul.wide.u32 	%rd4, %r3, 8;
	add.s64 	%rd5, %rd1, %rd4;
	ld.global.f64 	%fd59, [%rd5];
$L__BB64_2:
	add.s32 	%r4, %r3, 512;
	setp.ge.u32 	%p2, %r4, %r7;
	@%p2 bra 	$L__BB64_4;
	mul.wide.u32 	%rd6, %r4, 8;
	add.s64 	%rd7, %rd1, %rd6;
	ld.global.f64 	%fd33, [%rd7];
	add.f64 	%fd59, %fd59, %fd33;
$L__BB64_4:
	shl.b32 	%r9, %r1, 3;
	mov.u32 	%r10, __smem_d;
	add.s32 	%r5, %r10, %r9;
	st.shared.f64 	[%r5], %fd59;
	barrier.sync 	0;
	setp.gt.u32 	%p3, %r1, 255;
	@%p3 bra 	$L__BB64_6;
	ld.shared.f64 	%fd34, [%r5+2048];
	add.f64 	%fd59, %fd59, %fd34;
	st.shared.f64 	[%r5], %fd59;
$L__BB64_6:
	barrier.sync 	0;
	setp.gt.u32 	%p4, %r1, 127;
	@%p4 bra 	$L__BB64_8;
	ld.shared.f64 	%fd35, [%r5+1024];
	add.f64 	%fd59, %fd59, %fd35;
	st.shared.f64 	[%r5], %fd59;
$L__BB64_8:
	barrier.sync 	0;
	setp.gt.u32 	%p5, %r1, 63;
	@%p5 bra 	$L__BB64_10;
	ld.shared.f64 	%fd36, [%r5+512];
	add.f64 	%fd59, %fd59, %fd36;
	st.shared.f64 	[%r5], %fd59;
$L__BB64_10:
	barrier.sync 	0;
	setp.gt.u32 	%p6, %r1, 31;
	@%p6 bra 	$L__BB64_28;
	// begin inline asm
	activemask.b32 %r11;
	// end inline asm
	ld.shared.f64 	%fd37, [%r5+256];
	add.f64 	%fd11, %fd59, %fd37;
	setp.ne.s32 	%p7, %r11, -1;
	@%p7 bra 	$L__BB64_13;
	// begin inline asm
	mov.b64 {%r19,%r20}, %fd11;
	// end inline asm
	shfl.sync.down.b32	%r22|%p11, %r20, 16, 31, -1;
	shfl.sync.down.b32	%r21|%p12, %r19, 16, 31, -1;
	// begin inline asm
	mov.b64 %fd63, {%r21,%r22};
	// end inline asm
	bra.uni 	$L__BB64_14;
$L__BB64_13:
	// begin inline asm
	mov.u32 %r12, %laneid;
	// end inline asm
	fns.b32 	%r17, %r11, %r12, 17;
	setp.gt.u32 	%p8, %r17, 31;
	selp.b32 	%r18, %r12, %r17, %p8;
	// begin inline asm
	mov.b64 {%r13,%r14}, %fd11;
	// end inline asm
	shfl.sync.idx.b32	%r16|%p9, %r14, %r18, 31, %r11;
	shfl.sync.idx.b32	%r15|%p10, %r13, %r18, 31, %r11;
	// begin inline asm
	mov.b64 %fd63, {%r15,%r16};
	// end inline asm
$L__BB64_14:
	setp.eq.s32 	%p13, %r11, -1;
	add.f64 	%fd15, %fd11, %fd63;
	@%p13 bra 	$L__BB64_16;
	// begin inline asm
	mov.u32 %r23, %laneid;
	// end inline asm
	fns.b32 	%r28, %r11, %r23, 9;
	setp.gt.u32 	%p14, %r28, 31;
	selp.b32 	%r29, %r23, %r28, %p14;
	// begin inline asm
	mov.b64 {%r24,%r25}, %fd15;
	// end inline asm
	shfl.sync.idx.b32	%r27|%p15, %r25, %r29, 31, %r11;
	shfl.sync.idx.b32	%r26|%p16, %r24, %r29, 31, %r11;
	// begin inline asm
	mov.b64 %fd64, {%r26,%r27};
	// end inline asm
	bra.uni 	$L__BB64_17;
$L__BB64_16:
	// begin inline asm
	mov.b64 {%r30,%r31}, %fd15;
	// end inline asm
	shfl.sync.down.b32	%r33|%p17, %r31, 8, 31, -1;
	shfl.sync.down.b32	%r32|%p18, %r30, 8, 31, -1;
	// begin inline asm
	mov.b64 %fd64, {%r32,%r33};
	// end inline asm
$L__BB64_17:
	setp.eq.s32 	%p19, %r11, -1;
	add.f64 	%fd19, %fd15, %fd64;
	@%p19 bra 	$L__BB64_19;
	// begin inline asm
	mov.u32 %r34, %laneid;
	// end inline asm
	fns.b32 	%r39, %r11, %r34, 5;
	setp.gt.u32 	%p20, %r39, 31;
	selp.b32 	%r40, %r34, %r39, %p20;
	// begin inline asm
	mov.b64 {%r35,%r36}, %fd19;
	// end inline asm
	shfl.sync.idx.b32	%r38|%p21, %r36, %r40, 31, %r11;
	shfl.sync.idx.b32	%r37|%p22, %r35, %r40, 31, %r11;
	// begin inline asm
	mov.b64 %fd65, {%r37,%r38};
	// end inline asm
	bra.uni 	$L__BB64_20;
$L__BB64_19:
	// begin inline asm
	mov.b64 {%r41,%r42}, %fd19;
	// end inline asm
	shfl.sync.down.b32	%r44|%p23, %r42, 4, 31, -1;
	shfl.sync.down.b32	%r43|%p24, %r41, 4, 31, -1;
	// begin inline asm
	mov.b64 %fd65, {%r43,%r44};
	// end inline asm
$L__BB64_20:
	setp.eq.s32 	%p25, %r11, -1;
	add.f64 	%fd23, %fd19, %fd65;
	@%p25 bra 	$L__BB64_22;
	// begin inline asm
	mov.u32 %r45, %laneid;
	// end inline asm
	fns.b32 	%r50, %r11, %r45, 3;
	setp.gt.u32 	%p26, %r50, 31;
	selp.b32 	%r51, %r45, %r50, %p26;
	// begin inline asm
	mov.b64 {%r46,%r47}, %fd23;
	// end inline asm
	shfl.sync.idx.b32	%r49|%p27, %r47, %r51, 31, %r11;
	shfl.sync.idx.b32	%r48|%p28, %r46, %r51, 31, %r11;
	// begin inline asm
	mov.b64 %fd66, {%r48,%r49};
	// end inline asm
	bra.uni 	$L__BB64_23;
$L__BB64_22:
	// begin inline asm
	mov.b64 {%r52,%r53}, %fd23;
	// end inline asm
	shfl.sync.down.b32	%r55|%p29, %r53, 2, 31, -1;
	shfl.sync.down.b32	%r54|%p30, %r52, 2, 31, -1;
	// begin inline asm
	mov.b64 %fd66, {%r54,%r55};
	// end inline asm
$L__BB64_23:
	setp.eq.s32 	%p31, %r11, -1;
	add.f64 	%fd27, %fd23, %fd66;
	@%p31 bra 	$L__BB64_25;
	// begin inline asm
	mov.u32 %r56, %laneid;
	// end inline asm
	fns.b32 	%r61, %r11, %r56, 2;
	setp.gt.u32 	%p32, %r61, 31;
	selp.b32 	%r62, %r56, %r61, %p32;
	// begin inline asm
	mov.b64 {%r57,%r58}, %fd27;
	// end inline asm
	shfl.sync.idx.b32	%r60|%p33, %r58, %r62, 31, %r11;
	shfl.sync.idx.b32	%r59|%p34, %r57, %r62, 31, %r11;
	// begin inline asm
	mov.b64 %fd67, {%r59,%r60};
	// end inline asm
	bra.uni 	$L__BB64_26;
$L__BB64_25:
	// begin inline asm
	mov.b64 {%r63,%r64}, %fd27;
	// end inline asm
	shfl.sync.down.b32	%r66|%p35, %r64, 1, 31, -1;
	shfl.sync.down.b32	%r65|%p36, %r63, 1, 31, -1;
	// begin inline asm
	mov.b64 %fd67, {%r65,%r66};
	// end inline asm
$L__BB64_26:
	add.f64 	%fd31, %fd27, %fd67;
	setp.ne.s32 	%p37, %r1, 0;
	@%p37 bra 	$L__BB64_28;
	cvta.to.global.u64 	%rd8, %rd2;
	mul.wide.u32 	%rd9, %r2, 8;
	add.s64 	%rd10, %rd8, %rd9;
	st.global.f64 	[%rd10], %fd31;
$L__BB64_28:
	ret;

}
	// .globl	_Z7reduce5IdLj256EEvPT_S1_j
.visible .entry _Z7reduce5IdLj256EEvPT_S1_j(
	.param .u64 .ptr .align 1 _Z7reduce5IdLj256EEvPT_S1_j_param_0,
	.param .u64 .ptr .align 1 _Z7reduce5IdLj256EEvPT_S1_j_param_1,
	.param .u32 _Z7reduce5IdLj256EEvPT_S1_j_param_2
)
{
	.reg .pred 	%p<37>;
	.reg .b32 	%r<67>;
	.reg .b64 	%rd<11>;
	.reg .b64 	%fd<64>;

	ld.param.u64 	%rd3, [_Z7reduce5IdLj256EEvPT_S1_j_param_0];
	ld.param.u64 	%rd2, [_Z7reduce5IdLj256EEvPT_S1_j_param_1];
	ld.param.u32 	%r7, [_Z7reduce5IdLj256EEvPT_S1_j_param_2];
	cvta.to.global.u64 	%rd1, %rd3;
	mov.u32 	%r1, %tid.x;
	mov.u32 	%r2, %ctaid.x;
	shl.b32 	%r8, %r2, 9;
	add.s32 	%r3, %r8, %r1;
	setp.ge.u32 	%p1, %r3, %r7;
	mov.f64 	%fd56, 0d0000000000000000;
	@%p1 bra 	$L__BB65_2;
	mul.wide.u32 	%rd4, %r3, 8;
	add.s64 	%rd5, %rd1, %rd4;
	ld.global.f64 	%fd56, [%rd5];
$L__BB65_2:
	add.s32 	%r4, %r3, 256;
	setp.ge.u32 	%p2, %r4, %r7;
	@%p2 bra 	$L__BB65_4;
	mul.wide.u32 	%rd6, %r4, 8;
	add.s64 	%rd7, %rd1, %rd6;
	ld.global.f64 	%fd31, [%rd7];
	add.f64 	%fd56, %fd56, %fd31;
$L__BB65_4:
	shl.b32 	%r9, %r1, 3;
	mov.u32 	%r10, __smem_d;
	add.s32 	%r5, %r10, %r9;
	st.shared.f64 	[%r5], %fd56;
	barrier.sync 	0;
	barrier.sync 	0;
	setp.gt.u32 	%p3, %r1, 127;
	@%p3 bra 	$L__BB65_6;
	ld.shared.f64 	%fd32, [%r5+1024];
	add.f64 	%fd56, %fd56, %fd32;
	st.shared.f64 	[%r5], %fd56;
$L__BB65_6:
	barrier.sync 	0;
	setp.gt.u32 	%p4, %r1, 63;
	@%p4 bra 	$L__BB65_8;
	ld.shared.f64 	%fd33, [%r5+512];
	add.f64 	%fd56, %fd56, %fd33;
	st.shared.f64 	[%r5], %fd56;
$L__BB65_8:
	barrier.sync 	0;
	setp.gt.u32 	%p5, %r1, 31;
	@%p5 bra 	$L__BB65_26;
	// begin inline asm
	activemask.b32 %r11;
	// end inline asm
	ld.shared.f64 	%fd34, [%r5+256];
	add.f64 	%fd9, %fd56, %fd34;
	setp.ne.s32 	%p6, %r11, -1;
	@%p6 bra 	$L__BB65_11;
	// begin inline asm
	mov.b64 {%r19,%r20}, %fd9;
	// end inline asm
	shfl.sync.down.b32	%r22|%p10, %r20, 16, 31, -1;
	shfl.sync.down.b32	%r21|%p11, %r19, 16, 31, -1;
	// begin inline asm
	mov.b64 %fd59, {%r21,%r22};
	// end inline asm
	bra.uni 	$L__BB65_12;
$L__BB65_11:
	// begin inline asm
	mov.u32 %r12, %laneid;
	// end inline asm
	fns.b32 	%r17, %r11, %r12, 17;
	setp.gt.u32 	%p7, %r17, 31;
	selp.b32 	%r18, %r12, %r17, %p7;
	// begin inline asm
	mov.b64 {%r13,%r14}, %fd9;
	// end inline asm
	shfl.sync.idx.b32	%r16|%p8, %r14, %r18, 31, %r11;
	shfl.sync.idx.b32	%r15|%p9, %r13, %r18, 31, %r11;
	// begin inline asm
	mov.b64 %fd59, {%r15,%r16};
	// end inline asm
$L__BB65_12:
	setp.eq.s32 	%p12, %r11, -1;
	add.f64 	%fd13, %fd9, %fd59;
	@%p12 bra 	$L__BB65_14;
	// begin inline asm
	mov.u32 %r23, %laneid;
	// end inline asm
	fns.b32 	%r28, %r11, %r23, 9;
	setp.gt.u32 	%p13, %r28, 31;
	selp.b32 	%r29, %r23, %r28, %p13;
	// begin inline asm
	mov.b64 {%r24,%r25}, %fd13;
	// end inline asm
	shfl.sync.idx.b32	%r27|%p14, %r25, %r29, 31, %r11;
	shfl.sync.idx.b32	%r26|%p15, %r24, %r29, 31, %r11;
	// begin inline asm
	mov.b64 %fd60, {%r26,%r27};
	// end inline asm
	bra.uni 	$L__BB65_15;
$L__BB65_14:
	// begin inline asm
	mov.b64 {%r30,%r31}, %fd13;
	// end inline asm
	shfl.sync.down.b32	%r33|%p16, %r31, 8, 31, -1;
	shfl.sync.down.b32	%r32|%p17, %r30, 8, 31, -1;
	// begin inline asm
	mov.b64 %fd60, {%r32,%r33};
	// end inline asm
$L__BB65_15:
	setp.eq.s32 	%p18, %r11, -1;
	add.f64 	%fd17, %fd13, %fd60;
	@%p18 bra 	$L__BB65_17;
	// begin inline asm
	mov.u32 %r34, %laneid;
	// end inline asm
	fns.b32 	%r39, %r11, %r34, 5;
	setp.gt.u32 	%p19, %r39, 31;
	selp.b32 	%r40, %r34, %r39, %p19;
	// begin inline asm
	mov.b64 {%r35,%r36}, %fd17;
	// end inline asm
	shfl.sync.idx.b32	%r38|%p20, %r36, %r40, 31, %r11;
	shfl.sync.idx.b32	%r37|%p21, %r35, %r40, 31, %r11;
	// begin inline asm
	mov.b64 %fd61, {%r37,%r38};
	// end inline asm
	bra.uni 	$L__BB65_18;
$L__BB65_17:
	// begin inline asm
	mov.b64 {%r41,%r42}, %fd17;
	// end inline asm
	shfl.sync.down.b32	%r44|%p22, %r42, 4, 31, -1;
	shfl.sync.down.b32	%r43|%p23, %r41, 4, 31, -1;
	// begin inline asm
	mov.b64 %fd61, {%r43,%r44};
	// end inline asm
$L__BB65_18:
	setp.eq.s32 	%p24, %r11, -1;
	add.f64 	%fd21, %fd17, %fd61;
	@%p24 bra 	$L__BB65_20;
	// begin inline asm
	mov.u32 %r45, %laneid;
	// end inline asm
	fns.b32 	%r50, %r11, %r45, 3;
	setp.gt.u32 	%p25, %r50, 31;
	selp.b32 	%r51, %r45, %r50, %p25;
	// begin inline asm
	mov.b64 {%r46,%r47}, %fd21;
	// end inline asm
	shfl.sync.idx.b32	%r49|%p26, %r47, %r51, 31, %r11;
	shfl.sync.idx.b32	%r48|%p27, %r46, %r51, 31, %r11;
	// begin inline asm
	mov.b64 %fd62, {%r48,%r49};
	// end inline asm
	bra.uni 	$L__BB65_21;
$L__BB65_20:
	// begin inline asm
	mov.b64 {%r52,%r53}, %fd21;
	// end inline asm
	shfl.sync.down.b32	%r55|%p28, %r53, 2, 31, -1;
	shfl.sync.down.b32	%r54|%p29, %r52, 2, 31, -1;
	// begin inline asm
	mov.b64 %fd62, {%r54,%r55};
	// end inline asm
$L__BB65_21:
	setp.eq.s32 	%p30, %r11, -1;
	add.f64 	%fd25, %fd21, %fd62;
	@%p30 bra 	$L__BB65_23;
	// begin inline asm
	mov.u32 %r56, %laneid;
	// end inline asm
	fns.b32 	%r61, %r11, %r56, 2;
	setp.gt.u32 	%p31, %r61, 31;
	selp.b32 	%r62, %r56, %r61, %p31;
	// begin inline asm
	mov.b64 {%r57,%r58}, %fd25;
	// end inline asm
	shfl.sync.idx.b32	%r60|%p32, %r58, %r62, 31, %r11;
	shfl.sync.idx.b32	%r59|%p33, %r57, %r62, 31, %r11;
	// begin inline asm
	mov.b64 %fd63, {%r59,%r60};
	// end inline asm
	bra.uni 	$L__BB65_24;
$L__BB65_23:
	// begin inline asm
	mov.b64 {%r63,%r64}, %fd25;
	// end inline asm
	shfl.sync.down.b32	%r66|%p34, %r64, 1, 31, -1;
	shfl.sync.down.b32	%r65|%p35, %r63, 1, 31, -1;
	// begin inline asm
	mov.b64 %fd63, {%r65,%r66};
	// end inline asm
$L__BB65_24:
	add.f64 	%fd29, %fd25, %fd63;
	setp.ne.s32 	%p36, %r1, 0;
	@%p36 bra 	$L__BB65_26;
	cvta.to.global.u64 	%rd8, %rd2;
	mul.wide.u32 	%rd9, %r2, 8;
	add.s64 	%rd10, %rd8, %rd9;
	st.global.f64 	[%rd10], %fd29;
$L__BB65_26:
	ret;

}
	// .globl	_Z7reduce5IdLj128EEvPT_S1_j
.visible .entry _Z7reduce5IdLj128EEvPT_S1_j(
	.param .u64 .ptr .align 1 _Z7reduce5IdLj128EEvPT_S1_j_param_0,
	.param .u64 .ptr .align 1 _Z7reduce5IdLj128EEvPT_S1_j_param_1,
	.param .u32 _Z7reduce5IdLj128EEvPT_S1_j_param_2
)
{
	.reg .pred 	%p<36>;
	.reg .b32 	%r<67>;
	.reg .b64 	%rd<11>;
	.reg .b64 	%fd<60>;

	ld.param.u64 	%rd3, [_Z7reduce5IdLj128EEvPT_S1_j_param_0];
	ld.param.u64 	%rd2, [_Z7reduce5IdLj128EEvPT_S1_j_param_1];
	ld.param.u32 	%r7, [_Z7reduce5IdLj128EEvPT_S1_j_param_2];
	cvta.to.global.u64 	%rd1, %rd3;
	mov.u32 	%r1, %tid.x;
	mov.u32 	%r2, %ctaid.x;
	shl.b32 	%r8, %r2, 8;
	add.s32 	%r3, %r8, %r1;
	setp.ge.u32 	%p1, %r3, %r7;
	mov.f64 	%fd53, 0d0000000000000000;
	@%p1 bra 	$L__BB66_2;
	mul.wide.u32 	%rd4, %r3, 8;
	add.s64 	%rd5, %rd1, %rd4;
	ld.global.f64 	%fd53, [%rd5];
$L__BB66_2:
	add.s32 	%r4, %r3, 128;
	setp.ge.u32 	%p2, %r4, %r7;
	@%p2 bra 	$L__BB66_4;
	mul.wide.u32 	%rd6, %r4, 8;
	add.s64 	%rd7, %rd1, %rd6;
	ld.global.f64 	%fd29, [%rd7];
	add.f64 	%fd53, %fd53, %fd29;
$L__BB66_4:
	shl.b32 	%r9, %r1, 3;
	mov.u32 	%r10, __smem_d;
	add.s32 	%r5, %r10, %r9;
	st.shared.f64 	[%r5], %fd53;
	barrier.sync 	0;
	barrier.sync 	0;
	barrier.sync 	0;
	setp.gt.u32 	%p3, %r1, 63;
	@%p3 bra 	$L__BB66_6;
	ld.shared.f64 	%fd30, [%r5+512];
	add.f64 	%fd53, %fd53, %fd30;
	st.shared.f64 	[%r5], %fd53;
$L__BB66_6:
	barrier.sync 	0;
	setp.gt.u32 	%p4, %r1, 31;
	@%p4 bra 	$L__BB66_24;
	// begin inline asm
	activemask.b32 %r11;
	// end inline asm
	ld.shared.f64 	%fd31, [%r5+256];
	add.f64 	%fd7, %fd53, %fd31;
	setp.ne.s32 	%p5, %r11, -1;
	@%p5 bra 	$L__BB66_9;
	// begin inline asm
	mov.b64 {%r19,%r20}, %fd7;
	// end inline asm
	shfl.sync.down.b32	%r22|%p9, %r20, 16, 31, -1;
	shfl.sync.down.b32	%r21|%p10, %r19, 16, 31, -1;
	// begin inline asm
	mov.b64 %fd55, {%r21,%r22};
	// end inline asm
	bra.uni 	$L__BB66_10;
$L__BB66_9:
	// begin inline asm
	mov.u32 %r12, %laneid;
	// end inline asm
	fns.b32 	%r17, %r11, %r12, 17;
	setp.gt.u32 	%p6, %r17, 31;
	selp.b32 	%r18, %r12, %r17, %p6;
	// begin inline asm
	mov.b64 {%r13,%r14}, %fd7;
	// end inline asm
	shfl.sync.idx.b32	%r16|%p7, %r14, %r18, 31, %r11;
	shfl.sync.idx.b32	%r15|%p8, %r13, %r18, 31, %r11;
	// begin inline asm
	mov.b64 %fd55, {%r15,%r16};
	// end inline asm
$L__BB66_10:
	setp.eq.s32 	%p11, %r11, -1;
	add.f64 	%fd11, %fd7, %fd55;
	@%p11 bra 	$L__BB66_12;
	// begin inline asm
	mov.u32 %r23, %laneid;
	// end inline asm
	fns.b32 	%r28, %r11, %r23, 9;
	setp.gt.u32 	%p12, %r28, 31;
	selp.b32 	%r29, %r23, %r28, %p12;
	// begin inline asm
	mov.b64 {%r24,%r25}, %fd11;
	// end inline asm
	shfl.sync.idx.b32	%r27|%p13, %r25, %r29, 31, %r11;
	shfl.sync.idx.b32	%r26|%p14, %r24, %r29, 31, %r11;
	// begin inline asm
	mov.b64 %fd56, {%r26,%r27};
	// end inline asm
	bra.uni 	$L__BB66_13;
$L__BB66_12:
	// begin inline asm
	mov.b64 {%r30,%r31}, %fd11;
	// end inline asm
	shfl.sync.down.b32	%r33|%p15, %r31, 8, 31, -1;
	shfl.sync.down.b32	%r32|%p16, %r30, 8, 31, -1;
	// begin inline asm
	mov.b64 %fd56, {%r32,%r33};
	// end inline asm
$L__BB66_13:
	setp.eq.s32 	%p17, %r11, -1;
	add.f64 	%fd15, %fd11, %fd56;
	@%p17 bra 	$L__BB66_15;
	// begin inline asm
	mov.u32 %r34, %laneid;
	// end inline asm
	fns.b32 	%r39, %r11, %r34, 5;
	setp.gt.u32 	%p18, %r39, 31;
	selp.b32 	%r40, %r34, %r39, %p18;
	// begin inline asm
	mov.b64 {%r35,%r36}, %fd15;
	// end inline asm
	shfl.sync.idx.b32	%r38|%p19, %r36, %r40, 31, %r11;
	shfl.sync.idx.b32	%r37|%p20, %r35, %r40, 31, %r11;
	// begin inline asm
	mov.b64 %fd57, {%r37,%r38};
	// end inline asm
	bra.uni 	$L__BB66_16;
$L__BB66_15:
	// begin inline asm
	mov.b64 {%r41,%r42}, %fd15;
	// end inline asm
	shfl.sync.down.b32	%r44|%p21, %r42, 4, 31, -1;
	shfl.sync.down.b32	%r43|%p22, %r41, 4, 31, -1;
	// begin inline asm
	mov.b64 %fd57, {%r43,%r44};
	// end inline asm
$L__BB66_16:
	setp.eq.s32 	%p23, %r11, -1;
	add.f64 	%fd19, %fd15, %fd57;
	@%p23 bra 	$L__BB66_18;
	// begin inline asm
	mov.u32 %r45, %laneid;
	// end inline asm
	fns.b32 	%r50, %r11, %r45, 3;
	setp.gt.u32 	%p24, %r50, 31;
	selp.b32 	%r51, %r45, %r50, %p24;
	// begin inline asm
	mov.b64 {%r46,%r47}, %fd19;
	// end inline asm
	shfl.sync.idx.b32	%r49|%p25, %r47, %r51, 31, %r11;
	shfl.sync.idx.b32	%r48|%p26, %r46, %r51, 31, %r11;
	// begin inline asm
	mov.b64 %fd58, {%r48,%r49};
	// end inline asm
	bra.uni 	$L__BB66_19;
$L__BB66_18:
	// begin inline asm
	mov.b64 {%r52,%r53}, %fd19;
	// end inline asm
	shfl.sync.down.b32	%r55|%p27, %r53, 2, 31, -1;
	shfl.sync.down.b32	%r54|%p28, %r52, 2, 31, -1;
	// begin inline asm
	mov.b64 %fd58, {%r54,%r55};
	// end inline asm
$L__BB66_19:
	setp.eq.s32 	%p29, %r11, -1;
	add.f64 	%fd23, %fd19, %fd58;
	@%p29 bra 	$L__BB66_21;
	// begin inline asm
	mov.u32 %r56, %laneid;
	// end inline asm
	fns.b32 	%r61, %r11, %r56, 2;
	setp.gt.u32 	%p30, %r61, 31;
	selp.b32 	%r62, %r56, %r61, %p30;
	// begin inline asm
	mov.b64 {%r57,%r58}, %fd23;
	// end inline asm
	shfl.sync.idx.b32	%r60|%p31, %r58, %r62, 31, %r11;
	shfl.sync.idx.b32	%r59|%p32, %r57, %r62, 31, %r11;
	// begin inline asm
	mov.b64 %fd59, {%r59,%r60};
	// end inline asm
	bra.uni 	$L__BB66_22;
$L__BB66_21:
	// begin inline asm
	mov.b64 {%r63,%r64}, %fd23;
	// end inline asm
	shfl.sync.down.b32	%r66|%p33, %r64, 1, 31, -1;
	shfl.sync.down.b32	%r65|%p34, %r63, 1, 31, -1;
	// begin inline asm
	mov.b64 %fd59, {%r65,%r66};
	// end inline asm
$L__BB66_22:
	add.f64 	%fd27, %fd23, %fd59;
	setp.ne.s32 	%p35, %r1, 0;
	@%p35 bra 	$L__BB66_24;
	cvta.to.global.u64 	%rd8, %rd2;
	mul.wide.u32 	%rd9, %r2, 8;
	add.s64 	%rd10, %rd8, %rd9;
	st.global.f64 	[%rd10], %fd27;
$L__BB66_24:
	ret;

}
	// .globl	_Z7reduce5IdLj64EEvPT_S1_j
.visible .entry _Z7reduce5IdLj64EEvPT_S1_j(
	.param .u64 .ptr .align 1 _Z7reduce5IdLj64EEvPT_S1_j_param_0,
	.param .u64 .ptr .align 1 _Z7reduce5IdLj64EEvPT_S1_j_param_1,
	.param .u32 _Z7reduce5IdLj64EEvPT_S1_j_param_2
)
{
	.reg .pred 	%p<35>;
	.reg .b32 	%r<67>;
	.reg .b64 	%rd<11>;
	.reg .b64 	%fd<56>;

	ld.param.u64 	%rd3, [_Z7reduce5IdLj64EEvPT_S1_j_param_0];
	ld.param.u64 	%rd2, [_Z7reduce5IdLj64EEvPT_S1_j_param_1];
	ld.param.u32 	%r7, [_Z7reduce5IdLj64EEvPT_S1_j_param_2];
	cvta.to.global.u64 	%rd1, %rd3;
	mov.u32 	%r1, %tid.x;
	mov.u32 	%r2, %ctaid.x;
	shl.b32 	%r8, %r2, 7;
	add.s32 	%r3, %r8, %r1;
	setp.ge.u32 	%p1, %r3, %r7;
	mov.f64 	%fd50, 0d0000000000000000;
	@%p1 bra 	$L__BB67_2;
	mul.wide.u32 	%rd4, %r3, 8;
	add.s64 	%rd5, %rd1, %rd4;
	ld.global.f64 	%fd50, [%rd5];
$L__BB67_2:
	add.s32 	%r4, %r3, 64;
	setp.ge.u32 	%p2, %r4, %r7;
	@%p2 bra 	$L__BB67_4;
	mul.wide.u32 	%rd6, %r4, 8;
	add.s64 	%rd7, %rd1, %rd6;
	ld.global.f64 	%fd27, [%rd7];
	add.f64 	%fd50, %fd50, %fd27;
$L__BB67_4:
	shl.b32 	%r9, %r1, 3;
	mov.u32 	%r10, __smem_d;
	add.s32 	%r5, %r10, %r9;
	st.shared.f64 	[%r5], %fd50;
	barrier.sync 	0;
	barrier.sync 	0;
	barrier.sync 	0;
	barrier.sync 	0;
	setp.gt.u32 	%p3, %r1, 31;
	@%p3 bra 	$L__BB67_22;
	// begin inline asm
	activemask.b32 %r11;
	// end inline asm
	ld.shared.f64 	%fd28, [%r5+256];
	add.f64 	%fd5, %fd50, %fd28;
	setp.ne.s32 	%p4, %r11, -1;
	@%p4 bra 	$L__BB67_7;
	// begin inline asm
	mov.b64 {%r19,%r20}, %fd5;
	// end inline asm
	shfl.sync.down.b32	%r22|%p8, %r20, 16, 31, -1;
	shfl.sync.down.b32	%r21|%p9, %r19, 16, 31, -1;
	// begin inline asm
	mov.b64 %fd51, {%r21,%r22};
	// end inline asm
	bra.uni 	$L__BB67_8;
$L__BB67_7:
	// begin inline asm
	mov.u32 %r12, %laneid;
	// end inline asm
	fns.b32 	%r17, %r11, %r12, 17;
	setp.gt.u32 	%p5, %r17, 31;
	selp.b32 	%r18, %r12, %r17, %p5;
	// begin inline asm
	mov.b64 {%r13,%r14}, %fd5;
	// end inline asm
	shfl.sync.idx.b32	%r16|%p6, %r14, %r18, 31, %r11;
	shfl.sync.idx.b32	%r15|%p7, %r13, %r18, 31, %r11;
	// begin inline asm
	mov.b64 %fd51, {%r15,%r16};
	// end inline asm
$L__BB67_8:
	setp.eq.s32 	%p10, %r11, -1;
	add.f64 	%fd9, %fd5, %fd51;
	@%p10 bra 	$L__BB67_10;
	// begin inline asm
	mov.u32 %r23, %laneid;
	// end inline asm
	fns.b32 	%r28, %r11, %r23, 9;
	setp.gt.u32 	%p11, %r28, 31;
	selp.b32 	%r29, %r23, %r28, %p11;
	// begin inline asm
	mov.b64 {%r24,%r25}, %fd9;
	// end inline asm
	shfl.sync.idx.b32	%r27|%p12, %r25, %r29, 31, %r11;
	shfl.sync.idx.b32	%r26|%p13, %r24, %r29, 31, %r11;
	// begin inline asm
	mov.b64 %fd52, {%r26,%r27};
	// end inline asm
	bra.uni 	$L__BB67_11;
$L__BB67_10:
	// begin inline asm
	mov.b64 {%r30,%r31}, %fd9;
	// end inline asm
	shfl.sync.down.b32	%r33|%p14, %r31, 8, 31, -1;
	shfl.sync.down.b32	%r32|%p15, %r30, 8, 31, -1;
	// begin inline asm
	mov.b64 %fd52, {%r32,%r33};
	// end inline asm
$L__BB67_11:
	setp.eq.s32 	%p16, %r11, -1;
	add.f64 	%fd13, %fd9, %fd52;
	@%p16 bra 	$L__BB67_13;
	// begin inline asm
	mov.u32 %r34, %laneid;
	// end inline asm
	fns.b32 	%r39, %r11, %r34, 5;
	setp.gt.u32 	%p17, %r39, 31;
	selp.b32 	%r40, %r34, %r39, %p17;
	// begin inline asm
	mov.b64 {%r35,%r36}, %fd13;
	// end inline asm
	shfl.sync.idx.b32	%r38|%p18, %r36, %r40, 31, %r11;
	shfl.sync.idx.b32	%r37|%p19, %r35, %r40, 31, %r11;
	// begin inline asm
	mov.b64 %fd53, {%r37,%r38};
	// end inline asm
	bra.uni 	$L__BB67_14;
$L__BB67_13:
	// begin inline asm
	mov.b64 {%r41,%r42}, %fd13;
	// end inline asm
	shfl.sync.down.b32	%r44|%p20, %r42, 4, 31, -1;
	shfl.sync.down.b32	%r43|%p21, %r41, 4, 31, -1;
	// begin inline asm
	mov.b64 %fd53, {%r43,%r44};
	// end inline asm
$L__BB67_14:
	setp.eq.s32 	%p22, %r11, -1;
	add.f64 	%fd17, %fd13, %fd53;
	@%p22 bra 	$L__BB67_16;
	// begin inline asm
	mov.u32 %r45, %laneid;
	// end inline asm
	fns.b32 	%r50, %r11, %r45, 3;
	setp.gt.u32 	%p23, %r50, 31;
	selp.b32 	%r51, %r45, %r50, %p23;
	// begin inline asm
	mov.b64 {%r46,%r47}, %fd17;
	// end inline asm
	shfl.sync.idx.b32	%r49|%p24, %r47, %r51, 31, %r11;
	shfl.sync.idx.b32	%r48|%p25, %r46, %r51, 31, %r11;
	// begin inline asm
	mov.b64 %fd54, {%r48,%r49};
	// end inline asm
	bra.uni 	$L__BB67_17;
$L__BB67_16:
	// begin inline asm
	mov.b64 {%r52,%r53}, %fd17;
	// end inline asm
	shfl.sync.down.b32	%r55|%p26, %r53, 2, 31, -1;
	shfl.sync.down.b32	%r54|%p27, %r52, 2, 31, -1;
	// begin inline asm
	mov.b64 %fd54, {%r54,%r55};
	// end inline asm
$L__BB67_17:
	setp.eq.s32 	%p28, %r11, -1;
	add.f64 	%fd21, %fd17, %fd54;
	@%p28 bra 	$L__BB67_19;
	// begin inline asm
	mov.u32 %r56, %laneid;
	// end inline asm
	fns.b32 	%r61, %r11, %r56, 2;
	setp.gt.u32 	%p29, %r61, 31;
	selp.b32 	%r62, %r56, %r61, %p29;
	// begin inline asm
	mov.b64 {%r57,%r58}, %fd21;
	// end inline asm
	shfl.sync.idx.b32	%r60|%p30, %r58, %r62, 31, %r11;
	shfl.sync.idx.b32	%r59|%p31, %r57, %r62, 31, %r11;
	// begin inline asm
	mov.b64 %fd55, {%r59,%r60};
	// end inline asm
	bra.uni 	$L__BB67_20;
$L__BB67_19:
	// begin inline asm
	mov.b64 {%r63,%r64}, %fd21;
	// end inline asm
	shfl.sync.down.b32	%r66|%p32, %r64, 1, 31, -1;
	shfl.sync.down.b32	%r65|%p33, %r63, 1, 31, -1;
	// begin inline asm
	mov.b64 %fd55, {%r65,%r66};
	// end inline asm
$L__BB67_20:
	add.f64 	%fd25, %fd21, %fd55;
	setp.ne.s32 	%p34, %r1, 0;
	@%p34 bra 	$L__BB67_22;
	cvta.to.global.u64 	%rd8, %rd2;
	mul.wide.u32 	%rd9, %r2, 8;
	add.s64 	%rd10, %rd8, %rd9;
	st.global.f64 	[%rd10], %fd25;
$L__BB67_22:
	ret;

}
	// .globl	_Z7reduce5IdLj32EEvPT_S1_j
.visible .entry _Z7reduce5IdLj32EEvPT_S1_j(
	.param .u64 .ptr .align 1 _Z7reduce5IdLj32EEvPT_S1_j_param_0,
	.param .u64 .ptr .align 1 _Z7reduce5IdLj32EEvPT_S1_j_param_1,
	.param .u32 _Z7reduce5IdLj32EEvPT_S1_j_param_2
)
{
	.reg .pred 	%p<35>;
	.reg .b32 	%r<67>;
	.reg .b64 	%rd<11>;
	.reg .b64 	%fd<54>;

	ld.param.u64 	%rd3, [_Z7reduce5IdLj32EEvPT_S1_j_param_0];
	ld.param.u64 	%rd2, [_Z7reduce5IdLj32EEvPT_S1_j_param_1];
	ld.param.u32 	%r6, [_Z7reduce5IdLj32EEvPT_S1_j_param_2];
	cvta.to.global.u64 	%rd1, %rd3;
	mov.u32 	%r1, %tid.x;
	mov.u32 	%r2, %ctaid.x;
	shl.b32 	%r7, %r2, 6;
	add.s32 	%r3, %r7, %r1;
	setp.ge.u32 	%p1, %r3, %r6;
	mov.f64 	%fd48, 0d0000000000000000;
	@%p1 bra 	$L__BB68_2;
	mul.wide.u32 	%rd4, %r3, 8;
	add.s64 	%rd5, %rd1, %rd4;
	ld.global.f64 	%fd48, [%rd5];
$L__BB68_2:
	add.s32 	%r4, %r3, 32;
	setp.ge.u32 	%p2, %r4, %r6;
	@%p2 bra 	$L__BB68_4;
	mul.wide.u32 	%rd6, %r4, 8;
	add.s64 	%rd7, %rd1, %rd6;
	ld.global.f64 	%fd26, [%rd7];
	add.f64 	%fd48, %fd48, %fd26;
$L__BB68_4:
	shl.b32 	%r8, %r1, 3;
	mov.u32 	%r9, __smem_d;
	add.s32 	%r10, %r9, %r8;
	st.shared.f64 	[%r10], %fd48;
	barrier.sync 	0;
	barrier.sync 	0;
	barrier.sync 	0;
	barrier.sync 	0;
	setp.gt.u32 	%p3, %r1, 31;
	@%p3 bra 	$L__BB68_22;
	// begin inline asm
	activemask.b32 %r11;
	// end inline asm
	setp.ne.s32 	%p4, %r11, -1;
	@%p4 bra 	$L__BB68_7;
	// begin inline asm
	mov.b64 {%r19,%r20}, %fd48;
	// end inline asm
	shfl.sync.down.b32	%r22|%p8, %r20, 16, 31, -1;
	shfl.sync.down.b32	%r21|%p9, %r19, 16, 31, -1;
	// begin inline asm
	mov.b64 %fd49, {%r21,%r22};
	// end inline asm
	bra.uni 	$L__BB68_8;
$L__BB68_7:
	// begin inline asm
	mov.u32 %r12, %laneid;
	// end inline asm
	fns.b32 	%r17, %r11, %r12, 17;
	setp.gt.u32 	%p5, %r17, 31;
	selp.b32 	%r18, %r12, %r17, %p5;
	// begin inline asm
	mov.b64 {%r13,%r14}, %fd48;
	// end inline asm
	shfl.sync.idx.b32	%r16|%p6, %r14, %r18, 31, %r11;
	shfl.sync.idx.b32	%r15|%p7, %r13, %r18, 31, %r11;
	// begin inline asm
	mov.b64 %fd49, {%r15,%r16};
	// end inline asm
$L__BB68_8:
	setp.eq.s32 	%p10, %r11, -1;
	add.f64 	%fd8, %fd48, %fd49;
	@%p10 bra 	$L__BB68_10;
	// begin inline asm
	mov.u32 %r23, %laneid;
	// end inline asm
	fns.b32 	%r28, %r11, %r23, 9;
	setp.gt.u32 	%p11, %r28, 31;
	selp.b32 	%r29, %r23, %r28, %p11;
	// begin inline asm
	mov.b64 {%r24,%r25}, %fd8;
	// end inline asm
	shfl.sync.idx.b32	%r27|%p12, %r25, %r29, 31, %r11;
	shfl.sync.idx.b32	%r26|%p13, %r24, %r29, 31, %r11;
	// begin inline asm
	mov.b64 %fd50, {%r26,%r27};
	// end inline asm
	bra.uni 	$L__BB68_11;
$L__BB68_10:
	// begin inline asm
	mov.b64 {%r30,%r31}, %fd8;
	// end inline asm
	shfl.sync.down.b32	%r33|%p14, %r31, 8, 31, -1;
	shfl.sync.down.b32	%r32|%p15, %r30, 8, 31, -1;
	// begin inline asm
	mov.b64 %fd50, {%r32,%r33};
	// end inline asm
$L__BB68_11:
	setp.eq.s32 	%p16, %r11, -1;
	add.f64 	%fd12, %fd8, %fd50;
	@%p16 bra 	$L__BB68_13;
	// begin inline asm
	mov.u32 %r34, %laneid;
	// end inline asm
	fns.b32 	%r39, %r11, %r34, 5;
	setp.gt.u32 	%p17, %r39, 31;
	selp.b32 	%r40, %r34, %r39, %p17;
	// begin inline asm
	mov.b64 {%r35,%r36}, %fd12;
	// end inline asm
	shfl.sync.idx.b32	%r38|%p18, %r36, %r40, 31, %r11;
	shfl.sync.idx.b32	%r37|%p19, %r35, %r40, 31, %r11;
	// begin inline asm
	mov.b64 %fd51, {%r37,%r38};
	// end inline asm
	bra.uni 	$L__BB68_14;
$L__BB68_13:
	// begin inline asm
	mov.b64 {%r41,%r42}, %fd12;
	// end inline asm
	shfl.sync.down.b32	%r44|%p20, %r42, 4, 31, -1;
	shfl.sync.down.b32	%r43|%p21, %r41, 4, 31, -1;
	// begin inline asm
	mov.b64 %fd51, {%r43,%r44};
	// end inline asm
$L__BB68_14:
	setp.eq.s32 	%p22, %r11, -1;
	add.f64 	%fd16, %fd12, %fd51;
	@%p22 bra 	$L__BB68_16;
	// begin inline asm
	mov.u32 %r45, %laneid;
	// end inline asm
	fns.b32 	%r50, %r11, %r45, 3;
	setp.gt.u32 	%p23, %r50, 31;
	selp.b32 	%r51, %r45, %r50, %p23;
	// begin inline asm
	mov.b64 {%r46,%r47}, %fd16;
	// end inline asm
	shfl.sync.idx.b32	%r49|%p24, %r47, %r51, 31, %r11;
	shfl.sync.idx.b32	%r48|%p25, %r46, %r51, 31, %r11;
	// begin inline asm
	mov.b64 %fd52, {%r48,%r49};
	// end inline asm
	bra.uni 	$L__BB68_17;
$L__BB68_16:
	// begin inline asm
	mov.b64 {%r52,%r53}, %fd16;
	// end inline asm
	shfl.sync.down.b32	%r55|%p26, %r53, 2, 31, -1;
	shfl.sync.down.b32	%r54|%p27, %r52, 2, 31, -1;
	// begin inline asm
	mov.b64 %fd52, {%r54,%r55};
	// end inline asm
$L__BB68_17:
	setp.eq.s32 	%p28, %r11, -1;
	add.f64 	%fd20, %fd16, %fd52;
	@%p28 bra 	$L__BB68_19;
	// begin inline asm
	mov.u32 %r56, %laneid;
	// end inline asm
	fns.b32 	%r61, %r11, %r56, 2;
	setp.gt.u32 	%p29, %r61, 31;
	selp.b32 	%r62, %r56, %r61, %p29;
	// begin inline asm
	mov.b64 {%r57,%r58}, %fd20;
	// end inline asm
	shfl.sync.idx.b32	%r60|%p30, %r58, %r62, 31, %r11;
	shfl.sync.idx.b32	%r59|%p31, %r57, %r62, 31, %r11;
	// begin inline asm
	mov.b64 %fd53, {%r59,%r60};
	// end inline asm
	bra.uni 	$L__BB68_20;
$L__BB68_19:
	// begin inline asm
	mov.b64 {%r63,%r64}, %fd20;
	// end inline asm
	shfl.sync.down.b32	%r66|%p32, %r64, 1, 31, -1;
	shfl.sync.down.b32	%r65|%p33, %r63, 1, 31, -1;
	// begin inline asm
	mov.b64 %fd53, {%r65,%r66};
	// end inline asm
$L__BB68_20:
	add.f64 	%fd24, %fd20, %fd53;
	setp.ne.s32 	%p34, %r1, 0;
	@%p34 bra 	$L__BB68_22;
	cvta.to.global.u64 	%rd8, %rd2;
	mul.wide.u32 	%rd9, %r2, 8;
	add.s64 	%rd10, %rd8, %rd9;
	st.global.f64 	[%rd10], %fd24;
$L__BB68_22:
	ret;

}
	// .globl	_Z7reduce5IdLj16EEvPT_S1_j
.visible .entry _Z7reduce5IdLj16EEvPT_S1_j(
	.param .u64 .ptr .align 1 _Z7reduce5IdLj16EEvPT_S1_j_param_0,
	.param .u64 .ptr .align 1 _Z7reduce5IdLj16EEvPT_S1_j_param_1,
	.param .u32 _Z7reduce5IdLj16EEvPT_S1_j_param_2
)
{
	.reg .pred 	%p<35>;
	.reg .b32 	%r<67>;
	.reg .b64 	%rd<11>;
	.reg .b64 	%fd<54>;

	ld.param.u64 	%rd3, [_Z7reduce5IdLj16EEvPT_S1_j_param_0];
	ld.param.u64 	%rd2, [_Z7reduce5IdLj16EEvPT_S1_j_param_1];
	ld.param.u32 	%r6, [_Z7reduce5IdLj16EEvPT_S1_j_param_2];
	cvta.to.global.u64 	%rd1, %rd3;
	mov.u32 	%r1, %tid.x;
	mov.u32 	%r2, %ctaid.x;
	shl.b32 	%r7, %r2, 5;
	add.s32 	%r3, %r7, %r1;
	setp.ge.u32 	%p1, %r3, %r6;
	mov.f64 	%fd48, 0d0000000000000000;
	@%p1 bra 	$L__BB69_2;
	mul.wide.u32 	%rd4, %r3, 8;
	add.s64 	%rd5, %rd1, %rd4;
	ld.global.f64 	%fd48, [%rd5];
$L__BB69_2:
	add.s32 	%r4, %r3, 16;
	setp.ge.u32 	%p2, %r4, %r6;
	@%p2 bra 	$L__BB69_4;
	mul.wide.u32 	%rd6, %r4, 8;
	add.s64 	%rd7, %rd1, %rd6;
	ld.global.f64 	%fd26, [%rd7];
	add.f64 	%fd48, %fd48, %fd26;
$L__BB69_4:
	shl.b32 	%r8, %r1, 3;
	mov.u32 	%r9, __smem_d;
	add.s32 	%r10, %r9, %r8;
	st.shared.f64 	[%r10], %fd48;
	barrier.sync 	0;
	barrier.sync 	0;
	barrier.sync 	0;
	barrier.sync 	0;
	setp.gt.u32 	%p3, %r1, 31;
	@%p3 bra 	$L__BB69_22;
	// begin inline asm
	activemask.b32 %r11;
	// end inline asm
	setp.ne.s32 	%p4, %r11, -1;
	@%p4 bra 	$L__BB69_7;
	// begin inline asm
	mov.b64 {%r19,%r20}, %fd48;
	// end inline asm
	shfl.sync.down.b32	%r22|%p8, %r20, 16, 31, -1;
	shfl.sync.down.b32	%r21|%p9, %r19, 16, 31, -1;
	// begin inline asm
	mov.b64 %fd49, {%r21,%r22};
	// end inline asm
	bra.uni 	$L__BB69_8;
$L__BB69_7:
	// begin inline asm
	mov.u32 %r12, %laneid;
	// end inline asm
	fns.b32 	%r17, %r11, %r12, 17;
	setp.gt.u32 	%p5, %r17, 31;
	selp.b32 	%r18, %r12, %r17, %p5;
	// begin inline asm
	mov.b64 {%r13,%r14}, %fd48;
	// end inline asm
	shfl.sync.idx.b32	%r16|%p6, %r14, %r18, 31, %r11;
	shfl.sync.idx.b32	%r15|%p7, %r13, %r18, 31, %r11;
	// begin inline asm
	mov.b64 %fd49, {%r15,%r16};
	// end inline asm
$L__BB69_8:
	setp.eq.s32 	%p10, %r11, -1;
	add.f64 	%fd8, %fd48, %fd49;
	@%p10 bra 	$L__BB69_10;
	// begin inline asm
	mov.u32 %r23, %laneid;
	// end inline asm
	fns.b32 	%r28, %r11, %r23, 9;
	setp.gt.u32 	%p11, %r28, 31;
	selp.b32 	%r29, %r23, %r28, %p11;
	// begin inline asm
	mov.b64 {%r24,%r25}, %fd8;
	// end inline asm
	shfl.sync.idx.b32	%r27|%p12, %r25, %r29, 31, %r11;
	shfl.sync.idx.b32	%r26|%p13, %r24, %r29, 31, %r11;
	// begin inline asm
	mov.b64 %fd50, {%r26,%r27};
	// end inline asm
	bra.uni 	$L__BB69_11;
$L__BB69_10:
	// begin inline asm
	mov.b64 {%r30,%r31}, %fd8;
	// end inline asm
	shfl.sync.down.b32	%r33|%p14, %r31, 8, 31, -1;
	shfl.sync.down.b32	%r32|%p15, %r30, 8, 31, -1;
	// begin inline asm
	mov.b64 %fd50, {%r32,%r33};
	// end inline asm
$L__BB69_11:
	setp.eq.s32 	%p16, %r11, -1;
	add.f64 	%fd12, %fd8, %fd50;
	@%p16 bra 	$L__BB69_13;
	// begin inline asm
	mov.u32 %r34, %laneid;
	// end inline asm
	fns.b32 	%r39, %r11, %r34, 5;
	setp.gt.u32 	%p17, %r39, 31;
	selp.b32 	%r40, %r34, %r39, %p17;
	// begin inline asm
	mov.b64 {%r35,%r36}, %fd12;
	// end inline asm
	shfl.sync.idx.b32	%r38|%p18, %r36, %r40, 31, %r11;
	shfl.sync.idx.b32	%r37|%p19, %r35, %r40, 31, %r11;
	// begin inline asm
	mov.b64 %fd51, {%r37,%r38};
	// end inline asm
	bra.uni 	$L__BB69_14;
$L__BB69_13:
	// begin inline asm
	mov.b64 {%r41,%r42}, %fd12;
	// end inline asm
	shfl.sync.down.b32	%r44|%p20, %r42, 4, 31, -1;
	shfl.sync.down.b32	%r43|%p21, %r41, 4, 31, -1;
	// begin inline asm
	mov.b64 %fd51, {%r43,%r44};
	// end inline asm
$L__BB69_14:
	setp.eq.s32 	%p22, %r11, -1;
	add.f64 	%fd16, %fd12, %fd51;
	@%p22 bra 	$L__BB69_16;
	// begin inline asm
	mov.u32 %r45, %laneid;
	// end inline asm
	fns.b32 	%r50, %r11, %r45, 3;
	setp.gt.u32 	%p23, %r50, 31;
	selp.b32 	%r51, %r45, %r50, %p23;
	// begin inline asm
	mov.b64 {%r46,%r47}, %fd16;
	// end inline asm
	shfl.sync.idx.b32	%r49|%p24, %r47, %r51, 31, %r11;
	shfl.sync.idx.b32	%r48|%p25, %r46, %r51, 31, %r11;
	// begin inline asm
	mov.b64 %fd52, {%r48,%r49};
	// end inline asm
	bra.uni 	$L__BB69_17;
$L__BB69_16:
	// begin inline asm
	mov.b64 {%r52,%r53}, %fd16;
	// end inline asm
	shfl.sync.down.b32	%r55|%p26, %r53, 2, 31, -1;
	shfl.sync.down.b32	%r54|%p27, %r52, 2, 31, -1;
	// begin inline asm
	mov.b64 %fd52, {%r54,%r55};
	// end inline asm
$L__BB69_17:
	setp.eq.s32 	%p28, %r11, -1;
	add.f64 	%fd20, %fd16, %fd52;
	@%p28 bra 	$L__BB69_19;
	// begin inline asm
	mov.u32 %r56, %laneid;
	// end inline asm
	fns.b32 	%r61, %r11, %r56, 2;
	setp.gt.u32 	%p29, %r61, 31;
	selp.b32 	%r62, %r56, %r61, %p29;
	// begin inline asm
	mov.b64 {%r57,%r58}, %fd20;
	// end inline asm
	shfl.sync.idx.b32	%r60|%p30, %r58, %r62, 31, %r11;
	shfl.sync.idx.b32	%r59|%p31, %r57, %r62, 31, %r11;
	// begin inline asm
	mov.b64 %fd53, {%r59,%r60};
	// end inline asm
	bra.uni 	$L__BB69_20;
$L__BB69_19:
	// begin inline asm
	mov.b64 {%r63,%r64}, %fd20;
	// end inline asm
	shfl.sync.down.b32	%r66|%p32, %r64, 1, 31, -1;
	shfl.sync.down.b32	%r65|%p33, %r63, 1, 31, -1;
	// begin inline asm
	mov.b64 %fd53, {%r65,%r66};
	// end inline asm
$L__BB69_20:
	add.f64 	%fd24, %fd20, %fd53;
	setp.ne.s32 	%p34, %r1, 0;
	@%p34 bra 	$L__BB69_22;
	cvta.to.global.u64 	%rd8, %rd2;
	mul.wide.u32 	%rd9, %r2, 8;
	add.s64 	%rd10, %rd8, %rd9;
	st.global.f64 	[%rd10], %fd24;
$L__BB69_22:
	ret;

}
	// .globl	_Z7reduce5IdLj8EEvPT_S1_j
.visible .entry _Z7reduce5IdLj8EEvPT_S1_j(
	.param .u64 .ptr .align 1 _Z7reduce5IdLj8EEvPT_S1_j_param_0,
	.param .u64 .ptr .align 1 _Z7reduce5IdLj8EEvPT_S1_j_param_1,
	.param .u32 _Z7reduce5IdLj8EEvPT_S1_j_param_2
)
{
	.reg .pred 	%p<35>;
	.reg .b32 	%r<67>;
	.reg .b64 	%rd<11>;
	.reg .b64 	%fd<54>;

	ld.param.u64 	%rd3, [_Z7reduce5IdLj8EEvPT_S1_j_param_0];
	ld.param.u64 	%rd2, [_Z7reduce5IdLj8EEvPT_S1_j_param_1];
	ld.param.u32 	%r6, [_Z7reduce5IdLj8EEvPT_S1_j_param_2];
	cvta.to.global.u64 	%rd1, %rd3;
	mov.u32 	%r1, %tid.x;
	mov.u32 	%r2, %ctaid.x;
	shl.b32 	%r7, %r2, 4;
	add.s32 	%r3, %r7, %r1;
	setp.ge.u32 	%p1, %r3, %r6;
	mov.f64 	%fd48, 0d0000000000000000;
	@%p1 bra 	$L__BB70_2;
	mul.wide.u32 	%rd4, %r3, 8;
	add.s64 	%rd5, %rd1, %rd4;
	ld.global.f64 	%fd48, [%rd5];
$L__BB70_2:
	add.s32 	%r4, %r3, 8;
	setp.ge.u32 	%p2, %r4, %r6;
	@%p2 bra 	$L__BB70_4;
	mul.wide.u32 	%rd6, %r4, 8;
	add.s64 	%rd7, %rd1, %rd6;
	ld.global.f64 	%fd26, [%rd7];
	add.f64 	%fd48, %fd48, %fd26;
$L__BB70_4:
	shl.b32 	%r8, %r1, 3;
	mov.u32 	%r9, __smem_d;
	add.s32 	%r10, %r9, %r8;
	st.shared.f64 	[%r10], %fd48;
	barrier.sync 	0;
	barrier.sync 	0;
	barrier.sync 	0;
	barrier.sync 	0;
	setp.gt.u32 	%p3, %r1, 31;
	@%p3 bra 	$L__BB70_22;
	// begin inline asm
	activemask.b32 %r11;
	// end inline asm
	setp.ne.s32 	%p4, %r11, -1;
	@%p4 bra 	$L__BB70_7;
	// begin inline asm
	mov.b64 {%r19,%r20}, %fd48;
	// end inline asm
	shfl.sync.down.b32	%r22|%p8, %r20, 16, 31, -1;
	shfl.sync.down.b32	%r21|%p9, %r19, 16, 31, -1;
	// begin inline asm
	mov.b64 %fd49, {%r21,%r22};
	// end inline asm
	bra.uni 	$L__BB70_8;
$L__BB70_7:
	// begin inline asm
	mov.u32 %r12, %laneid;
	// end inline asm
	fns.b32 	%r17, %r11, %r12, 17;
	setp.gt.u32 	%p5, %r17, 31;
	selp.b32 	%r18, %r12, %r17, %p5;
	// begin inline asm
	mov.b64 {%r13,%r14}, %fd48;
	// end inline asm
	shfl.sync.idx.b32	%r16|%p6, %r14, %r18, 31, %r11;
	shfl.sync.idx.b32	%r15|%p7, %r13, %r18, 31, %r11;
	// begin inline asm
	mov.b64 %fd49, {%r15,%r16};
	// end inline asm
$L__BB70_8:
	setp.eq.s32 	%p10, %r11, -1;
	add.f64 	%fd8, %fd48, %fd49;
	@%p10 bra 	$L__BB70_10;
	// begin inline asm
	mov.u32 %r23, %laneid;
	// end inline asm
	fns.b32 	%r28, %r11, %r23, 9;
	setp.gt.u32 	%p11, %r28, 31;
	selp.b32 	%r29, %r23, %r28, %p11;
	// begin inline asm
	mov.b64 {%r24,%r25}, %fd8;
	// end inline asm
	shfl.sync.idx.b32	%r27|%p12, %r25, %r29, 31, %r11;
	shfl.sync.idx.b32	%r26|%p13, %r24, %r29, 31, %r11;
	// begin inline asm
	mov.b64 %fd50, {%r26,%r27};
	// end inline asm
	bra.uni 	$L__BB70_11;
$L__BB70_10:
	// begin inline asm
	mov.b64 {%r30,%r31}, %fd8;
	// end inline asm
	shfl.sync.down.b32	%r33|%p14, %r31, 8, 31, -1;
	shfl.sync.down.b32	%r32|%p15, %r30, 8, 31, -1;
	// begin inline asm
	mov.b64 %fd50, {%r32,%r33};
	// end inline asm
$L__BB70_11:
	setp.eq.s32 	%p16, %r11, -1;
	add.f64 	%fd12, %fd8, %fd50;
	@%p16 bra 	$L__BB70_13;
	// begin inline asm
	mov.u32 %r34, %laneid;
	// end inline asm
	fns.b32 	%r39, %r11, %r34, 5;
	setp.gt.u32 	%p17, %r39, 31;
	selp.b32 	%r40, %r34, %r39, %p17;
	// begin inline asm
	mov.b64 {%r35,%r36}, %fd12;
	// end inline asm
	shfl.sync.idx.b32	%r38|%p18, %r36, %r40, 31, %r11;
	shfl.sync.idx.b32	%r37|%p19, %r35, %r40, 31, %r11;
	// begin inline asm
	mov.b64 %fd51, {%r37,%r38};
	// end inline asm
	bra.uni 	$L__BB70_14;
$L__BB70_13:
	// begin inline asm
	mov.b64 {%r41,%r42}, %fd12;
	// end inline asm
	shfl.sync.down.b32	%r44|%p20, %r42, 4, 31, -1;
	shfl.sync.down.b32	%r43|%p21, %r41, 4, 31, -1;
	// begin inline asm
	mov.b64 %fd51, {%r43,%r44};
	// end inline asm
$L__BB70_14:
	setp.eq.s32 	%p22, %r11, -1;
	add.f64 	%fd16, %fd12, %fd51;
	@%p22 bra 	$L__BB70_16;
	// begin inline asm
	mov.u32 %r45, %laneid;
	// end inline asm
	fns.b32 	%r50, %r11, %r45, 3;
	setp.gt.u32 	%p23, %r50, 31;
	selp.b32 	%r51, %r45, %r50, %p23;
	// begin inline asm
	mov.b64 {%r46,%r47}, %fd16;
	// end inline asm
	shfl.sync.idx.b32	%r49|%p24, %r47, %r51, 31, %r11;
	shfl.sync.idx.b32	%r48|%p25, %r46, %r51, 31, %r11;
	// begin inline asm
	mov.b64 %fd52, {%r48,%r49};
	// end inline asm
	bra.uni 	$L__BB70_17;
$L__BB70_16:
	// begin inline asm
	mov.b64 {%r52,%r53}, %fd16;
	// end inline asm
	shfl.sync.down.b32	%r55|%p26, %r53, 2, 31, -1;
	shfl.sync.down.b32	%r54|%p27, %r52, 2, 31, -1;
	// begin inline asm
	mov.b64 %fd52, {%r54,%r55};
	// end inline asm
$L__BB70_17:
	setp.eq.s32 	%p28, %r11, -1;
	add.f64 	%fd20, %fd16, %fd52;
	@%p28 bra 	$L__BB70_19;
	// begin inline asm
	mov.u32 %r56, %laneid;
	// end inline asm
	fns.b32 	%r61, %r11, %r56, 2;
	setp.gt.u32 	%p29, %r61, 31;
	selp.b32 	%r62, %r56, %r61, %p29;
	// begin inline asm
	mov.b64 {%r57,%r58}, %fd20;
	// end inline asm
	shfl.sync.idx.b32	%r60|%p30, %r58, %r62, 31, %r11;
	shfl.sync.idx.b32	%r59|%p31, %r57, %r62, 31, %r11;
	// begin inline asm
	mov.b64 %fd53, {%r59,%r60};
	// end inline asm
	bra.uni 	$L__BB70_20;
$L__BB70_19:
	// begin inline asm
	mov.b64 {%r63,%r64}, %fd20;
	// end inline asm
	shfl.sync.down.b32	%r66|%p32, %r64, 1, 31, -1;
	shfl.sync.down.b32	%r65|%p33, %r63, 1, 31, -1;
	// begin inline asm
	mov.b64 %fd53, {%r65,%r66};
	// end inline asm
$L__BB70_20:
	add.f64 	%fd24, %fd20, %fd53;
	setp.ne.s32 	%p34, %r1, 0;
	@%p34 bra 	$L__BB70_22;
	cvta.to.global.u64 	%rd8, %rd2;
	mul.wide.u32 	%rd9, %r2, 8;
	add.s64 	%rd10, %rd8, %rd9;
	st.global.f64 	[%rd10], %fd24;
$L__BB70_22:
	ret;

}
	// .globl	_Z7reduce5IdLj4EEvPT_S1_j
.visible .entry _Z7reduce5IdLj4EEvPT_S1_j(
	.param .u64 .ptr .align 1 _Z7reduce5IdLj4EEvPT_S1_j_param_0,
	.param .u64 .ptr .align 1 _Z7reduce5IdLj4EEvPT_S1_j_param_1,
	.param .u32 _Z7reduce5IdLj4EEvPT_S1_j_param_2
)
{
	.reg .pred 	%p<35>;
	.reg .b32 	%r<67>;
	.reg .b64 	%rd<11>;
	.reg .b64 	%fd<54>;

	ld.param.u64 	%rd3, [_Z7reduce5IdLj4EEvPT_S1_j_param_0];
	ld.param.u64 	%rd2, [_Z7reduce5IdLj4EEvPT_S1_j_param_1];
	ld.param.u32 	%r6, [_Z7reduce5IdLj4EEvPT_S1_j_param_2];
	cvta.to.global.u64 	%rd1, %rd3;
	mov.u32 	%r1, %tid.x;
	mov.u32 	%r2, %ctaid.x;
	shl.b32 	%r7, %r2, 3;
	add.s32 	%r3, %r7, %r1;
	setp.ge.u32 	%p1, %r3, %r6;
	mov.f64 	%fd48, 0d0000000000000000;
	@%p1 bra 	$L__BB71_2;
	mul.wide.u32 	%rd4, %r3, 8;
	add.s64 	%rd5, %rd1, %rd4;
	ld.global.f64 	%fd48, [%rd5];
$L__BB71_2:
	add.s32 	%r4, %r3, 4;
	setp.ge.u32 	%p2, %r4, %r6;
	@%p2 bra 	$L__BB71_4;
	mul.wide.u32 	%rd6, %r4, 8;
	add.s64 	%rd7, %rd1, %rd6;
	ld.global.f64 	%fd26, [%rd7];
	add.f64 	%fd48, %fd48, %fd26;
$L__BB71_4:
	shl.b32 	%r8, %r1, 3;
	mov.u32 	%r9, __smem_d;
	add.s32 	%r10, %r9, %r8;
	st.shared.f64 	[%r10], %fd48;
	barrier.sync 	0;
	barrier.sync 	0;
	barrier.sync 	0;
	barrier.sync 	0;
	setp.gt.u32 	%p3, %r1, 31;
	@%p3 bra 	$L__BB71_22;
	// begin inline asm
	activemask.b32 %r11;
	// end inline asm
	setp.ne.s32 	%p4, %r11, -1;
	@%p4 bra 	$L__BB71_7;
	// begin inline asm
	mov.b64 {%r19,%r20}, %fd48;
	// end inline asm
	shfl.sync.down.b32	%r22|%p8, %r20, 16, 31, -1;
	shfl.sync.down.b32	%r21|%p9, %r19, 16, 31, -1;
	// begin inline asm
	mov.b64 %fd49, {%r21,%r22};
	// end inline asm
	bra.uni 	$L__BB71_8;
$L__BB71_7:
	// begin inline asm
	mov.u32 %r12, %laneid;
	// end inline asm
	fns.b32 	%r17, %r11, %r12, 17;
	setp.gt.u32 	%p5, %r17, 31;
	selp.b32 	%r18, %r12, %r17, %p5;
	// begin inline asm
	mov.b64 {%r13,%r14}, %fd48;
	// end inline asm
	shfl.sync.idx.b32	%r16|%p6, %r14, %r18, 31, %r11;
	shfl.sync.idx.b32	%r15|%p7, %r13, %r18, 31, %r11;
	// begin inline asm
	mov.b64 %fd49, {%r15,%r16};
	// end inline asm
$L__BB71_8:
	setp.eq.s32 	%p10, %r11, -1;
	add.f64 	%fd8, %fd48, %fd49;
	@%p10 bra 	$L__BB71_10;
	// begin inline asm
	mov.u32 %r23, %laneid;
	// end inline asm
	fns.b32 	%r28, %r11, %r23, 9;
	setp.gt.u32 	%p11, %r28, 31;
	selp.b32 	%r29, %r23, %r28, %p11;
	// begin inline asm
	mov.b64 {%r24,%r25}, %fd8;
	// end inline asm
	shfl.sync.idx.b32	%r27|%p12, %r25, %r29, 31, %r11;
	shfl.sync.idx.b32	%r26|%p13, %r24, %r29, 31, %r11;
	// begin inline asm
	mov.b64 %fd50, {%r26,%r27};
	// end inline asm
	bra.uni 	$L__BB71_11;
$L__BB71_10:
	// begin inline asm
	mov.b64 {%r30,%r31}, %fd8;
	// end inline asm
	shfl.sync.down.b32	%r33|%p14, %r31, 8, 31, -1;
	shfl.sync.down.b32	%r32|%p15, %r30, 8, 31, -1;
	// begin inline asm
	mov.b64 %fd50, {%r32,%r33};
	// end inline asm
$L__BB71_11:
	setp.eq.s32 	%p16, %r11, -1;
	add.f64 	%fd12, %fd8, %fd50;
	@%p16 bra 	$L__BB71_13;
	// begin inline asm
	mov.u32 %r34, %laneid;
	// end inline asm
	fns.b32 	%r39, %r11, %r34, 5;
	setp.gt.u32 	%p17, %r39, 31;
	selp.b32 	%r40, %r34, %r39, %p17;
	// begin inline asm
	mov.b64 {%r35,%r36}, %fd12;
	// end inline asm
	shfl.sync.idx.b32	%r38|%p18, %r36, %r40, 31, %r11;
	shfl.sync.idx.b32	%r37|%p19, %r35, %r40, 31, %r11;
	// begin inline asm
	mov.b64 %fd51, {%r37,%r38};
	// end inline asm
	bra.uni 	$L__BB71_14;
$L__BB71_13:
	// begin inline asm
	mov.b64 {%r41,%r42}, %fd12;
	// end inline asm
	shfl.sync.down.b32	%r44|%p20, %r42, 4, 31, -1;
	shfl.sync.down.b32	%r43|%p21, %r41, 4, 31, -1;
	// begin inline asm
	mov.b64 %fd51, {%r43,%r44};
	// end inline asm
$L__BB71_14:
	setp.eq.s32 	%p22, %r11, -1;
	add.f64 	%fd16, %fd12, %fd51;
	@%p22 bra 	$L__BB71_16;
	// begin inline asm
	mov.u32 %r45, %laneid;
	// end inline asm
	fns.b32 	%r50, %r11, %r45, 3;
	setp.gt.u32 	%p23, %r50, 31;
	selp.b32 	%r51, %r45, %r50, %p23;
	// begin inline asm
	mov.b64 {%r46,%r47}, %fd16;
	// end inline asm
	shfl.sync.idx.b32	%r49|%p24, %r47, %r51, 31, %r11;
	shfl.sync.idx.b32	%r48|%p25, %r46, %r51, 31, %r11;
	// begin inline asm
	mov.b64 %fd52, {%r48,%r49};
	// end inline asm
	bra.uni 	$L__BB71_17;
$L__BB71_16:
	// begin inline asm
	mov.b64 {%r52,%r53}, %fd16;
	// end inline asm
	shfl.sync.down.b32	%r55|%p26, %r53, 2, 31, -1;
	shfl.sync.down.b32	%r54|%p27, %r52, 2, 31, -1;
	// begin inline asm
	mov.b64 %fd52, {%r54,%r55};
	// end inline asm
$L__BB71_17:
	setp.eq.s32 	%p28, %r11, -1;
	add.f64 	%fd20, %fd16, %fd52;
	@%p28 bra 	$L__BB71_19;
	// begin inline asm
	mov.u32 %r56, %laneid;
	// end inline asm
	fns.b32 	%r61, %r11, %r56, 2;
	setp.gt.u32 	%p29, %r61, 31;
	selp.b32 	%r62, %r56, %r61, %p29;
	// begin inline asm
	mov.b64 {%r57,%r58}, %fd20;
	// end inline asm
	shfl.sync.idx.b32	%r60|%p30, %r58, %r62, 31, %r11;
	shfl.sync.idx.b32	%r59|%p31, %r57, %r62, 31, %r11;
	// begin inline asm
	mov.b64 %fd53, {%r59,%r60};
	// end inline asm
	bra.uni 	$L__BB71_20;
$L__BB71_19:
	// begin inline asm
	mov.b64 {%r63,%r64}, %fd20;
	// end inline asm
	shfl.sync.down.b32	%r66|%p32, %r64, 1, 31, -1;
	shfl.sync.down.b32	%r65|%p33, %r63, 1, 31, -1;
	// begin inline asm
	mov.b64 %fd53, {%r65,%r66};
	// end inline asm
$L__BB71_20:
	add.f64 	%fd24, %fd20, %fd53;
	setp.ne.s32 	%p34, %r1, 0;
	@%p34 bra 	$L__BB71_22;
	cvta.to.global.u64 	%rd8, %rd2;
	mul.wide.u32 	%rd9, %r2, 8;
	add.s64 	%rd10, %rd8, %rd9;
	st.global.f64 	[%rd10], %fd24;
$L__BB71_22:
	ret;

}
	// .globl	_Z7reduce5IdLj2EEvPT_S1_j
.visible .entry _Z7reduce5IdLj2EEvPT_S1_j(
	.param .u64 .ptr .align 1 _Z7reduce5IdLj2EEvPT_S1_j_param_0,
	.param .u64 .ptr .align 1 _Z7reduce5IdLj2EEvPT_S1_j_param_1,
	.param .u32 _Z7reduce5IdLj2EEvPT_S1_j_param_2
)
{
	.reg .pred 	%p<35>;
	.reg .b32 	%r<67>;
	.reg .b64 	%rd<11>;
	.reg .b64 	%fd<54>;

	ld.param.u64 	%rd3, [_Z7reduce5IdLj2EEvPT_S1_j_param_0];
	ld.param.u64 	%rd2, [_Z7reduce5IdLj2EEvPT_S1_j_param_1];
	ld.param.u32 	%r6, [_Z7reduce5IdLj2EEvPT_S1_j_param_2];
	cvta.to.global.u64 	%rd1, %rd3;
	mov.u32 	%r1, %tid.x;
	mov.u32 	%r2, %ctaid.x;
	shl.b32 	%r7, %r2, 2;
	add.s32 	%r3, %r7, %r1;
	setp.ge.u32 	%p1, %r3, %r6;
	mov.f64 	%fd48, 0d0000000000000000;
	@%p1 bra 	$L__BB72_2;
	mul.wide.u32 	%rd4, %r3, 8;
	add.s64 	%rd5, %rd1, %rd4;
	ld.global.f64 	%fd48, [%rd5];
$L__BB72_2:
	add.s32 	%r4, %r3, 2;
	setp.ge.u32 	%p2, %r4, %r6;
	@%p2 bra 	$L__BB72_4;
	mul.wide.u32 	%rd6, %r4, 8;
	add.s64 	%rd7, %rd1, %rd6;
	ld.global.f64 	%fd26, [%rd7];
	add.f64 	%fd48, %fd48, %fd26;
$L__BB72_4:
	shl.b32 	%r8, %r1, 3;
	mov.u32 	%r9, __smem_d;
	add.s32 	%r10, %r9, %r8;
	st.shared.f64 	[%r10], %fd48;
	barrier.sync 	0;
	barrier.sync 	0;
	barrier.sync 	0;
	barrier.sync 	0;
	setp.gt.u32 	%p3, %r1, 31;
	@%p3 bra 	$L__BB72_22;
	// begin inline asm
	activemask.b32 %r11;
	// end inline asm
	setp.ne.s32 	%p4, %r11, -1;
	@%p4 bra 	$L__BB72_7;
	// begin inline asm
	mov.b64 {%r19,%r20}, %fd48;
	// end inline asm
	shfl.sync.down.b32	%r22|%p8, %r20, 16, 31, -1;
	shfl.sync.down.b32	%r21|%p9, %r19, 16, 31, -1;
	// begin inline asm
	mov.b64 %fd49, {%r21,%r22};
	// end inline asm
	bra.uni 	$L__BB72_8;
$L__BB72_7:
	// begin inline asm
	mov.u32 %r12, %laneid;
	// end inline asm
	fns.b32 	%r17, %r11, %r12, 17;
	setp.gt.u32 	%p5, %r17, 31;
	selp.b32 	%r18, %r12, %r17, %p5;
	// begin inline asm
	mov.b64 {%r13,%r14}, %fd48;
	// end inline asm
	shfl.sync.idx.b32	%r16|%p6, %r14, %r18, 31, %r11;
	shfl.sync.idx.b32	%r15|%p7, %r13, %r18, 31, %r11;
	// begin inline asm
	mov.b64 %fd49, {%r15,%r16};
	// end inline asm
$L__BB72_8:
	setp.eq.s32 	%p10, %r11, -1;
	add.f64 	%fd8, %fd48, %fd49;
	@%p10 bra 	$L__BB72_10;
	// begin inline asm
	mov.u32 %r23, %laneid;
	// end inline asm
	fns.b32 	%r28, %r11, %r23, 9;
	setp.gt.u32 	%p11, %r28, 31;
	selp.b32 	%r29, %r23, %r28, %p11;
	// begin inline asm
	mov.b64 {%r24,%r25}, %fd8;
	// end inline asm
	shfl.sync.idx.b32	%r27|%p12, %r25, %r29, 31, %r11;
	shfl.sync.idx.b32	%r26|%p13, %r24, %r29, 31, %r11;
	// begin inline asm
	mov.b64 %fd50, {%r26,%r27};
	// end inline asm
	bra.uni 	$L__BB72_11;
$L__BB72_10:
	// begin inline asm
	mov.b64 {%r30,%r31}, %fd8;
	// end inline asm
	shfl.sync.down.b32	%r33|%p14, %r31, 8, 31, -1;
	shfl.sync.down.b32	%r32|%p15, %r30, 8, 31, -1;
	// begin inline asm
	mov.b64 %fd50, {%r32,%r33};
	// end inline asm
$L__BB72_11:
	setp.eq.s32 	%p16, %r11, -1;
	add.f64 	%fd12, %fd8, %fd50;
	@%p16 bra 	$L__BB72_13;
	// begin inline asm
	mov.u32 %r34, %laneid;
	// end inline asm
	fns.b32 	%r39, %r11, %r34, 5;
	setp.gt.u32 	%p17, %r39, 31;
	selp.b32 	%r40, %r34, %r39, %p17;
	// begin inline asm
	mov.b64 {%r35,%r36}, %fd12;
	// end inline asm
	shfl.sync.idx.b32	%r38|%p18, %r36, %r40, 31, %r11;
	shfl.sync.idx.b32	%r37|%p19, %r35, %r40, 31, %r11;
	// begin inline asm
	mov.b64 %fd51, {%r37,%r38};
	// end inline asm
	bra.uni 	$L__BB72_14;
$L__BB72_13:
	// begin inline asm
	mov.b64 {%r41,%r42}, %fd12;
	// end inline asm
	shfl.sync.down.b32	%r44|%p20, %r42, 4, 31, -1;
	shfl.sync.down.b32	%r43|%p21, %r41, 4, 31, -1;
	// begin inline asm
	mov.b64 %fd51, {%r43,%r44};
	// end inline asm
$L__BB72_14:
	setp.eq.s32 	%p22, %r11, -1;
	add.f64 	%fd16, %fd12, %fd51;
	@%p22 bra 	$L__BB72_16;
	// begin inline asm
	mov.u32 %r45, %laneid;
	// end inline asm
	fns.b32 	%r50, %r11, %r45, 3;
	setp.gt.u32 	%p23, %r50, 31;
	selp.b32 	%r51, %r45, %r50, %p23;
	// begin inline asm
	mov.b64 {%r46,%r47}, %fd16;
	// end inline asm
	shfl.sync.idx.b32	%r49|%p24, %r47, %r51, 31, %r11;
	shfl.sync.idx.b32	%r48|%p25, %r46, %r51, 31, %r11;
	// begin inline asm
	mov.b64 %fd52, {%r48,%r49};
	// end inline asm
	bra.uni 	$L__BB72_17;
$L__BB72_16:
	// begin inline asm
	mov.b64 {%r52,%r53}, %fd16;
	// end inline asm
	shfl.sync.down.b32	%r55|%p26, %r53, 2, 31, -1;
	shfl.sync.down.b32	%r54|%p27, %r52, 2, 31, -1;
	// begin inline asm
	mov.b64 %fd52, {%r54,%r55};
	// end inline asm
$L__BB72_17:
	setp.eq.s32 	%p28, %r11, -1;
	add.f64 	%fd20, %fd16, %fd52;
	@%p28 bra 	$L__BB72_19;
	// begin inline asm
	mov.u32 %r56, %laneid;
	// end inline asm
	fns.b32 	%r61, %r11, %r56, 2;
	setp.gt.u32 	%p29, %r61, 31;
	selp.b32 	%r62, %r56, %r61, %p29;
	// begin inline asm
	mov.b64 {%r57,%r58}, %fd20;
	// end inline asm
	shfl.sync.idx.b32	%r60|%p30, %r58, %r62, 31, %r11;
	shfl.sync.idx.b32	%r59|%p31, %r57, %r62, 31, %r11;
	// begin inline asm
	mov.b64 %fd53, {%r59,%r60};
	// end inline asm
	bra.uni 	$L__BB72_20;
$L__BB72_19:
	// begin inline asm
	mov.b64 {%r63,%r64}, %fd20;
	// end inline asm
	shfl.sync.down.b32	%r66|%p32, %r64, 1, 31, -1;
	shfl.sync.down.b32	%r65|%p33, %r63, 1, 31, -1;
	// begin inline asm
	mov.b64 %fd53, {%r65,%r66};
	// end inline asm
$L__BB72_20:
	add.f64 	%fd24, %fd20, %fd53;
	setp.ne.s32 	%p34, %r1, 0;
	@%p34 bra 	$L__BB72_22;
	cvta.to.global.u64 	%rd8, %rd2;
	mul.wide.u32 	%rd9, %r2, 8;
	add.s64 	%rd10, %rd8, %rd9;
	st.global.f64 	[%rd10], %fd24;
$L__BB72_22:
	ret;

}
	// .globl	_Z7reduce5IdLj1EEvPT_S1_j
.visible .entry _Z7reduce5IdLj1EEvPT_S1_j(
	.param .u64 .ptr .align 1 _Z7reduce5IdLj1EEvPT_S1_j_param_0,
	.param .u64 .ptr .align 1 _Z7reduce5IdLj1EEvPT_S1_j_param_1,
	.param .u32 _Z7reduce5IdLj1EEvPT_S1_j_param_2
)
{
	.reg .pred 	%p<35>;
	.reg .b32 	%r<67>;
	.reg .b64 	%rd<11>;
	.reg .b64 	%fd<54>;

	ld.param.u64 	%rd3, [_Z7reduce5IdLj1EEvPT_S1_j_param_0];
	ld.param.u64 	%rd2, [_Z7reduce5IdLj1EEvPT_S1_j_param_1];
	ld.param.u32 	%r6, [_Z7reduce5IdLj1EEvPT_S1_j_param_2];
	cvta.to.global.u64 	%rd1, %rd3;
	mov.u32 	%r1, %tid.x;
	mov.u32 	%r2, %ctaid.x;
	shl.b32 	%r7, %r2, 1;
	add.s32 	%r3, %r7, %r1;
	setp.ge.u32 	%p1, %r3, %r6;
	mov.f64 	%fd48, 0d0000000000000000;
	@%p1 bra 	$L__BB73_2;
	mul.wide.u32 	%rd4, %r3, 8;
	add.s64 	%rd5, %rd1, %rd4;
	ld.global.f64 	%fd48, [%rd5];
$L__BB73_2:
	add.s32 	%r4, %r3, 1;
	setp.ge.u32 	%p2, %r4, %r6;
	@%p2 bra 	$L__BB73_4;
	mul.wide.u32 	%rd6, %r4, 8;
	add.s64 	%rd7, %rd1, %rd6;
	ld.global.f64 	%fd26, [%rd7];
	add.f64 	%fd48, %fd48, %fd26;
$L__BB73_4:
	shl.b32 	%r8, %r1, 3;
	mov.u32 	%r9, __smem_d;
	add.s32 	%r10, %r9, %r8;
	st.shared.f64 	[%r10], %fd48;
	barrier.sync 	0;
	barrier.sync 	0;
	barrier.sync 	0;
	barrier.sync 	0;
	setp.gt.u32 	%p3, %r1, 31;
	@%p3 bra 	$L__BB73_22;
	// begin inline asm
	activemask.b32 %r11;
	// end inline asm
	setp.ne.s32 	%p4, %r11, -1;
	@%p4 bra 	$L__BB73_7;
	// begin inline asm
	mov.b64 {%r19,%r20}, %fd48;
	// end inline asm
	shfl.sync.down.b32	%r22|%p8, %r20, 16, 31, -1;
	shfl.sync.down.b32	%r21|%p9, %r19, 16, 31, -1;
	// begin inline asm
	mov.b64 %fd49, {%r21,%r22};
	// end inline asm
	bra.uni 	$L__BB73_8;
$L__BB73_7:
	// begin inline asm
	mov.u32 %r12, %laneid;
	// end inline asm
	fns.b32 	%r17, %r11, %r12, 17;
	setp.gt.u32 	%p5, %r17, 31;
	selp.b32 	%r18, %r12, %r17, %p5;
	// begin inline asm
	mov.b64 {%r13,%r14}, %fd48;
	// end inline asm
	shfl.sync.idx.b32	%r16|%p6, %r14, %r18, 31, %r11;
	shfl.sync.idx.b32	%r15|%p7, %r13, %r18, 31, %r11;
	// begin inline asm
	mov.b64 %fd49, {%r15,%r16};
	// end inline asm
$L__BB73_8:
	setp.eq.s32 	%p10, %r11, -1;
	add.f64 	%fd8, %fd48, %fd49;
	@%p10 bra 	$L__BB73_10;
	// begin inline asm
	mov.u32 %r23, %laneid;
	// end inline asm
	fns.b32 	%r28, %r11, %r23, 9;
	setp.gt.u32 	%p11, %r28, 31;
	selp.b32 	%r29, %r23, %r28, %p11;
	// begin inline asm
	mov.b64 {%r24,%r25}, %fd8;
	// end inline asm
	shfl.sync.idx.b32	%r27|%p12, %r25, %r29, 31, %r11;
	shfl.sync.idx.b32	%r26|%p13, %r24, %r29, 31, %r11;
	// begin inline asm
	mov.b64 %fd50, {%r26,%r27};
	// end inline asm
	bra.uni 	$L__BB73_11;
$L__BB73_10:
	// begin inline asm
	mov.b64 {%r30,%r31}, %fd8;
	// end inline asm
	shfl.sync.down.b32	%r33|%p14, %r31, 8, 31, -1;
	shfl.sync.down.b32	%r32|%p15, %r30, 8, 31, -1;
	// begin inline asm
	mov.b64 %fd50, {%r32,%r33};
	// end inline asm
$L__BB73_11:
	setp.eq.s32 	%p16, %r11, -1;
	add.f64 	%fd12, %fd8, %fd50;
	@%p16 bra 	$L__BB73_13;
	// begin inline asm
	mov.u32 %r34, %laneid;
	// end inline asm
	fns.b32 	%r39, %r11, %r34, 5;
	setp.gt.u32 	%p17, %r39, 31;
	selp.b32 	%r40, %r34, %r39, %p17;
	// begin inline asm
	mov.b64 {%r35,%r36}, %fd12;
	// end inline asm
	shfl.sync.idx.b32	%r38|%p18, %r36, %r40, 31, %r11;
	shfl.sync.idx.b32	%r37|%p19, %r35, %r40, 31, %r11;
	// begin inline asm
	mov.b64 %fd51, {%r37,%r38};
	// end inline asm
	bra.uni 	$L__BB73_14;
$L__BB73_13:
	// begin inline asm
	mov.b64 {%r41,%r42}, %fd12;
	// end inline asm
	shfl.sync.down.b32	%r44|%p20, %r42, 4, 31, -1;
	shfl.sync.down.b32	%r43|%p21, %r41, 4, 31, -1;
	// begin inline asm
	mov.b64 %fd51, {%r43,%r44};
	// end inline asm
$L__BB73_14:
	setp.eq.s32 	%p22, %r11, -1;
	add.f64 	%fd16, %fd12, %fd51;
	@%p22 bra 	$L__BB73_16;
	// begin inline asm
	mov.u32 %r45, %laneid;
	// end inline asm
	fns.b32 	%r50, %r11, %r45, 3;
	setp.gt.u32 	%p23, %r50, 31;
	selp.b32 	%r51, %r45, %r50, %p23;
	// begin inline asm
	mov.b64 {%r46,%r47}, %fd16;
	// end inline asm
	shfl.sync.idx.b32	%r49|%p24, %r47, %r51, 31, %r11;
	shfl.sync.idx.b32	%r48|%p25, %r46, %r51, 31, %r11;
	// begin inline asm
	mov.b64 %fd52, {%r48,%r49};
	// end inline asm
	bra.uni 	$L__BB73_17;
$L__BB73_16:
	// begin inline asm
	mov.b64 {%r52,%r53}, %fd16;
	// end inline asm
	shfl.sync.down.b32	%r55|%p26, %r53, 2, 31, -1;
	shfl.sync.down.b32	%r54|%p27, %r52, 2, 31, -1;
	// begin inline asm
	mov.b64 %fd52, {%r54,%r55};
	// end inline asm
$L__BB73_17:
	setp.eq.s32 	%p28, %r11, -1;
	add.f64 	%fd20, %fd16, %fd52;
	@%p28 bra 	$L__BB73_19;
	// begin inline asm
	mov.u32 %r56, %laneid;
	// end inline asm
	fns.b32 	%r61, %r11, %r56, 2;
	setp.gt.u32 	%p29, %r61, 31;
	selp.b32 	%r62, %r56, %r61, %p29;
	// begin inline asm
	mov.b64 {%r57,%r58}, %fd20;
	// end inline asm
	shfl.sync.idx.b32	%r60|%p30, %r58, %r62, 31, %r11;
	shfl.sync.idx.b32	%r59|%p31, %r57, %r62, 31, %r11;
	// begin inline asm
	mov.b64 %fd53, {%r59,%r60};
	// end inline asm
	bra.uni 	$L__BB73_20;
$L__BB73_19:
	// begin inline asm
	mov.b64 {%r63,%r64}, %fd20;
	// end inline asm
	shfl.sync.down.b32	%r66|%p32, %r64, 1, 31, -1;
	shfl.sync.down.b32	%r65|%p33, %r63, 1, 31, -1;
	// begin inline asm
	mov.b64 %fd53, {%r65,%r66};
	// end inline asm
$L__BB73_20:
	add.f64 	%fd24, %fd20, %fd53;
	setp.ne.s32 	%p34, %r1, 0;
	@%p34 bra 	$L__BB73_22;
	cvta.to.global.u64 	%rd8, %rd2;
	mul.wide.u32 	%rd9, %r2, 8;
	add.s64 	%rd10, %rd8, %rd9;
	st.global.f64 	[%rd10], %fd24;
$L__BB73_22:
	ret;

}
	// .globl	_Z7reduce6IdLj1024ELb1EEvPT_S1_j
.visible .entry _Z7reduce6IdLj1024ELb1EEvPT_S1_j(
	.param .u64 .ptr .align 1 _Z7reduce6IdLj1024ELb1EEvPT_S1_j_param_0,
	.param .u64 .ptr .align 1 _Z7reduce6IdLj1024ELb1EEvPT_S1_j_param_1,
	.param .u32 _Z7reduce6IdLj1024ELb1EEvPT_S1_j_param_2
)
{
	.reg .pred 	%p<38>;
	.reg .b32 	%r<72>;
	.reg .b64 	%rd<11>;
	.reg .b64 	%fd<70>;

	ld.param.u64 	%rd2, [_Z7reduce6IdLj1024ELb1EEvPT_S1_j_param_0];
	ld.param.u64 	%rd3, [_Z7reduce6IdLj1024ELb1EEvPT_S1_j_param_1];
	ld.param.u32 	%r9, [_Z7reduce6IdLj1024ELb1EEvPT_S1_j_param_2];
	mov.u32 	%r1, %tid.x;
	mov.u32 	%r2, %ctaid.x;
	shl.b32 	%r10, %r2, 11;
	or.b32  	%r71, %r10, %r1;
	setp.ge.u32 	%p1, %r71, %r9;
	mov.f64 	%fd61, 0d0000000000000000;
	@%p1 bra 	$L__BB74_3;
	cvta.to.global.u64 	%rd1, %rd2;
	mov.u32 	%r11, %nctaid.x;
	shl.b32 	%r4, %r11, 11;
	mov.f64 	%fd61, 0d0000000000000000;
$L__BB74_2:
	mul.wide.u32 	%rd4, %r71, 8;
	add.s64 	%rd5, %rd1, %rd4;
	ld.global.f64 	%fd33, [%rd5];
	add.f64 	%fd34, %fd61, %fd33;
	add.s32 	%r12, %r71, 1024;
	mul.wide.u32 	%rd6, %r12, 8;
	add.s64 	%rd7, %rd1, %rd6;
	ld.global.f64 	%fd35, [%rd7];
	add.f64 	%fd61, %fd34, %fd35;
	add.s32 	%r71, %r71, %r4;
	setp.lt.u32 	%p2, %r71, %r9;
	@%p2 bra 	$L__BB74_2;
$L__BB74_3:
	shl.b32 	%r13, %r1, 3;
	mov.u32 	%r14, __smem_d;
	add.s32 	%r7, %r14, %r13;
	st.shared.f64 	[%r7], %fd61;
	barrier.sync 	0;
	setp.gt.u32 	%p3, %r1, 255;
	@%p3 bra 	$L__BB74_5;
	ld.shared.f64 	%fd36, [%r7+2048];
	add.f64 	%fd61, %fd61, %fd36;
	st.shared.f64 	[%r7], %fd61;
$L__BB74_5:
	barrier.sync 	0;
	setp.gt.u32 	%p4, %r1, 127;
	@%p4 bra 	$L__BB74_7;
	ld.shared.f64 	%fd37, [%r7+1024];
	add.f64 	%fd61, %fd61, %fd37;
	st.shared.f64 	[%r7], %fd61;
$L__BB74_7:
	barrier.sync 	0;
	setp.gt.u32 	%p5, %r1, 63;
	@%p5 bra 	$L__BB74_9;
	ld.shared.f64 	%fd38, [%r7+512];
	add.f64 	%fd61, %fd61, %fd38;
	st.shared.f64 	[%r7], %fd61;
$L__BB74_9:
	barrier.sync 	0;
	setp.gt.u32 	%p6, %r1, 31;
	@%p6 bra 	$L__BB74_27;
	// begin inline asm
	activemask.b32 %r15;
	// end inline asm
	ld.shared.f64 	%fd39, [%r7+256];
	add.f64 	%fd10, %fd61, %fd39;
	setp.ne.s32 	%p7, %r15, -1;
	@%p7 bra 	$L__BB74_12;
	// begin inline asm
	mov.b64 {%r23,%r24}, %fd10;
	// end inline asm
	shfl.sync.down.b32	%r26|%p11, %r24, 16, 31, -1;
	shfl.sync.down.b32	%r25|%p12, %r23, 16, 31, -1;
	// begin inline asm
	mov.b64 %fd65, {%r25,%r26};
	// end inline asm
	bra.uni 	$L__BB74_13;
$L__BB74_12:
	// begin inline asm
	mov.u32 %r16, %laneid;
	// end inline asm
	fns.b32 	%r21, %r15, %r16, 17;
	setp.gt.u32 	%p8, %r21, 31;
	selp.b32 	%r22, %r16, %r21, %p8;
	// begin inline asm
	mov.b64 {%r17,%r18}, %fd10;
	// end inline asm
	shfl.sync.idx.b32	%r20|%p9, %r18, %r22, 31, %r15;
	shfl.sync.idx.b32	%r19|%p10, %r17, %r22, 31, %r15;
	// begin inline asm
	mov.b64 %fd65, {%r19,%r20};
	// end inline asm
$L__BB74_13:
	setp.eq.s32 	%p13, %r15, -1;
	add.f64 	%fd14, %fd10, %fd65;
	@%p13 bra 	$L__BB74_15;
	// begin inline asm
	mov.u32 %r27, %laneid;
	// end inline asm
	fns.b32 	%r32, %r15, %r27, 9;
	setp.gt.u32 	%p14, %r32, 31;
	selp.b32 	%r33, %r27, %r32, %p14;
	// begin inline asm
	mov.b64 {%r28,%r29}, %fd14;
	// end inline asm
	shfl.sync.idx.b32	%r31|%p15, %r29, %r33, 31, %r15;
	shfl.sync.idx.b32	%r30|%p16, %r28, %r33, 31, %r15;
	// begin inline asm
	mov.b64 %fd66, {%r30,%r31};
	// end inline asm
	bra.uni 	$L__BB74_16;
$L__BB74_15:
	// begin inline asm
	mov.b64 {%r34,%r35}, %fd14;
	// end inline asm
	shfl.sync.down.b32	%r37|%p17, %r35, 8, 31, -1;
	shfl.sync.down.b32	%r36|%p18, %r34, 8, 31, -1;
	// begin inline asm
	mov.b64 %fd66, {%r36,%r37};
	// end inline asm
$L__BB74_16:
	setp.eq.s32 	%p19, %r15, -1;
	add.f64 	%fd18, %fd14, %fd66;
	@%p19 bra 	$L__BB74_18;
	// begin inline asm
	mov.u32 %r38, %laneid;
	// end inline asm
	fns.b32 	%r43, %r15, %r38, 5;
	setp.gt.u32 	%p20, %r43, 31;
	selp.b32 	%r44, %r38, %r43, %p20;
	// begin inline asm
	mov.b64 {%r39,%r40}, %fd18;
	// end inline asm
	shfl.sync.idx.b32	%r42|%p21, %r40, %r44, 31, %r15;
	shfl.sync.idx.b32	%r41|%p22, %r39, %r44, 31, %r15;
	// begin inline asm
	mov.b64 %fd67, {%r41,%r42};
	// end inline asm
	bra.uni 	$L__BB74_19;
$L__BB74_18:
	// begin inline asm
	mov.b64 {%r45,%r46}, %fd18;
	// end inline asm
	shfl.sync.down.b32	%r48|%p23, %r46, 4, 31, -1;
	shfl.sync.down.b32	%r47|%p24, %r45, 4, 31, -1;
	// begin inline asm
	mov.b64 %fd67, {%r47,%r48};
	// end inline asm
$L__BB74_19:
	setp.eq.s32 	%p25, %r15, -1;
	add.f64 	%fd22, %fd18, %fd67;
	@%p25 bra 	$L__BB74_21;
	// begin inline asm
	mov.u32 %r49, %laneid;
	// end inline asm
	fns.b32 	%r54, %r15, %r49, 3;
	setp.gt.u32 	%p26, %r54, 31;
	selp.b32 	%r55, %r49, %r54, %p26;
	// begin inline asm
	mov.b64 {%r50,%r51}, %fd22;
	// end inline asm
	shfl.sync.idx.b32	%r53|%p27, %r51, %r55, 31, %r15;
	shfl.sync.idx.b32	%r52|%p28, %r50, %r55, 31, %r15;
	// begin inline asm
	mov.b64 %fd68, {%r52,%r53};
	// end inline asm
	bra.uni 	$L__BB74_22;
$L__BB74_21:
	// begin inline asm
	mov.b64 {%r56,%r57}, %fd22;
	// end inline asm
	shfl.sync.down.b32	%r59|%p29, %r57, 2, 31, -1;
	shfl.sync.down.b32	%r58|%p30, %r56, 2, 31, -1;
	// begin inline asm
	mov.b64 %fd68, {%r58,%r59};
	// end inline asm
$L__BB74_22:
	setp.eq.s32 	%p31, %r15, -1;
	add.f64 	%fd26, %fd22, %fd68;
	@%p31 bra 	$L__BB74_24;
	// begin inline asm
	mov.u32 %r60, %laneid;
	// end inline asm
	fns.b32 	%r65, %r15, %r60, 2;
	setp.gt.u32 	%p32, %r65, 31;
	selp.b32 	%r66, %r60, %r65, %p32;
	// begin inline asm
	mov.b64 {%r61,%r62}, %fd26;
	// end inline asm
	shfl.sync.idx.b32	%r64|%p33, %r62, %r66, 31, %r15;
	shfl.sync.idx.b32	%r63|%p34, %r61, %r66, 31, %r15;
	// begin inline asm
	mov.b64 %fd69, {%r63,%r64};
	// end inline asm
	bra.uni 	$L__BB74_25;
$L__BB74_24:
	// begin inline asm
	mov.b64 {%r67,%r68}, %fd26;
	// end inline asm
	shfl.sync.down.b32	%r70|%p35, %r68, 1, 31, -1;
	shfl.sync.down.b32	%r69|%p36, %r67, 1, 31, -1;
	// begin inline asm
	mov.b64 %fd69, {%r69,%r70};
	// end inline asm
$L__BB74_25:
	add.f64 	%fd30, %fd26, %fd69;
	setp.ne.s32 	%p37, %r1, 0;
	@%p37 bra 	$L__BB74_27;
	cvta.to.global.u64 	%rd8, %rd3;
	mul.wide.u32 	%rd9, %r2, 8;
	add.s64 	%rd10, %rd8, %rd9;
	st.global.f64 	[%rd10], %fd30;
$L__BB74_27:
	ret;

}
	// .globl	_Z7reduce6IdLj512ELb1EEvPT_S1_j
.visible .entry _Z7reduce6IdLj512ELb1EEvPT_S1_j(
	.param .u64 .ptr .align 1 _Z7reduce6IdLj512ELb1EEvPT_S1_j_param_0,
	.param .u64 .ptr .align 1 _Z7reduce6IdLj512ELb1EEvPT_S1_j_param_1,
	.param .u32 _Z7reduce6IdLj512ELb1EEvPT_S1_j_param_2
)
{
	.reg .pred 	%p<38>;
	.reg .b32 	%r<72>;
	.reg .b64 	%rd<11>;
	.reg .b64 	%fd<70>;

	ld.param.u64 	%rd2, [_Z7reduce6IdLj512ELb1EEvPT_S1_j_param_0];
	ld.param.u64 	%rd3, [_Z7reduce6IdLj512ELb1EEvPT_S1_j_param_1];
	ld.param.u32 	%r9, [_Z7reduce6IdLj512ELb1EEvPT_S1_j_param_2];
	mov.u32 	%r1, %tid.x;
	mov.u32 	%r2, %ctaid.x;
	shl.b32 	%r10, %r2, 10;
	or.b32  	%r71, %r10, %r1;
	setp.ge.u32 	%p1, %r71, %r9;
	mov.f64 	%fd61, 0d0000000000000000;
	@%p1 bra 	$L__BB75_3;
	cvta.to.global.u64 	%rd1, %rd2;
	mov.u32 	%r11, %nctaid.x;
	shl.b32 	%r4, %r11, 10;
	mov.f64 	%fd61, 0d0000000000000000;
$L__BB75_2:
	mul.wide.u32 	%rd4, %r71, 8;
	add.s64 	%rd5, %rd1, %rd4;
	ld.global.f64 	%fd33, [%rd5];
	add.f64 	%fd34, %fd61, %fd33;
	add.s32 	%r12, %r71, 512;
	mul.wide.u32 	%rd6, %r12, 8;
	add.s64 	%rd7, %rd1, %rd6;
	ld.global.f64 	%fd35, [%rd7];
	add.f64 	%fd61, %fd34, %fd35;
	add.s32 	%r71, %r71, %r4;
	setp.lt.u32 	%p2, %r71, %r9;
	@%p2 bra 	$L__BB75_2;
$L__BB75_3:
	shl.b32 	%r13, %r1, 3;
	mov.u32 	%r14, __smem_d;
	add.s32 	%r7, %r14, %r13;
	st.shared.f64 	[%r7], %fd61;
	barrier.sync 	0;
	setp.gt.u32 	%p3, %r1, 255;
	@%p3 bra 	$L__BB75_5;
	ld.shared.f64 	%fd36, [%r7+2048];
	add.f64 	%fd61, %fd61, %fd36;
	st.shared.f64 	[%r7], %fd61;
$L__BB75_5:
	barrier.sync 	0;
	setp.gt.u32 	%p4, %r1, 127;
	@%p4 bra 	$L__BB75_7;
	ld.shared.f64 	%fd37, [%r7+1024];
	add.f64 	%fd61, %fd61, %fd37;
	st.shared.f64 	[%r7], %fd61;
$L__BB75_7:
	barrier.sync 	0;
	setp.gt.u32 	%p5, %r1, 63;
	@%p5 bra 	$L__BB75_9;
	ld.shared.f64 	%fd38, [%r7+512];
	add.f64 	%fd61, %fd61, %fd38;
	st.shared.f64 	[%r7], %fd61;
$L__BB75_9:
	barrier.sync 	0;
	setp.gt.u32 	%p6, %r1, 31;
	@%p6 bra 	$L__BB75_27;
	// begin inline asm
	activemask.b32 %r15;
	// end inline asm
	ld.shared.f64 	%fd39, [%r7+256];
	add.f64 	%fd10, %fd61, %fd39;
	setp.ne.s32 	%p7, %r15, -1;
	@%p7 bra 	$L__BB75_12;
	// begin inline asm
	mov.b64 {%r23,%r24}, %fd10;
	// end inline asm
	shfl.sync.down.b32	%r26|%p11, %r24, 16, 31, -1;
	shfl.sync.down.b32	%r25|%p12, %r23, 16, 31, -1;
	// begin inline asm
	mov.b64 %fd65, {%r25,%r26};
	// end inline asm
	bra.uni 	$L__BB75_13;
$L__BB75_12:
	// begin inline asm
	mov.u32 %r16, %laneid;
	// end inline asm
	fns.b32 	%r21, %r15, %r16, 17;
	setp.gt.u32 	%p8, %r21, 31;
	selp.b32 	%r22, %r16, %r21, %p8;
	// begin inline asm
	mov.b64 {%r17,%r18}, %fd10;
	// end inline asm
	shfl.sync.idx.b32	%r20|%p9, %r18, %r22, 31, %r15;
	shfl.sync.idx.b32	%r19|%p10, %r17, %r22, 31, %r15;
	// begin inline asm
	mov.b64 %fd65, {%r19,%r20};
	// end inline asm
$L__BB75_13:
	setp.eq.s32 	%p13, %r15, -1;
	add.f64 	%fd14, %fd10, %fd65;
	@%p13 bra 	$L__BB75_15;
	// begin inline asm
	mov.u32 %r27, %laneid;
	// end inline asm
	fns.b32 	%r32, %r15, %r27, 9;
	setp.gt.u32 	%p14, %r32, 31;
	selp.b32 	%r33, %r27, %r32, %p14;
	// begin inline asm
	mov.b64 {%r28,%r29}, %fd14;
	// end inline asm
	shfl.sync.idx.b32	%r31|%p15, %r29, %r33, 31, %r15;
	shfl.sync.idx.b32	%r30|%p16, %r28, %r33, 31, %r15;
	// begin inline asm
	mov.b64 %fd66, {%r30,%r31};
	// end inline asm
	bra.uni 	$L__BB75_16;
$L__BB75_15:
	// begin inline asm
	mov.b64 {%r34,%r35}, %fd14;
	// end inline asm
	shfl.sync.down.b32	%r37|%p17, %r35, 8, 31, -1;
	shfl.sync.down.b32	%r36|%p18, %r34, 8, 31, -1;
	// begin inline asm
	mov.b64 %fd66, {%r36,%r37};
	// end inline asm
$L__BB75_16:
	setp.eq.s32 	%p19, %r15, -1;
	add.f64 	%fd18, %fd14, %fd66;
	@%p19 bra 	$L__BB75_18;
	// begin inline asm
	mov.u32 %r38, %laneid;
	// end inline asm
	fns.b32 	%r43, %r15, %r38, 5;
	setp.gt.u32 	%p20, %r43, 31;
	selp.b32 	%r44, %r38, %r43, %p20;
	// begin inline asm
	mov.b64 {%r39,%r40}, %fd18;
	// end inline asm
	shfl.sync.idx.b32	%r42|%p21, %r40, %r44, 31, %r15;
	shfl.sync.idx.b32	%r41|%p22, %r39, %r44, 31, %r15;
	// begin inline asm
	mov.b64 %fd67, {%r41,%r42};
	// end inline asm
	bra.uni 	$L__BB75_19;
$L__BB75_18:
	// begin inline asm
	mov.b64 {%r45,%r46}, %fd18;
	// end inline asm
	shfl.sync.down.b32	%r48|%p23, %r46, 4, 31, -1;
	shfl.sync.down.b32	%r47|%p24, %r45, 4, 31, -1;
	// begin inline asm
	mov.b64 %fd67, {%r47,%r48};
	// end inline asm
$L__BB75_19:
	setp.eq.s32 	%p25, %r15, -1;
	add.f64 	%fd22, %fd18, %fd67;
	@%p25 bra 	$L__BB75_21;
	// begin inline asm
	mov.u32 %r49, %laneid;
	// end inline asm
	fns.b32 	%r54, %r15, %r49, 3;
	setp.gt.u32 	%p26, %r54, 31;
	selp.b32 	%r55, %r49, %r54, %p26;
	// begin inline asm
	mov.b64 {%r50,%r51}, %fd22;
	// end inline asm
	shfl.sync.idx.b32	%r53|%p27, %r51, %r55, 31, %r15;
	shfl.sync.idx.b32	%r52|%p28, %r50, %r55, 31, %r15;
	// begin inline asm
	mov.b64 %fd68, {%r52,%r53};
	// end inline asm
	bra.uni 	$L__BB75_22;
$L__BB75_21:
	// begin inline asm
	mov.b64 {%r56,%r57}, %fd22;
	// end inline asm
	shfl.sync.down.b32	%r59|%p29, %r57, 2, 31, -1;
	shfl.sync.down.b32	%r58|%p30, %r56, 2, 31, -1;
	// begin inline asm
	mov.b64 %fd68, {%r58,%r59};
	// end inline asm
$L__BB75_22:
	setp.eq.s32 	%p31, %r15, -1;
	add.f64 	%fd26, %fd22, %fd68;
	@%p31 bra 	$L__BB75_24;
	// begin inline asm
	mov.u32 %r60, %laneid;
	// end inline asm
	fns.b32 	%r65, %r15, %r60, 2;
	setp.gt.u32 	%p32, %r65, 31;
	selp.b32 	%r66, %r60, %r65, %p32;
	// begin inline asm
	mov.b64 {%r61,%r62}, %fd26;
	// end inline asm
	shfl.sync.idx.b32	%r64|%p33, %r62, %r66, 31, %r15;
	shfl.sync.idx.b32	%r63|%p34, %r61, %r66, 31, %r15;
	// begin inline asm
	mov.b64 %fd69, {%r63,%r64};
	// end inline asm
	bra.uni 	$L__BB75_25;
$L__BB75_24:
	// begin inline asm
	mov.b64 {%r67,%r68}, %fd26;
	// end inline asm
	shfl.sync.down.b32	%r70|%p35, %r68, 1, 31, -1;
	shfl.sync.down.b32	%r69|%p36, %r67, 1, 31, -1;
	// begin inline asm
	mov.b64 %fd69, {%r69,%r70};
	// end inline asm
$L__BB75_25:
	add.f64 	%fd30, %fd26, %fd69;
	setp.ne.s32 	%p37, %r1, 0;
	@%p37 bra 	$L__BB75_27;
	cvta.to.global.u64 	%rd8, %rd3;
	mul.wide.u32 	%rd9, %r2, 8;
	add.s64 	%rd10, %rd8, %rd9;
	st.global.f64 	[%rd10], %fd30;
$L__BB75_27:
	ret;

}
	// .globl	_Z7reduce6IdLj256ELb1EEvPT_S1_j
.visible .entry _Z7reduce6IdLj256ELb1EEvPT_S1_j(
	.param .u64 .ptr .align 1 _Z7reduce6IdLj256ELb1EEvPT_S1_j_param_0,
	.param .u64 .ptr .align 1 _Z7reduce6IdLj256ELb1EEvPT_S1_j_param_1,
	.param .u32 _Z7reduce6IdLj256ELb1EEvPT_S1_j_param_2
)
{
	.reg .pred 	%p<37>;
	.reg .b32 	%r<72>;
	.reg .b64 	%rd<11>;
	.reg .b64 	%fd<66>;

	ld.param.u64 	%rd2, [_Z7reduce6IdLj256ELb1EEvPT_S1_j_param_0];
	ld.param.u64 	%rd3, [_Z7reduce6IdLj256ELb1EEvPT_S1_j_param_1];
	ld.param.u32 	%r9, [_Z7reduce6IdLj256ELb1EEvPT_S1_j_param_2];
	mov.u32 	%r1, %tid.x;
	mov.u32 	%r2, %ctaid.x;
	shl.b32 	%r10, %r2, 9;
	add.s32 	%r71, %r10, %r1;
	setp.ge.u32 	%p1, %r71, %r9;
	mov.f64 	%fd58, 0d0000000000000000;
	@%p1 bra 	$L__BB76_3;
	cvta.to.global.u64 	%rd1, %rd2;
	mov.u32 	%r11, %nctaid.x;
	shl.b32 	%r4, %r11, 9;
	mov.f64 	%fd58, 0d0000000000000000;
$L__BB76_2:
	mul.wide.u32 	%rd4, %r71, 8;
	add.s64 	%rd5, %rd1, %rd4;
	ld.global.f64 	%fd31, [%rd5];
	add.f64 	%fd32, %fd58, %fd31;
	add.s32 	%r12, %r71, 256;
	mul.wide.u32 	%rd6, %r12, 8;
	add.s64 	%rd7, %rd1, %rd6;
	ld.global.f64 	%fd33, [%rd7];
	add.f64 	%fd58, %fd32, %fd33;
	add.s32 	%r71, %r71, %r4;
	setp.lt.u32 	%p2, %r71, %r9;
	@%p2 bra 	$L__BB76_2;
$L__BB76_3:
	shl.b32 	%r13, %r1, 3;
	mov.u32 	%r14, __smem_d;
	add.s32 	%r7, %r14, %r13;
	st.shared.f64 	[%r7], %fd58;
	barrier.sync 	0;
	barrier.sync 	0;
	setp.gt.u32 	%p3, %r1, 127;
	@%p3 bra 	$L__BB76_5;
	ld.shared.f64 	%fd34, [%r7+1024];
	add.f64 	%fd58, %fd58, %fd34;
	st.shared.f64 	[%r7], %fd58;
$L__BB76_5:
	barrier.sync 	0;
	setp.gt.u32 	%p4, %r1, 63;
	@%p4 bra 	$L__BB76_7;
	ld.shared.f64 	%fd35, [%r7+512];
	add.f64 	%fd58, %fd58, %fd35;
	st.shared.f64 	[%r7], %fd58;
$L__BB76_7:
	barrier.sync 	0;
	setp.gt.u32 	%p5, %r1, 31;
	@%p5 bra 	$L__BB76_25;
	// begin inline asm
	activemask.b32 %r15;
	// end inline asm
	ld.shared.f64 	%fd36, [%r7+256];
	add.f64 	%fd8, %fd58, %fd36;
	setp.ne.s32 	%p6, %r15, -1;
	@%p6 bra 	$L__BB76_10;
	// begin inline asm
	mov.b64 {%r23,%r24}, %fd8;
	// end inline asm
	shfl.sync.down.b32	%r26|%p10, %r24, 16, 31, -1;
	shfl.sync.down.b32	%r25|%p11, %r23, 16, 31, -1;
	// begin inline asm
	mov.b64 %fd61, {%r25,%r26};
	// end inline asm
	bra.uni 	$L__BB76_11;
$L__BB76_10:
	// begin inline asm
	mov.u32 %r16, %laneid;
	// end inline asm
	fns.b32 	%r21, %r15, %r16, 17;
	setp.gt.u32 	%p7, %r21, 31;
	selp.b32 	%r22, %r16, %r21, %p7;
	// begin inline asm
	mov.b64 {%r17,%r18}, %fd8;
	// end inline asm
	shfl.sync.idx.b32	%r20|%p8, %r18, %r22, 31, %r15;
	shfl.sync.idx.b32	%r19|%p9, %r17, %r22, 31, %r15;
	// begin inline asm
	mov.b64 %fd61, {%r19,%r20};
	// end inline asm
$L__BB76_11:
	setp.eq.s32 	%p12, %r15, -1;
	add.f64 	%fd12, %fd8, %fd61;
	@%p12 bra 	$L__BB76_13;
	// begin inline asm
	mov.u32 %r27, %laneid;
	// end inline asm
	fns.b32 	%r32, %r15, %r27, 9;
	setp.gt.u32 	%p13, %r32, 31;
	selp.b32 	%r33, %r27, %r32, %p13;
	// begin inline asm
	mov.b64 {%r28,%r29}, %fd12;
	// end inline asm
	shfl.sync.idx.b32	%r31|%p14, %r29, %r33, 31, %r15;
	shfl.sync.idx.b32	%r30|%p15, %r28, %r33, 31, %r15;
	// begin inline asm
	mov.b64 %fd62, {%r30,%r31};
	// end inline asm
	bra.uni 	$L__BB76_14;
$L__BB76_13:
	// begin inline asm
	mov.b64 {%r34,%r35}, %fd12;
	// end inline asm
	shfl.sync.down.b32	%r37|%p16, %r35, 8, 31, -1;
	shfl.sync.down.b32	%r36|%p17, %r34, 8, 31, -1;
	// begin inline asm
	mov.b64 %fd62, {%r36,%r37};
	// end inline asm
$L__BB76_14:
	setp.eq.s32 	%p18, %r15, -1;
	add.f64 	%fd16, %fd12, %fd62;
	@%p18 bra 	$L__BB76_16;
	// begin inline asm
	mov.u32 %r38, %laneid;
	// end inline asm
	fns.b32 	%r43, %r15, %r38, 5;
	setp.gt.u32 	%p19, %r43, 31;
	selp.b32 	%r44, %r38, %r43, %p19;
	// begin inline asm
	mov.b64 {%r39,%r40}, %fd16;
	// end inline asm
	shfl.sync.idx.b32	%r42|%p20, %r40, %r44, 31, %r15;
	shfl.sync.idx.b32	%r41|%p21, %r39, %r44, 31, %r15;
	// begin inline asm
	mov.b64 %fd63, {%r41,%r42};
	// end inline asm
	bra.uni 	$L__BB76_17;
$L__BB76_16:
	// begin inline asm
	mov.b64 {%r45,%r46}, %fd16;
	// end inline asm
	shfl.sync.down.b32	%r48|%p22, %r46, 4, 31, -1;
	shfl.sync.down.b32	%r47|%p23, %r45, 4, 31, -1;
	// begin inline asm
	mov.b64 %fd63, {%r47,%r48};
	// end inline asm
$L__BB76_17:
	setp.eq.s32 	%p24, %r15, -1;
	add.f64 	%fd20, %fd16, %fd63;
	@%p24 bra 	$L__BB76_19;
	// begin inline asm
	mov.u32 %r49, %laneid;
	// end inline asm
	fns.b32 	%r54, %r15, %r49, 3;
	setp.gt.u32 	%p25, %r54, 31;
	selp.b32 	%r55, %r49, %r54, %p25;
	// begin inline asm
	mov.b64 {%r50,%r51}, %fd20;
	// end inline asm
	shfl.sync.idx.b32	%r53|%p26, %r51, %r55, 31, %r15;
	shfl.sync.idx.b32	%r52|%p27, %r50, %r55, 31, %r15;
	// begin inline asm
	mov.b64 %fd64, {%r52,%r53};
	// end inline asm
	bra.uni 	$L__BB76_20;
$L__BB76_19:
	// begin inline asm
	mov.b64 {%r56,%r57}, %fd20;
	// end inline asm
	shfl.sync.down.b32	%r59|%p28, %r57, 2, 31, -1;
	shfl.sync.down.b32	%r58|%p29, %r56, 2, 31, -1;
	// begin inline asm
	mov.b64 %fd64, {%r58,%r59};
	// end inline asm
$L__BB76_20:
	setp.eq.s32 	%p30, %r15, -1;
	add.f64 	%fd24, %fd20, %fd64;
	@%p30 bra 	$L__BB76_22;
	// begin inline asm
	mov.u32 %r60, %laneid;
	// end inline asm
	fns.b32 	%r65, %r15, %r60, 2;
	setp.gt.u32 	%p31, %r65, 31;
	selp.b32 	%r66, %r60, %r65, %p31;
	// begin inline asm
	mov.b64 {%r61,%r62}, %fd24;
	// end inline asm
	shfl.sync.idx.b32	%r64|%p32, %r62, %r66, 31, %r15;
	shfl.sync.idx.b32	%r63|%p33, %r61, %r66, 31, %r15;
	// begin inline asm
	mov.b64 %fd65, {%r63,%r64};
	// end inline asm
	bra.uni 	$L__BB76_23;
$L__BB76_22:
	// begin inline asm
	mov.b64 {%r67,%r68}, %fd24;
	// end inline asm
	shfl.sync.down.b32	%r70|%p34, %r68, 1, 31, -1;
	shfl.sync.down.b32	%r69|%p35, %r67, 1, 31, -1;
	// begin inline asm
	mov.b64 %fd65, {%r69,%r70};
	// end inline asm
$L__BB76_23:
	add.f64 	%fd28, %fd24, %fd65;
	setp.ne.s32 	%p36, %r1, 0;
	@%p36 bra 	$L__BB76_25;
	cvta.to.global.u64 	%rd8, %rd3;
	mul.wide.u32 	%rd9, %r2, 8;
	add.s64 	%rd10, %rd8, %rd9;
	st.global.f64 	[%rd10], %fd28;
$L__BB76_25:
	ret;

}
	// .globl	_Z7reduce6IdLj128ELb1EEvPT_S1_j
.visible .entry _Z7reduce6IdLj128ELb1EEvPT_S1_j(
	.param .u64 .ptr .align 1 _Z7reduce6IdLj128ELb1EEvPT_S1_j_param_0,
	.param .u64 .ptr .align 1 _Z7reduce6IdLj128ELb1EEvPT_S1_j_param_1,
	.param .u32 _Z7reduce6IdLj128ELb1EEvPT_S1_j_param_2
)
{
	.reg .pred 	%p<36>;
	.reg .b32 	%r<72>;
	.reg .b64 	%rd<11>;
	.reg .b64 	%fd<62>;

	ld.param.u64 	%rd2, [_Z7reduce6IdLj128ELb1EEvPT_S1_j_param_0];
	ld.param.u64 	%rd3, [_Z7reduce6IdLj128ELb1EEvPT_S1_j_param_1];
	ld.param.u32 	%r9, [_Z7reduce6IdLj128ELb1EEvPT_S1_j_param_2];
	mov.u32 	%r1, %tid.x;
	mov.u32 	%r2, %ctaid.x;
	shl.b32 	%r10, %r2, 8;
	add.s32 	%r71, %r10, %r1;
	setp.ge.u32 	%p1, %r71, %r9;
	mov.f64 	%fd55, 0d0000000000000000;
	@%p1 bra 	$L__BB77_3;
	cvta.to.global.u64 	%rd1, %rd2;
	mov.u32 	%r11, %nctaid.x;
	shl.b32 	%r4, %r11, 8;
	mov.f64 	%fd55, 0d0000000000000000;
$L__BB77_2:
	mul.wide.u32 	%rd4, %r71, 8;
	add.s64 	%rd5, %rd1, %rd4;
	ld.global.f64 	%fd29, [%rd5];
	add.f64 	%fd30, %fd55, %fd29;
	add.s32 	%r12, %r71, 128;
	mul.wide.u32 	%rd6, %r12, 8;
	add.s64 	%rd7, %rd1, %rd6;
	ld.global.f64 	%fd31, [%rd7];
	add.f64 	%fd55, %fd30, %fd31;
	add.s32 	%r71, %r71, %r4;
	setp.lt.u32 	%p2, %r71, %r9;
	@%p2 bra 	$L__BB77_2;
$L__BB77_3:
	shl.b32 	%r13, %r1, 3;
	mov.u32 	%r14, __smem_d;
	add.s32 	%r7, %r14, %r13;
	st.shared.f64 	[%r7], %fd55;
	barrier.sync 	0;
	barrier.sync 	0;
	barrier.sync 	0;
	setp.gt.u32 	%p3, %r1, 63;
	@%p3 bra 	$L__BB77_5;
	ld.shared.f64 	%fd32, [%r7+512];
	add.f64 	%fd55, %fd55, %fd32;
	st.shared.f64 	[%r7], %fd55;
$L__BB77_5:
	barrier.sync 	0;
	setp.gt.u32 	%p4, %r1, 31;
	@%p4 bra 	$L__BB77_23;
	// begin inline asm
	activemask.b32 %r15;
	// end inline asm
	ld.shared.f64 	%fd33, [%r7+256];
	add.f64 	%fd6, %fd55, %fd33;
	setp.ne.s32 	%p5, %r15, -1;
	@%p5 bra 	$L__BB77_8;
	// begin inline asm
	mov.b64 {%r23,%r24}, %fd6;
	// end inline asm
	shfl.sync.down.b32	%r26|%p9, %r24, 16, 31, -1;
	shfl.sync.down.b32	%r25|%p10, %r23, 16, 31, -1;
	// begin inline asm
	mov.b64 %fd57, {%r25,%r26};
	// end inline asm
	bra.uni 	$L__BB77_9;
$L__BB77_8:
	// begin inline asm
	mov.u32 %r16, %laneid;
	// end inline asm
	fns.b32 	%r21, %r15, %r16, 17;
	setp.gt.u32 	%p6, %r21, 31;
	selp.b32 	%r22, %r16, %r21, %p6;
	// begin inline asm
	mov.b64 {%r17,%r18}, %fd6;
	// end inline asm
	shfl.sync.idx.b32	%r20|%p7, %r18, %r22, 31, %r15;
	shfl.sync.idx.b32	%r19|%p8, %r17, %r22, 31, %r15;
	// begin inline asm
	mov.b64 %fd57, {%r19,%r20};
	// end inline asm
$L__BB77_9:
	setp.eq.s32 	%p11, %r15, -1;
	add.f64 	%fd10, %fd6, %fd57;
	@%p11 bra 	$L__BB77_11;
	// begin inline asm
	mov.u32 %r27, %laneid;
	// end inline asm
	fns.b32 	%r32, %r15, %r27, 9;
	setp.gt.u32 	%p12, %r32, 31;
	selp.b32 	%r33, %r27, %r32, %p12;
	// begin inline asm
	mov.b64 {%r28,%r29}, %fd10;
	// end inline asm
	shfl.sync.idx.b32	%r31|%p13, %r29, %r33, 31, %r15;
	shfl.sync.idx.b32	%r30|%p14, %r28, %r33, 31, %r15;
	// begin inline asm
	mov.b64 %fd58, {%r30,%r31};
	// end inline asm
	bra.uni 	$L__BB77_12;
$L__BB77_11:
	// begin inline asm
	mov.b64 {%r34,%r35}, %fd10;
	// end inline asm
	shfl.sync.down.b32	%r37|%p15, %r35, 8, 31, -1;
	shfl.sync.down.b32	%r36|%p16, %r34, 8, 31, -1;
	// begin inline asm
	mov.b64 %fd58, {%r36,%r37};
	// end inline asm
$L__BB77_12:
	setp.eq.s32 	%p17, %r15, -1;
	add.f64 	%fd14, %fd10, %fd58;
	@%p17 bra 	$L__BB77_14;
	// begin inline asm
	mov.u32 %r38, %laneid;
	// end inline asm
	fns.b32 	%r43, %r15, %r38, 5;
	setp.gt.u32 	%p18, %r43, 31;
	selp.b32 	%r44, %r38, %r43, %p18;
	// begin inline asm
	mov.b64 {%r39,%r40}, %fd14;
	// end inline asm
	shfl.sync.idx.b32	%r42|%p19, %r40, %r44, 31, %r15;
	shfl.sync.idx.b32	%r41|%p20, %r39, %r44, 31, %r15;
	// begin inline asm
	mov.b64 %fd59, {%r41,%r42};
	// end inline asm
	bra.uni 	$L__BB77_15;
$L__BB77_14:
	// begin inline asm
	mov.b64 {%r45,%r46}, %fd14;
	// end inline asm
	shfl.sync.down.b32	%r48|%p21, %r46, 4, 31, -1;
	shfl.sync.down.b32	%r47|%p22, %r45, 4, 31, -1;
	// begin inline asm
	mov.b64 %fd59, {%r47,%r48};
	// end inline asm
$L__BB77_15:
	setp.eq.s32 	%p23, %r15, -1;
	add.f64 	%fd18, %fd14, %fd59;
	@%p23 bra 	$L__BB77_17;
	// begin inline asm
	mov.u32 %r49, %laneid;
	// end inline asm
	fns.b32 	%r54, %r15, %r49, 3;
	setp.gt.u32 	%p24, %r54, 31;
	selp.b32 	%r55, %r49, %r54, %p24;
	// begin inline asm
	mov.b64 {%r50,%r51}, %fd18;
	// end inline asm
	shfl.sync.idx.b32	%r53|%p25, %r51, %r55, 31, %r15;
	shfl.sync.idx.b32	%r52|%p26, %r50, %r55, 31, %r15;
	// begin inline asm
	mov.b64 %fd60, {%r52,%r53};
	// end inline asm
	bra.uni 	$L__BB77_18;
$L__BB77_17:
	// begin inline asm
	mov.b64 {%r56,%r57}, %fd18;
	// end inline asm
	shfl.sync.down.b32	%r59|%p27, %r57, 2, 31, -1;
	shfl.sync.down.b32	%r58|%p28, %r56, 2, 31, -1;
	// begin inline asm
	mov.b64 %fd60, {%r58,%r59};
	// end inline asm
$L__BB77_18:
	setp.eq.s32 	%p29, %r15, -1;
	add.f64 	%fd22, %fd18, %fd60;
	@%p29 bra 	$L__BB77_20;
	// begin inline asm
	mov.u32 %r60, %laneid;
	// end inline asm
	fns.b32 	%r65, %r15, %r60, 2;
	setp.gt.u32 	%p30, %r65, 31;
	selp.b32 	%r66, %r60, %r65, %p30;
	// begin inline asm
	mov.b64 {%r61,%r62}, %fd22;
	// end inline asm
	shfl.sync.idx.b32	%r64|%p31, %r62, %r66, 31, %r15;
	shfl.sync.idx.b32	%r63|%p32, %r61, %r66, 31, %r15;
	// begin inline asm
	mov.b64 %fd61, {%r63,%r64};
	// end inline asm
	bra.uni 	$L__BB77_21;
$L__BB77_20:
	// begin inline asm
	mov.b64 {%r67,%r68}, %fd22;
	// end inline asm
	shfl.sync.down.b32	%r70|%p33, %r68, 1, 31, -1;
	shfl.sync.down.b32	%r69|%p34, %r67, 1, 31, -1;
	// begin inline asm
	mov.b64 %fd61, {%r69,%r70};
	// end inline asm
$L__BB77_21:
	add.f64 	%fd26, %fd22, %fd61;
	setp.ne.s32 	%p35, %r1, 0;
	@%p35 bra 	$L__BB77_23;
	cvta.to.global.u64 	%rd8, %rd3;
	mul.wide.u32 	%rd9, %r2, 8;
	add.s64 	%rd10, %rd8, %rd9;
	st.global.f64 	[%rd10], %fd26;
$L__BB77_23:
	ret;

}
	// .globl	_Z7reduce6IdLj64ELb1EEvPT_S1_j
.visible .entry _Z7reduce6IdLj64ELb1EEvPT_S1_j(
	.param .u64 .ptr .align 1 _Z7reduce6IdLj64ELb1EEvPT_S1_j_param_0,
	.param .u64 .ptr .align 1 _Z7reduce6IdLj64ELb1EEvPT_S1_j_param_1,
	.param .u32 _Z7reduce6IdLj64ELb1EEvPT_S1_j_param_2
)
{
	.reg .pred 	%p<35>;
	.reg .b32 	%r<72>;
	.reg .b64 	%rd<11>;
	.reg .b64 	%fd<58>;

	ld.param.u64 	%rd2, [_Z7reduce6IdLj64ELb1EEvPT_S1_j_param_0];
	ld.param.u64 	%rd3, [_Z7reduce6IdLj64ELb1EEvPT_S1_j_param_1];
	ld.param.u32 	%r9, [_Z7reduce6IdLj64ELb1EEvPT_S1_j_param_2];
	mov.u32 	%r1, %tid.x;
	mov.u32 	%r2, %ctaid.x;
	shl.b32 	%r10, %r2, 7;
	add.s32 	%r71, %r10, %r1;
	setp.ge.u32 	%p1, %r71, %r9;
	mov.f64 	%fd52, 0d0000000000000000;
	@%p1 bra 	$L__BB78_3;
	cvta.to.global.u64 	%rd1, %rd2;
	mov.u32 	%r11, %nctaid.x;
	shl.b32 	%r4, %r11, 7;
	mov.f64 	%fd52, 0d0000000000000000;
$L__BB78_2:
	mul.wide.u32 	%rd4, %r71, 8;
	add.s64 	%rd5, %rd1, %rd4;
	ld.global.f64 	%fd27, [%rd5];
	add.f64 	%fd28, %fd52, %fd27;
	add.s32 	%r12, %r71, 64;
	mul.wide.u32 	%rd6, %r12, 8;
	add.s64 	%rd7, %rd1, %rd6;
	ld.global.f64 	%fd29, [%rd7];
	add.f64 	%fd52, %fd28, %fd29;
	add.s32 	%r71, %r71, %r4;
	setp.lt.u32 	%p2, %r71, %r9;
	@%p2 bra 	$L__BB78_2;
$L__BB78_3:
	shl.b32 	%r13, %r1, 3;
	mov.u32 	%r14, __smem_d;
	add.s32 	%r7, %r14, %r13;
	st.shared.f64 	[%r7], %fd52;
	barrier.sync 	0;
	barrier.sync 	0;
	barrier.sync 	0;
	barrier.sync 	0;
	setp.gt.u32 	%p3, %r1, 31;
	@%p3 bra 	$L__BB78_21;
	// begin inline asm
	activemask.b32 %r15;
	// end inline asm
	ld.shared.f64 	%fd30, [%r7+256];
	add.f64 	%fd4, %fd52, %fd30;
	setp.ne.s32 	%p4, %r15, -1;
	@%p4 bra 	$L__BB78_6;
	// begin inline asm
	mov.b64 {%r23,%r24}, %fd4;
	// end inline asm
	shfl.sync.down.b32	%r26|%p8, %r24, 16, 31, -1;
	shfl.sync.down.b32	%r25|%p9, %r23, 16, 31, -1;
	// begin inline asm
	mov.b64 %fd53, {%r25,%r26};
	// end inline asm
	bra.uni 	$L__BB78_7;
$L__BB78_6:
	// begin inline asm
	mov.u32 %r16, %laneid;
	// end inline asm
	fns.b32 	%r21, %r15, %r16, 17;
	setp.gt.u32 	%p5, %r21, 31;
	selp.b32 	%r22, %r16, %r21, %p5;
	// begin inline asm
	mov.b64 {%r17,%r18}, %fd4;
	// end inline asm
	shfl.sync.idx.b32	%r20|%p6, %r18, %r22, 31, %r15;
	shfl.sync.idx.b32	%r19|%p7, %r17, %r22, 31, %r15;
	// begin inline asm
	mov.b64 %fd53, {%r19,%r20};
	// end inline asm
$L__BB78_7:
	setp.eq.s32 	%p10, %r15, -1;
	add.f64 	%fd8, %fd4, %fd53;
	@%p10 bra 	$L__BB78_9;
	// begin inline asm
	mov.u32 %r27, %laneid;
	// end inline asm
	fns.b32 	%r32, %r15, %r27, 9;
	setp.gt.u32 	%p11, %r32, 31;
	selp.b32 	%r33, %r27, %r32, %p11;
	// begin inline asm
	mov.b64 {%r28,%r29}, %fd8;
	// end inline asm
	shfl.sync.idx.b32	%r31|%p12, %r29, %r33, 31, %r15;
	shfl.sync.idx.b32	%r30|%p13, %r28, %r33, 31, %r15;
	// begin inline asm
	mov.b64 %fd54, {%r30,%r31};
	// end inline asm
	bra.uni 	$L__BB78_10;
$L__BB78_9:
	// begin inline asm
	mov.b64 {%r34,%r35}, %fd8;
	// end inline asm
	shfl.sync.down.b32	%r37|%p14, %r35, 8, 31, -1;
	shfl.sync.down.b32	%r36|%p15, %r34, 8, 31, -1;
	// begin inline asm
	mov.b64 %fd54, {%r36,%r37};
	// end inline asm
$L__BB78_10:
	setp.eq.s32 	%p16, %r15, -1;
	add.f64 	%fd12, %fd8, %fd54;
	@%p16 bra 	$L__BB78_12;
	// begin inline asm
	mov.u32 %r38, %laneid;
	// end inline asm
	fns.b32 	%r43, %r15, %r38, 5;
	setp.gt.u32 	%p17, %r43, 31;
	selp.b32 	%r44, %r38, %r43, %p17;
	// begin inline asm
	mov.b64 {%r39,%r40}, %fd12;
	// end inline asm
	shfl.sync.idx.b32	%r42|%p18, %r40, %r44, 31, %r15;
	shfl.sync.idx.b32	%r41|%p19, %r39, %r44, 31, %r15;
	// begin inline asm
	mov.b64 %fd55, {%r41,%r42};
	// end inline asm
	bra.uni 	$L__BB78_13;
$L__BB78_12:
	// begin inline asm
	mov.b64 {%r45,%r46}, %fd12;
	// end inline asm
	shfl.sync.down.b32	%r48|%p20, %r46, 4, 31, -1;
	shfl.sync.down.b32	%r47|%p21, %r45, 4, 31, -1;
	// begin inline asm
	mov.b64 %fd55, {%r47,%r48};
	// end inline asm
$L__BB78_13:
	setp.eq.s32 	%p22, %r15, -1;
	add.f64 	%fd16, %fd12, %fd55;
	@%p22 bra 	$L__BB78_15;
	// begin inline asm
	mov.u32 %r49, %laneid;
	// end inline asm
	fns.b32 	%r54, %r15, %r49, 3;
	setp.gt.u32 	%p23, %r54, 31;
	selp.b32 	%r55, %r49, %r54, %p23;
	// begin inline asm
	mov.b64 {%r50,%r51}, %fd16;
	// end inline asm
	shfl.sync.idx.b32	%r53|%p24, %r51, %r55, 31, %r15;
	shfl.sync.idx.b32	%r52|%p25, %r50, %r55, 31, %r15;
	// begin inline asm
	mov.b64 %fd56, {%r52,%r53};
	// end inline asm
	bra.uni 	$L__BB78_16;
$L__BB78_15:
	// begin inline asm
	mov.b64 {%r56,%r57}, %fd16;
	// end inline asm
	shfl.sync.down.b32	%r59|%p26, %r57, 2, 31, -1;
	shfl.sync.down.b32	%r58|%p27, %r56, 2, 31, -1;
	// begin inline asm
	mov.b64 %fd56, {%r58,%r59};
	// end inline asm
$L__BB78_16:
	setp.eq.s32 	%p28, %r15, -1;
	add.f64 	%fd20, %fd16, %fd56;
	@%p28 bra 	$L__BB78_18;
	// begin inline asm
	mov.u32 %r60, %laneid;
	// end inline asm
	fns.b32 	%r65, %r15, %r60, 2;
	setp.gt.u32 	%p29, %r65, 31;
	selp.b32 	%r66, %r60, %r65, %p29;
	// begin inline asm
	mov.b64 {%r61,%r62}, %fd20;
	// end inline asm
	shfl.sync.idx.b32	%r64|%p30, %r62, %r66, 31, %r15;
	shfl.sync.idx.b32	%r63|%p31, %r61, %r66, 31, %r15;
	// begin inline asm
	mov.b64 %fd57, {%r63,%r64};
	// end inline asm
	bra.uni 	$L__BB78_19;
$L__BB78_18:
	// begin inline asm
	mov.b64 {%r67,%r68}, %fd20;
	// end inline asm
	shfl.sync.down.b32	%r70|%p32, %r68, 1, 31, -1;
	shfl.sync.down.b32	%r69|%p33, %r67, 1, 31, -1;
	// begin inline asm
	mov.b64 %fd57, {%r69,%r70};
	// end inline asm
$L__BB78_19:
	add.f64 	%fd24, %fd20, %fd57;
	setp.ne.s32 	%p34, %r1, 0;
	@%p34 bra 	$L__BB78_21;
	cvta.to.global.u64 	%rd8, %rd3;
	mul.wide.u32 	%rd9, %r2, 8;
	add.s64 	%rd10, %rd8, %rd9;
	st.global.f64 	[%rd10], %fd24;
$L__BB78_21:
	ret;

}
	// .globl	_Z7reduce6IdLj32ELb1EEvPT_S1_j
.visible .entry _Z7reduce6IdLj32ELb1EEvPT_S1_j(
	.param .u64 .ptr .align 1 _Z7reduce6IdLj32ELb1EEvPT_S1_j_param_0,
	.param .u64 .ptr .align 1 _Z7reduce6IdLj32ELb1EEvPT_S1_j_param_1,
	.param .u32 _Z7reduce6IdLj32ELb1EEvPT_S1_j_param_2
)
{
	.reg .pred 	%p<35>;
	.reg .b32 	%r<72>;
	.reg .b64 	%rd<11>;
	.reg .b64 	%fd<56>;

	ld.param.u64 	%rd2, [_Z7reduce6IdLj32ELb1EEvPT_S1_j_param_0];
	ld.param.u64 	%rd3, [_Z7reduce6IdLj32ELb1EEvPT_S1_j_param_1];
	ld.param.u32 	%r8, [_Z7reduce6IdLj32ELb1EEvPT_S1_j_param_2];
	mov.u32 	%r1, %tid.x;
	mov.u32 	%r2, %ctaid.x;
	shl.b32 	%r9, %r2, 6;
	add.s32 	%r71, %r9, %r1;
	setp.ge.u32 	%p1, %r71, %r8;
	mov.f64 	%fd50, 0d0000000000000000;
	@%p1 bra 	$L__BB79_3;
	cvta.to.global.u64 	%rd1, %rd2;
	mov.u32 	%r10, %nctaid.x;
	shl.b32 	%r4, %r10, 6;
	mov.f64 	%fd50, 0d0000000000000000;
$L__BB79_2:
	mul.wide.u32 	%rd4, %r71, 8;
	add.s64 	%rd5, %rd1, %rd4;
	ld.global.f64 	%fd26, [%rd5];
	add.f64 	%fd27, %fd50, %fd26;
	add.s32 	%r11, %r71, 32;
	mul.wide.u32 	%rd6, %r11, 8;
	add.s64 	%rd7, %rd1, %rd6;
	ld.global.f64 	%fd28, [%rd7];
	add.f64 	%fd50, %fd27, %fd28;
	add.s32 	%r71, %r71, %r4;
	setp.lt.u32 	%p2, %r71, %r8;
	@%p2 bra 	$L__BB79_2;
$L__BB79_3:
	shl.b32 	%r12, %r1, 3;
	mov.u32 	%r13, __smem_d;
	add.s32 	%r14, %r13, %r12;
	st.shared.f64 	[%r14], %fd50;
	barrier.sync 	0;
	barrier.sync 	0;
	barrier.sync 	0;
	barrier.sync 	0;
	setp.gt.u32 	%p3, %r1, 31;
	@%p3 bra 	$L__BB79_21;
	// begin inline asm
	activemask.b32 %r15;
	// end inline asm
	setp.ne.s32 	%p4, %r15, -1;
	@%p4 bra 	$L__BB79_6;
	// begin inline asm
	mov.b64 {%r23,%r24}, %fd50;
	// end inline asm
	shfl.sync.down.b32	%r26|%p8, %r24, 16, 31, -1;
	shfl.sync.down.b32	%r25|%p9, %r23, 16, 31, -1;
	// begin inline asm
	mov.b64 %fd51, {%r25,%r26};
	// end inline asm
	bra.uni 	$L__BB79_7;
$L__BB79_6:
	// begin inline asm
	mov.u32 %r16, %laneid;
	// end inline asm
	fns.b32 	%r21, %r15, %r16, 17;
	setp.gt.u32 	%p5, %r21, 31;
	selp.b32 	%r22, %r16, %r21, %p5;
	// begin inline asm
	mov.b64 {%r17,%r18}, %fd50;
	// end inline asm
	shfl.sync.idx.b32	%r20|%p6, %r18, %r22, 31, %r15;
	shfl.sync.idx.b32	%r19|%p7, %r17, %r22, 31, %r15;
	// begin inline asm
	mov.b64 %fd51, {%r19,%r20};
	// end inline asm
$L__BB79_7:
	setp.eq.s32 	%p10, %r15, -1;
	add.f64 	%fd7, %fd50, %fd51;
	@%p10 bra 	$L__BB79_9;
	// begin inline asm
	mov.u32 %r27, %laneid;
	// end inline asm
	fns.b32 	%r32, %r15, %r27, 9;
	setp.gt.u32 	%p11, %r32, 31;
	selp.b32 	%r33, %r27, %r32, %p11;
	// begin inline asm
	mov.b64 {%r28,%r29}, %fd7;
	// end inline asm
	shfl.sync.idx.b32	%r31|%p12, %r29, %r33, 31, %r15;
	shfl.sync.idx.b32	%r30|%p13, %r28, %r33, 31, %r15;
	// begin inline asm
	mov.b64 %fd52, {%r30,%r31};
	// end inline asm
	bra.uni 	$L__BB79_10;
$L__BB79_9:
	// begin inline asm
	mov.b64 {%r34,%r35}, %fd7;
	// end inline asm
	shfl.sync.down.b32	%r37|%p14, %r35, 8, 31, -1;
	shfl.sync.down.b32	%r36|%p15, %r34, 8, 31, -1;
	// begin inline asm
	mov.b64 %fd52, {%r36,%r37};
	// end inline asm
$L__BB79_10:
	setp.eq.s32 	%p16, %r15, -1;
	add.f64 	%fd11, %fd7, %fd52;
	@%p16 bra 	$L__BB79_12;
	// begin inline asm
	mov.u32 %r38, %laneid;
	// end inline asm
	fns.b32 	%r43, %r15, %r38, 5;
	setp.gt.u32 	%p17, %r43, 31;
	selp.b32 	%r44, %r38, %r43, %p17;
	// begin inline asm
	mov.b64 {%r39,%r40}, %fd11;
	// end inline asm
	shfl.sync.idx.b32	%r42|%p18, %r40, %r44, 31, %r15;
	shfl.sync.idx.b32	%r41|%p19, %r39, %r44, 31, %r15;
	// begin inline asm
	mov.b64 %fd53, {%r41,%r42};
	// end inline asm
	bra.uni 	$L__BB79_13;
$L__BB79_12:
	// begin inline asm
	mov.b64 {%r45,%r46}, %fd11;
	// end inline asm
	shfl.sync.down.b32	%r48|%p20, %r46, 4, 31, -1;
	shfl.sync.down.b32	%r47|%p21, %r45, 4, 31, -1;
	// begin inline asm
	mov.b64 %fd53, {%r47,%r48};
	// end inline asm
$L__BB79_13:
	setp.eq.s32 	%p22, %r15, -1;
	add.f64 	%fd15, %fd11, %fd53;
	@%p22 bra 	$L__BB79_15;
	// begin inline asm
	mov.u32 %r49, %laneid;
	// end inline asm
	fns.b32 	%r54, %r15, %r49, 3;
	setp.gt.u32 	%p23, %r54, 31;
	selp.b32 	%r55, %r49, %r54, %p23;
	// begin inline asm
	mov.b64 {%r50,%r51}, %fd15;
	// end inline asm
	shfl.sync.idx.b32	%r53|%p24, %r51, %r55, 31, %r15;
	shfl.sync.idx.b32	%r52|%p25, %r50, %r55, 31, %r15;
	// begin inline asm
	mov.b64 %fd54, {%r52,%r53};
	// end inline asm
	bra.uni 	$L__BB79_16;
$L__BB79_15:
	// begin inline asm
	mov.b64 {%r56,%r57}, %fd15;
	// end inline asm
	shfl.sync.down.b32	%r59|%p26, %r57, 2, 31, -1;
	shfl.sync.down.b32	%r58|%p27, %r56, 2, 31, -1;
	// begin inline asm
	mov.b64 %fd54, {%r58,%r59};
	// end inline asm
$L__BB79_16:
	setp.eq.s32 	%p28, %r15, -1;
	add.f64 	%fd19, %fd15, %fd54;
	@%p28 bra 	$L__BB79_18;
	// begin inline asm
	mov.u32 %r60, %laneid;
	// end inline asm
	fns.b32 	%r65, %r15, %r60, 2;
	setp.gt.u32 	%p29, %r65, 31;
	selp.b32 	%r66, %r60, %r65, %p29;
	// begin inline asm
	mov.b64 {%r61,%r62}, %fd19;
	// end inline asm
	shfl.sync.idx.b32	%r64|%p30, %r62, %r66, 31, %r15;
	shfl.sync.idx.b32	%r63|%p31, %r61, %r66, 31, %r15;
	// begin inline asm
	mov.b64 %fd55, {%r63,%r64};
	// end inline asm
	bra.uni 	$L__BB79_19;
$L__BB79_18:
	// begin inline asm
	mov.b64 {%r67,%r68}, %fd19;
	// end inline asm
	shfl.sync.down.b32	%r70|%p32, %r68, 1, 31, -1;
	shfl.sync.down.b32	%r69|%p33, %r67, 1, 31, -1;
	// begin inline asm
	mov.b64 %fd55, {%r69,%r70};
	// end inline asm
$L__BB79_19:
	add.f64 	%fd23, %fd19, %fd55;
	setp.ne.s32 	%p34, %r1, 0;
	@%p34 bra 	$L__BB79_21;
	cvta.to.global.u64 	%rd8, %rd3;
	mul.wide.u32 	%rd9, %r2, 8;
	add.s64 	%rd10, %rd8, %rd9;
	st.global.f64 	[%rd10], %fd23;
$L__BB79_21:
	ret;

}
	// .globl	_Z7reduce6IdLj16ELb1EEvPT_S1_j
.visible .entry _Z7reduce6IdLj16ELb1EEvPT_S1_j(
	.param .u64 .ptr .align 1 _Z7reduce6IdLj16ELb1EEvPT_S1_j_param_0,
	.param .u64 .ptr .align 1 _Z7reduce6IdLj16ELb1EEvPT_S1_j_param_1,
	.param .u32 _Z7reduce6IdLj16ELb1EEvPT_S1_j_param_2
)
{
	.reg .pred 	%p<35>;
	.reg .b32 	%r<72>;
	.reg .b64 	%rd<11>;
	.reg .b64 	%fd<56>;

	ld.param.u64 	%rd2, [_Z7reduce6IdLj16ELb1EEvPT_S1_j_param_0];
	ld.param.u64 	%rd3, [_Z7reduce6IdLj16ELb1EEvPT_S1_j_param_1];
	ld.param.u32 	%r8, [_Z7reduce6IdLj16ELb1EEvPT_S1_j_param_2];
	mov.u32 	%r1, %tid.x;
	mov.u32 	%r2, %ctaid.x;
	shl.b32 	%r9, %r2, 5;
	add.s32 	%r71, %r9, %r1;
	setp.ge.u32 	%p1, %r71, %r8;
	mov.f64 	%fd50, 0d0000000000000000;
	@%p1 bra 	$L__BB80_3;
	cvta.to.global.u64 	%rd1, %rd2;
	mov.u32 	%r10, %nctaid.x;
	shl.b32 	%r4, %r10, 5;
	mov.f64 	%fd50, 0d0000000000000000;
$L__BB80_2:
	mul.wide.u32 	%rd4, %r71, 8;
	add.s64 	%rd5, %rd1, %rd4;
	ld.global.f64 	%fd26, [%rd5];
	add.f64 	%fd27, %fd50, %fd26;
	add.s32 	%r11, %r71, 16;
	mul.wide.u32 	%rd6, %r11, 8;
	add.s64 	%rd7, %rd1, %rd6;
	ld.global.f64 	%fd28, [%rd7];
	add.f64 	%fd50, %fd27, %fd28;
	add.s32 	%r71, %r71, %r4;
	setp.lt.u32 	%p2, %r71, %r8;
	@%p2 bra 	$L__BB80_2;
$L__BB80_3:
	shl.b32 	%r12, %r1, 3;
	mov.u32 	%r13, __smem_d;
	add.s32 	%r14, %r13, %r12;
	st.shared.f64 	[%r14], %fd50;
	barrier.sync 	0;
	barrier.sync 	0;
	barrier.sync 	0;
	barrier.sync 	0;
	setp.gt.u32 	%p3, %r1, 31;
	@%p3 bra 	$L__BB80_21;
	// begin inline asm
	activemask.b32 %r15;
	// end inline asm
	setp.ne.s32 	%p4, %r15, -1;
	@%p4 bra 	$L__BB80_6;
	// begin inline asm
	mov.b64 {%r23,%r24}, %fd50;
	// end inline asm
	shfl.sync.down.b32	%r26|%p8, %r24, 16, 31, -1;
	shfl.sync.down.b32	%r25|%p9, %r23, 16, 31, -1;
	// begin inline asm
	mov.b64 %fd51, {%r25,%r26};
	// end inline asm
	bra.uni 	$L__BB80_7;
$L__BB80_6:
	// begin inline asm
	mov.u32 %r16, %laneid;
	// end inline asm
	fns.b32 	%r21, %r15, %r16, 17;
	setp.gt.u32 	%p5, %r21, 31;
	selp.b32 	%r22, %r16, %r21, %p5;
	// begin inline asm
	mov.b64 {%r17,%r18}, %fd50;
	// end inline asm
	shfl.sync.idx.b32	%r20|%p6, %r18, %r22, 31, %r15;
	shfl.sync.idx.b32	%r19|%p7, %r17, %r22, 31, %r15;
	// begin inline asm
	mov.b64 %fd51, {%r19,%r20};
	// end inline asm
$L__BB80_7:
	setp.eq.s32 	%p10, %r15, -1;
	add.f64 	%fd7, %fd50, %fd51;
	@%p10 bra 	$L__BB80_9;
	// begin inline asm
	mov.u32 %r27, %laneid;
	// end inline asm
	fns.b32 	%r32, %r15, %r27, 9;
	setp.gt.u32 	%p11, %r32, 31;
	selp.b32 	%r33, %r27, %r32, %p11;
	// begin inline asm
	mov.b64 {%r28,%r29}, %fd7;
	// end inline asm
	shfl.sync.idx.b32	%r31|%p12, %r29, %r33, 31, %r15;
	shfl.sync.idx.b32	%r30|%p13, %r28, %r33, 31, %r15;
	// begin inline asm
	mov.b64 %fd52, {%r30,%r31};
	// end inline asm
	bra.uni 	$L__BB80_10;
$L__BB80_9:
	// begin inline asm
	mov.b64 {%r34,%r35}, %fd7;
	// end inline asm
	shfl.sync.down.b32	%r37|%p14, %r35, 8, 31, -1;
	shfl.sync.down.b32	%r36|%p15, %r34, 8, 31, -1;
	// begin inline asm
	mov.b64 %fd52, {%r36,%r37};
	// end inline asm
$L__BB80_10:
	setp.eq.s32 	%p16, %r15, -1;
	add.f64 	%fd11, %fd7, %fd52;
	@%p16 bra 	$L__BB80_12;
	// begin inline asm
	mov.u32 %r38, %laneid;
	// end inline asm
	fns.b32 	%r43, %r15, %r38, 5;
	setp.gt.u32 	%p17, %r43, 31;
	selp.b32 	%r44, %r38, %r43, %p17;
	// begin inline asm
	mov.b64 {%r39,%r40}, %fd11;
	// end inline asm
	shfl.sync.idx.b32	%r42|%p18, %r40, %r44, 31, %r15;
	shfl.sync.idx.b32	%r41|%p19, %r39, %r44, 31, %r15;
	// begin inline asm
	mov.b64 %fd53, {%r41,%r42};
	// end inline asm
	bra.uni 	$L__BB80_13;
$L__BB80_12:
	// begin inline asm
	mov.b64 {%r45,%r46}, %fd11;
	// end inline asm
	shfl.sync.down.b32	%r48|%p20, %r46, 4, 31, -1;
	shfl.sync.down.b32	%r47|%p21, %r45, 4, 31, -1;
	// begin inline asm
	mov.b64 %fd53, {%r47,%r48};
	// end inline asm
$L__BB80_13:
	setp.eq.s32 	%p22, %r15, -1;
	add.f64 	%fd15, %fd11, %fd53;
	@%p22 bra 	$L__BB80_15;
	// begin inline asm
	mov.u32 %r49, %laneid;
	// end inline asm
	fns.b32 	%r54, %r15, %r49, 3;
	setp.gt.u32 	%p23, %r54, 31;
	selp.b32 	%r55, %r49, %r54, %p23;
	// begin inline asm
	mov.b64 {%r50,%r51}, %fd15;
	// end inline asm
	shfl.sync.idx.b32	%r53|%p24, %r51, %r55, 31, %r15;
	shfl.sync.idx.b32	%r52|%p25, %r50, %r55, 31, %r15;
	// begin inline asm
	mov.b64 %fd54, {%r52,%r53};
	// end inline asm
	bra.uni 	$L__BB80_16;
$L__BB80_15:
	// begin inline asm
	mov.b64 {%r56,%r57}, %fd15;
	// end inline asm
	shfl.sync.down.b32	%r59|%p26, %r57, 2, 31, -1;
	shfl.sync.down.b32	%r58|%p27, %r56, 2, 31, -1;
	// begin inline asm
	mov.b64 %fd54, {%r58,%r59};
	// end inline asm
$L__BB80_16:
	setp.eq.s32 	%p28, %r15, -1;
	add.f64 	%fd19, %fd15, %fd54;
	@%p28 bra 	$L__BB80_18;
	// begin inline asm
	mov.u32 %r60, %laneid;
	// end inline asm
	fns.b32 	%r65, %r15, %r60, 2;
	setp.gt.u32 	%p29, %r65, 31;
	selp.b32 	%r66, %r60, %r65, %p29;
	// begin inline asm
	mov.b64 {%r61,%r62}, %fd19;
	// end inline asm
	shfl.sync.idx.b32	%r64|%p30, %r62, %r66, 31, %r15;
	shfl.sync.idx.b32	%r63|%p31, %r61, %r66, 31, %r15;
	// begin inline asm
	mov.b64 %fd55, {%r63,%r64};
	// end inline asm
	bra.uni 	$L__BB80_19;
$L__BB80_18:
	// begin inline asm
	mov.b64 {%r67,%r68}, %fd19;
	// end inline asm
	shfl.sync.down.b32	%r70|%p32, %r68, 1, 31, -1;
	shfl.sync.down.b32	%r69|%p33, %r67, 1, 31, -1;
	// begin inline asm
	mov.b64 %fd55, {%r69,%r70};
	// end inline asm
$L__BB80_19:
	add.f64 	%fd23, %fd19, %fd55;
	setp.ne.s32 	%p34, %r1, 0;
	@%p34 bra 	$L__BB80_21;
	cvta.to.global.u64 	%rd8, %rd3;
	mul.wide.u32 	%rd9, %r2, 8;
	add.s64 	%rd10, %rd8, %rd9;
	st.global.f64 	[%rd10], %fd23;
$L__BB80_21:
	ret;

}
	// .globl	_Z7reduce6IdLj8ELb1EEvPT_S1_j
.visible .entry _Z7reduce6IdLj8ELb1EEvPT_S1_j(
	.param .u64 .ptr .align 1 _Z7reduce6IdLj8ELb1EEvPT_S1_j_param_0,
	.param .u64 .ptr .align 1 _Z7reduce6IdLj8ELb1EEvPT_S1_j_param_1,
	.param .u32 _Z7reduce6IdLj8ELb1EEvPT_S1_j_param_2
)
{
	.reg .pred 	%p<35>;
	.reg .b32 	%r<72>;
	.reg .b64 	%rd<11>;
	.reg .b64 	%fd<56>;

	ld.param.u64 	%rd2, [_Z7reduce6IdLj8ELb1EEvPT_S1_j_param_0];
	ld.param.u64 	%rd3, [_Z7reduce6IdLj8ELb1EEvPT_S1_j_param_1];
	ld.param.u32 	%r8, [_Z7reduce6IdLj8ELb1EEvPT_S1_j_param_2];
	mov.u32 	%r1, %tid.x;
	mov.u32 	%r2, %ctaid.x;
	shl.b32 	%r9, %r2, 4;
	add.s32 	%r71, %r9, %r1;
	setp.ge.u32 	%p1, %r71, %r8;
	mov.f64 	%fd50, 0d0000000000000000;
	@%p1 bra 	$L__BB81_3;
	cvta.to.global.u64 	%rd1, %rd2;
	mov.u32 	%r10, %nctaid.x;
	shl.b32 	%r4, %r10, 4;
	mov.f64 	%fd50, 0d0000000000000000;
$L__BB81_2:
	mul.wide.u32 	%rd4, %r71, 8;
	add.s64 	%rd5, %rd1, %rd4;
	ld.global.f64 	%fd26, [%rd5];
	add.f64 	%fd27, %fd50, %fd26;
	add.s32 	%r11, %r71, 8;
	mul.wide.u32 	%rd6, %r11, 8;
	add.s64 	%rd7, %rd1, %rd6;
	ld.global.f64 	%fd28, [%rd7];
	add.f64 	%fd50, %fd27, %fd28;
	add.s32 	%r71, %r71, %r4;
	setp.lt.u32 	%p2, %r71, %r8;
	@%p2 bra 	$L__BB81_2;
$L__BB81_3:
	shl.b32 	%r12, %r1, 3;
	mov.u32 	%r13, __smem_d;
	add.s32 	%r14, %r13, %r12;
	st.shared.f64 	[%r14], %fd50;
	barrier.sync 	0;
	barrier.sync 	0;
	barrier.sync 	0;
	barrier.sync 	0;
	setp.gt.u32 	%p3, %r1, 31;
	@%p3 bra 	$L__BB81_21;
	// begin inline asm
	activemask.b32 %r15;
	// end inline asm
	setp.ne.s32 	%p4, %r15, -1;
	@%p4 bra 	$L__BB81_6;
	// begin inline asm
	mov.b64 {%r23,%r24}, %fd50;
	// end inline asm
	shfl.sync.down.b32	%r26|%p8, %r24, 16, 31, -1;
	shfl.sync.down.b32	%r25|%p9, %r23, 16, 31, -1;
	// begin inline asm
	mov.b64 %fd51, {%r25,%r26};
	// end inline asm
	bra.uni 	$L__BB81_7;
$L__BB81_6:
	// begin inline asm
	mov.u32 %r16, %laneid;
	// end inline asm
	fns.b32 	%r21, %r15, %r16, 17;
	setp.gt.u32 	%p5, %r21, 31;
	selp.b32 	%r22, %r16, %r21, %p5;
	// begin inline asm
	mov.b64 {%r17,%r18}, %fd50;
	// end inline asm
	shfl.sync.idx.b32	%r20|%p6, %r18, %r22, 31, %r15;
	shfl.sync.idx.b32	%r19|%p7, %r17, %r22, 31, %r15;
	// begin inline asm
	mov.b64 %fd51, {%r19,%r20};
	// end inline asm
$L__BB81_7:
	setp.eq.s32 	%p10, %r15, -1;
	add.f64 	%fd7, %fd50, %fd51;
	@%p10 bra 	$L__BB81_9;
	// begin inline asm
	mov.u32 %r27, %laneid;
	// end inline asm
	fns.b32 	%r32, %r15, %r27, 9;
	setp.gt.u32 	%p11, %r32, 31;
	selp.b32 	%r33, %r27, %r32, %p11;
	// begin inline asm
	mov.b64 {%r28,%r29}, %fd7;
	// end inline asm
	shfl.sync.idx.b32	%r31|%p12, %r29, %r33, 31, %r15;
	shfl.sync.idx.b32	%r30|%p13, %r28, %r33, 31, %r15;
	// begin inline asm
	mov.b64 %fd52, {%r30,%r31};
	// end inline asm
	bra.uni 	$L__BB81_10;
$L__BB81_9:
	// begin inline asm
	mov.b64 {%r34,%r35}, %fd7;
	// end inline asm
	shfl.sync.down.b32	%r37|%p14, %r35, 8, 31, -1;
	shfl.sync.down.b32	%r36|%p15, %r34, 8, 31, -1;
	// begin inline asm
	mov.b64 %fd52, {%r36,%r37};
	// end inline asm
$L__BB81_10:
	setp.eq.s32 	%p16, %r15, -1;
	add.f64 	%fd11, %fd7, %fd52;
	@%p16 bra 	$L__BB81_12;
	// begin inline asm
	mov.u32 %r38, %laneid;
	// end inline asm
	fns.b32 	%r43, %r15, %r38, 5;
	setp.gt.u32 	%p17, %r43, 31;
	selp.b32 	%r44, %r38, %r43, %p17;
	// begin inline asm
	mov.b64 {%r39,%r40}, %fd11;
	// end inline asm
	shfl.sync.idx.b32	%r42|%p18, %r40, %r44, 31, %r15;
	shfl.sync.idx.b32	%r41|%p19, %r39, %r44, 31, %r15;
	// begin inline asm
	mov.b64 %fd53, {%r41,%r42};
	// end inline asm
	bra.uni 	$L__BB81_13;
$L__BB81_12:
	// begin inline asm
	mov.b64 {%r45,%r46}, %fd11;
	// end inline asm
	shfl.sync.down.b32	%r48|%p20, %r46, 4, 31, -1;
	shfl.sync.down.b32	%r47|%p21, %r45, 4, 31, -1;
	// begin inline asm
	mov.b64 %fd53, {%r47,%r48};
	// end inline asm
$L__BB81_13:
	setp.eq.s32 	%p22, %r15, -1;
	add.f64 	%fd15, %fd11, %fd53;
	@%p22 bra 	$L__BB81_15;
	// begin inline asm
	mov.u32 %r49, %laneid;
	// end inline asm
	fns.b32 	%r54, %r15, %r49, 3;
	setp.gt.u32 	%p23, %r54, 31;
	selp.b32 	%r55, %r49, %r54, %p23;
	// begin inline asm
	mov.b64 {%r50,%r51}, %fd15;
	// end inline asm
	shfl.sync.idx.b32	%r53|%p24, %r51, %r55, 31, %r15;
	shfl.sync.idx.b32	%r52|%p25, %r50, %r55, 31, %r15;
	// begin inline asm
	mov.b64 %fd54, {%r52,%r53};
	// end inline asm
	bra.uni 	$L__BB81_16;
$L__BB81_15:
	// begin inline asm
	mov.b64 {%r56,%r57}, %fd15;
	// end inline asm
	shfl.sync.down.b32	%r59|%p26, %r57, 2, 31, -1;
	shfl.sync.down.b32	%r58|%p27, %r56, 2, 31, -1;
	// begin inline asm
	mov.b64 %fd54, {%r58,%r59};
	// end inline asm
$L__BB81_16:
	setp.eq.s32 	%p28, %r15, -1;
	add.f64 	%fd19, %fd15, %fd54;
	@%p28 bra 	$L__BB81_18;
	// begin inline asm
	mov.u32 %r60, %laneid;
	// end inline asm
	fns.b32 	%r65, %r15, %r60, 2;
	setp.gt.u32 	%p29, %r65, 31;
	selp.b32 	%r66, %r60, %r65, %p29;
	// begin inline asm
	mov.b64 {%r61,%r62}, %fd19;
	// end inline asm
	shfl.sync.idx.b32	%r64|%p30, %r62, %r66, 31, %r15;
	shfl.sync.idx.b32	%r63|%p31, %r61, %r66, 31, %r15;
	// begin inline asm
	mov.b64 %fd55, {%r63,%r64};
	// end inline asm
	bra.uni 	$L__BB81_19;
$L__BB81_18:
	// begin inline asm
	mov.b64 {%r67,%r68}, %fd19;
	// end inline asm
	shfl.sync.down.b32	%r70|%p32, %r68, 1, 31, -1;
	shfl.sync.down.b32	%r69|%p33, %r67, 1, 31, -1;
	// begin inline asm
	mov.b64 %fd55, {%r69,%r70};
	// end inline asm
$L__BB81_19:
	add.f64 	%fd23, %fd19, %fd55;
	setp.ne.s32 	%p34, %r1, 0;
	@%p34 bra 	$L__BB81_21;
	cvta.to.global.u64 	%rd8, %rd3;
	mul.wide.u32 	%rd9, %r2, 8;
	add.s64 	%rd10, %rd8, %rd9;
	st.global.f64 	[%rd10], %fd23;
$L__BB81_21:
	ret;

}
	// .globl	_Z7reduce6IdLj4ELb1EEvPT_S1_j
.visible .entry _Z7reduce6IdLj4ELb1EEvPT_S1_j(
	.param .u64 .ptr .align 1 _Z7reduce6IdLj4ELb1EEvPT_S1_j_param_0,
	.param .u64 .ptr .align 1 _Z7reduce6IdLj4ELb1EEvPT_S1_j_param_1,
	.param .u32 _Z7reduce6IdLj4ELb1EEvPT_S1_j_param_2
)
{
	.reg .pred 	%p<35>;
	.reg .b32 	%r<72>;
	.reg .b64 	%rd<11>;
	.reg .b64 	%fd<56>;

	ld.param.u64 	%rd2, [_Z7reduce6IdLj4ELb1EEvPT_S1_j_param_0];
	ld.param.u64 	%rd3, [_Z7reduce6IdLj4ELb1EEvPT_S1_j_param_1];
	ld.param.u32 	%r8, [_Z7reduce6IdLj4ELb1EEvPT_S1_j_param_2];
	mov.u32 	%r1, %tid.x;
	mov.u32 	%r2, %ctaid.x;
	shl.b32 	%r9, %r2, 3;
	add.s32 	%r71, %r9, %r1;
	setp.ge.u32 	%p1, %r71, %r8;
	mov.f64 	%fd50, 0d0000000000000000;
	@%p1 bra 	$L__BB82_3;
	cvta.to.global.u64 	%rd1, %rd2;
	mov.u32 	%r10, %nctaid.x;
	shl.b32 	%r4, %r10, 3;
	mov.f64 	%fd50, 0d0000000000000000;
$L__BB82_2:
	mul.wide.u32 	%rd4, %r71, 8;
	add.s64 	%rd5, %rd1, %rd4;
	ld.global.f64 	%fd26, [%rd5];
	add.f64 	%fd27, %fd50, %fd26;
	add.s32 	%r11, %r71, 4;
	mul.wide.u32 	%rd6, %r11, 8;
	add.s64 	%rd7, %rd1, %rd6;
	ld.global.f64 	%fd28, [%rd7];
	add.f64 	%fd50, %fd27, %fd28;
	add.s32 	%r71, %r71, %r4;
	setp.lt.u32 	%p2, %r71, %r8;
	@%p2 bra 	$L__BB82_2;
$L__BB82_3:
	shl.b32 	%r12, %r1, 3;
	mov.u32 	%r13, __smem_d;
	add.s32 	%r14, %r13, %r12;
	st.shared.f64 	[%r14], %fd50;
	barrier.sync 	0;
	barrier.sync 	0;
	barrier.sync 	0;
	barrier.sync 	0;
	setp.gt.u32 	%p3, %r1, 31;
	@%p3 bra 	$L__BB82_21;
	// begin inline asm
	activemask.b32 %r15;
	// end inline asm
	setp.ne.s32 	%p4, %r15, -1;
	@%p4 bra 	$L__BB82_6;
	// begin inline asm
	mov.b64 {%r23,%r24}, %fd50;
	// end inline asm
	shfl.sync.down.b32	%r26|%p8, %r24, 16, 31, -1;
	shfl.sync.down.b32	%r25|%p9, %r23, 16, 31, -1;
	// begin inline asm
	mov.b64 %fd51, {%r25,%r26};
	// end inline asm
	bra.uni 	$L__BB82_7;
$L__BB82_6:
	// begin inline asm
	mov.u32 %r16, %laneid;
	// end inline asm
	fns.b32 	%r21, %r15, %r16, 17;
	setp.gt.u32 	%p5, %r21, 31;
	selp.b32 	%r22, %r16, %r21, %p5;
	// begin inline asm
	mov.b64 {%r17,%r18}, %fd50;
	// end inline asm
	shfl.sync.idx.b32	%r20|%p6, %r18, %r22, 31, %r15;
	shfl.sync.idx.b32	%r19|%p7, %r17, %r22, 31, %r15;
	// begin inline asm
	mov.b64 %fd51, {%r19,%r20};
	// end inline asm
$L__BB82_7:
	setp.eq.s32 	%p10, %r15, -1;
	add.f64 	%fd7, %fd50, %fd51;
	@%p10 bra 	$L__BB82_9;
	// begin inline asm
	mov.u32 %r27, %laneid;
	// end inline asm
	fns.b32 	%r32, %r15, %r27, 9;
	setp.gt.u32 	%p11, %r32, 31;
	selp.b32 	%r33, %r27, %r32, %p11;
	// begin inline asm
	mov.b64 {%r28,%r29}, %fd7;
	// end inline asm
	shfl.sync.idx.b32	%r31|%p12, %r29, %r33, 31, %r15;
	shfl.sync.idx.b32	%r30|%p13, %r28, %r33, 31, %r15;
	// begin inline asm
	mov.b64 %fd52, {%r30,%r31};
	// end inline asm
	bra.uni 	$L__BB82_10;
$L__BB82_9:
	// begin inline asm
	mov.b64 {%r34,%r35}, %fd7;
	// end inline asm
	shfl.sync.down.b32	%r37|%p14, %r35, 8, 31, -1;
	shfl.sync.down.b32	%r36|%p15, %r34, 8, 31, -1;
	// begin inline asm
	mov.b64 %fd52, {%r36,%r37};
	// end inline asm
$L__BB82_10:
	setp.eq.s32 	%p16, %r15, -1;
	add.f64 	%fd11, %fd7, %fd52;
	@%p16 bra 	$L__BB82_12;
	// begin inline asm
	mov.u32 %r38, %laneid;
	// end inline asm
	fns.b32 	%r43, %r15, %r38, 5;
	setp.gt.u32 	%p17, %r43, 31;
	selp.b32 	%r44, %r38, %r43, %p17;
	// begin inline asm
	mov.b64 {%r39,%r40}, %fd11;
	// end inline asm
	shfl.sync.idx.b32	%r42|%p18, %r40, %r44, 31, %r15;
	shfl.sync.idx.b32	%r41|%p19, %r39, %r44, 31, %r15;
	// begin inline asm
	mov.b64 %fd53, {%r41,%r42};
	// end inline asm
	bra.uni 	$L__BB82_13;
$L__BB82_12:
	// begin inline asm
	mov.b64 {%r45,%r46}, %fd11;
	// end inline asm
	shfl.sync.down.b32	%r48|%p20, %r46, 4, 31, -1;
	shfl.sync.down.b32	%r47|%p21, %r45, 4, 31, -1;
	// begin inline asm
	mov.b64 %fd53, {%r47,%r48};
	// end inline asm
$L__BB82_13:
	setp.eq.s32 	%p22, %r15, -1;
	add.f64 	%fd15, %fd11, %fd53;
	@%p22 bra 	$L__BB82_15;
	// begin inline asm
	mov.u32 %r49, %laneid;
	// end inline asm
	fns.b32 	%r54, %r15, %r49, 3;
	setp.gt.u32 	%p23, %r54, 31;
	selp.b32 	%r55, %r49, %r54, %p23;
	// begin inline asm
	mov.b64 {%r50,%r51}, %fd15;
	// end inline asm
	shfl.sync.idx.b32	%r53|%p24, %r51, %r55, 31, %r15;
	shfl.sync.idx.b32	%r52|%p25, %r50, %r55, 31, %r15;
	// begin inline asm
	mov.b64 %fd54, {%r52,%r53};
	// end inline asm
	bra.uni 	$L__BB82_16;
$L__BB82_15:
	// begin inline asm
	mov.b64 {%r56,%r57}, %fd15;
	// end inline asm
	shfl.sync.down.b32	%r59|%p26, %r57, 2, 31, -1;
	shfl.sync.down.b32	%r58|%p27, %r56, 2, 31, -1;
	// begin inline asm
	mov.b64 %fd54, {%r58,%r59};
	// end inline asm
$L__BB82_16:
	setp.eq.s32 	%p28, %r15, -1;
	add.f64 	%fd19, %fd15, %fd54;
	@%p28 bra 	$L__BB82_18;
	// begin inline asm
	mov.u32 %r60, %laneid;
	// end inline asm
	fns.b32 	%r65, %r15, %r60, 2;
	setp.gt.u32 	%p29, %r65, 31;
	selp.b32 	%r66, %r60, %r65, %p29;
	// begin inline asm
	mov.b64 {%r61,%r62}, %fd19;
	// end inline asm
	shfl.sync.idx.b32	%r64|%p30, %r62, %r66, 31, %r15;
	shfl.sync.idx.b32	%r63|%p31, %r61, %r66, 31, %r15;
	// begin inline asm
	mov.b64 %fd55, {%r63,%r64};
	// end inline asm
	bra.uni 	$L__BB82_19;
$L__BB82_18:
	// begin inline asm
	mov.b64 {%r67,%r68}, %fd19;
	// end inline asm
	shfl.sync.down.b32	%r70|%p32, %r68, 1, 31, -1;
	shfl.sync.down.b32	%r69|%p33, %r67, 1, 31, -1;
	// begin inline asm
	mov.b64 %fd55, {%r69,%r70};
	// end inline asm
$L__BB82_19:
	add.f64 	%fd23, %fd19, %fd55;
	setp.ne.s32 	%p34, %r1, 0;
	@%p34 bra 	$L__BB82_21;
	cvta.to.global.u64 	%rd8, %rd3;
	mul.wide.u32 	%rd9, %r2, 8;
	add.s64 	%rd10, %rd8, %rd9;
	st.global.f64 	[%rd10], %fd23;
$L__BB82_21:
	ret;

}
	// .globl	_Z7reduce6IdLj2ELb1EEvPT_S1_j
.visible .entry _Z7reduce6IdLj2ELb1EEvPT_S1_j(
	.param .u64 .ptr .align 1 _Z7reduce6IdLj2ELb1EEvPT_S1_j_param_0,
	.param .u64 .ptr .align 1 _Z7reduce6IdLj2ELb1EEvPT_S1_j_param_1,
	.param .u32 _Z7reduce6IdLj2ELb1EEvPT_S1_j_param_2
)
{
	.reg .pred 	%p<35>;
	.reg .b32 	%r<72>;
	.reg .b64 	%rd<11>;
	.reg .b64 	%fd<56>;

	ld.param.u64 	%rd2, [_Z7reduce6IdLj2ELb1EEvPT_S1_j_param_0];
	ld.param.u64 	%rd3, [_Z7reduce6IdLj2ELb1EEvPT_S1_j_param_1];
	ld.param.u32 	%r8, [_Z7reduce6IdLj2ELb1EEvPT_S1_j_param_2];
	mov.u32 	%r1, %tid.x;
	mov.u32 	%r2, %ctaid.x;
	shl.b32 	%r9, %r2, 2;
	add.s32 	%r71, %r9, %r1;
	setp.ge.u32 	%p1, %r71, %r8;
	mov.f64 	%fd50, 0d0000000000000000;
	@%p1 bra 	$L__BB83_3;
	cvta.to.global.u64 	%rd1, %rd2;
	mov.u32 	%r10, %nctaid.x;
	shl.b32 	%r4, %r10, 2;
	mov.f64 	%fd50, 0d0000000000000000;
$L__BB83_2:
	mul.wide.u32 	%rd4, %r71, 8;
	add.s64 	%rd5, %rd1, %rd4;
	ld.global.f64 	%fd26, [%rd5];
	add.f64 	%fd27, %fd50, %fd26;
	add.s32 	%r11, %r71, 2;
	mul.wide.u32 	%rd6, %r11, 8;
	add.s64 	%rd7, %rd1, %rd6;
	ld.global.f64 	%fd28, [%rd7];
	add.f64 	%fd50, %fd27, %fd28;
	add.s32 	%r71, %r71, %r4;
	setp.lt.u32 	%p2, %r71, %r8;
	@%p2 bra 	$L__BB83_2;
$L__BB83_3:
	shl.b32 	%r12, %r1, 3;
	mov.u32 	%r13, __smem_d;
	add.s32 	%r14, %r13, %r12;
	st.shared.f64 	[%r14], %fd50;
	barrier.sync 	0;
	barrier.sync 	0;
	barrier.sync 	0;
	barrier.sync 	0;
	setp.gt.u32 	%p3, %r1, 31;
	@%p3 bra 	$L__BB83_21;
	// begin inline asm
	activemask.b32 %r15;
	// end inline asm
	setp.ne.s32 	%p4, %r15, -1;
	@%p4 bra 	$L__BB83_6;
	// begin inline asm
	mov.b64 {%r23,%r24}, %fd50;
	// end inline asm
	shfl.sync.down.b32	%r26|%p8, %r24, 16, 31, -1;
	shfl.sync.down.b32	%r25|%p9, %r23, 16, 31, -1;
	// begin inline asm
	mov.b64 %fd51, {%r25,%r26};
	// end inline asm
	bra.uni 	$L__BB83_7;
$L__BB83_6:
	// begin inline asm
	mov.u32 %r16, %laneid;
	// end inline asm
	fns.b32 	%r21, %r15, %r16, 17;
	setp.gt.u32 	%p5, %r21, 31;
	selp.b32 	%r22, %r16, %r21, %p5;
	// begin inline asm
	mov.b64 {%r17,%r18}, %fd50;
	// end inline asm
	shfl.sync.idx.b32	%r20|%p6, %r18, %r22, 31, %r15;
	shfl.sync.idx.b32	%r19|%p7, %r17, %r22, 31, %r15;
	// begin inline asm
	mov.b64 %fd51, {%r19,%r20};
	// end inline asm
$L__BB83_7:
	setp.eq.s32 	%p10, %r15, -1;
	add.f64 	%fd7, %fd50, %fd51;
	@%p10 bra 	$L__BB83_9;
	// begin inline asm
	mov.u32 %r27, %laneid;
	// end inline asm
	fns.b32 	%r32, %r15, %r27, 9;
	setp.gt.u32 	%p11, %r32, 31;
	selp.b32 	%r33, %r27, %r32, %p11;
	// begin inline asm
	mov.b64 {%r28,%r29}, %fd7;
	// end inline asm
	shfl.sync.idx.b32	%r31|%p12, %r29, %r33, 31, %r15;
	shfl.sync.idx.b32	%r30|%p13, %r28, %r33, 31, %r15;
	// begin inline asm
	mov.b64 %fd52, {%r30,%r31};
	// end inline asm
	bra.uni 	$L__BB83_10;
$L__BB83_9:
	// begin inline asm
	mov.b64 {%r34,%r35}, %fd7;
	// end inline asm
	shfl.sync.down.b32	%r37|%p14, %r35, 8, 31, -1;
	shfl.sync.down.b32	%r36|%p15, %r34, 8, 31, -1;
	// begin inline asm
	mov.b64 %fd52, {%r36,%r37};
	// end inline asm
$L__BB83_10:
	setp.eq.s32 	%p16, %r15, -1;
	add.f64 	%fd11, %fd7, %fd52;
	@%p16 bra 	$L__BB83_12;
	// begin inline asm
	mov.u32 %r38, %laneid;
	// end inline asm
	fns.b32 	%r43, %r15, %r38, 5;
	setp.gt.u32 	%p17, %r43, 31;
	selp.b32 	%r44, %r38, %r43, %p17;
	// begin inline asm
	mov.b64 {%r39,%r40}, %fd11;
	// end inline asm
	shfl.sync.idx.b32	%r42|%p18, %r40, %r44, 31, %r15;
	shfl.sync.idx.b32	%r41|%p19, %r39, %r44, 31, %r15;
	// begin inline asm
	mov.b64 %fd53, {%r41,%r42};
	// end inline asm
	bra.uni 	$L__BB83_13;
$L__BB83_12:
	// begin inline asm
	mov.b64 {%r45,%r46}, %fd11;
	// end inline asm
	shfl.sync.down.b32	%r48|%p20, %r46, 4, 31, -1;
	shfl.sync.down.b32	%r47|%p21, %r45, 4, 31, -1;
	// begin inline asm
	mov.b64 %fd53, {%r47,%r48};
	// end inline asm
$L__BB83_13:
	setp.eq.s32 	%p22, %r15, -1;
	add.f64 	%fd15, %fd11, %fd53;
	@%p22 bra 	$L__BB83_15;
	// begin inline asm
	mov.u32 %r49, %laneid;
	// end inline asm
	fns.b32 	%r54, %r15, %r49, 3;
	setp.gt.u32 	%p23, %r54, 31;
	selp.b32 	%r55, %r49, %r54, %p23;
	// begin inline asm
	mov.b64 {%r50,%r51}, %fd15;
	// end inline asm
	shfl.sync.idx.b32	%r53|%p24, %r51, %r55, 31, %r15;
	shfl.sync.idx.b32	%r52|%p25, %r50, %r55, 31, %r15;
	// begin inline asm
	mov.b64 %fd54, {%r52,%r53};
	// end inline asm
	bra.uni 	$L__BB83_16;
$L__BB83_15:
	// begin inline asm
	mov.b64 {%r56,%r57}, %fd15;
	// end inline asm
	shfl.sync.down.b32	%r59|%p26, %r57, 2, 31, -1;
	shfl.sync.down.b32	%r58|%p27, %r56, 2, 31, -1;
	// begin inline asm
	mov.b64 %fd54, {%r58,%r59};
	// end inline asm
$L__BB83_16:
	setp.eq.s32 	%p28, %r15, -1;
	add.f64 	%fd19, %fd15, %fd54;
	@%p28 bra 	$L__BB83_18;
	// begin inline asm
	mov.u32 %r60, %laneid;
	// end inline asm
	fns.b32 	%r65, %r15, %r60, 2;
	setp.gt.u32 	%p29, %r65, 31;
	selp.b32 	%r66, %r60, %r65, %p29;
	// begin inline asm
	mov.b64 {%r61,%r62}, %fd19;
	// end inline asm
	shfl.sync.idx.b32	%r64|%p30, %r62, %r66, 31, %r15;
	shfl.sync.idx.b32	%r63|%p31, %r61, %r66, 31, %r15;
	// begin inline asm
	mov.b64 %fd55, {%r63,%r64};
	// end inline asm
	bra.uni 	$L__BB83_19;
$L__BB83_18:
	// begin inline asm
	mov.b64 {%r67,%r68}, %fd19;
	// end inline asm
	shfl.sync.down.b32	%r70|%p32, %r68, 1, 31, -1;
	shfl.sync.down.b32	%r69|%p33, %r67, 1, 31, -1;
	// begin inline asm
	mov.b64 %fd55, {%r69,%r70};
	// end inline asm
$L__BB83_19:
	add.f64 	%fd23, %fd19, %fd55;
	setp.ne.s32 	%p34, %r1, 0;
	@%p34 bra 	$L__BB83_21;
	cvta.to.global.u64 	%rd8, %rd3;
	mul.wide.u32 	%rd9, %r2, 8;
	add.s64 	%rd10, %rd8, %rd9;
	st.global.f64 	[%rd10], %fd23;
$L__BB83_21:
	ret;

}
	// .globl	_Z7reduce6IdLj1ELb1EEvPT_S1_j
.visible .entry _Z7reduce6IdLj1ELb1EEvPT_S1_j(
	.param .u64 .ptr .align 1 _Z7reduce6IdLj1ELb1EEvPT_S1_j_param_0,
	.param .u64 .ptr .align 1 _Z7reduce6IdLj1ELb1EEvPT_S1_j_param_1,
	.param .u32 _Z7reduce6IdLj1ELb1EEvPT_S1_j_param_2
)
{
	.reg .pred 	%p<35>;
	.reg .b32 	%r<71>;
	.reg .b64 	%rd<9>;
	.reg .b64 	%fd<56>;

	ld.param.u64 	%rd2, [_Z7reduce6IdLj1ELb1EEvPT_S1_j_param_0];
	ld.param.u64 	%rd3, [_Z7reduce6IdLj1ELb1EEvPT_S1_j_param_1];
	ld.param.u32 	%r8, [_Z7reduce6IdLj1ELb1EEvPT_S1_j_param_2];
	mov.u32 	%r1, %tid.x;
	mov.u32 	%r2, %ctaid.x;
	shl.b32 	%r9, %r2, 1;
	add.s32 	%r70, %r9, %r1;
	setp.ge.u32 	%p1, %r70, %r8;
	mov.f64 	%fd50, 0d0000000000000000;
	@%p1 bra 	$L__BB84_3;
	mov.u32 	%r10, %nctaid.x;
	shl.b32 	%r4, %r10, 1;
	cvta.to.global.u64 	%rd1, %rd2;
	mov.f64 	%fd50, 0d0000000000000000;
$L__BB84_2:
	mul.wide.u32 	%rd4, %r70, 8;
	add.s64 	%rd5, %rd1, %rd4;
	ld.global.f64 	%fd26, [%rd5];
	add.f64 	%fd27, %fd50, %fd26;
	ld.global.f64 	%fd28, [%rd5+8];
	add.f64 	%fd50, %fd27, %fd28;
	add.s32 	%r70, %r70, %r4;
	setp.lt.u32 	%p2, %r70, %r8;
	@%p2 bra 	$L__BB84_2;
$L__BB84_3:
	shl.b32 	%r11, %r1, 3;
	mov.u32 	%r12, __smem_d;
	add.s32 	%r13, %r12, %r11;
	st.shared.f64 	[%r13], %fd50;
	barrier.sync 	0;
	barrier.sync 	0;
	barrier.sync 	0;
	barrier.sync 	0;
	setp.gt.u32 	%p3, %r1, 31;
	@%p3 bra 	$L__BB84_21;
	// begin inline asm
	activemask.b32 %r14;
	// end inline asm
	setp.ne.s32 	%p4, %r14, -1;
	@%p4 bra 	$L__BB84_6;
	// begin inline asm
	mov.b64 {%r22,%r23}, %fd50;
	// end inline asm
	shfl.sync.down.b32	%r25|%p8, %r23, 16, 31, -1;
	shfl.sync.down.b32	%r24|%p9, %r22, 16, 31, -1;
	// begin inline asm
	mov.b64 %fd51, {%r24,%r25};
	// end inline asm
	bra.uni 	$L__BB84_7;
$L__BB84_6:
	// begin inline asm
	mov.u32 %r15, %laneid;
	// end inline asm
	fns.b32 	%r20, %r14, %r15, 17;
	setp.gt.u32 	%p5, %r20, 31;
	selp.b32 	%r21, %r15, %r20, %p5;
	// begin inline asm
	mov.b64 {%r16,%r17}, %fd50;
	// end inline asm
	shfl.sync.idx.b32	%r19|%p6, %r17, %r21, 31, %r14;
	shfl.sync.idx.b32	%r18|%p7, %r16, %r21, 31, %r14;
	// begin inline asm
	mov.b64 %fd51, {%r18,%r19};
	// end inline asm
$L__BB84_7:
	setp.eq.s32 	%p10, %r14, -1;
	add.f64 	%fd7, %fd50, %fd51;
	@%p10 bra 	$L__BB84_9;
	// begin inline asm
	mov.u32 %r26, %laneid;
	// end inline asm
	fns.b32 	%r31, %r14, %r26, 9;
	setp.gt.u32 	%p11, %r31, 31;
	selp.b32 	%r32, %r26, %r31, %p11;
	// begin inline asm
	mov.b64 {%r27,%r28}, %fd7;
	// end inline asm
	shfl.sync.idx.b32	%r30|%p12, %r28, %r32, 31, %r14;
	shfl.sync.idx.b32	%r29|%p13, %r27, %r32, 31, %r14;
	// begin inline asm
	mov.b64 %fd52, {%r29,%r30};
	// end inline asm
	bra.uni 	$L__BB84_10;
$L__BB84_9:
	// begin inline asm
	mov.b64 {%r33,%r34}, %fd7;
	// end inline asm
	shfl.sync.down.b32	%r36|%p14, %r34, 8, 31, -1;
	shfl.sync.down.b32	%r35|%p15, %r33, 8, 31, -1;
	// begin inline asm
	mov.b64 %fd52, {%r35,%r36};
	// end inline asm
$L__BB84_10:
	setp.eq.s32 	%p16, %r14, -1;
	add.f64 	%fd11, %fd7, %fd52;
	@%p16 bra 	$L__BB84_12;
	// begin inline asm
	mov.u32 %r37, %laneid;
	// end inline asm
	fns.b32 	%r42, %r14, %r37, 5;
	setp.gt.u32 	%p17, %r42, 31;
	selp.b32 	%r43, %r37, %r42, %p17;
	// begin inline asm
	mov.b64 {%r38,%r39}, %fd11;
	// end inline asm
	shfl.sync.idx.b32	%r41|%p18, %r39, %r43, 31, %r14;
	shfl.sync.idx.b32	%r40|%p19, %r38, %r43, 31, %r14;
	// begin inline asm
	mov.b64 %fd53, {%r40,%r41};
	// end inline asm
	bra.uni 	$L__BB84_13;
$L__BB84_12:
	// begin inline asm
	mov.b64 {%r44,%r45}, %fd11;
	// end inline asm
	shfl.sync.down.b32	%r47|%p20, %r45, 4, 31, -1;
	shfl.sync.down.b32	%r46|%p21, %r44, 4, 31, -1;
	// begin inline asm
	mov.b64 %fd53, {%r46,%r47};
	// end inline asm
$L__BB84_13:
	setp.eq.s32 	%p22, %r14, -1;
	add.f64 	%fd15, %fd11, %fd53;
	@%p22 bra 	$L__BB84_15;
	// begin inline asm
	mov.u32 %r48, %laneid;
	// end inline asm
	fns.b32 	%r53, %r14, %r48, 3;
	setp.gt.u32 	%p23, %r53, 31;
	selp.b32 	%r54, %r48, %r53, %p23;
	// begin inline asm
	mov.b64 {%r49,%r50}, %fd15;
	// end inline asm
	shfl.sync.idx.b32	%r52|%p24, %r50, %r54, 31, %r14;
	shfl.sync.idx.b32	%r51|%p25, %r49, %r54, 31, %r14;
	// begin inline asm
	mov.b64 %fd54, {%r51,%r52};
	// end inline asm
	bra.uni 	$L__BB84_16;
$L__BB84_15:
	// begin inline asm
	mov.b64 {%r55,%r56}, %fd15;
	// end inline asm
	shfl.sync.down.b32	%r58|%p26, %r56, 2, 31, -1;
	shfl.sync.down.b32	%r57|%p27, %r55, 2, 31, -1;
	// begin inline asm
	mov.b64 %fd54, {%r57,%r58};
	// end inline asm
$L__BB84_16:
	setp.eq.s32 	%p28, %r14, -1;
	add.f64 	%fd19, %fd15, %fd54;
	@%p28 bra 	$L__BB84_18;
	// begin inline asm
	mov.u32 %r59, %laneid;
	// end inline asm
	fns.b32 	%r64, %r14, %r59, 2;
	setp.gt.u32 	%p29, %r64, 31;
	selp.b32 	%r65, %r59, %r64, %p29;
	// begin inline asm
	mov.b64 {%r60,%r61}, %fd19;
	// end inline asm
	shfl.sync.idx.b32	%r63|%p30, %r61, %r65, 31, %r14;
	shfl.sync.idx.b32	%r62|%p31, %r60, %r65, 31, %r14;
	// begin inline asm
	mov.b64 %fd55, {%r62,%r63};
	// end inline asm
	bra.uni 	$L__BB84_19;
$L__BB84_18:
	// begin inline asm
	mov.b64 {%r66,%r67}, %fd19;
	// end inline asm
	shfl.sync.down.b32	%r69|%p32, %r67, 1, 31, -1;
	shfl.sync.down.b32	%r68|%p33, %r66, 1, 31, -1;
	// begin inline asm
	mov.b64 %fd55, {%r68,%r69};
	// end inline asm
$L__BB84_19:
	add.f64 	%fd23, %fd19, %fd55;
	setp.ne.s32 	%p34, %r1, 0;
	@%p34 bra 	$L__BB84_21;
	cvta.to.global.u64 	%rd6, %rd3;
	mul.wide.u32 	%rd7, %r2, 8;
	add.s64 	%rd8, %rd6, %rd7;
	st.global.f64 	[%rd8], %fd23;
$L__BB84_21:
	ret;

}
	// .globl	_Z7reduce6IdLj1024ELb0EEvPT_S1_j
.visible .entry _Z7reduce6IdLj1024ELb0EEvPT_S1_j(
	.param .u64 .ptr .align 1 _Z7reduce6IdLj1024ELb0EEvPT_S1_j_param_0,
	.param .u64 .ptr .align 1 _Z7reduce6IdLj1024ELb0EEvPT_S1_j_param_1,
	.param .u32 _Z7reduce6IdLj1024ELb0EEvPT_S1_j_param_2
)
{
	.reg .pred 	%p<39>;
	.reg .b32 	%r<72>;
	.reg .b64 	%rd<11>;
	.reg .b64 	%fd<72>;

	ld.param.u64 	%rd3, [_Z7reduce6IdLj1024ELb0EEvPT_S1_j_param_0];
	ld.param.u64 	%rd2, [_Z7reduce6IdLj1024ELb0EEvPT_S1_j_param_1];
	ld.param.u32 	%r10, [_Z7reduce6IdLj1024ELb0EEvPT_S1_j_param_2];
	cvta.to.global.u64 	%rd1, %rd3;
	mov.u32 	%r1, %tid.x;
	mov.u32 	%r2, %ctaid.x;
	shl.b32 	%r11, %r2, 11;
	or.b32  	%r71, %r11, %r1;
	setp.ge.u32 	%p1, %r71, %r10;
	mov.f64 	%fd61, 0d0000000000000000;
	@%p1 bra 	$L__BB85_5;
	mov.u32 	%r12, %nctaid.x;
	shl.b32 	%r4, %r12, 11;
	mov.f64 	%fd61, 0d0000000000000000;
$L__BB85_2:
	mul.wide.u32 	%rd4, %r71, 8;
	add.s64 	%rd5, %rd1, %rd4;
	ld.global.f64 	%fd35, [%rd5];
	add.f64 	%fd61, %fd61, %fd35;
	add.s32 	%r6, %r71, 1024;
	setp.ge.u32 	%p2, %r6, %r10;
	@%p2 bra 	$L__BB85_4;
	mul.wide.u32 	%rd6, %r6, 8;
	add.s64 	%rd7, %rd1, %rd6;
	ld.global.f64 	%fd36, [%rd7];
	add.f64 	%fd61, %fd61, %fd36;
$L__BB85_4:
	add.s32 	%r71, %r71, %r4;
	setp.lt.u32 	%p3, %r71, %r10;
	@%p3 bra 	$L__BB85_2;
$L__BB85_5:
	shl.b32 	%r13, %r1, 3;
	mov.u32 	%r14, __smem_d;
	add.s32 	%r8, %r14, %r13;
	st.shared.f64 	[%r8], %fd61;
	barrier.sync 	0;
	setp.gt.u32 	%p4, %r1, 255;
	@%p4 bra 	$L__BB85_7;
	ld.shared.f64 	%fd37, [%r8+2048];
	add.f64 	%fd61, %fd61, %fd37;
	st.shared.f64 	[%r8], %fd61;
$L__BB85_7:
	barrier.sync 	0;
	setp.gt.u32 	%p5, %r1, 127;
	@%p5 bra 	$L__BB85_9;
	ld.shared.f64 	%fd38, [%r8+1024];
	add.f64 	%fd61, %fd61, %fd38;
	st.shared.f64 	[%r8], %fd61;
$L__BB85_9:
	barrier.sync 	0;
	setp.gt.u32 	%p6, %r1, 63;
	@%p6 bra 	$L__BB85_11;
	ld.shared.f64 	%fd39, [%r8+512];
	add.f64 	%fd61, %fd61, %fd39;
	st.shared.f64 	[%r8], %fd61;
$L__BB85_11:
	barrier.sync 	0;
	setp.gt.u32 	%p7, %r1, 31;
	@%p7 bra 	$L__BB85_29;
	// begin inline asm
	activemask.b32 %r15;
	// end inline asm
	ld.shared.f64 	%fd40, [%r8+256];
	add.f64 	%fd12, %fd61, %fd40;
	setp.ne.s32 	%p8, %r15, -1;
	@%p8 bra 	$L__BB85_14;
	// begin inline asm
	mov.b64 {%r23,%r24}, %fd12;
	// end inline asm
	shfl.sync.down.b32	%r26|%p12, %r24, 16, 31, -1;
	shfl.sync.down.b32	%r25|%p13, %r23, 16, 31, -1;
	// begin inline asm
	mov.b64 %fd67, {%r25,%r26};
	// end inline asm
	bra.uni 	$L__BB85_15;
$L__BB85_14:
	// begin inline asm
	mov.u32 %r16, %laneid;
	// end inline asm
	fns.b32 	%r21, %r15, %r16, 17;
	setp.gt.u32 	%p9, %r21, 31;
	selp.b32 	%r22, %r16, %r21, %p9;
	// begin inline asm
	mov.b64 {%r17,%r18}, %fd12;
	// end inline asm
	shfl.sync.idx.b32	%r20|%p10, %r18, %r22, 31, %r15;
	shfl.sync.idx.b32	%r19|%p11, %r17, %r22, 31, %r15;
	// begin inline asm
	mov.b64 %fd67, {%r19,%r20};
	// end inline asm
$L__BB85_15:
	setp.eq.s32 	%p14, %r15, -1;
	add.f64 	%fd16, %fd12, %fd67;
	@%p14 bra 	$L__BB85_17;
	// begin inline asm
	mov.u32 %r27, %laneid;
	// end inline asm
	fns.b32 	%r32, %r15, %r27, 9;
	setp.gt.u32 	%p15, %r32, 31;
	selp.b32 	%r33, %r27, %r32, %p15;
	// begin inline asm
	mov.b64 {%r28,%r29}, %fd16;
	// end inline asm
	shfl.sync.idx.b32	%r31|%p16, %r29, %r33, 31, %r15;
	shfl.sync.idx.b32	%r30|%p17, %r28, %r33, 31, %r15;
	// begin inline asm
	mov.b64 %fd68, {%r30,%r31};
	// end inline asm
	bra.uni 	$L__BB85_18;
$L__BB85_17:
	// begin inline asm
	mov.b64 {%r34,%r35}, %fd16;
	// end inline asm
	shfl.sync.down.b32	%r37|%p18, %r35, 8, 31, -1;
	shfl.sync.down.b32	%r36|%p19, %r34, 8, 31, -1;
	// begin inline asm
	mov.b64 %fd68, {%r36,%r37};
	// end inline asm
$L__BB85_18:
	setp.eq.s32 	%p20, %r15, -1;
	add.f64 	%fd20, %fd16, %fd68;
	@%p20 bra 	$L__BB85_20;
	// begin inline asm
	mov.u32 %r38, %laneid;
	// end inline asm
	fns.b32 	%r43, %r15, %r38, 5;
	setp.gt.u32 	%p21, %r43, 31;
	selp.b32 	%r44, %r38, %r43, %p21;
	// begin inline asm
	mov.b64 {%r39,%r40}, %fd20;
	// end inline asm
	shfl.sync.idx.b32	%r42|%p22, %r40, %r44, 31, %r15;
	shfl.sync.idx.b32	%r41|%p23, %r39, %r44, 31, %r15;
	// begin inline asm
	mov.b64 %fd69, {%r41,%r42};
	// end inline asm
	bra.uni 	$L__BB85_21;
$L__BB85_20:
	// begin inline asm
	mov.b64 {%r45,%r46}, %fd20;
	// end inline asm
	shfl.sync.down.b32	%r48|%p24, %r46, 4, 31, -1;
	shfl.sync.down.b32	%r47|%p25, %r45, 4, 31, -1;
	// begin inline asm
	mov.b64 %fd69, {%r47,%r48};
	// end inline asm
$L__BB85_21:
	setp.eq.s32 	%p26, %r15, -1;
	add.f64 	%fd24, %fd20, %fd69;
	@%p26 bra 	$L__BB85_23;
	// begin inline asm
	mov.u32 %r49, %laneid;
	// end inline asm
	fns.b32 	%r54, %r15, %r49, 3;
	setp.gt.u32 	%p27, %r54, 31;
	selp.b32 	%r55, %r49, %r54, %p27;
	// begin inline asm
	mov.b64 {%r50,%r51}, %fd24;
	// end inline asm
	shfl.sync.idx.b32	%r53|%p28, %r51, %r55, 31, %r15;
	shfl.sync.idx.b32	%r52|%p29, %r50, %r55, 31, %r15;
	// begin inline asm
	mov.b64 %fd70, {%r52,%r53};
	// end inline asm
	bra.uni 	$L__BB85_24;
$L__BB85_23:
	// begin inline asm
	mov.b64 {%r56,%r57}, %fd24;
	// end inline asm
	shfl.sync.down.b32	%r59|%p30, %r57, 2, 31, -1;
	shfl.sync.down.b32	%r58|%p31, %r56, 2, 31, -1;
	// begin inline asm
	mov.b64 %fd70, {%r58,%r59};
	// end inline asm
$L__BB85_24:
	setp.eq.s32 	%p32, %r15, -1;
	add.f64 	%fd28, %fd24, %fd70;
	@%p32 bra 	$L__BB85_26;
	// begin inline asm
	mov.u32 %r60, %laneid;
	// end inline asm
	fns.b32 	%r65, %r15, %r60, 2;
	setp.gt.u32 	%p33, %r65, 31;
	selp.b32 	%r66, %r60, %r65, %p33;
	// begin inline asm
	mov.b64 {%r61,%r62}, %fd28;
	// end inline asm
	shfl.sync.idx.b32	%r64|%p34, %r62, %r66, 31, %r15;
	shfl.sync.idx.b32	%r63|%p35, %r61, %r66, 31, %r15;
	// begin inline asm
	mov.b64 %fd71, {%r63,%r64};
	// end inline asm
	bra.uni 	$L__BB85_27;
$L__BB85_26:
	// begin inline asm
	mov.b64 {%r67,%r68}, %fd28;
	// end inline asm
	shfl.sync.down.b32	%r70|%p36, %r68, 1, 31, -1;
	shfl.sync.down.b32	%r69|%p37, %r67, 1, 31, -1;
	// begin inline asm
	mov.b64 %fd71, {%r69,%r70};
	// end inline asm
$L__BB85_27:
	add.f64 	%fd32, %fd28, %fd71;
	setp.ne.s32 	%p38, %r1, 0;
	@%p38 bra 	$L__BB85_29;
	cvta.to.global.u64 	%rd8, %rd2;
	mul.wide.u32 	%rd9, %r2, 8;
	add.s64 	%rd10, %rd8, %rd9;
	st.global.f64 	[%rd10], %fd32;
$L__BB85_29:
	ret;

}
	// .globl	_Z7reduce6IdLj512ELb0EEvPT_S1_j
.visible .entry _Z7reduce6IdLj512ELb0EEvPT_S1_j(
	.param .u64 .ptr .align 1 _Z7reduce6IdLj512ELb0EEvPT_S1_j_param_0,
	.param .u64 .ptr .align 1 _Z7reduce6IdLj512ELb0EEvPT_S1_j_param_1,
	.param .u32 _Z7reduce6IdLj512ELb0EEvPT_S1_j_param_2
)
{
	.reg .pred 	%p<39>;
	.reg .b32 	%r<72>;
	.reg .b64 	%rd<11>;
	.reg .b64 	%fd<72>;

	ld.param.u64 	%rd3, [_Z7reduce6IdLj512ELb0EEvPT_S1_j_param_0];
	ld.param.u64 	%rd2, [_Z7reduce6IdLj512ELb0EEvPT_S1_j_param_1];
	ld.param.u32 	%r10, [_Z7reduce6IdLj512ELb0EEvPT_S1_j_param_2];
	cvta.to.global.u64 	%rd1, %rd3;
	mov.u32 	%r1, %tid.x;
	mov.u32 	%r2, %ctaid.x;
	shl.b32 	%r11, %r2, 10;
	or.b32  	%r71, %r11, %r1;
	setp.ge.u32 	%p1, %r71, %r10;
	mov.f64 	%fd61, 0d0000000000000000;
	@%p1 bra 	$L__BB86_5;
	mov.u32 	%r12, %nctaid.x;
	shl.b32 	%r4, %r12, 10;
	mov.f64 	%fd61, 0d0000000000000000;
$L__BB86_2:
	mul.wide.u32 	%rd4, %r71, 8;
	add.s64 	%rd5, %rd1, %rd4;
	ld.global.f64 	%fd35, [%rd5];
	add.f64 	%fd61, %fd61, %fd35;
	add.s32 	%r6, %r71, 512;
	setp.ge.u32 	%p2, %r6, %r10;
	@%p2 bra 	$L__BB86_4;
	mul.wide.u32 	%rd6, %r6, 8;
	add.s64 	%rd7, %rd1, %rd6;
	ld.global.f64 	%fd36, [%rd7];
	add.f64 	%fd61, %fd61, %fd36;
$L__BB86_4:
	add.s32 	%r71, %r71, %r4;
	setp.lt.u32 	%p3, %r71, %r10;
	@%p3 bra 	$L__BB86_2;
$L__BB86_5:
	shl.b32 	%r13, %r1, 3;
	mov.u32 	%r14, __smem_d;
	add.s32 	%r8, %r14, %r13;
	st.shared.f64 	[%r8], %fd61;
	barrier.sync 	0;
	setp.gt.u32 	%p4, %r1, 255;
	@%p4 bra 	$L__BB86_7;
	ld.shared.f64 	%fd37, [%r8+2048];
	add.f64 	%fd61, %fd61, %fd37;
	st.shared.f64 	[%r8], %fd61;
$L__BB86_7:
	barrier.sync 	0;
	setp.gt.u32 	%p5, %r1, 127;
	@%p5 bra 	$L__BB86_9;
	ld.shared.f64 	%fd38, [%r8+1024];
	add.f64 	%fd61, %fd61, %fd38;
	st.shared.f64 	[%r8], %fd61;
$L__BB86_9:
	barrier.sync 	0;
	setp.gt.u32 	%p6, %r1, 63;
	@%p6 bra 	$L__BB86_11;
	ld.shared.f64 	%fd39, [%r8+512];
	add.f64 	%fd61, %fd61, %fd39;
	st.shared.f64 	[%r8], %fd61;
$L__BB86_11:
	barrier.sync 	0;
	setp.gt.u32 	%p7, %r1, 31;
	@%p7 bra 	$L__BB86_29;
	// begin inline asm
	activemask.b32 %r15;
	// end inline asm
	ld.shared.f64 	%fd40, [%r8+256];
	add.f64 	%fd12, %fd61, %fd40;
	setp.ne.s32 	%p8, %r15, -1;
	@%p8 bra 	$L__BB86_14;
	// begin inline asm
	mov.b64 {%r23,%r24}, %fd12;
	// end inline asm
	shfl.sync.down.b32	%r26|%p12, %r24, 16, 31, -1;
	shfl.sync.down.b32	%r25|%p13, %r23, 16, 31, -1;
	// begin inline asm
	mov.b64 %fd67, {%r25,%r26};
	// end inline asm
	bra.uni 	$L__BB86_15;
$L__BB86_14:
	// begin inline asm
	mov.u32 %r16, %laneid;
	// end inline asm
	fns.b32 	%r21, %r15, %r16, 17;
	setp.gt.u32 	%p9, %r21, 31;
	selp.b32 	%r22, %r16, %r21, %p9;
	// begin inline asm
	mov.b64 {%r17,%r18}, %fd12;
	// end inline asm
	shfl.sync.idx.b32	%r20|%p10, %r18, %r22, 31, %r15;
	shfl.sync.idx.b32	%r19|%p11, %r17, %r22, 31, %r15;
	// begin inline asm
	mov.b64 %fd67, {%r19,%r20};
	// end inline asm
$L__BB86_15:
	setp.eq.s32 	%p14, %r15, -1;
	add.f64 	%fd16, %fd12, %fd67;
	@%p14 bra 	$L__BB86_17;
	// begin inline asm
	mov.u32 %r27, %laneid;
	// end inline asm
	fns.b32 	%r32, %r15, %r27, 9;
	setp.gt.u32 	%p15, %r32, 31;
	selp.b32 	%r33, %r27, %r32, %p15;
	// begin inline asm
	mov.b64 {%r28,%r29}, %fd16;
	// end inline asm
	shfl.sync.idx.b32	%r31|%p16, %r29, %r33, 31, %r15;
	shfl.sync.idx.b32	%r30|%p17, %r28, %r33, 31, %r15;
	// begin inline asm
	mov.b64 %fd68, {%r30,%r31};
	// end inline asm
	bra.uni 	$L__BB86_18;
$L__BB86_17:
	// begin inline asm
	mov.b64 {%r34,%r35}, %fd16;
	// end inline asm
	shfl.sync.down.b32	%r37|%p18, %r35, 8, 31, -1;
	shfl.sync.down.b32	%r36|%p19, %r34, 8, 31, -1;
	// begin inline asm
	mov.b64 %fd68, {%r36,%r37};
	// end inline asm
$L__BB86_18:
	setp.eq.s32 	%p20, %r15, -1;
	add.f64 	%fd20, %fd16, %fd68;
	@%p20 bra 	$L__BB86_20;
	// begin inline asm
	mov.u32 %r38, %laneid;
	// end inline asm
	fns.b32 	%r43, %r15, %r38, 5;
	setp.gt.u32 	%p21, %r43, 31;
	selp.b32 	%r44, %r38, %r43, %p21;
	// begin inline asm
	mov.b64 {%r39,%r40}, %fd20;
	// end inline asm
	shfl.sync.idx.b32	%r42|%p22, %r40, %r44, 31, %r15;
	shfl.sync.idx.b32	%r41|%p23, %r39, %r44, 31, %r15;
	// begin inline asm
	mov.b64 %fd69, {%r41,%r42};
	// end inline asm
	bra.uni 	$L__BB86_21;
$L__BB86_20:
	// begin inline asm
	mov.b64 {%r45,%r46}, %fd20;
	// end inline asm
	shfl.sync.down.b32	%r48|%p24, %r46, 4, 31, -1;
	shfl.sync.down.b32	%r47|%p25, %r45, 4, 31, -1;
	// begin inline asm
	mov.b64 %fd69, {%r47,%r48};
	// end inline asm
$L__BB86_21:
	setp.eq.s32 	%p26, %r15, -1;
	add.f64 	%fd24, %fd20, %fd69;
	@%p26 bra 	$L__BB86_23;
	// begin inline asm
	mov.u32 %r49, %laneid;
	// end inline asm
	fns.b32 	%r54, %r15, %r49, 3;
	setp.gt.u32 	%p27, %r54, 31;
	selp.b32 	%r55, %r49, %r54, %p27;
	// begin inline asm
	mov.b64 {%r50,%r51}, %fd24;
	// end inline asm
	shfl.sync.idx.b32	%r53|%p28, %r51, %r55, 31, %r15;
	shfl.sync.idx.b32	%r52|%p29, %r50, %r55, 31, %r15;
	// begin inline asm
	mov.b64 %fd70, {%r52,%r53};
	// end inline asm
	bra.uni 	$L__BB86_24;
$L__BB86_23:
	// begin inline asm
	mov.b64 {%r56,%r57}, %fd24;
	// end inline asm
	shfl.sync.down.b32	%r59|%p30, %r57, 2, 31, -1;
	shfl.sync.down.b32	%r58|%p31, %r56, 2, 31, -1;
	// begin inline asm
	mov.b64 %fd70, {%r58,%r59};
	// end inline asm
$L__BB86_24:
	setp.eq.s32 	%p32, %r15, -1;
	add.f64 	%fd28, %fd24, %fd70;
	@%p32 bra 	$L__BB86_26;
	// begin inline asm
	mov.u32 %r60, %laneid;
	// end inline asm
	fns.b32 	%r65, %r15, %r60, 2;
	setp.gt.u32 	%p33, %r65, 31;
	selp.b32 	%r66, %r60, %r65, %p33;
	// begin inline asm
	mov.b64 {%r61,%r62}, %fd28;
	// end inline asm
	shfl.sync.idx.b32	%r64|%p34, %r62, %r66, 31, %r15;
	shfl.sync.idx.b32	%r63|%p35, %r61, %r66, 31, %r15;
	// begin inline asm
	mov.b64 %fd71, {%r63,%r64};
	// end inline asm
	bra.uni 	$L__BB86_27;
$L__BB86_26:
	// begin inline asm
	mov.b64 {%r67,%r68}, %fd28;
	// end inline asm
	shfl.sync.down.b32	%r70|%p36, %r68, 1, 31, -1;
	shfl.sync.down.b32	%r69|%p37, %r67, 1, 31, -1;
	// begin inline asm
	mov.b64 %fd71, {%r69,%r70};
	// end inline asm
$L__BB86_27:
	add.f64 	%fd32, %fd28, %fd71;
	setp.ne.s32 	%p38, %r1, 0;
	@%p38 bra 	$L__BB86_29;
	cvta.to.global.u64 	%rd8, %rd2;
	mul.wide.u32 	%rd9, %r2, 8;
	add.s64 	%rd10, %rd8, %rd9;
	st.global.f64 	[%rd10], %fd32;
$L__BB86_29:
	ret;

}
	// .globl	_Z7reduce6IdLj256ELb0EEvPT_S1_j
.visible .entry _Z7reduce6IdLj256ELb0EEvPT_S1_j(
	.param .u64 .ptr .align 1 _Z7reduce6IdLj256ELb0EEvPT_S1_j_param_0,
	.param .u64 .ptr .align 1 _Z7reduce6IdLj256ELb0EEvPT_S1_j_param_1,
	.param .u32 _Z7reduce6IdLj256ELb0EEvPT_S1_j_param_2
)
{
	.reg .pred 	%p<38>;
	.reg .b32 	%r<72>;
	.reg .b64 	%rd<11>;
	.reg .b64 	%fd<68>;

	ld.param.u64 	%rd3, [_Z7reduce6IdLj256ELb0EEvPT_S1_j_param_0];
	ld.param.u64 	%rd2, [_Z7reduce6IdLj256ELb0EEvPT_S1_j_param_1];
	ld.param.u32 	%r10, [_Z7reduce6IdLj256ELb0EEvPT_S1_j_param_2];
	cvta.to.global.u64 	%rd1, %rd3;
	mov.u32 	%r1, %tid.x;
	mov.u32 	%r2, %ctaid.x;
	shl.b32 	%r11, %r2, 9;
	add.s32 	%r71, %r11, %r1;
	setp.ge.u32 	%p1, %r71, %r10;
	mov.f64 	%fd58, 0d0000000000000000;
	@%p1 bra 	$L__BB87_5;
	mov.u32 	%r12, %nctaid.x;
	shl.b32 	%r4, %r12, 9;
	mov.f64 	%fd58, 0d0000000000000000;
$L__BB87_2:
	mul.wide.u32 	%rd4, %r71, 8;
	add.s64 	%rd5, %rd1, %rd4;
	ld.global.f64 	%fd33, [%rd5];
	add.f64 	%fd58, %fd58, %fd33;
	add.s32 	%r6, %r71, 256;
	setp.ge.u32 	%p2, %r6, %r10;
	@%p2 bra 	$L__BB87_4;
	mul.wide.u32 	%rd6, %r6, 8;
	add.s64 	%rd7, %rd1, %rd6;
	ld.global.f64 	%fd34, [%rd7];
	add.f64 	%fd58, %fd58, %fd34;
$L__BB87_4:
	add.s32 	%r71, %r71, %r4;
	setp.lt.u32 	%p3, %r71, %r10;
	@%p3 bra 	$L__BB87_2;
$L__BB87_5:
	shl.b32 	%r13, %r1, 3;
	mov.u32 	%r14, __smem_d;
	add.s32 	%r8, %r14, %r13;
	st.shared.f64 	[%r8], %fd58;
	barrier.sync 	0;
	barrier.sync 	0;
	setp.gt.u32 	%p4, %r1, 127;
	@%p4 bra 	$L__BB87_7;
	ld.shared.f64 	%fd35, [%r8+1024];
	add.f64 	%fd58, %fd58, %fd35;
	st.shared.f64 	[%r8], %fd58;
$L__BB87_7:
	barrier.sync 	0;
	setp.gt.u32 	%p5, %r1, 63;
	@%p5 bra 	$L__BB87_9;
	ld.shared.f64 	%fd36, [%r8+512];
	add.f64 	%fd58, %fd58, %fd36;
	st.shared.f64 	[%r8], %fd58;
$L__BB87_9:
	barrier.sync 	0;
	setp.gt.u32 	%p6, %r1, 31;
	@%p6 bra 	$L__BB87_27;
	// begin inline asm
	activemask.b32 %r15;
	// end inline asm
	ld.shared.f64 	%fd37, [%r8+256];
	add.f64 	%fd10, %fd58, %fd37;
	setp.ne.s32 	%p7, %r15, -1;
	@%p7 bra 	$L__BB87_12;
	// begin inline asm
	mov.b64 {%r23,%r24}, %fd10;
	// end inline asm
	shfl.sync.down.b32	%r26|%p11, %r24, 16, 31, -1;
	shfl.sync.down.b32	%r25|%p12, %r23, 16, 31, -1;
	// begin inline asm
	mov.b64 %fd63, {%r25,%r26};
	// end inline asm
	bra.uni 	$L__BB87_13;
$L__BB87_12:
	// begin inline asm
	mov.u32 %r16, %laneid;
	// end inline asm
	fns.b32 	%r21, %r15, %r16, 17;
	setp.gt.u32 	%p8, %r21, 31;
	selp.b32 	%r22, %r16, %r21, %p8;
	// begin inline asm
	mov.b64 {%r17,%r18}, %fd10;
	// end inline asm
	shfl.sync.idx.b32	%r20|%p9, %r18, %r22, 31, %r15;
	shfl.sync.idx.b32	%r19|%p10, %r17, %r22, 31, %r15;
	// begin inline asm
	mov.b64 %fd63, {%r19,%r20};
	// end inline asm
$L__BB87_13:
	setp.eq.s32 	%p13, %r15, -1;
	add.f64 	%fd14, %fd10, %fd63;
	@%p13 bra 	$L__BB87_15;
	// begin inline asm
	mov.u32 %r27, %laneid;
	// end inline asm
	fns.b32 	%r32, %r15, %r27, 9;
	setp.gt.u32 	%p14, %r32, 31;
	selp.b32 	%r33, %r27, %r32, %p14;
	// begin inline asm
	mov.b64 {%r28,%r29}, %fd14;
	// end inline asm
	shfl.sync.idx.b32	%r31|%p15, %r29, %r33, 31, %r15;
	shfl.sync.idx.b32	%r30|%p16, %r28, %r33, 31, %r15;
	// begin inline asm
	mov.b64 %fd64, {%r30,%r31};
	// end inline asm
	bra.uni 	$L__BB87_16;
$L__BB87_15:
	// begin inline asm
	mov.b64 {%r34,%r35}, %fd14;
	// end inline asm
	shfl.sync.down.b32	%r37|%p17, %r35, 8, 31, -1;
	shfl.sync.down.b32	%r36|%p18, %r34, 8, 31, -1;
	// begin inline asm
	mov.b64 %fd64, {%r36,%r37};
	// end inline asm
$L__BB87_16:
	setp.eq.s32 	%p19, %r15, -1;
	add.f64 	%fd18, %fd14, %fd64;
	@%p19 bra 	$L__BB87_18;
	// begin inline asm
	mov.u32 %r38, %laneid;
	// end inline asm
	fns.b32 	%r43, %r15, %r38, 5;
	setp.gt.u32 	%p20, %r43, 31;
	selp.b32 	%r44, %r38, %r43, %p20;
	// begin inline asm
	mov.b64 {%r39,%r40}, %fd18;
	// end inline asm
	shfl.sync.idx.b32	%r42|%p21, %r40, %r44, 31, %r15;
	shfl.sync.idx.b32	%r41|%p22, %r39, %r44, 31, %r15;
	// begin inline asm
	mov.b64 %fd65, {%r41,%r42};
	// end inline asm
	bra.uni 	$L__BB87_19;
$L__BB87_18:
	// begin inline asm
	mov.b64 {%r45,%r46}, %fd18;
	// end inline asm
	shfl.sync.down.b32	%r48|%p23, %r46, 4, 31, -1;
	shfl.sync.down.b32	%r47|%p24, %r45, 4, 31, -1;
	// begin inline asm
	mov.b64 %fd65, {%r47,%r48};
	// end inline asm
$L__BB87_19:
	setp.eq.s32 	%p25, %r15, -1;
	add.f64 	%fd22, %fd18, %fd65;
	@%p25 bra 	$L__BB87_21;
	// begin inline asm
	mov.u32 %r49, %laneid;
	// end inline asm
	fns.b32 	%r54, %r15, %r49, 3;
	setp.gt.u32 	%p26, %r54, 31;
	selp.b32 	%r55, %r49, %r54, %p26;
	// begin inline asm
	mov.b64 {%r50,%r51}, %fd22;
	// end inline asm
	shfl.sync.idx.b32	%r53|%p27, %r51, %r55, 31, %r15;
	shfl.sync.idx.b32	%r52|%p28, %r50, %r55, 31, %r15;
	// begin inline asm
	mov.b64 %fd66, {%r52,%r53};
	// end inline asm
	bra.uni 	$L__BB87_22;
$L__BB87_21:
	// begin inline asm
	mov.b64 {%r56,%r57}, %fd22;
	// end inline asm
	shfl.sync.down.b32	%r59|%p29, %r57, 2, 31, -1;
	shfl.sync.down.b32	%r58|%p30, %r56, 2, 31, -1;
	// begin inline asm
	mov.b64 %fd66, {%r58,%r59};
	// end inline asm
$L__BB87_22:
	setp.eq.s32 	%p31, %r15, -1;
	add.f64 	%fd26, %fd22, %fd66;
	@%p31 bra 	$L__BB87_24;
	// begin inline asm
	mov.u32 %r60, %laneid;
	// end inline asm
	fns.b32 	%r65, %r15, %r60, 2;
	setp.gt.u32 	%p32, %r65, 31;
	selp.b32 	%r66, %r60, %r65, %p32;
	// begin inline asm
	mov.b64 {%r61,%r62}, %fd26;
	// end inline asm
	shfl.sync.idx.b32	%r64|%p33, %r62, %r66, 31, %r15;
	shfl.sync.idx.b32	%r63|%p34, %r61, %r66, 31, %r15;
	// begin inline asm
	mov.b64 %fd67, {%r63,%r64};
	// end inline asm
	bra.uni 	$L__BB87_25;
$L__BB87_24:
	// begin inline asm
	mov.b64 {%r67,%r68}, %fd26;
	// end inline asm
	shfl.sync.down.b32	%r70|%p35, %r68, 1, 31, -1;
	shfl.sync.down.b32	%r69|%p36, %r67, 1, 31, -1;
	// begin inline asm
	mov.b64 %fd67, {%r69,%r70};
	// end inline asm
$L__BB87_25:
	add.f64 	%fd30, %fd26, %fd67;
	setp.ne.s32 	%p37, %r1, 0;
	@%p37 bra 	$L__BB87_27;
	cvta.to.global.u64 	%rd8, %rd2;
	mul.wide.u32 	%rd9, %r2, 8;
	add.s64 	%rd10, %rd8, %rd9;
	st.global.f64 	[%rd10], %fd30;
$L__BB87_27:
	ret;

}
	// .globl	_Z7reduce6IdLj128ELb0EEvPT_S1_j
.visible .entry _Z7reduce6IdLj128ELb0EEvPT_S1_j(
	.param .u64 .ptr .align 1 _Z7reduce6IdLj128ELb0EEvPT_S1_j_param_0,
	.param .u64 .ptr .align 1 _Z7reduce6IdLj128ELb0EEvPT_S1_j_param_1,
	.param .u32 _Z7reduce6IdLj128ELb0EEvPT_S1_j_param_2
)
{
	.reg .pred 	%p<37>;
	.reg .b32 	%r<72>;
	.reg .b64 	%rd<11>;
	.reg .b64 	%fd<64>;

	ld.param.u64 	%rd3, [_Z7reduce6IdLj128ELb0EEvPT_S1_j_param_0];
	ld.param.u64 	%rd2, [_Z7reduce6IdLj128ELb0EEvPT_S1_j_param_1];
	ld.param.u32 	%r10, [_Z7reduce6IdLj128ELb0EEvPT_S1_j_param_2];
	cvta.to.global.u64 	%rd1, %rd3;
	mov.u32 	%r1, %tid.x;
	mov.u32 	%r2, %ctaid.x;
	shl.b32 	%r11, %r2, 8;
	add.s32 	%r71, %r11, %r1;
	setp.ge.u32 	%p1, %r71, %r10;
	mov.f64 	%fd55, 0d0000000000000000;
	@%p1 bra 	$L__BB88_5;
	mov.u32 	%r12, %nctaid.x;
	shl.b32 	%r4, %r12, 8;
	mov.f64 	%fd55, 0d0000000000000000;
$L__BB88_2:
	mul.wide.u32 	%rd4, %r71, 8;
	add.s64 	%rd5, %rd1, %rd4;
	ld.global.f64 	%fd31, [%rd5];
	add.f64 	%fd55, %fd55, %fd31;
	add.s32 	%r6, %r71, 128;
	setp.ge.u32 	%p2, %r6, %r10;
	@%p2 bra 	$L__BB88_4;
	mul.wide.u32 	%rd6, %r6, 8;
	add.s64 	%rd7, %rd1, %rd6;
	ld.global.f64 	%fd32, [%rd7];
	add.f64 	%fd55, %fd55, %fd32;
$L__BB88_4:
	add.s32 	%r71, %r71, %r4;
	setp.lt.u32 	%p3, %r71, %r10;
	@%p3 bra 	$L__BB88_2;
$L__BB88_5:
	shl.b32 	%r13, %r1, 3;
	mov.u32 	%r14, __smem_d;
	add.s32 	%r8, %r14, %r13;
	st.shared.f64 	[%r8], %fd55;
	barrier.sync 	0;
	barrier.sync 	0;
	barrier.sync 	0;
	setp.gt.u32 	%p4, %r1, 63;
	@%p4 bra 	$L__BB88_7;
	ld.shared.f64 	%fd33, [%r8+512];
	add.f64 	%fd55, %fd55, %fd33;
	st.shared.f64 	[%r8], %fd55;
$L__BB88_7:
	barrier.sync 	0;
	setp.gt.u32 	%p5, %r1, 31;
	@%p5 bra 	$L__BB88_25;
	// begin inline asm
	activemask.b32 %r15;
	// end inline asm
	ld.shared.f64 	%fd34, [%r8+256];
	add.f64 	%fd8, %fd55, %fd34;
	setp.ne.s32 	%p6, %r15, -1;
	@%p6 bra 	$L__BB88_10;
	// begin inline asm
	mov.b64 {%r23,%r24}, %fd8;
	// end inline asm
	shfl.sync.down.b32	%r26|%p10, %r24, 16, 31, -1;
	shfl.sync.down.b32	%r25|%p11, %r23, 16, 31, -1;
	// begin inline asm
	mov.b64 %fd59, {%r25,%r26};
	// end inline asm
	bra.uni 	$L__BB88_11;
$L__BB88_10:
	// begin inline asm
	mov.u32 %r16, %laneid;
	// end inline asm
	fns.b32 	%r21, %r15, %r16, 17;
	setp.gt.u32 	%p7, %r21, 31;
	selp.b32 	%r22, %r16, %r21, %p7;
	// begin inline asm
	mov.b64 {%r17,%r18}, %fd8;
	// end inline asm
	shfl.sync.idx.b32	%r20|%p8, %r18, %r22, 31, %r15;
	shfl.sync.idx.b32	%r19|%p9, %r17, %r22, 31, %r15;
	// begin inline asm
	mov.b64 %fd59, {%r19,%r20};
	// end inline asm
$L__BB88_11:
	setp.eq.s32 	%p12, %r15, -1;
	add.f64 	%fd12, %fd8, %fd59;
	@%p12 bra 	$L__BB88_13;
	// begin inline asm
	mov.u32 %r27, %laneid;
	// end inline asm
	fns.b32 	%r32, %r15, %r27, 9;
	setp.gt.u32 	%p13, %r32, 31;
	selp.b32 	%r33, %r27, %r32, %p13;
	// begin inline asm
	mov.b64 {%r28,%r29}, %fd12;
	// end inline asm
	shfl.sync.idx.b32	%r31|%p14, %r29, %r33, 31, %r15;
	shfl.sync.idx.b32	%r30|%p15, %r28, %r33, 31, %r15;
	// begin inline asm
	mov.b64 %fd60, {%r30,%r31};
	// end inline asm
	bra.uni 	$L__BB88_14;
$L__BB88_13:
	// begin inline asm
	mov.b64 {%r34,%r35}, %fd12;
	// end inline asm
	shfl.sync.down.b32	%r37|%p16, %r35, 8, 31, -1;
	shfl.sync.down.b32	%r36|%p17, %r34, 8, 31, -1;
	// begin inline asm
	mov.b64 %fd60, {%r36,%r37};
	// end inline asm
$L__BB88_14:
	setp.eq.s32 	%p18, %r15, -1;
	add.f64 	%fd16, %fd12, %fd60;
	@%p18 bra 	$L__BB88_16;
	// begin inline asm
	mov.u32 %r38, %laneid;
	// end inline asm
	fns.b32 	%r43, %r15, %r38, 5;
	setp.gt.u32 	%p19, %r43, 31;
	selp.b32 	%r44, %r38, %r43, %p19;
	// begin inline asm
	mov.b64 {%r39,%r40}, %fd16;
	// end inline asm
	shfl.sync.idx.b32	%r42|%p20, %r40, %r44, 31, %r15;
	shfl.sync.idx.b32	%r41|%p21, %r39, %r44, 31, %r15;
	// begin inline asm
	mov.b64 %fd61, {%r41,%r42};
	// end inline asm
	bra.uni 	$L__BB88_17;
$L__BB88_16:
	// begin inline asm
	mov.b64 {%r45,%r46}, %fd16;
	// end inline asm
	shfl.sync.down.b32	%r48|%p22, %r46, 4, 31, -1;
	shfl.sync.down.b32	%r47|%p23, %r45, 4, 31, -1;
	// begin inline asm
	mov.b64 %fd61, {%r47,%r48};
	// end inline asm
$L__BB88_17:
	setp.eq.s32 	%p24, %r15, -1;
	add.f64 	%fd20, %fd16, %fd61;
	@%p24 bra 	$L__BB88_19;
	// begin inline asm
	mov.u32 %r49, %laneid;
	// end inline asm
	fns.b32 	%r54, %r15, %r49, 3;
	setp.gt.u32 	%p25, %r54, 31;
	selp.b32 	%r55, %r49, %r54, %p25;
	// begin inline asm
	mov.b64 {%r50,%r51}, %fd20;
	// end inline asm
	shfl.sync.idx.b32	%r53|%p26, %r51, %r55, 31, %r15;
	shfl.sync.idx.b32	%r52|%p27, %r50, %r55, 31, %r15;
	// begin inline asm
	mov.b64 %fd62, {%r52,%r53};
	// end inline asm
	bra.uni 	$L__BB88_20;
$L__BB88_19:
	// begin inline asm
	mov.b64 {%r56,%r57}, %fd20;
	// end inline asm
	shfl.sync.down.b32	%r59|%p28, %r57, 2, 31, -1;
	shfl.sync.down.b32	%r58|%p29, %r56, 2, 31, -1;
	// begin inline asm
	mov.b64 %fd62, {%r58,%r59};
	// end inline asm
$L__BB88_20:
	setp.eq.s32 	%p30, %r15, -1;
	add.f64 	%fd24, %fd20, %fd62;
	@%p30 bra 	$L__BB88_22;
	// begin inline asm
	mov.u32 %r60, %laneid;
	// end inline asm
	fns.b32 	%r65, %r15, %r60, 2;
	setp.gt.u32 	%p31, %r65, 31;
	selp.b32 	%r66, %r60, %r65, %p31;
	// begin inline asm
	mov.b64 {%r61,%r62}, %fd24;
	// end inline asm
	shfl.sync.idx.b32	%r64|%p32, %r62, %r66, 31, %r15;
	shfl.sync.idx.b32	%r63|%p33, %r61, %r66, 31, %r15;
	// begin inline asm
	mov.b64 %fd63, {%r63,%r64};
	// end inline asm
	bra.uni 	$L__BB88_23;
$L__BB88_22:
	// begin inline asm
	mov.b64 {%r67,%r68}, %fd24;
	// end inline asm
	shfl.sync.down.b32	%r70|%p34, %r68, 1, 31, -1;
	shfl.sync.down.b32	%r69|%p35, %r67, 1, 31, -1;
	// begin inline asm
	mov.b64 %fd63, {%r69,%r70};
	// end inline asm
$L__BB88_23:
	add.f64 	%fd28, %fd24, %fd63;
	setp.ne.s32 	%p36, %r1, 0;
	@%p36 bra 	$L__BB88_25;
	cvta.to.global.u64 	%rd8, %rd2;
	mul.wide.u32 	%rd9, %r2, 8;
	add.s64 	%rd10, %rd8, %rd9;
	st.global.f64 	[%rd10], %fd28;
$L__BB88_25:
	ret;

}
	// .globl	_Z7reduce6IdLj64ELb0EEvPT_S1_j
.visible .entry _Z7reduce6IdLj64ELb0EEvPT_S1_j(
	.param .u64 .ptr .align 1 _Z7reduce6IdLj64ELb0EEvPT_S1_j_param_0,
	.param .u64 .ptr .align 1 _Z7reduce6IdLj64ELb0EEvPT_S1_j_param_1,
	.param .u32 _Z7reduce6IdLj64ELb0EEvPT_S1_j_param_2
)
{
	.reg .pred 	%p<36>;
	.reg .b32 	%r<72>;
	.reg .b64 	%rd<11>;
	.reg .b64 	%fd<60>;

	ld.param.u64 	%rd3, [_Z7reduce6IdLj64ELb0EEvPT_S1_j_param_0];
	ld.param.u64 	%rd2, [_Z7reduce6IdLj64ELb0EEvPT_S1_j_param_1];
	ld.param.u32 	%r10, [_Z7reduce6IdLj64ELb0EEvPT_S1_j_param_2];
	cvta.to.global.u64 	%rd1, %rd3;
	mov.u32 	%r1, %tid.x;
	mov.u32 	%r2, %ctaid.x;
	shl.b32 	%r11, %r2, 7;
	add.s32 	%r71, %r11, %r1;
	setp.ge.u32 	%p1, %r71, %r10;
	mov.f64 	%fd52, 0d0000000000000000;
	@%p1 bra 	$L__BB89_5;
	mov.u32 	%r12, %nctaid.x;
	shl.b32 	%r4, %r12, 7;
	mov.f64 	%fd52, 0d0000000000000000;
$L__BB89_2:
	mul.wide.u32 	%rd4, %r71, 8;
	add.s64 	%rd5, %rd1, %rd4;
	ld.global.f64 	%fd29, [%rd5];
	add.f64 	%fd52, %fd52, %fd29;
	add.s32 	%r6, %r71, 64;
	setp.ge.u32 	%p2, %r6, %r10;
	@%p2 bra 	$L__BB89_4;
	mul.wide.u32 	%rd6, %r6, 8;
	add.s64 	%rd7, %rd1, %rd6;
	ld.global.f64 	%fd30, [%rd7];
	add.f64 	%fd52, %fd52, %fd30;
$L__BB89_4:
	add.s32 	%r71, %r71, %r4;
	setp.lt.u32 	%p3, %r71, %r10;
	@%p3 bra 	$L__BB89_2;
$L__BB89_5:
	shl.b32 	%r13, %r1, 3;
	mov.u32 	%r14, __smem_d;
	add.s32 	%r8, %r14, %r13;
	st.shared.f64 	[%r8], %fd52;
	barrier.sync 	0;
	barrier.sync 	0;
	barrier.sync 	0;
	barrier.sync 	0;
	setp.gt.u32 	%p4, %r1, 31;
	@%p4 bra 	$L__BB89_23;
	// begin inline asm
	activemask.b32 %r15;
	// end inline asm
	ld.shared.f64 	%fd31, [%r8+256];
	add.f64 	%fd6, %fd52, %fd31;
	setp.ne.s32 	%p5, %r15, -1;
	@%p5 bra 	$L__BB89_8;
	// begin inline asm
	mov.b64 {%r23,%r24}, %fd6;
	// end inline asm
	shfl.sync.down.b32	%r26|%p9, %r24, 16, 31, -1;
	shfl.sync.down.b32	%r25|%p10, %r23, 16, 31, -1;
	// begin inline asm
	mov.b64 %fd55, {%r25,%r26};
	// end inline asm
	bra.uni 	$L__BB89_9;
$L__BB89_8:
	// begin inline asm
	mov.u32 %r16, %laneid;
	// end inline asm
	fns.b32 	%r21, %r15, %r16, 17;
	setp.gt.u32 	%p6, %r21, 31;
	selp.b32 	%r22, %r16, %r21, %p6;
	// begin inline asm
	mov.b64 {%r17,%r18}, %fd6;
	// end inline asm
	shfl.sync.idx.b32	%r20|%p7, %r18, %r22, 31, %r15;
	shfl.sync.idx.b32	%r19|%p8, %r17, %r22, 31, %r15;
	// begin inline asm
	mov.b64 %fd55, {%r19,%r20};
	// end inline asm
$L__BB89_9:
	setp.eq.s32 	%p11, %r15, -1;
	add.f64 	%fd10, %fd6, %fd55;
	@%p11 bra 	$L__BB89_11;
	// begin inline asm
	mov.u32 %r27, %laneid;
	// end inline asm
	fns.b32 	%r32, %r15, %r27, 9;
	setp.gt.u32 	%p12, %r32, 31;
	selp.b32 	%r33, %r27, %r32, %p12;
	// begin inline asm
	mov.b64 {%r28,%r29}, %fd10;
	// end inline asm
	shfl.sync.idx.b32	%r31|%p13, %r29, %r33, 31, %r15;
	shfl.sync.idx.b32	%r30|%p14, %r28, %r33, 31, %r15;
	// begin inline asm
	mov.b64 %fd56, {%r30,%r31};
	// end inline asm
	bra.uni 	$L__BB89_12;
$L__BB89_11:
	// begin inline asm
	mov.b64 {%r34,%r35}, %fd10;
	// end inline asm
	shfl.sync.down.b32	%r37|%p15, %r35, 8, 31, -1;
	shfl.sync.down.b32	%r36|%p16, %r34, 8, 31, -1;
	// begin inline asm
	mov.b64 %fd56, {%r36,%r37};
	// end inline asm
$L__BB89_12:
	setp.eq.s32 	%p17, %r15, -1;
	add.f64 	%fd14, %fd10, %fd56;
	@%p17 bra 	$L__BB89_14;
	// begin inline asm
	mov.u32 %r38, %laneid;
	// end inline asm
	fns.b32 	%r43, %r15, %r38, 5;
	setp.gt.u32 	%p18, %r43, 31;
	selp.b32 	%r44, %r38, %r43, %p18;
	// begin inline asm
	mov.b64 {%r39,%r40}, %fd14;
	// end inline asm
	shfl.sync.idx.b32	%r42|%p19, %r40, %r44, 31, %r15;
	shfl.sync.idx.b32	%r41|%p20, %r39, %r44, 31, %r15;
	// begin inline asm
	mov.b64 %fd57, {%r41,%r42};
	// end inline asm
	bra.uni 	$L__BB89_15;
$L__BB89_14:
	// begin inline asm
	mov.b64 {%r45,%r46}, %fd14;
	// end inline asm
	shfl.sync.down.b32	%r48|%p21, %r46, 4, 31, -1;
	shfl.sync.down.b32	%r47|%p22, %r45, 4, 31, -1;
	// begin inline asm
	mov.b64 %fd57, {%r47,%r48};
	// end inline asm
$L__BB89_15:
	setp.eq.s32 	%p23, %r15, -1;
	add.f64 	%fd18, %fd14, %fd57;
	@%p23 bra 	$L__BB89_17;
	// begin inline asm
	mov.u32 %r49, %laneid;
	// end inline asm
	fns.b32 	%r54, %r15, %r49, 3;
	setp.gt.u32 	%p24, %r54, 31;
	selp.b32 	%r55, %r49, %r54, %p24;
	// begin inline asm
	mov.b64 {%r50,%r51}, %fd18;
	// end inline asm
	shfl.sync.idx.b32	%r53|%p25, %r51, %r55, 31, %r15;
	shfl.sync.idx.b32	%r52|%p26, %r50, %r55, 31, %r15;
	// begin inline asm
	mov.b64 %fd58, {%r52,%r53};
	// end inline asm
	bra.uni 	$L__BB89_18;
$L__BB89_17:
	// begin inline asm
	mov.b64 {%r56,%r57}, %fd18;
	// end inline asm
	shfl.sync.down.b32	%r59|%p27, %r57, 2, 31, -1;
	shfl.sync.down.b32	%r58|%p28, %r56, 2, 31, -1;
	// begin inline asm
	mov.b64 %fd58, {%r58,%r59};
	// end inline asm
$L__BB89_18:
	setp.eq.s32 	%p29, %r15, -1;
	add.f64 	%fd22, %fd18, %fd58;
	@%p29 bra 	$L__BB89_20;
	// begin inline asm
	mov.u32 %r60, %laneid;
	// end inline asm
	fns.b32 	%r65, %r15, %r60, 2;
	setp.gt.u32 	%p30, %r65, 31;
	selp.b32 	%r66, %r60, %r65, %p30;
	// begin inline asm
	mov.b64 {%r61,%r62}, %fd22;
	// end inline asm
	shfl.sync.idx.b32	%r64|%p31, %r62, %r66, 31, %r15;
	shfl.sync.idx.b32	%r63|%p32, %r61, %r66, 31, %r15;
	// begin inline asm
	mov.b64 %fd59, {%r63,%r64};
	// end inline asm
	bra.uni 	$L__BB89_21;
$L__BB89_20:
	// begin inline asm
	mov.b64 {%r67,%r68}, %fd22;
	// end inline asm
	shfl.sync.down.b32	%r70|%p33, %r68, 1, 31, -1;
	shfl.sync.down.b32	%r69|%p34, %r67, 1, 31, -1;
	// begin inline asm
	mov.b64 %fd59, {%r69,%r70};
	// end inline asm
$L__BB89_21:
	add.f64 	%fd26, %fd22, %fd59;
	setp.ne.s32 	%p35, %r1, 0;
	@%p35 bra 	$L__BB89_23;
	cvta.to.global.u64 	%rd8, %rd2;
	mul.wide.u32 	%rd9, %r2, 8;
	add.s64 	%rd10, %rd8, %rd9;
	st.global.f64 	[%rd10], %fd26;
$L__BB89_23:
	ret;

}
	// .globl	_Z7reduce6IdLj32ELb0EEvPT_S1_j
.visible .entry _Z7reduce6IdLj32ELb0EEvPT_S1_j(
	.param .u64 .ptr .align 1 _Z7reduce6IdLj32ELb0EEvPT_S1_j_param_0,
	.param .u64 .ptr .align 1 _Z7reduce6IdLj32ELb0EEvPT_S1_j_param_1,
	.param .u32 _Z7reduce6IdLj32ELb0EEvPT_S1_j_param_2
)
{
	.reg .pred 	%p<36>;
	.reg .b32 	%r<72>;
	.reg .b64 	%rd<11>;
	.reg .b64 	%fd<58>;

	ld.param.u64 	%rd3, [_Z7reduce6IdLj32ELb0EEvPT_S1_j_param_0];
	ld.param.u64 	%rd2, [_Z7reduce6IdLj32ELb0EEvPT_S1_j_param_1];
	ld.param.u32 	%r9, [_Z7reduce6IdLj32ELb0EEvPT_S1_j_param_2];
	cvta.to.global.u64 	%rd1, %rd3;
	mov.u32 	%r1, %tid.x;
	mov.u32 	%r2, %ctaid.x;
	shl.b32 	%r10, %r2, 6;
	add.s32 	%r71, %r10, %r1;
	setp.ge.u32 	%p1, %r71, %r9;
	mov.f64 	%fd50, 0d0000000000000000;
	@%p1 bra 	$L__BB90_5;
	mov.u32 	%r11, %nctaid.x;
	shl.b32 	%r4, %r11, 6;
	mov.f64 	%fd50, 0d0000000000000000;
$L__BB90_2:
	mul.wide.u32 	%rd4, %r71, 8;
	add.s64 	%rd5, %rd1, %rd4;
	ld.global.f64 	%fd28, [%rd5];
	add.f64 	%fd50, %fd50, %fd28;
	add.s32 	%r6, %r71, 32;
	setp.ge.u32 	%p2, %r6, %r9;
	@%p2 bra 	$L__BB90_4;
	mul.wide.u32 	%rd6, %r6, 8;
	add.s64 	%rd7, %rd1, %rd6;
	ld.global.f64 	%fd29, [%rd7];
	add.f64 	%fd50, %fd50, %fd29;
$L__BB90_4:
	add.s32 	%r71, %r71, %r4;
	setp.lt.u32 	%p3, %r71, %r9;
	@%p3 bra 	$L__BB90_2;
$L__BB90_5:
	shl.b32 	%r12, %r1, 3;
	mov.u32 	%r13, __smem_d;
	add.s32 	%r14, %r13, %r12;
	st.shared.f64 	[%r14], %fd50;
	barrier.sync 	0;
	barrier.sync 	0;
	barrier.sync 	0;
	barrier.sync 	0;
	setp.gt.u32 	%p4, %r1, 31;
	@%p4 bra 	$L__BB90_23;
	// begin inline asm
	activemask.b32 %r15;
	// end inline asm
	setp.ne.s32 	%p5, %r15, -1;
	@%p5 bra 	$L__BB90_8;
	// begin inline asm
	mov.b64 {%r23,%r24}, %fd50;
	// end inline asm
	shfl.sync.down.b32	%r26|%p9, %r24, 16, 31, -1;
	shfl.sync.down.b32	%r25|%p10, %r23, 16, 31, -1;
	// begin inline asm
	mov.b64 %fd53, {%r25,%r26};
	// end inline asm
	bra.uni 	$L__BB90_9;
$L__BB90_8:
	// begin inline asm
	mov.u32 %r16, %laneid;
	// end inline asm
	fns.b32 	%r21, %r15, %r16, 17;
	setp.gt.u32 	%p6, %r21, 31;
	selp.b32 	%r22, %r16, %r21, %p6;
	// begin inline asm
	mov.b64 {%r17,%r18}, %fd50;
	// end inline asm
	shfl.sync.idx.b32	%r20|%p7, %r18, %r22, 31, %r15;
	shfl.sync.idx.b32	%r19|%p8, %r17, %r22, 31, %r15;
	// begin inline asm
	mov.b64 %fd53, {%r19,%r20};
	// end inline asm
$L__BB90_9:
	setp.eq.s32 	%p11, %r15, -1;
	add.f64 	%fd9, %fd50, %fd53;
	@%p11 bra 	$L__BB90_11;
	// begin inline asm
	mov.u32 %r27, %laneid;
	// end inline asm
	fns.b32 	%r32, %r15, %r27, 9;
	setp.gt.u32 	%p12, %r32, 31;
	selp.b32 	%r33, %r27, %r32, %p12;
	// begin inline asm
	mov.b64 {%r28,%r29}, %fd9;
	// end inline asm
	shfl.sync.idx.b32	%r31|%p13, %r29, %r33, 31, %r15;
	shfl.sync.idx.b32	%r30|%p14, %r28, %r33, 31, %r15;
	// begin inline asm
	mov.b64 %fd54, {%r30,%r31};
	// end inline asm
	bra.uni 	$L__BB90_12;
$L__BB90_11:
	// begin inline asm
	mov.b64 {%r34,%r35}, %fd9;
	// end inline asm
	shfl.sync.down.b32	%r37|%p15, %r35, 8, 31, -1;
	shfl.sync.down.b32	%r36|%p16, %r34, 8, 31, -1;
	// begin inline asm
	mov.b64 %fd54, {%r36,%r37};
	// end inline asm
$L__BB90_12:
	setp.eq.s32 	%p17, %r15, -1;
	add.f64 	%fd13, %fd9, %fd54;
	@%p17 bra 	$L__BB90_14;
	// begin inline asm
	mov.u32 %r38, %laneid;
	// end inline asm
	fns.b32 	%r43, %r15, %r38, 5;
	setp.gt.u32 	%p18, %r43, 31;
	selp.b32 	%r44, %r38, %r43, %p18;
	// begin inline asm
	mov.b64 {%r39,%r40}, %fd13;
	// end inline asm
	shfl.sync.idx.b32	%r42|%p19, %r40, %r44, 31, %r15;
	shfl.sync.idx.b32	%r41|%p20, %r39, %r44, 31, %r15;
	// begin inline asm
	mov.b64 %fd55, {%r41,%r42};
	// end inline asm
	bra.uni 	$L__BB90_15;
$L__BB90_14:
	// begin inline asm
	mov.b64 {%r45,%r46}, %fd13;
	// end inline asm
	shfl.sync.down.b32	%r48|%p21, %r46, 4, 31, -1;
	shfl.sync.down.b32	%r47|%p22, %r45, 4, 31, -1;
	// begin inline asm
	mov.b64 %fd55, {%r47,%r48};
	// end inline asm
$L__BB90_15:
	setp.eq.s32 	%p23, %r15, -1;
	add.f64 	%fd17, %fd13, %fd55;
	@%p23 bra 	$L__BB90_17;
	// begin inline asm
	mov.u32 %r49, %laneid;
	// end inline asm
	fns.b32 	%r54, %r15, %r49, 3;
	setp.gt.u32 	%p24, %r54, 31;
	selp.b32 	%r55, %r49, %r54, %p24;
	// begin inline asm
	mov.b64 {%r50,%r51}, %fd17;
	// end inline asm
	shfl.sync.idx.b32	%r53|%p25, %r51, %r55, 31, %r15;
	shfl.sync.idx.b32	%r52|%p26, %r50, %r55, 31, %r15;
	// begin inline asm
	mov.b64 %fd56, {%r52,%r53};
	// end inline asm
	bra.uni 	$L__BB90_18;
$L__BB90_17:
	// begin inline asm
	mov.b64 {%r56,%r57}, %fd17;
	// end inline asm
	shfl.sync.down.b32	%r59|%p27, %r57, 2, 31, -1;
	shfl.sync.down.b32	%r58|%p28, %r56, 2, 31, -1;
	// begin inline asm
	mov.b64 %fd56, {%r58,%r59};
	// end inline asm
$L__BB90_18:
	setp.eq.s32 	%p29, %r15, -1;
	add.f64 	%fd21, %fd17, %fd56;
	@%p29 bra 	$L__BB90_20;
	// begin inline asm
	mov.u32 %r60, %laneid;
	// end inline asm
	fns.b32 	%r65, %r15, %r60, 2;
	setp.gt.u32 	%p30, %r65, 31;
	selp.b32 	%r66, %r60, %r65, %p30;
	// begin inline asm
	mov.b64 {%r61,%r62}, %fd21;
	// end inline asm
	shfl.sync.idx.b32	%r64|%p31, %r62, %r66, 31, %r15;
	shfl.sync.idx.b32	%r63|%p32, %r61, %r66, 31, %r15;
	// begin inline asm
	mov.b64 %fd57, {%r63,%r64};
	// end inline asm
	bra.uni 	$L__BB90_21;
$L__BB90_20:
	// begin inline asm
	mov.b64 {%r67,%r68}, %fd21;
	// end inline asm
	shfl.sync.down.b32	%r70|%p33, %r68, 1, 31, -1;
	shfl.sync.down.b32	%r69|%p34, %r67, 1, 31, -1;
	// begin inline asm
	mov.b64 %fd57, {%r69,%r70};
	// end inline asm
$L__BB90_21:
	add.f64 	%fd25, %fd21, %fd57;
	setp.ne.s32 	%p35, %r1, 0;
	@%p35 bra 	$L__BB90_23;
	cvta.to.global.u64 	%rd8, %rd2;
	mul.wide.u32 	%rd9, %r2, 8;
	add.s64 	%rd10, %rd8, %rd9;
	st.global.f64 	[%rd10], %fd25;
$L__BB90_23:
	ret;

}
	// .globl	_Z7reduce6IdLj16ELb0EEvPT_S1_j
.visible .entry _Z7reduce6IdLj16ELb0EEvPT_S1_j(
	.param .u64 .ptr .align 1 _Z7reduce6IdLj16ELb0EEvPT_S1_j_param_0,
	.param .u64 .ptr .align 1 _Z7reduce6IdLj16ELb0EEvPT_S1_j_param_1,
	.param .u32 _Z7reduce6IdLj16ELb0EEvPT_S1_j_param_2
)
{
	.reg .pred 	%p<36>;
	.reg .b32 	%r<72>;
	.reg .b64 	%rd<11>;
	.reg .b64 	%fd<58>;

	ld.param.u64 	%rd3, [_Z7reduce6IdLj16ELb0EEvPT_S1_j_param_0];
	ld.param.u64 	%rd2, [_Z7reduce6IdLj16ELb0EEvPT_S1_j_param_1];
	ld.param.u32 	%r9, [_Z7reduce6IdLj16ELb0EEvPT_S1_j_param_2];
	cvta.to.global.u64 	%rd1, %rd3;
	mov.u32 	%r1, %tid.x;
	mov.u32 	%r2, %ctaid.x;
	shl.b32 	%r10, %r2, 5;
	add.s32 	%r71, %r10, %r1;
	setp.ge.u32 	%p1, %r71, %r9;
	mov.f64 	%fd50, 0d0000000000000000;
	@%p1 bra 	$L__BB91_5;
	mov.u32 	%r11, %nctaid.x;
	shl.b32 	%r4, %r11, 5;
	mov.f64 	%fd50, 0d0000000000000000;
$L__BB91_2:
	mul.wide.u32 	%rd4, %r71, 8;
	add.s64 	%rd5, %rd1, %rd4;
	ld.global.f64 	%fd28, [%rd5];
	add.f64 	%fd50, %fd50, %fd28;
	add.s32 	%r6, %r71, 16;
	setp.ge.u32 	%p2, %r6, %r9;
	@%p2 bra 	$L__BB91_4;
	mul.wide.u32 	%rd6, %r6, 8;
	add.s64 	%rd7, %rd1, %rd6;
	ld.global.f64 	%fd29, [%rd7];
	add.f64 	%fd50, %fd50, %fd29;
$L__BB91_4:
	add.s32 	%r71, %r71, %r4;
	setp.lt.u32 	%p3, %r71, %r9;
	@%p3 bra 	$L__BB91_2;
$L__BB91_5:
	shl.b32 	%r12, %r1, 3;
	mov.u32 	%r13, __smem_d;
	add.s32 	%r14, %r13, %r12;
	st.shared.f64 	[%r14], %fd50;
	barrier.sync 	0;
	barrier.sync 	0;
	barrier.sync 	0;
	barrier.sync 	0;
	setp.gt.u32 	%p4, %r1, 31;
	@%p4 bra 	$L__BB91_23;
	// begin inline asm
	activemask.b32 %r15;
	// end inline asm
	setp.ne.s32 	%p5, %r15, -1;
	@%p5 bra 	$L__BB91_8;
	// begin inline asm
	mov.b64 {%r23,%r24}, %fd50;
	// end inline asm
	shfl.sync.down.b32	%r26|%p9, %r24, 16, 31, -1;
	shfl.sync.down.b32	%r25|%p10, %r23, 16, 31, -1;
	// begin inline asm
	mov.b64 %fd53, {%r25,%r26};
	// end inline asm
	bra.uni 	$L__BB91_9;
$L__BB91_8:
	// begin inline asm
	mov.u32 %r16, %laneid;
	// end inline asm
	fns.b32 	%r21, %r15, %r16, 17;
	setp.gt.u32 	%p6, %r21, 31;
	selp.b32 	%r22, %r16, %r21, %p6;
	// begin inline asm
	mov.b64 {%r17,%r18}, %fd50;
	// end inline asm
	shfl.sync.idx.b32	%r20|%p7, %r18, %r22, 31, %r15;
	shfl.sync.idx.b32	%r19|%p8, %r17, %r22, 31, %r15;
	// begin inline asm
	mov.b64 %fd53, {%r19,%r20};
	// end inline asm
$L__BB91_9:
	setp.eq.s32 	%p11, %r15, -1;
	add.f64 	%fd9, %fd50, %fd53;
	@%p11 bra 	$L__BB91_11;
	// begin inline asm
	mov.u32 %r27, %laneid;
	// end inline asm
	fns.b32 	%r32, %r15, %r27, 9;
	setp.gt.u32 	%p12, %r32, 31;
	selp.b32 	%r33, %r27, %r32, %p12;
	// begin inline asm
	mov.b64 {%r28,%r29}, %fd9;
	// end inline asm
	shfl.sync.idx.b32	%r31|%p13, %r29, %r33, 31, %r15;
	shfl.sync.idx.b32	%r30|%p14, %r28, %r33, 31, %r15;
	// begin inline asm
	mov.b64 %fd54, {%r30,%r31};
	// end inline asm
	bra.uni 	$L__BB91_12;
$L__BB91_11:
	// begin inline asm
	mov.b64 {%r34,%r35}, %fd9;
	// end inline asm
	shfl.sync.down.b32	%r37|%p15, %r35, 8, 31, -1;
	shfl.sync.down.b32	%r36|%p16, %r34, 8, 31, -1;
	// begin inline asm
	mov.b64 %fd54, {%r36,%r37};
	// end inline asm
$L__BB91_12:
	setp.eq.s32 	%p17, %r15, -1;
	add.f64 	%fd13, %fd9, %fd54;
	@%p17 bra 	$L__BB91_14;
	// begin inline asm
	mov.u32 %r38, %laneid;
	// end inline asm
	fns.b32 	%r43, %r15, %r38, 5;
	setp.gt.u32 	%p18, %r43, 31;
	selp.b32 	%r44, %r38, %r43, %p18;
	// begin inline asm
	mov.b64 {%r39,%r40}, %fd13;
	// end inline asm
	shfl.sync.idx.b32	%r42|%p19, %r40, %r44, 31, %r15;
	shfl.sync.idx.b32	%r41|%p20, %r39, %r44, 31, %r15;
	// begin inline asm
	mov.b64 %fd55, {%r41,%r42};
	// end inline asm
	bra.uni 	$L__BB91_15;
$L__BB91_14:
	// begin inline asm
	mov.b64 {%r45,%r46}, %fd13;
	// end inline asm
	shfl.sync.down.b32	%r48|%p21, %r46, 4, 31, -1;
	shfl.sync.down.b32	%r47|%p22, %r45, 4, 31, -1;
	// begin inline asm
	mov.b64 %fd55, {%r47,%r48};
	// end inline asm
$L__BB91_15:
	setp.eq.s32 	%p23, %r15, -1;
	add.f64 	%fd17, %fd13, %fd55;
	@%p23 bra 	$L__BB91_17;
	// begin inline asm
	mov.u32 %r49, %laneid;
	// end inline asm
	fns.b32 	%r54, %r15, %r49, 3;
	setp.gt.u32 	%p24, %r54, 31;
	selp.b32 	%r55, %r49, %r54, %p24;
	// begin inline asm
	mov.b64 {%r50,%r51}, %fd17;
	// end inline asm
	shfl.sync.idx.b32	%r53|%p25, %r51, %r55, 31, %r15;
	shfl.sync.idx.b32	%r52|%p26, %r50, %r55, 31, %r15;
	// begin inline asm
	mov.b64 %fd56, {%r52,%r53};
	// end inline asm
	bra.uni 	$L__BB91_18;
$L__BB91_17:
	// begin inline asm
	mov.b64 {%r56,%r57}, %fd17;
	// end inline asm
	shfl.sync.down.b32	%r59|%p27, %r57, 2, 31, -1;
	shfl.sync.down.b32	%r58|%p28, %r56, 2, 31, -1;
	// begin inline asm
	mov.b64 %fd56, {%r58,%r59};
	// end inline asm
$L__BB91_18:
	setp.eq.s32 	%p29, %r15, -1;
	add.f64 	%fd21, %fd17, %fd56;
	@%p29 bra 	$L__BB91_20;
	// begin inline asm
	mov.u32 %r60, %laneid;
	// end inline asm
	fns.b32 	%r65, %r15, %r60, 2;
	setp.gt.u32 	%p30, %r65, 31;
	selp.b32 	%r66, %r60, %r65, %p30;
	// begin inline asm
	mov.b64 {%r61,%r62}, %fd21;
	// end inline asm
	shfl.sync.idx.b32	%r64|%p31, %r62, %r66, 31, %r15;
	shfl.sync.idx.b32	%r63|%p32, %r61, %r66, 31, %r15;
	// begin inline asm
	mov.b64 %fd57, {%r63,%r64};
	// end inline asm
	bra.uni 	$L__BB91_21;
$L__BB91_20:
	// begin inline asm
	mov.b64 {%r67,%r68}, %fd21;
	// end inline asm
	shfl.sync.down.b32	%r70|%p33, %r68, 1, 31, -1;
	shfl.sync.down.b32	%r69|%p34, %r67, 1, 31, -1;
	// begin inline asm
	mov.b64 %fd57, {%r69,%r70};
	// end inline asm
$L__BB91_21:
	add.f64 	%fd25, %fd21, %fd57;
	setp.ne.s32 	%p35, %r1, 0;
	@%p35 bra 	$L__BB91_23;
	cvta.to.global.u64 	%rd8, %rd2;
	mul.wide.u32 	%rd9, %r2, 8;
	add.s64 	%rd10, %rd8, %rd9;
	st.global.f64 	[%rd10], %fd25;
$L__BB91_23:
	ret;

}
	// .globl	_Z7reduce6IdLj8ELb0EEvPT_S1_j
.visible .entry _Z7reduce6IdLj8ELb0EEvPT_S1_j(
	.param .u64 .ptr .align 1 _Z7reduce6IdLj8ELb0EEvPT_S1_j_param_0,
	.param .u64 .ptr .align 1 _Z7reduce6IdLj8ELb0EEvPT_S1_j_param_1,
	.param .u32 _Z7reduce6IdLj8ELb0EEvPT_S1_j_param_2
)
{
	.reg .pred 	%p<36>;
	.reg .b32 	%r<72>;
	.reg .b64 	%rd<11>;
	.reg .b64 	%fd<58>;

	ld.param.u64 	%rd3, [_Z7reduce6IdLj8ELb0EEvPT_S1_j_param_0];
	ld.param.u64 	%rd2, [_Z7reduce6IdLj8ELb0EEvPT_S1_j_param_1];
	ld.param.u32 	%r9, [_Z7reduce6IdLj8ELb0EEvPT_S1_j_param_2];
	cvta.to.global.u64 	%rd1, %rd3;
	mov.u32 	%r1, %tid.x;
	mov.u32 	%r2, %ctaid.x;
	shl.b32 	%r10, %r2, 4;
	add.s32 	%r71, %r10, %r1;
	setp.ge.u32 	%p1, %r71, %r9;
	mov.f64 	%fd50, 0d0000000000000000;
	@%p1 bra 	$L__BB92_5;
	mov.u32 	%r11, %nctaid.x;
	shl.b32 	%r4, %r11, 4;
	mov.f64 	%fd50, 0d0000000000000000;
$L__BB92_2:
	mul.wide.u32 	%rd4, %r71, 8;
	add.s64 	%rd5, %rd1, %rd4;
	ld.global.f64 	%fd28, [%rd5];
	add.f64 	%fd50, %fd50, %fd28;
	add.s32 	%r6, %r71, 8;
	setp.ge.u32 	%p2, %r6, %r9;
	@%p2 bra 	$L__BB92_4;
	mul.wide.u32 	%rd6, %r6, 8;
	add.s64 	%rd7, %rd1, %rd6;
	ld.global.f64 	%fd29, [%rd7];
	add.f64 	%fd50, %fd50, %fd29;
$L__BB92_4:
	add.s32 	%r71, %r71, %r4;
	setp.lt.u32 	%p3, %r71, %r9;
	@%p3 bra 	$L__BB92_2;
$L__BB92_5:
	shl.b32 	%r12, %r1, 3;
	mov.u32 	%r13, __smem_d;
	add.s32 	%r14, %r13, %r12;
	st.shared.f64 	[%r14], %fd50;
	barrier.sync 	0;
	barrier.sync 	0;
	barrier.sync 	0;
	barrier.sync 	0;
	setp.gt.u32 	%p4, %r1, 31;
	@%p4 bra 	$L__BB92_23;
	// begin inline asm
	activemask.b32 %r15;
	// end inline asm
	setp.ne.s32 	%p5, %r15, -1;
	@%p5 bra 	$L__BB92_8;
	// begin inline asm
	mov.b64 {%r23,%r24}, %fd50;
	// end inline asm
	shfl.sync.down.b32	%r26|%p9, %r24, 16, 31, -1;
	shfl.sync.down.b32	%r25|%p10, %r23, 16, 31, -1;
	// begin inline asm
	mov.b64 %fd53, {%r25,%r26};
	// end inline asm
	bra.uni 	$L__BB92_9;
$L__BB92_8:
	// begin inline asm
	mov.u32 %r16, %laneid;
	// end inline asm
	fns.b32 	%r21, %r15, %r16, 17;
	setp.gt.u32 	%p6, %r21, 31;
	selp.b32 	%r22, %r16, %r21, %p6;
	// begin inline asm
	mov.b64 {%r17,%r18}, %fd50;
	// end inline asm
	shfl.sync.idx.b32	%r20|%p7, %r18, %r22, 31, %r15;
	shfl.sync.idx.b32	%r19|%p8, %r17, %r22, 31, %r15;
	// begin inline asm
	mov.b64 %fd53, {%r19,%r20};
	// end inline asm
$L__BB92_9:
	setp.eq.s32 	%p11, %r15, -1;
	add.f64 	%fd9, %fd50, %fd53;
	@%p11 bra 	$L__BB92_11;
	// begin inline asm
	mov.u32 %r27, %laneid;
	// end inline asm
	fns.b32 	%r32, %r15, %r27, 9;
	setp.gt.u32 	%p12, %r32, 31;
	selp.b32 	%r33, %r27, %r32, %p12;
	// begin inline asm
	mov.b64 {%r28,%r29}, %fd9;
	// end inline asm
	shfl.sync.idx.b32	%r31|%p13, %r29, %r33, 31, %r15;
	shfl.sync.idx.b32	%r30|%p14, %r28, %r33, 31, %r15;
	// begin inline asm
	mov.b64 %fd54, {%r30,%r31};
	// end inline asm
	bra.uni 	$L__BB92_12;
$L__BB92_11:
	// begin inline asm
	mov.b64 {%r34,%r35}, %fd9;
	// end inline asm
	shfl.sync.down.b32	%r37|%p15, %r35, 8, 31, -1;
	shfl.sync.down.b32	%r36|%p16, %r34, 8, 31, -1;
	// begin inline asm
	mov.b64 %fd54, {%r36,%r37};
	// end inline asm
$L__BB92_12:
	setp.eq.s32 	%p17, %r15, -1;
	add.f64 	%fd13, %fd9, %fd54;
	@%p17 bra 	$L__BB92_14;
	// begin inline asm
	mov.u32 %r38, %laneid;
	// end inline asm
	fns.b32 	%r43, %r15, %r38, 5;
	setp.gt.u32 	%p18, %r43, 31;
	selp.b32 	%r44, %r38, %r43, %p18;
	// begin inline asm
	mov.b64 {%r39,%r40}, %fd13;
	// end inline asm
	shfl.sync.idx.b32	%r42|%p19, %r40, %r44, 31, %r15;
	shfl.sync.idx.b32	%r41|%p20, %r39, %r44, 31, %r15;
	// begin inline asm
	mov.b64 %fd55, {%r41,%r42};
	// end inline asm
	bra.uni 	$L__BB92_15;
$L__BB92_14:
	// begin inline asm
	mov.b64 {%r45,%r46}, %fd13;
	// end inline asm
	shfl.sync.down.b32	%r48|%p21, %r46, 4, 31, -1;
	shfl.sync.down.b32	%r47|%p22, %r45, 4, 31, -1;
	// begin inline asm
	mov.b64 %fd55, {%r47,%r48};
	// end inline asm
$L__BB92_15:
	setp.eq.s32 	%p23, %r15, -1;
	add.f64 	%fd17, %fd13, %fd55;
	@%p23 bra 	$L__BB92_17;
	// begin inline asm
	mov.u32 %r49, %laneid;
	// end inline asm
	fns.b32 	%r54, %r15, %r49, 3;
	setp.gt.u32 	%p24, %r54, 31;
	selp.b32 	%r55, %r49, %r54, %p24;
	// begin inline asm
	mov.b64 {%r50,%r51}, %fd17;
	// end inline asm
	shfl.sync.idx.b32	%r53|%p25, %r51, %r55, 31, %r15;
	shfl.sync.idx.b32	%r52|%p26, %r50, %r55, 31, %r15;
	// begin inline asm
	mov.b64 %fd56, {%r52,%r53};
	// end inline asm
	bra.uni 	$L__BB92_18;
$L__BB92_17:
	// begin inline asm
	mov.b64 {%r56,%r57}, %fd17;
	// end inline asm
	shfl.sync.down.b32	%r59|%p27, %r57, 2, 31, -1;
	shfl.sync.down.b32	%r58|%p28, %r56, 2, 31, -1;
	// begin inline asm
	mov.b64 %fd56, {%r58,%r59};
	// end inline asm
$L__BB92_18:
	setp.eq.s32 	%p29, %r15, -1;
	add.f64 	%fd21, %fd17, %fd56;
	@%p29 bra 	$L__BB92_20;
	// begin inline asm
	mov.u32 %r60, %laneid;
	// end inline asm
	fns.b32 	%r65, %r15, %r60, 2;
	setp.gt.u32 	%p30, %r65, 31;
	selp.b32 	%r66, %r60, %r65, %p30;
	// begin inline asm
	mov.b64 {%r61,%r62}, %fd21;
	// end inline asm
	shfl.sync.idx.b32	%r64|%p31, %r62, %r66, 31, %r15;
	shfl.sync.idx.b32	%r63|%p32, %r61, %r66, 31, %r15;
	// begin inline asm
	mov.b64 %fd57, {%r63,%r64};
	// end inline asm
	bra.uni 	$L__BB92_21;
$L__BB92_20:
	// begin inline asm
	mov.b64 {%r67,%r68}, %fd21;
	// end inline asm
	shfl.sync.down.b32	%r70|%p33, %r68, 1, 31, -1;
	shfl.sync.down.b32	%r69|%p34, %r67, 1, 31, -1;
	// begin inline asm
	mov.b64 %fd57, {%r69,%r70};
	// end inline asm
$L__BB92_21:
	add.f64 	%fd25, %fd21, %fd57;
	setp.ne.s32 	%p35, %r1, 0;
	@%p35 bra 	$L__BB92_23;
	cvta.to.global.u64 	%rd8, %rd2;
	mul.wide.u32 	%rd9, %r2, 8;
	add.s64 	%rd10, %rd8, %rd9;
	st.global.f64 	[%rd10], %fd25;
$L__BB92_23:
	ret;

}
	// .globl	_Z7reduce6IdLj4ELb0EEvPT_S1_j
.visible .entry _Z7reduce6IdLj4ELb0EEvPT_S1_j(
	.param .u64 .ptr .align 1 _Z7reduce6IdLj4ELb0EEvPT_S1_j_param_0,
	.param .u64 .ptr .align 1 _Z7reduce6IdLj4ELb0EEvPT_S1_j_param_1,
	.param .u32 _Z7reduce6IdLj4ELb0EEvPT_S1_j_param_2
)
{
	.reg .pred 	%p<36>;
	.reg .b32 	%r<72>;
	.reg .b64 	%rd<11>;
	.reg .b64 	%fd<58>;

	ld.param.u64 	%rd3, [_Z7reduce6IdLj4ELb0EEvPT_S1_j_param_0];
	ld.param.u64 	%rd2, [_Z7reduce6IdLj4ELb0EEvPT_S1_j_param_1];
	ld.param.u32 	%r9, [_Z7reduce6IdLj4ELb0EEvPT_S1_j_param_2];
	cvta.to.global.u64 	%rd1, %rd3;
	mov.u32 	%r1, %tid.x;
	mov.u32 	%r2, %ctaid.x;
	shl.b32 	%r10, %r2, 3;
	add.s32 	%r71, %r10, %r1;
	setp.ge.u32 	%p1, %r71, %r9;
	mov.f64 	%fd50, 0d0000000000000000;
	@%p1 bra 	$L__BB93_5;
	mov.u32 	%r11, %nctaid.x;
	shl.b32 	%r4, %r11, 3;
	mov.f64 	%fd50, 0d0000000000000000;
$L__BB93_2:
	mul.wide.u32 	%rd4, %r71, 8;
	add.s64 	%rd5, %rd1, %rd4;
	ld.global.f64 	%fd28, [%rd5];
	add.f64 	%fd50, %fd50, %fd28;
	add.s32 	%r6, %r71, 4;
	setp.ge.u32 	%p2, %r6, %r9;
	@%p2 bra 	$L__BB93_4;
	mul.wide.u32 	%rd6, %r6, 8;
	add.s64 	%rd7, %rd1, %rd6;
	ld.global.f64 	%fd29, [%rd7];
	add.f64 	%fd50, %fd50, %fd29;
$L__BB93_4:
	add.s32 	%r71, %r71, %r4;
	setp.lt.u32 	%p3, %r71, %r9;
	@%p3 bra 	$L__BB93_2;
$L__BB93_5:
	shl.b32 	%r12, %r1, 3;
	mov.u32 	%r13, __smem_d;
	add.s32 	%r14, %r13, %r12;
	st.shared.f64 	[%r14], %fd50;
	barrier.sync 	0;
	barrier.sync 	0;
	barrier.sync 	0;
	barrier.sync 	0;
	setp.gt.u32 	%p4, %r1, 31;
	@%p4 bra 	$L__BB93_23;
	// begin inline asm
	activemask.b32 %r15;
	// end inline asm
	setp.ne.s32 	%p5, %r15, -1;
	@%p5 bra 	$L__BB93_8;
	// begin inline asm
	mov.b64 {%r23,%r24}, %fd50;
	// end inline asm
	shfl.sync.down.b32	%r26|%p9, %r24, 16, 31, -1;
	shfl.sync.down.b32	%r25|%p10, %r23, 16, 31, -1;
	// begin inline asm
	mov.b64 %fd53, {%r25,%r26};
	// end inline asm
	bra.uni 	$L__BB93_9;
$L__BB93_8:
	// begin inline asm
	mov.u32 %r16, %laneid;
	// end inline asm
	fns.b32 	%r21, %r15, %r16, 17;
	setp.gt.u32 	%p6, %r21, 31;
	selp.b32 	%r22, %r16, %r21, %p6;
	// begin inline asm
	mov.b64 {%r17,%r18}, %fd50;
	// end inline asm
	shfl.sync.idx.b32	%r20|%p7, %r18, %r22, 31, %r15;
	shfl.sync.idx.b32	%r19|%p8, %r17, %r22, 31, %r15;
	// begin inline asm
	mov.b64 %fd53, {%r19,%r20};
	// end inline asm
$L__BB93_9:
	setp.eq.s32 	%p11, %r15, -1;
	add.f64 	%fd9, %fd50, %fd53;
	@%p11 bra 	$L__BB93_11;
	// begin inline asm
	mov.u32 %r27, %laneid;
	// end inline asm
	fns.b32 	%r32, %r15, %r27, 9;
	setp.gt.u32 	%p12, %r32, 31;
	selp.b32 	%r33, %r27, %r32, %p12;
	// begin inline asm
	mov.b64 {%r28,%r29}, %fd9;
	// end inline asm
	shfl.sync.idx.b32	%r31|%p13, %r29, %r33, 31, %r15;
	shfl.sync.idx.b32	%r30|%p14, %r28, %r33, 31, %r15;
	// begin inline asm
	mov.b64 %fd54, {%r30,%r31};
	// end inline asm
	bra.uni 	$L__BB93_12;
$L__BB93_11:
	// begin inline asm
	mov.b64 {%r34,%r35}, %fd9;
	// end inline asm
	shfl.sync.down.b32	%r37|%p15, %r35, 8, 31, -1;
	shfl.sync.down.b32	%r36|%p16, %r34, 8, 31, -1;
	// begin inline asm
	mov.b64 %fd54, {%r36,%r37};
	// end inline asm
$L__BB93_12:
	setp.eq.s32 	%p17, %r15, -1;
	add.f64 	%fd13, %fd9, %fd54;
	@%p17 bra 	$L__BB93_14;
	// begin inline asm
	mov.u32 %r38, %laneid;
	// end inline asm
	fns.b32 	%r43, %r15, %r38, 5;
	setp.gt.u32 	%p18, %r43, 31;
	selp.b32 	%r44, %r38, %r43, %p18;
	// begin inline asm
	mov.b64 {%r39,%r40}, %fd13;
	// end inline asm
	shfl.sync.idx.b32	%r42|%p19, %r40, %r44, 31, %r15;
	shfl.sync.idx.b32	%r41|%p20, %r39, %r44, 31, %r15;
	// begin inline asm
	mov.b64 %fd55, {%r41,%r42};
	// end inline asm
	bra.uni 	$L__BB93_15;
$L__BB93_14:
	// begin inline asm
	mov.b64 {%r45,%r46}, %fd13;
	// end inline asm
	shfl.sync.down.b32	%r48|%p21, %r46, 4, 31, -1;
	shfl.sync.down.b32	%r47|%p22, %r45, 4, 31, -1;
	// begin inline asm
	mov.b64 %fd55, {%r47,%r48};
	// end inline asm
$L__BB93_15:
	setp.eq.s32 	%p23, %r15, -1;
	add.f64 	%fd17, %fd13, %fd55;
	@%p23 bra 	$L__BB93_17;
	// begin inline asm
	mov.u32 %r49, %laneid;
	// end inline asm
	fns.b32 	%r54, %r15, %r49, 3;
	setp.gt.u32 	%p24, %r54, 31;
	selp.b32 	%r55, %r49, %r54, %p24;
	// begin inline asm
	mov.b64 {%r50,%r51}, %fd17;
	// end inline asm
	shfl.sync.idx.b32	%r53|%p25, %r51, %r55, 31, %r15;
	shfl.sync.idx.b32	%r52|%p26, %r50, %r55, 31, %r15;
	// begin inline asm
	mov.b64 %fd56, {%r52,%r53};
	// end inline asm
	bra.uni 	$L__BB93_18;
$L__BB93_17:
	// begin inline asm
	mov.b64 {%r56,%r57}, %fd17;
	// end inline asm
	shfl.sync.down.b32	%r59|%p27, %r57, 2, 31, -1;
	shfl.sync.down.b32	%r58|%p28, %r56, 2, 31, -1;
	// begin inline asm
	mov.b64 %fd56, {%r58,%r59};
	// end inline asm
$L__BB93_18:
	setp.eq.s32 	%p29, %r15, -1;
	add.f64 	%fd21, %fd17, %fd56;
	@%p29 bra 	$L__BB93_20;
	// begin inline asm
	mov.u32 %r60, %laneid;
	// end inline asm
	fns.b32 	%r65, %r15, %r60, 2;
	setp.gt.u32 	%p30, %r65, 31;
	selp.b32 	%r66, %r60, %r65, %p30;
	// begin inline asm
	mov.b64 {%r61,%r62}, %fd21;
	// end inline asm
	shfl.sync.idx.b32	%r64|%p31, %r62, %r66, 31, %r15;
	shfl.sync.idx.b32	%r63|%p32, %r61, %r66, 31, %r15;
	// begin inline asm
	mov.b64 %fd57, {%r63,%r64};
	// end inline asm
	bra.uni 	$L__BB93_21;
$L__BB93_20:
	// begin inline asm
	mov.b64 {%r67,%r68}, %fd21;
	// end inline asm
	shfl.sync.down.b32	%r70|%p33, %r68, 1, 31, -1;
	shfl.sync.down.b32	%r69|%p34, %r67, 1, 31, -1;
	// begin inline asm
	mov.b64 %fd57, {%r69,%r70};
	// end inline asm
$L__BB93_21:
	add.f64 	%fd25, %fd21, %fd57;
	setp.ne.s32 	%p35, %r1, 0;
	@%p35 bra 	$L__BB93_23;
	cvta.to.global.u64 	%rd8, %rd2;
	mul.wide.u32 	%rd9, %r2, 8;
	add.s64 	%rd10, %rd8, %rd9;
	st.global.f64 	[%rd10], %fd25;
$L__BB93_23:
	ret;

}
	// .globl	_Z7reduce6IdLj2ELb0EEvPT_S1_j
.visible .entry _Z7reduce6IdLj2ELb0EEvPT_S1_j(
	.param .u64 .ptr .align 1 _Z7reduce6IdLj2ELb0EEvPT_S1_j_param_0,
	.param .u64 .ptr .align 1 _Z7reduce6IdLj2ELb0EEvPT_S1_j_param_1,
	.param .u32 _Z7reduce6IdLj2ELb0EEvPT_S1_j_param_2
)
{
	.reg .pred 	%p<36>;
	.reg .b32 	%r<72>;
	.reg .b64 	%rd<11>;
	.reg .b64 	%fd<58>;

	ld.param.u64 	%rd3, [_Z7reduce6IdLj2ELb0EEvPT_S1_j_param_0];
	ld.param.u64 	%rd2, [_Z7reduce6IdLj2ELb0EEvPT_S1_j_param_1];
	ld.param.u32 	%r9, [_Z7reduce6IdLj2ELb0EEvPT_S1_j_param_2];
	cvta.to.global.u64 	%rd1, %rd3;
	mov.u32 	%r1, %tid.x;
	mov.u32 	%r2, %ctaid.x;
	shl.b32 	%r10, %r2, 2;
	add.s32 	%r71, %r10, %r1;
	setp.ge.u32 	%p1, %r71, %r9;
	mov.f64 	%fd50, 0d0000000000000000;
	@%p1 bra 	$L__BB94_5;
	mov.u32 	%r11, %nctaid.x;
	shl.b32 	%r4, %r11, 2;
	mov.f64 	%fd50, 0d0000000000000000;
$L__BB94_2:
	mul.wide.u32 	%rd4, %r71, 8;
	add.s64 	%rd5, %rd1, %rd4;
	ld.global.f64 	%fd28, [%rd5];
	add.f64 	%fd50, %fd50, %fd28;
	add.s32 	%r6, %r71, 2;
	setp.ge.u32 	%p2, %r6, %r9;
	@%p2 bra 	$L__BB94_4;
	mul.wide.u32 	%rd6, %r6, 8;
	add.s64 	%rd7, %rd1, %rd6;
	ld.global.f64 	%fd29, [%rd7];
	add.f64 	%fd50, %fd50, %fd29;
$L__BB94_4:
	add.s32 	%r71, %r71, %r4;
	setp.lt.u32 	%p3, %r71, %r9;
	@%p3 bra 	$L__BB94_2;
$L__BB94_5:
	shl.b32 	%r12, %r1, 3;
	mov.u32 	%r13, __smem_d;
	add.s32 	%r14, %r13, %r12;
	st.shared.f64 	[%r14], %fd50;
	barrier.sync 	0;
	barrier.sync 	0;
	barrier.sync 	0;
	barrier.sync 	0;
	setp.gt.u32 	%p4, %r1, 31;
	@%p4 bra 	$L__BB94_23;
	// begin inline asm
	activemask.b32 %r15;
	// end inline asm
	setp.ne.s32 	%p5, %r15, -1;
	@%p5 bra 	$L__BB94_8;
	// begin inline asm
	mov.b64 {%r23,%r24}, %fd50;
	// end inline asm
	shfl.sync.down.b32	%r26|%p9, %r24, 16, 31, -1;
	shfl.sync.down.b32	%r25|%p10, %r23, 16, 31, -1;
	// begin inline asm
	mov.b64 %fd53, {%r25,%r26};
	// end inline asm
	bra.uni 	$L__BB94_9;
$L__BB94_8:
	// begin inline asm
	mov.u32 %r16, %laneid;
	// end inline asm
	fns.b32 	%r21, %r15, %r16, 17;
	setp.gt.u32 	%p6, %r21, 31;
	selp.b32 	%r22, %r16, %r21, %p6;
	// begin inline asm
	mov.b64 {%r17,%r18}, %fd50;
	// end inline asm
	shfl.sync.idx.b32	%r20|%p7, %r18, %r22, 31, %r15;
	shfl.sync.idx.b32	%r19|%p8, %r17, %r22, 31, %r15;
	// begin inline asm
	mov.b64 %fd53, {%r19,%r20};
	// end inline asm
$L__BB94_9:
	setp.eq.s32 	%p11, %r15, -1;
	add.f64 	%fd9, %fd50, %fd53;
	@%p11 bra 	$L__BB94_11;
	// begin inline asm
	mov.u32 %r27, %laneid;
	// end inline asm
	fns.b32 	%r32, %r15, %r27, 9;
	setp.gt.u32 	%p12, %r32, 31;
	selp.b32 	%r33, %r27, %r32, %p12;
	// begin inline asm
	mov.b64 {%r28,%r29}, %fd9;
	// end inline asm
	shfl.sync.idx.b32	%r31|%p13, %r29, %r33, 31, %r15;
	shfl.sync.idx.b32	%r30|%p14, %r28, %r33, 31, %r15;
	// begin inline asm
	mov.b64 %fd54, {%r30,%r31};
	// end inline asm
	bra.uni 	$L__BB94_12;
$L__BB94_11:
	// begin inline asm
	mov.b64 {%r34,%r35}, %fd9;
	// end inline asm
	shfl.sync.down.b32	%r37|%p15, %r35, 8, 31, -1;
	shfl.sync.down.b32	%r36|%p16, %r34, 8, 31, -1;
	// begin inline asm
	mov.b64 %fd54, {%r36,%r37};
	// end inline asm
$L__BB94_12:
	setp.eq.s32 	%p17, %r15, -1;
	add.f64 	%fd13, %fd9, %fd54;
	@%p17 bra 	$L__BB94_14;
	// begin inline asm
	mov.u32 %r38, %laneid;
	// end inline asm
	fns.b32 	%r43, %r15, %r38, 5;
	setp.gt.u32 	%p18, %r43, 31;
	selp.b32 	%r44, %r38, %r43, %p18;
	// begin inline asm
	mov.b64 {%r39,%r40}, %fd13;
	// end inline asm
	shfl.sync.idx.b32	%r42|%p19, %r40, %r44, 31, %r15;
	shfl.sync.idx.b32	%r41|%p20, %r39, %r44, 31, %r15;
	// begin inline asm
	mov.b64 %fd55, {%r41,%r42};
	// end inline asm
	bra.uni 	$L__BB94_15;
$L__BB94_14:
	// begin inline asm
	mov.b64 {%r45,%r46}, %fd13;
	// end inline asm
	shfl.sync.down.b32	%r48|%p21, %r46, 4, 31, -1;
	shfl.sync.down.b32	%r47|%p22, %r45, 4, 31, -1;
	// begin inline asm
	mov.b64 %fd55, {%r47,%r48};
	// end inline asm
$L__BB94_15:
	setp.eq.s32 	%p23, %r15, -1;
	add.f64 	%fd17, %fd13, %fd55;
	@%p23 bra 	$L__BB94_17;
	// begin inline asm
	mov.u32 %r49, %laneid;
	// end inline asm
	fns.b32 	%r54, %r15, %r49, 3;
	setp.gt.u32 	%p24, %r54, 31;
	selp.b32 	%r55, %r49, %r54, %p24;
	// begin inline asm
	mov.b64 {%r50,%r51}, %fd17;
	// end inline asm
	shfl.sync.idx.b32	%r53|%p25, %r51, %r55, 31, %r15;
	shfl.sync.idx.b32	%r52|%p26, %r50, %r55, 31, %r15;
	// begin inline asm
	mov.b64 %fd56, {%r52,%r53};
	// end inline asm
	bra.uni 	$L__BB94_18;
$L__BB94_17:
	// begin inline asm
	mov.b64 {%r56,%r57}, %fd17;
	// end inline asm
	shfl.sync.down.b32	%r59|%p27, %r57, 2, 31, -1;
	shfl.sync.down.b32	%r58|%p28, %r56, 2, 31, -1;
	// begin inline asm
	mov.b64 %fd56, {%r58,%r59};
	// end inline asm
$L__BB94_18:
	setp.eq.s32 	%p29, %r15, -1;
	add.f64 	%fd21, %fd17, %fd56;
	@%p29 bra 	$L__BB94_20;
	// begin inline asm
	mov.u32 %r60, %laneid;
	// end inline asm
	fns.b32 	%r65, %r15, %r60, 2;
	setp.gt.u32 	%p30, %r65, 31;
	selp.b32 	%r66, %r60, %r65, %p30;
	// begin inline asm
	mov.b64 {%r61,%r62}, %fd21;
	// end inline asm
	shfl.sync.idx.b32	%r64|%p31, %r62, %r66, 31, %r15;
	shfl.sync.idx.b32	%r63|%p32, %r61, %r66, 31, %r15;
	// begin inline asm
	mov.b64 %fd57, {%r63,%r64};
	// end inline asm
	bra.uni 	$L__BB94_21;
$L__BB94_20:
	// begin inline asm
	mov.b64 {%r67,%r68}, %fd21;
	// end inline asm
	shfl.sync.down.b32	%r70|%p33, %r68, 1, 31, -1;
	shfl.sync.down.b32	%r69|%p34, %r67, 1, 31, -1;
	// begin inline asm
	mov.b64 %fd57, {%r69,%r70};
	// end inline asm
$L__BB94_21:
	add.f64 	%fd25, %fd21, %fd57;
	setp.ne.s32 	%p35, %r1, 0;
	@%p35 bra 	$L__BB94_23;
	cvta.to.global.u64 	%rd8, %rd2;
	mul.wide.u32 	%rd9, %r2, 8;
	add.s64 	%rd10, %rd8, %rd9;
	st.global.f64 	[%rd10], %fd25;
$L__BB94_23:
	ret;

}
	// .globl	_Z7reduce6IdLj1ELb0EEvPT_S1_j
.visible .entry _Z7reduce6IdLj1ELb0EEvPT_S1_j(
	.param .u64 .ptr .align 1 _Z7reduce6IdLj1ELb0EEvPT_S1_j_param_0,
	.param .u64 .ptr .align 1 _Z7reduce6IdLj1ELb0EEvPT_S1_j_param_1,
	.param .u32 _Z7reduce6IdLj1ELb0EEvPT_S1_j_param_2
)
{
	.reg .pred 	%p<36>;
	.reg .b32 	%r<72>;
	.reg .b64 	%rd<9>;
	.reg .b64 	%fd<58>;

	ld.param.u64 	%rd3, [_Z7reduce6IdLj1ELb0EEvPT_S1_j_param_0];
	ld.param.u64 	%rd4, [_Z7reduce6IdLj1ELb0EEvPT_S1_j_param_1];
	ld.param.u32 	%r8, [_Z7reduce6IdLj1ELb0EEvPT_S1_j_param_2];
	mov.u32 	%r1, %tid.x;
	mov.u32 	%r2, %ctaid.x;
	shl.b32 	%r9, %r2, 1;
	add.s32 	%r71, %r9, %r1;
	setp.ge.u32 	%p1, %r71, %r8;
	mov.f64 	%fd50, 0d0000000000000000;
	@%p1 bra 	$L__BB95_5;
	mov.u32 	%r10, %nctaid.x;
	shl.b32 	%r4, %r10, 1;
	cvta.to.global.u64 	%rd1, %rd3;
	mov.f64 	%fd50, 0d0000000000000000;
$L__BB95_2:
	mul.wide.u32 	%rd5, %r71, 8;
	add.s64 	%rd2, %rd1, %rd5;
	ld.global.f64 	%fd28, [%rd2];
	add.f64 	%fd50, %fd50, %fd28;
	add.s32 	%r11, %r71, 1;
	setp.ge.u32 	%p2, %r11, %r8;
	@%p2 bra 	$L__BB95_4;
	ld.global.f64 	%fd29, [%rd2+8];
	add.f64 	%fd50, %fd50, %fd29;
$L__BB95_4:
	add.s32 	%r71, %r71, %r4;
	setp.lt.u32 	%p3, %r71, %r8;
	@%p3 bra 	$L__BB95_2;
$L__BB95_5:
	shl.b32 	%r12, %r1, 3;
	mov.u32 	%r13, __smem_d;
	add.s32 	%r14, %r13, %r12;
	st.shared.f64 	[%r14], %fd50;
	barrier.sync 	0;
	barrier.sync 	0;
	barrier.sync 	0;
	barrier.sync 	0;
	setp.gt.u32 	%p4, %r1, 31;
	@%p4 bra 	$L__BB95_23;
	// begin inline asm
	activemask.b32 %r15;
	// end inline asm
	setp.ne.s32 	%p5, %r15, -1;
	@%p5 bra 	$L__BB95_8;
	// begin inline asm
	mov.b64 {%r23,%r24}, %fd50;
	// end inline asm
	shfl.sync.down.b32	%r26|%p9, %r24, 16, 31, -1;
	shfl.sync.down.b32	%r25|%p10, %r23, 16, 31, -1;
	// begin inline asm
	mov.b64 %fd53, {%r25,%r26};
	// end inline asm
	bra.uni 	$L__BB95_9;
$L__BB95_8:
	// begin inline asm
	mov.u32 %r16, %laneid;
	// end inline asm
	fns.b32 	%r21, %r15, %r16, 17;
	setp.gt.u32 	%p6, %r21, 31;
	selp.b32 	%r22, %r16, %r21, %p6;
	// begin inline asm
	mov.b64 {%r17,%r18}, %fd50;
	// end inline asm
	shfl.sync.idx.b32	%r20|%p7, %r18, %r22, 31, %r15;
	shfl.sync.idx.b32	%r19|%p8, %r17, %r22, 31, %r15;
	// begin inline asm
	mov.b64 %fd53, {%r19,%r20};
	// end inline asm
$L__BB95_9:
	setp.eq.s32 	%p11, %r15, -1;
	add.f64 	%fd9, %fd50, %fd53;
	@%p11 bra 	$L__BB95_11;
	// begin inline asm
	mov.u32 %r27, %laneid;
	// end inline asm
	fns.b32 	%r32, %r15, %r27, 9;
	setp.gt.u32 	%p12, %r32, 31;
	selp.b32 	%r33, %r27, %r32, %p12;
	// begin inline asm
	mov.b64 {%r28,%r29}, %fd9;
	// end inline asm
	shfl.sync.idx.b32	%r31|%p13, %r29, %r33, 31, %r15;
	shfl.sync.idx.b32	%r30|%p14, %r28, %r33, 31, %r15;
	// begin inline asm
	mov.b64 %fd54, {%r30,%r31};
	// end inline asm
	bra.uni 	$L__BB95_12;
$L__BB95_11:
	// begin inline asm
	mov.b64 {%r34,%r35}, %fd9;
	// end inline asm
	shfl.sync.down.b32	%r37|%p15, %r35, 8, 31, -1;
	shfl.sync.down.b32	%r36|%p16, %r34, 8, 31, -1;
	// begin inline asm
	mov.b64 %fd54, {%r36,%r37};
	// end inline asm
$L__BB95_12:
	setp.eq.s32 	%p17, %r15, -1;
	add.f64 	%fd13, %fd9, %fd54;
	@%p17 bra 	$L__BB95_14;
	// begin inline asm
	mov.u32 %r38, %laneid;
	// end inline asm
	fns.b32 	%r43, %r15, %r38, 5;
	setp.gt.u32 	%p18, %r43, 31;
	selp.b32 	%r44, %r38, %r43, %p18;
	// begin inline asm
	mov.b64 {%r39,%r40}, %fd13;
	// end inline asm
	shfl.sync.idx.b32	%r42|%p19, %r40, %r44, 31, %r15;
	shfl.sync.idx.b32	%r41|%p20, %r39, %r44, 31, %r15;
	// begin inline asm
	mov.b64 %fd55, {%r41,%r42};
	// end inline asm
	bra.uni 	$L__BB95_15;
$L__BB95_14:
	// begin inline asm
	mov.b64 {%r45,%r46}, %fd13;
	// end inline asm
	shfl.sync.down.b32	%r48|%p21, %r46, 4, 31, -1;
	shfl.sync.down.b32	%r47|%p22, %r45, 4, 31, -1;
	// begin inline asm
	mov.b64 %fd55, {%r47,%r48};
	// end inline asm
$L__BB95_15:
	setp.eq.s32 	%p23, %r15, -1;
	add.f64 	%fd17, %fd13, %fd55;
	@%p23 bra 	$L__BB95_17;
	// begin inline asm
	mov.u32 %r49, %laneid;
	// end inline asm
	fns.b32 	%r54, %r15, %r49, 3;
	setp.gt.u32 	%p24, %r54, 31;
	selp.b32 	%r55, %r49, %r54, %p24;
	// begin inline asm
	mov.b64 {%r50,%r51}, %fd17;
	// end inline asm
	shfl.sync.idx.b32	%r53|%p25, %r51, %r55, 31, %r15;
	shfl.sync.idx.b32	%r52|%p26, %r50, %r55, 31, %r15;
	// begin inline asm
	mov.b64 %fd56, {%r52,%r53};
	// end inline asm
	bra.uni 	$L__BB95_18;
$L__BB95_17:
	// begin inline asm
	mov.b64 {%r56,%r57}, %fd17;
	// end inline asm
	shfl.sync.down.b32	%r59|%p27, %r57, 2, 31, -1;
	shfl.sync.down.b32	%r58|%p28, %r56, 2, 31, -1;
	// begin inline asm
	mov.b64 %fd56, {%r58,%r59};
	// end inline asm
$L__BB95_18:
	setp.eq.s32 	%p29, %r15, -1;
	add.f64 	%fd21, %fd17, %fd56;
	@%p29 bra 	$L__BB95_20;
	// begin inline asm
	mov.u32 %r60, %laneid;
	// end inline asm
	fns.b32 	%r65, %r15, %r60, 2;
	setp.gt.u32 	%p30, %r65, 31;
	selp.b32 	%r66, %r60, %r65, %p30;
	// begin inline asm
	mov.b64 {%r61,%r62}, %fd21;
	// end inline asm
	shfl.sync.idx.b32	%r64|%p31, %r62, %r66, 31, %r15;
	shfl.sync.idx.b32	%r63|%p32, %r61, %r66, 31, %r15;
	// begin inline asm
	mov.b64 %fd57, {%r63,%r64};
	// end inline asm
	bra.uni 	$L__BB95_21;
$L__BB95_20:
	// begin inline asm
	mov.b64 {%r67,%r68}, %fd21;
	// end inline asm
	shfl.sync.down.b32	%r70|%p33, %r68, 1, 31, -1;
	shfl.sync.down.b32	%r69|%p34, %r67, 1, 31, -1;
	// begin inline asm
	mov.b64 %fd57, {%r69,%r70};
	// end inline asm
$L__BB95_21:
	add.f64 	%fd25, %fd21, %fd57;
	setp.ne.s32 	%p35, %r1, 0;
	@%p35 bra 	$L__BB95_23;
	cvta.to.global.u64 	%rd6, %rd4;
	mul.wide.u32 	%rd7, %r2, 8;
	add.s64 	%rd8, %rd6, %rd7;
	st.global.f64 	[%rd8], %fd25;
$L__BB95_23:
	ret;

}
	// .globl	_Z10reduceLog0IdEvPT_S1_j
.visible .entry _Z10reduceLog0IdEvPT_S1_j(
	.param .u64 .ptr .align 1 _Z10reduceLog0IdEvPT_S1_j_param_0,
	.param .u64 .ptr .align 1 _Z10reduceLog0IdEvPT_S1_j_param_1,
	.param .u32 _Z10reduceLog0IdEvPT_S1_j_param_2
)
{
	.reg .pred 	%p<10>;
	.reg .b32 	%r<45>;
	.reg .b64 	%rd<9>;
	.reg .b64 	%fd<51>;

	ld.param.u64 	%rd1, [_Z10reduceLog0IdEvPT_S1_j_param_0];
	ld.param.u64 	%rd2, [_Z10reduceLog0IdEvPT_S1_j_param_1];
	ld.param.u32 	%r18, [_Z10reduceLog0IdEvPT_S1_j_param_2];
	mov.u32 	%r1, %tid.x;
	mov.u32 	%r2, %ctaid.x;
	mov.u32 	%r3, %ntid.x;
	mad.lo.s32 	%r4, %r2, %r3, %r1;
	setp.ge.u32 	%p1, %r4, %r18;
	mov.f64 	%fd50, 0d0000000000000000;
	@%p1 bra 	$L__BB96_8;
	cvta.to.global.u64 	%rd3, %rd1;
	mul.wide.u32 	%rd4, %r4, 8;
	add.s64 	%rd5, %rd3, %rd4;
	ld.global.f64 	%fd48, [%rd5];
	{
	.reg .b32 %temp; 
	mov.b64 	{%temp, %r40}, %fd48;
	}
	{
	.reg .b32 %temp; 
	mov.b64 	{%r41, %temp}, %fd48;
	}
	setp.gt.s32 	%p2, %r40, 1048575;
	mov.b32 	%r42, -1023;
	@%p2 bra 	$L__BB96_3;
	mul.f64 	%fd48, %fd48, 0d4350000000000000;
	{
	.reg .b32 %temp; 
	mov.b64 	{%temp, %r40}, %fd48;
	}
	{
	.reg .b32 %temp; 
	mov.b64 	{%r41, %temp}, %fd48;
	}
	mov.b32 	%r42, -1077;
$L__BB96_3:
	add.s32 	%r21, %r40, -1;
	setp.gt.u32 	%p3, %r21, 2146435070;
	@%p3 bra 	$L__BB96_7;
	shr.u32 	%r24, %r40, 20;
	add.s32 	%r43, %r42, %r24;
	and.b32  	%r25, %r40, 1048575;
	or.b32  	%r26, %r25, 1072693248;
	mov.b64 	%fd49, {%r41, %r26};
	setp.lt.u32 	%p5, %r26, 1073127583;
	@%p5 bra 	$L__BB96_6;
	{
	.reg .b32 %temp; 
	mov.b64 	{%r27, %temp}, %fd49;
	}
	{
	.reg .b32 %temp; 
	mov.b64 	{%temp, %r28}, %fd49;
	}
	add.s32 	%r29, %r28, -1048576;
	mov.b64 	%fd49, {%r27, %r29};
	add.s32 	%r43, %r43, 1;
$L__BB96_6:
	add.f64 	%fd12, %fd49, 0dBFF0000000000000;
	add.f64 	%fd13, %fd49, 0d3FF0000000000000;
	rcp.approx.ftz.f64 	%fd14, %fd13;
	neg.f64 	%fd15, %fd13;
	fma.rn.f64 	%fd16, %fd15, %fd14, 0d3FF0000000000000;
	fma.rn.f64 	%fd17, %fd16, %fd16, %fd16;
	fma.rn.f64 	%fd18, %fd17, %fd14, %fd14;
	mul.f64 	%fd19, %fd12, %fd18;
	fma.rn.f64 	%fd20, %fd12, %fd18, %fd19;
	mul.f64 	%fd21, %fd20, %fd20;
	fma.rn.f64 	%fd22, %fd21, 0d3EB1380B3AE80F1E, 0d3ED0EE258B7A8B04;
	fma.rn.f64 	%fd23, %fd22, %fd21, 0d3EF3B2669F02676F;
	fma.rn.f64 	%fd24, %fd23, %fd21, 0d3F1745CBA9AB0956;
	fma.rn.f64 	%fd25, %fd24, %fd21, 0d3F3C71C72D1B5154;
	fma.rn.f64 	%fd26, %fd25, %fd21, 0d3F624924923BE72D;
	fma.rn.f64 	%fd27, %fd26, %fd21, 0d3F8999999999A3C4;
	fma.rn.f64 	%fd28, %fd27, %fd21, 0d3FB5555555555554;
	sub.f64 	%fd29, %fd12, %fd20;
	add.f64 	%fd30, %fd29, %fd29;
	neg.f64 	%fd31, %fd20;
	fma.rn.f64 	%fd32, %fd31, %fd12, %fd30;
	mul.f64 	%fd33, %fd18, %fd32;
	mul.f64 	%fd34, %fd21, %fd28;
	fma.rn.f64 	%fd35, %fd34, %fd20, %fd33;
	xor.b32  	%r30, %r43, -2147483648;
	mov.b32 	%r31, 1127219200;
	mov.b64 	%fd36, {%r30, %r31};
	mov.b32 	%r32, -2147483648;
	mov.b64 	%fd37, {%r32, %r31};
	sub.f64 	%fd38, %fd36, %fd37;
	fma.rn.f64 	%fd39, %fd38, 0d3FE62E42FEFA39EF, %fd20;
	fma.rn.f64 	%fd40, %fd38, 0dBFE62E42FEFA39EF, %fd39;
	sub.f64 	%fd41, %fd40, %fd20;
	sub.f64 	%fd42, %fd35, %fd41;
	fma.rn.f64 	%fd43, %fd38, 0d3C7ABC9E3B39803F, %fd42;
	add.f64 	%fd50, %fd39, %fd43;
	bra.uni 	$L__BB96_8;
$L__BB96_7:
	fma.rn.f64 	%fd11, %fd48, 0d7FF0000000000000, 0d7FF0000000000000;
	{
	.reg .b32 %temp; 
	mov.b64 	{%temp, %r22}, %fd48;
	}
	and.b32  	%r23, %r22, 2147483647;
	setp.eq.s32 	%p4, %r23, 0;
	selp.f64 	%fd50, 0dFFF0000000000000, %fd11, %p4;
$L__BB96_8:
	shl.b32 	%r33, %r1, 3;
	mov.u32 	%r34, __smem_d;
	add.s32 	%r15, %r34, %r33;
	st.shared.f64 	[%r15], %fd50;
	barrier.sync 	0;
	setp.lt.u32 	%p6, %r3, 2;
	@%p6 bra 	$L__BB96_13;
	mov.b32 	%r44, 1;
$L__BB96_10:
	shl.b32 	%r17, %r44, 1;
	add.s32 	%r36, %r17, -1;
	and.b32  	%r37, %r36, %r1;
	setp.ne.s32 	%p7, %r37, 0;
	@%p7 bra 	$L__BB96_12;
	shl.b32 	%r38, %r44, 3;
	add.s32 	%r39, %r15, %r38;
	ld.shared.f64 	%fd44, [%r39];
	ld.shared.f64 	%fd45, [%r15];
	add.f64 	%fd46, %fd44, %fd45;
	st.shared.f64 	[%r15], %fd46;
$L__BB96_12:
	barrier.sync 	0;
	setp.lt.u32 	%p8, %r17, %r3;
	mov.u32 	%r44, %r17;
	@%p8 bra 	$L__BB96_10;
$L__BB96_13:
	setp.ne.s32 	%p9, %r1, 0;
	@%p9 bra 	$L__BB96_15;
	ld.shared.f64 	%fd47, [__smem_d];
	cvta.to.global.u64 	%rd6, %rd2;
	mul.wide.u32 	%rd7, %r2, 8;
	add.s64 	%rd8, %rd6, %rd7;
	st.global.f64 	[%rd8], %fd47;
$L__BB96_15:
	ret;

}
	// .globl	_Z10reduceLog1IdEvPT_S1_j
.visible .entry _Z10reduceLog1IdEvPT_S1_j(
	.param .u64 .ptr .align 1 _Z10reduceLog1IdEvPT_S1_j_param_0,
	.param .u64 .ptr .align 1 _Z10reduceLog1IdEvPT_S1_j_param_1,
	.param .u32 _Z10reduceLog1IdEvPT_S1_j_param_2
)
{
	.reg .pred 	%p<10>;
	.reg .b32 	%r<48>;
	.reg .b64 	%rd<9>;
	.reg .b64 	%fd<51>;

	ld.param.u64 	%rd1, [_Z10reduceLog1IdEvPT_S1_j_param_0];
	ld.param.u64 	%rd2, [_Z10reduceLog1IdEvPT_S1_j_param_1];
	ld.param.u32 	%r18, [_Z10reduceLog1IdEvPT_S1_j_param_2];
	mov.u32 	%r1, %tid.x;
	mov.u32 	%r2, %ctaid.x;
	mov.u32 	%r3, %ntid.x;
	mad.lo.s32 	%r4, %r2, %r3, %r1;
	setp.ge.u32 	%p1, %r4, %r18;
	mov.f64 	%fd50, 0d0000000000000000;
	@%p1 bra 	$L__BB97_8;
	cvta.to.global.u64 	%rd3, %rd1;
	mul.wide.u32 	%rd4, %r4, 8;
	add.s64 	%rd5, %rd3, %rd4;
	ld.global.f64 	%fd48, [%rd5];
	{
	.reg .b32 %temp; 
	mov.b64 	{%temp, %r43}, %fd48;
	}
	{
	.reg .b32 %temp; 
	mov.b64 	{%r44, %temp}, %fd48;
	}
	setp.gt.s32 	%p2, %r43, 1048575;
	mov.b32 	%r45, -1023;
	@%p2 bra 	$L__BB97_3;
	mul.f64 	%fd48, %fd48, 0d4350000000000000;
	{
	.reg .b32 %temp; 
	mov.b64 	{%temp, %r43}, %fd48;
	}
	{
	.reg .b32 %temp; 
	mov.b64 	{%r44, %temp}, %fd48;
	}
	mov.b32 	%r45, -1077;
$L__BB97_3:
	add.s32 	%r21, %r43, -1;
	setp.gt.u32 	%p3, %r21, 2146435070;
	@%p3 bra 	$L__BB97_7;
	shr.u32 	%r24, %r43, 20;
	add.s32 	%r46, %r45, %r24;
	and.b32  	%r25, %r43, 1048575;
	or.b32  	%r26, %r25, 1072693248;
	mov.b64 	%fd49, {%r44, %r26};
	setp.lt.u32 	%p5, %r26, 1073127583;
	@%p5 bra 	$L__BB97_6;
	{
	.reg .b32 %temp; 
	mov.b64 	{%r27, %temp}, %fd49;
	}
	{
	.reg .b32 %temp; 
	mov.b64 	{%temp, %r28}, %fd49;
	}
	add.s32 	%r29, %r28, -1048576;
	mov.b64 	%fd49, {%r27, %r29};
	add.s32 	%r46, %r46, 1;
$L__BB97_6:
	add.f64 	%fd12, %fd49, 0dBFF0000000000000;
	add.f64 	%fd13, %fd49, 0d3FF0000000000000;
	rcp.approx.ftz.f64 	%fd14, %fd13;
	neg.f64 	%fd15, %fd13;
	fma.rn.f64 	%fd16, %fd15, %fd14, 0d3FF0000000000000;
	fma.rn.f64 	%fd17, %fd16, %fd16, %fd16;
	fma.rn.f64 	%fd18, %fd17, %fd14, %fd14;
	mul.f64 	%fd19, %fd12, %fd18;
	fma.rn.f64 	%fd20, %fd12, %fd18, %fd19;
	mul.f64 	%fd21, %fd20, %fd20;
	fma.rn.f64 	%fd22, %fd21, 0d3EB1380B3AE80F1E, 0d3ED0EE258B7A8B04;
	fma.rn.f64 	%fd23, %fd22, %fd21, 0d3EF3B2669F02676F;
	fma.rn.f64 	%fd24, %fd23, %fd21, 0d3F1745CBA9AB0956;
	fma.rn.f64 	%fd25, %fd24, %fd21, 0d3F3C71C72D1B5154;
	fma.rn.f64 	%fd26, %fd25, %fd21, 0d3F624924923BE72D;
	fma.rn.f64 	%fd27, %fd26, %fd21, 0d3F8999999999A3C4;
	fma.rn.f64 	%fd28, %fd27, %fd21, 0d3FB5555555555554;
	sub.f64 	%fd29, %fd12, %fd20;
	add.f64 	%fd30, %fd29, %fd29;
	neg.f64 	%fd31, %fd20;
	fma.rn.f64 	%fd32, %fd31, %fd12, %fd30;
	mul.f64 	%fd33, %fd18, %fd32;
	mul.f64 	%fd34, %fd21, %fd28;
	fma.rn.f64 	%fd35, %fd34, %fd20, %fd33;
	xor.b32  	%r30, %r46, -2147483648;
	mov.b32 	%r31, 1127219200;
	mov.b64 	%fd36, {%r30, %r31};
	mov.b32 	%r32, -2147483648;
	mov.b64 	%fd37, {%r32, %r31};
	sub.f64 	%fd38, %fd36, %fd37;
	fma.rn.f64 	%fd39, %fd38, 0d3FE62E42FEFA39EF, %fd20;
	fma.rn.f64 	%fd40, %fd38, 0dBFE62E42FEFA39EF, %fd39;
	sub.f64 	%fd41, %fd40, %fd20;
	sub.f64 	%fd42, %fd35, %fd41;
	fma.rn.f64 	%fd43, %fd38, 0d3C7ABC9E3B39803F, %fd42;
	add.f64 	%fd50, %fd39, %fd43;
	bra.uni 	$L__BB97_8;
$L__BB97_7:
	fma.rn.f64 	%fd11, %fd48, 0d7FF0000000000000, 0d7FF0000000000000;
	{
	.reg .b32 %temp; 
	mov.b64 	{%temp, %r22}, %fd48;
	}
	and.b32  	%r23, %r22, 2147483647;
	setp.eq.s32 	%p4, %r23, 0;
	selp.f64 	%fd50, 0dFFF0000000000000, %fd11, %p4;
$L__BB97_8:
	shl.b32 	%r33, %r1, 3;
	mov.u32 	%r34, __smem_d;
	add.s32 	%r35, %r34, %r33;
	st.shared.f64 	[%r35], %fd50;
	barrier.sync 	0;
	setp.lt.u32 	%p6, %r3, 2;
	@%p6 bra 	$L__BB97_13;
	mov.b32 	%r47, 1;
$L__BB97_10:
	shl.b32 	%r16, %r47, 1;
	mul.lo.s32 	%r17, %r16, %r1;
	setp.ge.u32 	%p7, %r17, %r3;
	@%p7 bra 	$L__BB97_12;
	add.s32 	%r37, %r17, %r47;
	shl.b32 	%r38, %r37, 3;
	add.s32 	%r40, %r34, %r38;
	ld.shared.f64 	%fd44, [%r40];
	shl.b32 	%r41, %r17, 3;
	add.s32 	%r42, %r34, %r41;
	ld.shared.f64 	%fd45, [%r42];
	add.f64 	%fd46, %fd44, %fd45;
	st.shared.f64 	[%r42], %fd46;
$L__BB97_12:
	barrier.sync 	0;
	setp.lt.u32 	%p8, %r16, %r3;
	mov.u32 	%r47, %r16;
	@%p8 bra 	$L__BB97_10;
$L__BB97_13:
	setp.ne.s32 	%p9, %r1, 0;
	@%p9 bra 	$L__BB97_15;
	ld.shared.f64 	%fd47, [__smem_d];
	cvta.to.global.u64 	%rd6, %rd2;
	mul.wide.u32 	%rd7, %r2, 8;
	add.s64 	%rd8, %rd6, %rd7;
	st.global.f64 	[%rd8], %fd47;
$L__BB97_15:
	ret;

}
	// .globl	_Z10reduceLog2IdEvPT_S1_j
.visible .entry _Z10reduceLog2IdEvPT_S1_j(
	.param .u64 .ptr .align 1 _Z10reduceLog2IdEvPT_S1_j_param_0,
	.param .u64 .ptr .align 1 _Z10reduceLog2IdEvPT_S1_j_param_1,
	.param .u32 _Z10reduceLog2IdEvPT_S1_j_param_2
)
{
	.reg .pred 	%p<10>;
	.reg .b32 	%r<42>;
	.reg .b64 	%rd<9>;
	.reg .b64 	%fd<51>;

	ld.param.u64 	%rd1, [_Z10reduceLog2IdEvPT_S1_j_param_0];
	ld.param.u64 	%rd2, [_Z10reduceLog2IdEvPT_S1_j_param_1];
	ld.param.u32 	%r18, [_Z10reduceLog2IdEvPT_S1_j_param_2];
	mov.u32 	%r1, %tid.x;
	mov.u32 	%r2, %ctaid.x;
	mov.u32 	%r41, %ntid.x;
	mad.lo.s32 	%r4, %r2, %r41, %r1;
	setp.ge.u32 	%p1, %r4, %r18;
	mov.f64 	%fd50, 0d0000000000000000;
	@%p1 bra 	$L__BB98_8;
	cvta.to.global.u64 	%rd3, %rd1;
	mul.wide.u32 	%rd4, %r4, 8;
	add.s64 	%rd5, %rd3, %rd4;
	ld.global.f64 	%fd48, [%rd5];
	{
	.reg .b32 %temp; 
	mov.b64 	{%temp, %r37}, %fd48;
	}
	{
	.reg .b32 %temp; 
	mov.b64 	{%r38, %temp}, %fd48;
	}
	setp.gt.s32 	%p2, %r37, 1048575;
	mov.b32 	%r39, -1023;
	@%p2 bra 	$L__BB98_3;
	mul.f64 	%fd48, %fd48, 0d4350000000000000;
	{
	.reg .b32 %temp; 
	mov.b64 	{%temp, %r37}, %fd48;
	}
	{
	.reg .b32 %temp; 
	mov.b64 	{%r38, %temp}, %fd48;
	}
	mov.b32 	%r39, -1077;
$L__BB98_3:
	add.s32 	%r21, %r37, -1;
	setp.gt.u32 	%p3, %r21, 2146435070;
	@%p3 bra 	$L__BB98_7;
	shr.u32 	%r24, %r37, 20;
	add.s32 	%r40, %r39, %r24;
	and.b32  	%r25, %r37, 1048575;
	or.b32  	%r26, %r25, 1072693248;
	mov.b64 	%fd49, {%r38, %r26};
	setp.lt.u32 	%p5, %r26, 1073127583;
	@%p5 bra 	$L__BB98_6;
	{
	.reg .b32 %temp; 
	mov.b64 	{%r27, %temp}, %fd49;
	}
	{
	.reg .b32 %temp; 
	mov.b64 	{%temp, %r28}, %fd49;
	}
	add.s32 	%r29, %r28, -1048576;
	mov.b64 	%fd49, {%r27, %r29};
	add.s32 	%r40, %r40, 1;
$L__BB98_6:
	add.f64 	%fd12, %fd49, 0dBFF0000000000000;
	add.f64 	%fd13, %fd49, 0d3FF0000000000000;
	rcp.approx.ftz.f64 	%fd14, %fd13;
	neg.f64 	%fd15, %fd13;
	fma.rn.f64 	%fd16, %fd15, %fd14, 0d3FF0000000000000;
	fma.rn.f64 	%fd17, %fd16, %fd16, %fd16;
	fma.rn.f64 	%fd18, %fd17, %fd14, %fd14;
	mul.f64 	%fd19, %fd12, %fd18;
	fma.rn.f64 	%fd20, %fd12, %fd18, %fd19;
	mul.f64 	%fd21, %fd20, %fd20;
	fma.rn.f64 	%fd22, %fd21, 0d3EB1380B3AE80F1E, 0d3ED0EE258B7A8B04;
	fma.rn.f64 	%fd23, %fd22, %fd21, 0d3EF3B2669F02676F;
	fma.rn.f64 	%fd24, %fd23, %fd21, 0d3F1745CBA9AB0956;
	fma.rn.f64 	%fd25, %fd24, %fd21, 0d3F3C71C72D1B5154;
	fma.rn.f64 	%fd26, %fd25, %fd21, 0d3F624924923BE72D;
	fma.rn.f64 	%fd27, %fd26, %fd21, 0d3F8999999999A3C4;
	fma.rn.f64 	%fd28, %fd27, %fd21, 0d3FB5555555555554;
	sub.f64 	%fd29, %fd12, %fd20;
	add.f64 	%fd30, %fd29, %fd29;
	neg.f64 	%fd31, %fd20;
	fma.rn.f64 	%fd32, %fd31, %fd12, %fd30;
	mul.f64 	%fd33, %fd18, %fd32;
	mul.f64 	%fd34, %fd21, %fd28;
	fma.rn.f64 	%fd35, %fd34, %fd20, %fd33;
	xor.b32  	%r30, %r40, -2147483648;
	mov.b32 	%r31, 1127219200;
	mov.b64 	%fd36, {%r30, %r31};
	mov.b32 	%r32, -2147483648;
	mov.b64 	%fd37, {%r32, %r31};
	sub.f64 	%fd38, %fd36, %fd37;
	fma.rn.f64 	%fd39, %fd38, 0d3FE62E42FEFA39EF, %fd20;
	fma.rn.f64 	%fd40, %fd38, 0dBFE62E42FEFA39EF, %fd39;
	sub.f64 	%fd41, %fd40, %fd20;
	sub.f64 	%fd42, %fd35, %fd41;
	fma.rn.f64 	%fd43, %fd38, 0d3C7ABC9E3B39803F, %fd42;
	add.f64 	%fd50, %fd39, %fd43;
	bra.uni 	$L__BB98_8;
$L__BB98_7:
	fma.rn.f64 	%fd11, %fd48, 0d7FF0000000000000, 0d7FF0000000000000;
	{
	.reg .b32 %temp; 
	mov.b64 	{%temp, %r22}, %fd48;
	}
	and.b32  	%r23, %r22, 2147483647;
	setp.eq.s32 	%p4, %r23, 0;
	selp.f64 	%fd50, 0dFFF0000000000000, %fd11, %p4;
$L__BB98_8:
	shl.b32 	%r33, %r1, 3;
	mov.u32 	%r34, __smem_d;
	add.s32 	%r15, %r34, %r33;
	st.shared.f64 	[%r15], %fd50;
	barrier.sync 	0;
	setp.lt.u32 	%p6, %r41, 2;
	@%p6 bra 	$L__BB98_12;
$L__BB98_9:
	shr.u32 	%r17, %r41, 1;
	setp.ge.u32 	%p7, %r1, %r17;
	@%p7 bra 	$L__BB98_11;
	shl.b32 	%r35, %r17, 3;
	add.s32 	%r36, %r15, %r35;
	ld.shared.f64 	%fd44, [%r36];
	ld.shared.f64 	%fd45, [%r15];
	add.f64 	%fd46, %fd44, %fd45;
	st.shared.f64 	[%r15], %fd46;
$L__BB98_11:
	barrier.sync 	0;
	setp.gt.u32 	%p8, %r41, 3;
	mov.u32 	%r41, %r17;
	@%p8 bra 	$L__BB98_9;
$L__BB98_12:
	setp.ne.s32 	%p9, %r1, 0;
	@%p9 bra 	$L__BB98_14;
	ld.shared.f64 	%fd47, [__smem_d];
	cvta.to.global.u64 	%rd6, %rd2;
	mul.wide.u32 	%rd7, %r2, 8;
	add.s64 	%rd8, %rd6, %rd7;
	st.global.f64 	[%rd8], %fd47;
$L__BB98_14:
	ret;

}
	// .globl	_Z10reduceLog3IdEvPT_S1_j
.visible .entry _Z10reduceLog3IdEvPT_S1_j(
	.param .u64 .ptr .align 1 _Z10reduceLog3IdEvPT_S1_j_param_0,
	.param .u64 .ptr .align 1 _Z10reduceLog3IdEvPT_S1_j_param_1,
	.param .u32 _Z10reduceLog3IdEvPT_S1_j_param_2
)
{
	.reg .pred 	%p<15>;
	.reg .b32 	%r<73>;
	.reg .b64 	%rd<11>;
	.reg .b64 	%fd<103>;

	ld.param.u64 	%rd3, [_Z10reduceLog3IdEvPT_S1_j_param_0];
	ld.param.u64 	%rd2, [_Z10reduceLog3IdEvPT_S1_j_param_1];
	ld.param.u32 	%r29, [_Z10reduceLog3IdEvPT_S1_j_param_2];
	cvta.to.global.u64 	%rd1, %rd3;
	mov.u32 	%r1, %tid.x;
	mov.u32 	%r2, %ctaid.x;
	mov.u32 	%r72, %ntid.x;
	mul.lo.s32 	%r30, %r72, %r2;
	shl.b32 	%r31, %r30, 1;
	add.s32 	%r4, %r31, %r1;
	setp.ge.u32 	%p1, %r4, %r29;
	mov.f64 	%fd101, 0d0000000000000000;
	@%p1 bra 	$L__BB99_8;
	mul.wide.u32 	%rd4, %r4, 8;
	add.s64 	%rd5, %rd1, %rd4;
	ld.global.f64 	%fd93, [%rd5];
	{
	.reg .b32 %temp; 
	mov.b64 	{%temp, %r64}, %fd93;
	}
	{
	.reg .b32 %temp; 
	mov.b64 	{%r65, %temp}, %fd93;
	}
	setp.gt.s32 	%p2, %r64, 1048575;
	mov.b32 	%r66, -1023;
	@%p2 bra 	$L__BB99_3;
	mul.f64 	%fd93, %fd93, 0d4350000000000000;
	{
	.reg .b32 %temp; 
	mov.b64 	{%temp, %r64}, %fd93;
	}
	{
	.reg .b32 %temp; 
	mov.b64 	{%r65, %temp}, %fd93;
	}
	mov.b32 	%r66, -1077;
$L__BB99_3:
	add.s32 	%r34, %r64, -1;
	setp.gt.u32 	%p3, %r34, 2146435070;
	@%p3 bra 	$L__BB99_7;
	shr.u32 	%r37, %r64, 20;
	add.s32 	%r67, %r66, %r37;
	and.b32  	%r38, %r64, 1048575;
	or.b32  	%r39, %r38, 1072693248;
	mov.b64 	%fd94, {%r65, %r39};
	setp.lt.u32 	%p5, %r39, 1073127583;
	@%p5 bra 	$L__BB99_6;
	{
	.reg .b32 %temp; 
	mov.b64 	{%r40, %temp}, %fd94;
	}
	{
	.reg .b32 %temp; 
	mov.b64 	{%temp, %r41}, %fd94;
	}
	add.s32 	%r42, %r41, -1048576;
	mov.b64 	%fd94, {%r40, %r42};
	add.s32 	%r67, %r67, 1;
$L__BB99_6:
	add.f64 	%fd27, %fd94, 0dBFF0000000000000;
	add.f64 	%fd28, %fd94, 0d3FF0000000000000;
	rcp.approx.ftz.f64 	%fd29, %fd28;
	neg.f64 	%fd30, %fd28;
	fma.rn.f64 	%fd31, %fd30, %fd29, 0d3FF0000000000000;
	fma.rn.f64 	%fd32, %fd31, %fd31, %fd31;
	fma.rn.f64 	%fd33, %fd32, %fd29, %fd29;
	mul.f64 	%fd34, %fd27, %fd33;
	fma.rn.f64 	%fd35, %fd27, %fd33, %fd34;
	mul.f64 	%fd36, %fd35, %fd35;
	fma.rn.f64 	%fd37, %fd36, 0d3EB1380B3AE80F1E, 0d3ED0EE258B7A8B04;
	fma.rn.f64 	%fd38, %fd37, %fd36, 0d3EF3B2669F02676F;
	fma.rn.f64 	%fd39, %fd38, %fd36, 0d3F1745CBA9AB0956;
	fma.rn.f64 	%fd40, %fd39, %fd36, 0d3F3C71C72D1B5154;
	fma.rn.f64 	%fd41, %fd40, %fd36, 0d3F624924923BE72D;
	fma.rn.f64 	%fd42, %fd41, %fd36, 0d3F8999999999A3C4;
	fma.rn.f64 	%fd43, %fd42, %fd36, 0d3FB5555555555554;
	sub.f64 	%fd44, %fd27, %fd35;
	add.f64 	%fd45, %fd44, %fd44;
	neg.f64 	%fd46, %fd35;
	fma.rn.f64 	%fd47, %fd46, %fd27, %fd45;
	mul.f64 	%fd48, %fd33, %fd47;
	mul.f64 	%fd49, %fd36, %fd43;
	fma.rn.f64 	%fd50, %fd49, %fd35, %fd48;
	xor.b32  	%r43, %r67, -2147483648;
	mov.b32 	%r44, 1127219200;
	mov.b64 	%fd51, {%r43, %r44};
	mov.b32 	%r45, -2147483648;
	mov.b64 	%fd52, {%r45, %r44};
	sub.f64 	%fd53, %fd51, %fd52;
	fma.rn.f64 	%fd54, %fd53, 0d3FE62E42FEFA39EF, %fd35;
	fma.rn.f64 	%fd55, %fd53, 0dBFE62E42FEFA39EF, %fd54;
	sub.f64 	%fd56, %fd55, %fd35;
	sub.f64 	%fd57, %fd50, %fd56;
	fma.rn.f64 	%fd58, %fd53, 0d3C7ABC9E3B39803F, %fd57;
	add.f64 	%fd101, %fd54, %fd58;
	bra.uni 	$L__BB99_8;
$L__BB99_7:
	fma.rn.f64 	%fd26, %fd93, 0d7FF0000000000000, 0d7FF0000000000000;
	{
	.reg .b32 %temp; 
	mov.b64 	{%temp, %r35}, %fd93;
	}
	and.b32  	%r36, %r35, 2147483647;
	setp.eq.s32 	%p4, %r36, 0;
	selp.f64 	%fd101, 0dFFF0000000000000, %fd26, %p4;
$L__BB99_8:
	add.s32 	%r15, %r4, %r72;
	setp.ge.u32 	%p6, %r15, %r29;
	@%p6 bra 	$L__BB99_17;
	mul.wide.u32 	%rd6, %r15, 8;
	add.s64 	%rd7, %rd1, %rd6;
	ld.global.f64 	%fd96, [%rd7];
	{
	.reg .b32 %temp; 
	mov.b64 	{%temp, %r68}, %fd96;
	}
	{
	.reg .b32 %temp; 
	mov.b64 	{%r69, %temp}, %fd96;
	}
	setp.gt.s32 	%p7, %r68, 1048575;
	mov.b32 	%r70, -1023;
	@%p7 bra 	$L__BB99_11;
	mul.f64 	%fd96, %fd96, 0d4350000000000000;
	{
	.reg .b32 %temp; 
	mov.b64 	{%temp, %r68}, %fd96;
	}
	{
	.reg .b32 %temp; 
	mov.b64 	{%r69, %temp}, %fd96;
	}
	mov.b32 	%r70, -1077;
$L__BB99_11:
	add.s32 	%r48, %r68, -1;
	setp.gt.u32 	%p8, %r48, 2146435070;
	@%p8 bra 	$L__BB99_15;
	shr.u32 	%r51, %r68, 20;
	add.s32 	%r71, %r70, %r51;
	and.b32  	%r52, %r68, 1048575;
	or.b32  	%r53, %r52, 1072693248;
	mov.b64 	%fd97, {%r69, %r53};
	setp.lt.u32 	%p10, %r53, 1073127583;
	@%p10 bra 	$L__BB99_14;
	{
	.reg .b32 %temp; 
	mov.b64 	{%r54, %temp}, %fd97;
	}
	{
	.reg .b32 %temp; 
	mov.b64 	{%temp, %r55}, %fd97;
	}
	add.s32 	%r56, %r55, -1048576;
	mov.b64 	%fd97, {%r54, %r56};
	add.s32 	%r71, %r71, 1;
$L__BB99_14:
	add.f64 	%fd60, %fd97, 0dBFF0000000000000;
	add.f64 	%fd61, %fd97, 0d3FF0000000000000;
	rcp.approx.ftz.f64 	%fd62, %fd61;
	neg.f64 	%fd63, %fd61;
	fma.rn.f64 	%fd64, %fd63, %fd62, 0d3FF0000000000000;
	fma.rn.f64 	%fd65, %fd64, %fd64, %fd64;
	fma.rn.f64 	%fd66, %fd65, %fd62, %fd62;
	mul.f64 	%fd67, %fd60, %fd66;
	fma.rn.f64 	%fd68, %fd60, %fd66, %fd67;
	mul.f64 	%fd69, %fd68, %fd68;
	fma.rn.f64 	%fd70, %fd69, 0d3EB1380B3AE80F1E, 0d3ED0EE258B7A8B04;
	fma.rn.f64 	%fd71, %fd70, %fd69, 0d3EF3B2669F02676F;
	fma.rn.f64 	%fd72, %fd71, %fd69, 0d3F1745CBA9AB0956;
	fma.rn.f64 	%fd73, %fd72, %fd69, 0d3F3C71C72D1B5154;
	fma.rn.f64 	%fd74, %fd73, %fd69, 0d3F624924923BE72D;
	fma.rn.f64 	%fd75, %fd74, %fd69, 0d3F8999999999A3C4;
	fma.rn.f64 	%fd76, %fd75, %fd69, 0d3FB5555555555554;
	sub.f64 	%fd77, %fd60, %fd68;
	add.f64 	%fd78, %fd77, %fd77;
	neg.f64 	%fd79, %fd68;
	fma.rn.f64 	%fd80, %fd79, %fd60, %fd78;
	mul.f64 	%fd81, %fd66, %fd80;
	mul.f64 	%fd82, %fd69, %fd76;
	fma.rn.f64 	%fd83, %fd82, %fd68, %fd81;
	xor.b32  	%r57, %r71, -2147483648;
	mov.b32 	%r58, 1127219200;
	mov.b64 	%fd84, {%r57, %r58};
	mov.b32 	%r59, -2147483648;
	mov.b64 	%fd85, {%r59, %r58};
	sub.f64 	%fd86, %fd84, %fd85;
	fma.rn.f64 	%fd87, %fd86, 0d3FE62E42FEFA39EF, %fd68;
	fma.rn.f64 	%fd88, %fd86, 0dBFE62E42FEFA39EF, %fd87;
	sub.f64 	%fd89, %fd88, %fd68;
	sub.f64 	%fd90, %fd83, %fd89;
	fma.rn.f64 	%fd91, %fd86, 0d3C7ABC9E3B39803F, %fd90;
	add.f64 	%fd98, %fd87, %fd91;
	bra.uni 	$L__BB99_16;
$L__BB99_15:
	fma.rn.f64 	%fd59, %fd96, 0d7FF0000000000000, 0d7FF0000000000000;
	{
	.reg .b32 %temp; 
	mov.b64 	{%temp, %r49}, %fd96;
	}
	and.b32  	%r50, %r49, 2147483647;
	setp.eq.s32 	%p9, %r50, 0;
	selp.f64 	%fd98, 0dFFF0000000000000, %fd59, %p9;
$L__BB99_16:
	add.f64 	%fd101, %fd101, %fd98;
$L__BB99_17:
	shl.b32 	%r60, %r1, 3;
	mov.u32 	%r61, __smem_d;
	add.s32 	%r26, %r61, %r60;
	st.shared.f64 	[%r26], %fd101;
	barrier.sync 	0;
	setp.lt.u32 	%p11, %r72, 2;
	@%p11 bra 	$L__BB99_21;
$L__BB99_18:
	shr.u32 	%r28, %r72, 1;
	setp.ge.u32 	%p12, %r1, %r28;
	@%p12 bra 	$L__BB99_20;
	shl.b32 	%r62, %r28, 3;
	add.s32 	%r63, %r26, %r62;
	ld.shared.f64 	%fd92, [%r63];
	add.f64 	%fd101, %fd101, %fd92;
	st.shared.f64 	[%r26], %fd101;
$L__BB99_20:
	barrier.sync 	0;
	setp.gt.u32 	%p13, %r72, 3;
	mov.u32 	%r72, %r28;
	@%p13 bra 	$L__BB99_18;
$L__BB99_21:
	setp.ne.s32 	%p14, %r1, 0;
	@%p14 bra 	$L__BB99_23;
	cvta.to.global.u64 	%rd8, %rd2;
	mul.wide.u32 	%rd9, %r2, 8;
	add.s64 	%rd10, %rd8, %rd9;
	st.global.f64 	[%rd10], %fd101;
$L__BB99_23:
	ret;

}
	// .globl	_Z10reduceLog4IdLj1024EEvPT_S1_j
.visible .entry _Z10reduceLog4IdLj1024EEvPT_S1_j(
	.param .u64 .ptr .align 1 _Z10reduceLog4IdLj1024EEvPT_S1_j_param_0,
	.param .u64 .ptr .align 1 _Z10reduceLog4IdLj1024EEvPT_S1_j_param_1,
	.param .u32 _Z10reduceLog4IdLj1024EEvPT_S1_j_param_2
)
{
	.reg .pred 	%p<46>;
	.reg .b32 	%r<130>;
	.reg .b64 	%rd<11>;
	.reg .b64 	%fd<150>;

	ld.param.u64 	%rd3, [_Z10reduceLog4IdLj1024EEvPT_S1_j_param_0];
	ld.param.u64 	%rd2, [_Z10reduceLog4IdLj1024EEvPT_S1_j_param_1];
	ld.param.u32 	%r30, [_Z10reduceLog4IdLj1024EEvPT_S1_j_param_2];
	cvta.to.global.u64 	%rd1, %rd3;
	mov.u32 	%r1, %tid.x;
	mov.u32 	%r2, %ctaid.x;
	mov.u32 	%r129, %ntid.x;
	mul.lo.s32 	%r31, %r129, %r2;
	shl.b32 	%r32, %r31, 1;
	add.s32 	%r4, %r32, %r1;
	setp.ge.u32 	%p1, %r4, %r30;
	mov.f64 	%fd143, 0d0000000000000000;
	@%p1 bra 	$L__BB100_8;
	mul.wide.u32 	%rd4, %r4, 8;
	add.s64 	%rd5, %rd1, %rd4;
	ld.global.f64 	%fd135, [%rd5];
	{
	.reg .b32 %temp; 
	mov.b64 	{%temp, %r121}, %fd135;
	}
	{
	.reg .b32 %temp; 
	mov.b64 	{%r122, %temp}, %fd135;
	}
	setp.gt.s32 	%p2, %r121, 1048575;
	mov.b32 	%r123, -1023;
	@%p2 bra 	$L__BB100_3;
	mul.f64 	%fd135, %fd135, 0d4350000000000000;
	{
	.reg .b32 %temp; 
	mov.b64 	{%temp, %r121}, %fd135;
	}
	{
	.reg .b32 %temp; 
	mov.b64 	{%r122, %temp}, %fd135;
	}
	mov.b32 	%r123, -1077;
$L__BB100_3:
	add.s32 	%r35, %r121, -1;
	setp.gt.u32 	%p3, %r35, 2146435070;
	@%p3 bra 	$L__BB100_7;
	shr.u32 	%r38, %r121, 20;
	add.s32 	%r124, %r123, %r38;
	and.b32  	%r39, %r121, 1048575;
	or.b32  	%r40, %r39, 1072693248;
	mov.b64 	%fd136, {%r122, %r40};
	setp.lt.u32 	%p5, %r40, 1073127583;
	@%p5 bra 	$L__BB100_6;
	{
	.reg .b32 %temp; 
	mov.b64 	{%r41, %temp}, %fd136;
	}
	{
	.reg .b32 %temp; 
	mov.b64 	{%temp, %r42}, %fd136;
	}
	add.s32 	%r43, %r42, -1048576;
	mov.b64 	%fd136, {%r41, %r43};
	add.s32 	%r124, %r124, 1;
$L__BB100_6:
	add.f64 	%fd48, %fd136, 0dBFF0000000000000;
	add.f64 	%fd49, %fd136, 0d3FF0000000000000;
	rcp.approx.ftz.f64 	%fd50, %fd49;
	neg.f64 	%fd51, %fd49;
	fma.rn.f64 	%fd52, %fd51, %fd50, 0d3FF0000000000000;
	fma.rn.f64 	%fd53, %fd52, %fd52, %fd52;
	fma.rn.f64 	%fd54, %fd53, %fd50, %fd50;
	mul.f64 	%fd55, %fd48, %fd54;
	fma.rn.f64 	%fd56, %fd48, %fd54, %fd55;
	mul.f64 	%fd57, %fd56, %fd56;
	fma.rn.f64 	%fd58, %fd57, 0d3EB1380B3AE80F1E, 0d3ED0EE258B7A8B04;
	fma.rn.f64 	%fd59, %fd58, %fd57, 0d3EF3B2669F02676F;
	fma.rn.f64 	%fd60, %fd59, %fd57, 0d3F1745CBA9AB0956;
	fma.rn.f64 	%fd61, %fd60, %fd57, 0d3F3C71C72D1B5154;
	fma.rn.f64 	%fd62, %fd61, %fd57, 0d3F624924923BE72D;
	fma.rn.f64 	%fd63, %fd62, %fd57, 0d3F8999999999A3C4;
	fma.rn.f64 	%fd64, %fd63, %fd57, 0d3FB5555555555554;
	sub.f64 	%fd65, %fd48, %fd56;
	add.f64 	%fd66, %fd65, %fd65;
	neg.f64 	%fd67, %fd56;
	fma.rn.f64 	%fd68, %fd67, %fd48, %fd66;
	mul.f64 	%fd69, %fd54, %fd68;
	mul.f64 	%fd70, %fd57, %fd64;
	fma.rn.f64 	%fd71, %fd70, %fd56, %fd69;
	xor.b32  	%r44, %r124, -2147483648;
	mov.b32 	%r45, 1127219200;
	mov.b64 	%fd72, {%r44, %r45};
	mov.b32 	%r46, -2147483648;
	mov.b64 	%fd73, {%r46, %r45};
	sub.f64 	%fd74, %fd72, %fd73;
	fma.rn.f64 	%fd75, %fd74, 0d3FE62E42FEFA39EF, %fd56;
	fma.rn.f64 	%fd76, %fd74, 0dBFE62E42FEFA39EF, %fd75;
	sub.f64 	%fd77, %fd76, %fd56;
	sub.f64 	%fd78, %fd71, %fd77;
	fma.rn.f64 	%fd79, %fd74, 0d3C7ABC9E3B39803F, %fd78;
	add.f64 	%fd143, %fd75, %fd79;
	bra.uni 	$L__BB100_8;
$L__BB100_7:
	fma.rn.f64 	%fd47, %fd135, 0d7FF0000000000000, 0d7FF0000000000000;
	{
	.reg .b32 %temp; 
	mov.b64 	{%temp, %r36}, %fd135;
	}
	and.b32  	%r37, %r36, 2147483647;
	setp.eq.s32 	%p4, %r37, 0;
	selp.f64 	%fd143, 0dFFF0000000000000, %fd47, %p4;
$L__BB100_8:
	add.s32 	%r15, %r4, 1024;
	setp.ge.u32 	%p6, %r15, %r30;
	@%p6 bra 	$L__BB100_17;
	mul.wide.u32 	%rd6, %r15, 8;
	add.s64 	%rd7, %rd1, %rd6;
	ld.global.f64 	%fd138, [%rd7];
	{
	.reg .b32 %temp; 
	mov.b64 	{%temp, %r125}, %fd138;
	}
	{
	.reg .b32 %temp; 
	mov.b64 	{%r126, %temp}, %fd138;
	}
	setp.gt.s32 	%p7, %r125, 1048575;
	mov.b32 	%r127, -1023;
	@%p7 bra 	$L__BB100_11;
	mul.f64 	%fd138, %fd138, 0d4350000000000000;
	{
	.reg .b32 %temp; 
	mov.b64 	{%temp, %r125}, %fd138;
	}
	{
	.reg .b32 %temp; 
	mov.b64 	{%r126, %temp}, %fd138;
	}
	mov.b32 	%r127, -1077;
$L__BB100_11:
	add.s32 	%r49, %r125, -1;
	setp.gt.u32 	%p8, %r49, 2146435070;
	@%p8 bra 	$L__BB100_15;
	shr.u32 	%r52, %r125, 20;
	add.s32 	%r128, %r127, %r52;
	and.b32  	%r53, %r125, 1048575;
	or.b32  	%r54, %r53, 1072693248;
	mov.b64 	%fd139, {%r126, %r54};
	setp.lt.u32 	%p10, %r54, 1073127583;
	@%p10 bra 	$L__BB100_14;
	{
	.reg .b32 %temp; 
	mov.b64 	{%r55, %temp}, %fd139;
	}
	{
	.reg .b32 %temp; 
	mov.b64 	{%temp, %r56}, %fd139;
	}
	add.s32 	%r57, %r56, -1048576;
	mov.b64 	%fd139, {%r55, %r57};
	add.s32 	%r128, %r128, 1;
$L__BB100_14:
	add.f64 	%fd81, %fd139, 0dBFF0000000000000;
	add.f64 	%fd82, %fd139, 0d3FF0000000000000;
	rcp.approx.ftz.f64 	%fd83, %fd82;
	neg.f64 	%fd84, %fd82;
	fma.rn.f64 	%fd85, %fd84, %fd83, 0d3FF0000000000000;
	fma.rn.f64 	%fd86, %fd85, %fd85, %fd85;
	fma.rn.f64 	%fd87, %fd86, %fd83, %fd83;
	mul.f64 	%fd88, %fd81, %fd87;
	fma.rn.f64 	%fd89, %fd81, %fd87, %fd88;
	mul.f64 	%fd90, %fd89, %fd89;
	fma.rn.f64 	%fd91, %fd90, 0d3EB1380B3AE80F1E, 0d3ED0EE258B7A8B04;
	fma.rn.f64 	%fd92, %fd91, %fd90, 0d3EF3B2669F02676F;
	fma.rn.f64 	%fd93, %fd92, %fd90, 0d3F1745CBA9AB0956;
	fma.rn.f64 	%fd94, %fd93, %fd90, 0d3F3C71C72D1B5154;
	fma.rn.f64 	%fd95, %fd94, %fd90, 0d3F624924923BE72D;
	fma.rn.f64 	%fd96, %fd95, %fd90, 0d3F8999999999A3C4;
	fma.rn.f64 	%fd97, %fd96, %fd90, 0d3FB5555555555554;
	sub.f64 	%fd98, %fd81, %fd89;
	add.f64 	%fd99, %fd98, %fd98;
	neg.f64 	%fd100, %fd89;
	fma.rn.f64 	%fd101, %fd100, %fd81, %fd99;
	mul.f64 	%fd102, %fd87, %fd101;
	mul.f64 	%fd103, %fd90, %fd97;
	fma.rn.f64 	%fd104, %fd103, %fd89, %fd102;
	xor.b32  	%r58, %r128, -2147483648;
	mov.b32 	%r59, 1127219200;
	mov.b64 	%fd105, {%r58, %r59};
	mov.b32 	%r60, -2147483648;
	mov.b64 	%fd106, {%r60, %r59};
	sub.f64 	%fd107, %fd105, %fd106;
	fma.rn.f64 	%fd108, %fd107, 0d3FE62E42FEFA39EF, %fd89;
	fma.rn.f64 	%fd109, %fd107, 0dBFE62E42FEFA39EF, %fd108;
	sub.f64 	%fd110, %fd109, %fd89;
	sub.f64 	%fd111, %fd104, %fd110;
	fma.rn.f64 	%fd112, %fd107, 0d3C7ABC9E3B39803F, %fd111;
	add.f64 	%fd140, %fd108, %fd112;
	bra.uni 	$L__BB100_16;
$L__BB100_15:
	fma.rn.f64 	%fd80, %fd138, 0d7FF0000000000000, 0d7FF0000000000000;
	{
	.reg .b32 %temp; 
	mov.b64 	{%temp, %r50}, %fd138;
	}
	and.b32  	%r51, %r50, 2147483647;
	setp.eq.s32 	%p9, %r51, 0;
	selp.f64 	%fd140, 0dFFF0000000000000, %fd80, %p9;
$L__BB100_16:
	add.f64 	%fd143, %fd143, %fd140;
$L__BB100_17:
	shl.b32 	%r61, %r1, 3;
	mov.u32 	%r62, __smem_d;
	add.s32 	%r26, %r62, %r61;
	st.shared.f64 	[%r26], %fd143;
	barrier.sync 	0;
	setp.lt.u32 	%p11, %r129, 66;
	@%p11 bra 	$L__BB100_21;
$L__BB100_18:
	shr.u32 	%r28, %r129, 1;
	setp.ge.u32 	%p12, %r1, %r28;
	@%p12 bra 	$L__BB100_20;
	shl.b32 	%r63, %r28, 3;
	add.s32 	%r64, %r26, %r63;
	ld.shared.f64 	%fd113, [%r64];
	add.f64 	%fd143, %fd143, %fd113;
	st.shared.f64 	[%r26], %fd143;
$L__BB100_20:
	barrier.sync 	0;
	setp.gt.u32 	%p13, %r129, 131;
	mov.u32 	%r129, %r28;
	@%p13 bra 	$L__BB100_18;
$L__BB100_21:
	setp.gt.u32 	%p14, %r1, 31;
	@%p14 bra 	$L__BB100_39;
	// begin inline asm
	activemask.b32 %r65;
	// end inline asm
	ld.shared.f64 	%fd114, [%r26+256];
	add.f64 	%fd25, %fd143, %fd114;
	setp.ne.s32 	%p15, %r65, -1;
	@%p15 bra 	$L__BB100_24;
	// begin inline asm
	mov.b64 {%r73,%r74}, %fd25;
	// end inline asm
	shfl.sync.down.b32	%r76|%p19, %r74, 16, 31, -1;
	shfl.sync.down.b32	%r75|%p20, %r73, 16, 31, -1;
	// begin inline asm
	mov.b64 %fd145, {%r75,%r76};
	// end inline asm
	bra.uni 	$L__BB100_25;
$L__BB100_24:
	// begin inline asm
	mov.u32 %r66, %laneid;
	// end inline asm
	fns.b32 	%r71, %r65, %r66, 17;
	setp.gt.u32 	%p16, %r71, 31;
	selp.b32 	%r72, %r66, %r71, %p16;
	// begin inline asm
	mov.b64 {%r67,%r68}, %fd25;
	// end inline asm
	shfl.sync.idx.b32	%r70|%p17, %r68, %r72, 31, %r65;
	shfl.sync.idx.b32	%r69|%p18, %r67, %r72, 31, %r65;
	// begin inline asm
	mov.b64 %fd145, {%r69,%r70};
	// end inline asm
$L__BB100_25:
	setp.eq.s32 	%p21, %r65, -1;
	add.f64 	%fd29, %fd25, %fd145;
	@%p21 bra 	$L__BB100_27;
	// begin inline asm
	mov.u32 %r77, %laneid;
	// end inline asm
	fns.b32 	%r82, %r65, %r77, 9;
	setp.gt.u32 	%p22, %r82, 31;
	selp.b32 	%r83, %r77, %r82, %p22;
	// begin inline asm
	mov.b64 {%r78,%r79}, %fd29;
	// end inline asm
	shfl.sync.idx.b32	%r81|%p23, %r79, %r83, 31, %r65;
	shfl.sync.idx.b32	%r80|%p24, %r78, %r83, 31, %r65;
	// begin inline asm
	mov.b64 %fd146, {%r80,%r81};
	// end inline asm
	bra.uni 	$L__BB100_28;
$L__BB100_27:
	// begin inline asm
	mov.b64 {%r84,%r85}, %fd29;
	// end inline asm
	shfl.sync.down.b32	%r87|%p25, %r85, 8, 31, -1;
	shfl.sync.down.b32	%r86|%p26, %r84, 8, 31, -1;
	// begin inline asm
	mov.b64 %fd146, {%r86,%r87};
	// end inline asm
$L__BB100_28:
	setp.eq.s32 	%p27, %r65, -1;
	add.f64 	%fd33, %fd29, %fd146;
	@%p27 bra 	$L__BB100_30;
	// begin inline asm
	mov.u32 %r88, %laneid;
	// end inline asm
	fns.b32 	%r93, %r65, %r88, 5;
	setp.gt.u32 	%p28, %r93, 31;
	selp.b32 	%r94, %r88, %r93, %p28;
	// begin inline asm
	mov.b64 {%r89,%r90}, %fd33;
	// end inline asm
	shfl.sync.idx.b32	%r92|%p29, %r90, %r94, 31, %r65;
	shfl.sync.idx.b32	%r91|%p30, %r89, %r94, 31, %r65;
	// begin inline asm
	mov.b64 %fd147, {%r91,%r92};
	// end inline asm
	bra.uni 	$L__BB100_31;
$L__BB100_30:
	// begin inline asm
	mov.b64 {%r95,%r96}, %fd33;
	// end inline asm
	shfl.sync.down.b32	%r98|%p31, %r96, 4, 31, -1;
	shfl.sync.down.b32	%r97|%p32, %r95, 4, 31, -1;
	// begin inline asm
	mov.b64 %fd147, {%r97,%r98};
	// end inline asm
$L__BB100_31:
	setp.eq.s32 	%p33, %r65, -1;
	add.f64 	%fd37, %fd33, %fd147;
	@%p33 bra 	$L__BB100_33;
	// begin inline asm
	mov.u32 %r99, %laneid;
	// end inline asm
	fns.b32 	%r104, %r65, %r99, 3;
	setp.gt.u32 	%p34, %r104, 31;
	selp.b32 	%r105, %r99, %r104, %p34;
	// begin inline asm
	mov.b64 {%r100,%r101}, %fd37;
	// end inline asm
	shfl.sync.idx.b32	%r103|%p35, %r101, %r105, 31, %r65;
	shfl.sync.idx.b32	%r102|%p36, %r100, %r105, 31, %r65;
	// begin inline asm
	mov.b64 %fd148, {%r102,%r103};
	// end inline asm
	bra.uni 	$L__BB100_34;
$L__BB100_33:
	// begin inline asm
	mov.b64 {%r106,%r107}, %fd37;
	// end inline asm
	shfl.sync.down.b32	%r109|%p37, %r107, 2, 31, -1;
	shfl.sync.down.b32	%r108|%p38, %r106, 2, 31, -1;
	// begin inline asm
	mov.b64 %fd148, {%r108,%r109};
	// end inline asm
$L__BB100_34:
	setp.eq.s32 	%p39, %r65, -1;
	add.f64 	%fd41, %fd37, %fd148;
	@%p39 bra 	$L__BB100_36;
	// begin inline asm
	mov.u32 %r110, %laneid;
	// end inline asm
	fns.b32 	%r115, %r65, %r110, 2;
	setp.gt.u32 	%p40, %r115, 31;
	selp.b32 	%r116, %r110, %r115, %p40;
	// begin inline asm
	mov.b64 {%r111,%r112}, %fd41;
	// end inline asm
	shfl.sync.idx.b32	%r114|%p41, %r112, %r116, 31, %r65;
	shfl.sync.idx.b32	%r113|%p42, %r111, %r116, 31, %r65;
	// begin inline asm
	mov.b64 %fd149, {%r113,%r114};
	// end inline asm
	bra.uni 	$L__BB100_37;
$L__BB100_36:
	// begin inline asm
	mov.b64 {%r117,%r118}, %fd41;
	// end inline asm
	shfl.sync.down.b32	%r120|%p43, %r118, 1, 31, -1;
	shfl.sync.down.b32	%r119|%p44, %r117, 1, 31, -1;
	// begin inline asm
	mov.b64 %fd149, {%r119,%r120};
	// end inline asm
$L__BB100_37:
	add.f64 	%fd45, %fd41, %fd149;
	setp.ne.s32 	%p45, %r1, 0;
	@%p45 bra 	$L__BB100_39;
	cvta.to.global.u64 	%rd8, %rd2;
	mul.wide.u32 	%rd9, %r2, 8;
	add.s64 	%rd10, %rd8, %rd9;
	st.global.f64 	[%rd10], %fd45;
$L__BB100_39:
	ret;

}
	// .globl	_Z10reduceLog4IdLj512EEvPT_S1_j
.visible .entry _Z10reduceLog4IdLj512EEvPT_S1_j(
	.param .u64 .ptr .align 1 _Z10reduceLog4IdLj512EEvPT_S1_j_param_0,
	.param .u64 .ptr .align 1 _Z10reduceLog4IdLj512EEvPT_S1_j_param_1,
	.param .u32 _Z10reduceLog4IdLj512EEvPT_S1_j_param_2
)
{
	.reg .pred 	%p<46>;
	.reg .b32 	%r<130>;
	.reg .b64 	%rd<11>;
	.reg .b64 	%fd<150>;

	ld.param.u64 	%rd3, [_Z10reduceLog4IdLj512EEvPT_S1_j_param_0];
	ld.param.u64 	%rd2, [_Z10reduceLog4IdLj512EEvPT_S1_j_param_1];
	ld.param.u32 	%r30, [_Z10reduceLog4IdLj512EEvPT_S1_j_param_2];
	cvta.to.global.u64 	%rd1, %rd3;
	mov.u32 	%r1, %tid.x;
	mov.u32 	%r2, %ctaid.x;
	mov.u32 	%r129, %ntid.x;
	mul.lo.s32 	%r31, %r129, %r2;
	shl.b32 	%r32, %r31, 1;
	add.s32 	%r4, %r32, %r1;
	setp.ge.u32 	%p1, %r4, %r30;
	mov.f64 	%fd143, 0d0000000000000000;
	@%p1 bra 	$L__BB101_8;
	mul.wide.u32 	%rd4, %r4, 8;
	add.s64 	%rd5, %rd1, %rd4;
	ld.global.f64 	%fd135, [%rd5];
	{
	.reg .b32 %temp; 
	mov.b64 	{%temp, %r121}, %fd135;
	}
	{
	.reg .b32 %temp; 
	mov.b64 	{%r122, %temp}, %fd135;
	}
	setp.gt.s32 	%p2, %r121, 1048575;
	mov.b32 	%r123, -1023;
	@%p2 bra 	$L__BB101_3;
	mul.f64 	%fd135, %fd135, 0d4350000000000000;
	{
	.reg .b32 %temp; 
	mov.b64 	{%temp, %r121}, %fd135;
	}
	{
	.reg .b32 %temp; 
	mov.b64 	{%r122, %temp}, %fd135;
	}
	mov.b32 	%r123, -1077;
$L__BB101_3:
	add.s32 	%r35, %r121, -1;
	setp.gt.u32 	%p3, %r35, 2146435070;
	@%p3 bra 	$L__BB101_7;
	shr.u32 	%r38, %r121, 20;
	add.s32 	%r124, %r123, %r38;
	and.b32  	%r39, %r121, 1048575;
	or.b32  	%r40, %r39, 1072693248;
	mov.b64 	%fd136, {%r122, %r40};
	setp.lt.u32 	%p5, %r40, 1073127583;
	@%p5 bra 	$L__BB101_6;
	{
	.reg .b32 %temp; 
	mov.b64 	{%r41, %temp}, %fd136;
	}
	{
	.reg .b32 %temp; 
	mov.b64 	{%temp, %r42}, %fd136;
	}
	add.s32 	%r43, %r42, -1048576;
	mov.b64 	%fd136, {%r41, %r43};
	add.s32 	%r124, %r124, 1;
$L__BB101_6:
	add.f64 	%fd48, %fd136, 0dBFF0000000000000;
	add.f64 	%fd49, %fd136, 0d3FF0000000000000;
	rcp.approx.ftz.f64 	%fd50, %fd49;
	neg.f64 	%fd51, %fd49;
	fma.rn.f64 	%fd52, %fd51, %fd50, 0d3FF0000000000000;
	fma.rn.f64 	%fd53, %fd52, %fd52, %fd52;
	fma.rn.f64 	%fd54, %fd53, %fd50, %fd50;
	mul.f64 	%fd55, %fd48, %fd54;
	fma.rn.f64 	%fd56, %fd48, %fd54, %fd55;
	mul.f64 	%fd57, %fd56, %fd56;
	fma.rn.f64 	%fd58, %fd57, 0d3EB1380B3AE80F1E, 0d3ED0EE258B7A8B04;
	fma.rn.f64 	%fd59, %fd58, %fd57, 0d3EF3B2669F02676F;
	fma.rn.f64 	%fd60, %fd59, %fd57, 0d3F1745CBA9AB0956;
	fma.rn.f64 	%fd61, %fd60, %fd57, 0d3F3C71C72D1B5154;
	fma.rn.f64 	%fd62, %fd61, %fd57, 0d3F624924923BE72D;
	fma.rn.f64 	%fd63, %fd62, %fd57, 0d3F8999999999A3C4;
	fma.rn.f64 	%fd64, %fd63, %fd57, 0d3FB5555555555554;
	sub.f64 	%fd65, %fd48, %fd56;
	add.f64 	%fd66, %fd65, %fd65;
	neg.f64 	%fd67, %fd56;
	fma.rn.f64 	%fd68, %fd67, %fd48, %fd66;
	mul.f64 	%fd69, %fd54, %fd68;
	mul.f64 	%fd70, %fd57, %fd64;
	fma.rn.f64 	%fd71, %fd70, %fd56, %fd69;
	xor.b32  	%r44, %r124, -2147483648;
	mov.b32 	%r45, 1127219200;
	mov.b64 	%fd72, {%r44, %r45};
	mov.b32 	%r46, -2147483648;
	mov.b64 	%fd73, {%r46, %r45};
	sub.f64 	%fd74, %fd72, %fd73;
	fma.rn.f64 	%fd75, %fd74, 0d3FE62E42FEFA39EF, %fd56;
	fma.rn.f64 	%fd76, %fd74, 0dBFE62E42FEFA39EF, %fd75;
	sub.f64 	%fd77, %fd76, %fd56;
	sub.f64 	%fd78, %fd71, %fd77;
	fma.rn.f64 	%fd79, %fd74, 0d3C7ABC9E3B39803F, %fd78;
	add.f64 	%fd143, %fd75, %fd79;
	bra.uni 	$L__BB101_8;
$L__BB101_7:
	fma.rn.f64 	%fd47, %fd135, 0d7FF0000000000000, 0d7FF0000000000000;
	{
	.reg .b32 %temp; 
	mov.b64 	{%temp, %r36}, %fd135;
	}
	and.b32  	%r37, %r36, 2147483647;
	setp.eq.s32 	%p4, %r37, 0;
	selp.f64 	%fd143, 0dFFF0000000000000, %fd47, %p4;
$L__BB101_8:
	add.s32 	%r15, %r4, 512;
	setp.ge.u32 	%p6, %r15, %r30;
	@%p6 bra 	$L__BB101_17;
	mul.wide.u32 	%rd6, %r15, 8;
	add.s64 	%rd7, %rd1, %rd6;
	ld.global.f64 	%fd138, [%rd7];
	{
	.reg .b32 %temp; 
	mov.b64 	{%temp, %r125}, %fd138;
	}
	{
	.reg .b32 %temp; 
	mov.b64 	{%r126, %temp}, %fd138;
	}
	setp.gt.s32 	%p7, %r125, 1048575;
	mov.b32 	%r127, -1023;
	@%p7 bra 	$L__BB101_11;
	mul.f64 	%fd138, %fd138, 0d4350000000000000;
	{
	.reg .b32 %temp; 
	mov.b64 	{%temp, %r125}, %fd138;
	}
	{
	.reg .b32 %temp; 
	mov.b64 	{%r126, %temp}, %fd138;
	}
	mov.b32 	%r127, -1077;
$L__BB101_11:
	add.s32 	%r49, %r125, -1;
	setp.gt.u32 	%p8, %r49, 2146435070;
	@%p8 bra 	$L__BB101_15;
	shr.u32 	%r52, %r125, 20;
	add.s32 	%r128, %r127, %r52;
	and.b32  	%r53, %r125, 1048575;
	or.b32  	%r54, %r53, 1072693248;
	mov.b64 	%fd139, {%r126, %r54};
	setp.lt.u32 	%p10, %r54, 1073127583;
	@%p10 bra 	$L__BB101_14;
	{
	.reg .b32 %temp; 
	mov.b64 	{%r55, %temp}, %fd139;
	}
	{
	.reg .b32 %temp; 
	mov.b64 	{%temp, %r56}, %fd139;
	}
	add.s32 	%r57, %r56, -1048576;
	mov.b64 	%fd139, {%r55, %r57};
	add.s32 	%r128, %r128, 1;
$L__BB101_14:
	add.f64 	%fd81, %fd139, 0dBFF0000000000000;
	add.f64 	%fd82, %fd139, 0d3FF0000000000000;
	rcp.approx.ftz.f64 	%fd83, %fd82;
	neg.f64 	%fd84, %fd82;
	fma.rn.f64 	%fd85, %fd84, %fd83, 0d3FF0000000000000;
	fma.rn.f64 	%fd86, %fd85, %fd85, %fd85;
	fma.rn.f64 	%fd87, %fd86, %fd83, %fd83;
	mul.f64 	%fd88, %fd81, %fd87;
	fma.rn.f64 	%fd89, %fd81, %fd87, %fd88;
	mul.f64 	%fd90, %fd89, %fd89;
	fma.rn.f64 	%fd91, %fd90, 0d3EB1380B3AE80F1E, 0d3ED0EE258B7A8B04;
	fma.rn.f64 	%fd92, %fd91, %fd90, 0d3EF3B2669F02676F;
	fma.rn.f64 	%fd93, %fd92, %fd90, 0d3F1745CBA9AB0956;
	fma.rn.f64 	%fd94, %fd93, %fd90, 0d3F3C71C72D1B5154;
	fma.rn.f64 	%fd95, %fd94, %fd90, 0d3F624924923BE72D;
	fma.rn.f64 	%fd96, %fd95, %fd90, 0d3F8999999999A3C4;
	fma.rn.f64 	%fd97, %fd96, %fd90, 0d3FB5555555555554;
	sub.f64 	%fd98, %fd81, %fd89;
	add.f64 	%fd99, %fd98, %fd98;
	neg.f64 	%fd100, %fd89;
	fma.rn.f64 	%fd101, %fd100, %fd81, %fd99;
	mul.f64 	%fd102, %fd87, %fd101;
	mul.f64 	%fd103, %fd90, %fd97;
	fma.rn.f64 	%fd104, %fd103, %fd89, %fd102;
	xor.b32  	%r58, %r128, -2147483648;
	mov.b32 	%r59, 1127219200;
	mov.b64 	%fd105, {%r58, %r59};
	mov.b32 	%r60, -2147483648;
	mov.b64 	%fd106, {%r60, %r59};
	sub.f64 	%fd107, %fd105, %fd106;
	fma.rn.f64 	%fd108, %fd107, 0d3FE62E42FEFA39EF, %fd89;
	fma.rn.f64 	%fd109, %fd107, 0dBFE62E42FEFA39EF, %fd108;
	sub.f64 	%fd110, %fd109, %fd89;
	sub.f64 	%fd111, %fd104, %fd110;
	fma.rn.f64 	%fd112, %fd107, 0d3C7ABC9E3B39803F, %fd111;
	add.f64 	%fd140, %fd108, %fd112;
	bra.uni 	$L__BB101_16;
$L__BB101_15:
	fma.rn.f64 	%fd80, %fd138, 0d7FF0000000000000, 0d7FF0000000000000;
	{
	.reg .b32 %temp; 
	mov.b64 	{%temp, %r50}, %fd138;
	}
	and.b32  	%r51, %r50, 2147483647;
	setp.eq.s32 	%p9, %r51, 0;
	selp.f64 	%fd140, 0dFFF0000000000000, %fd80, %p9;
$L__BB101_16:
	add.f64 	%fd143, %fd143, %fd140;
$L__BB101_17:
	shl.b32 	%r61, %r1, 3;
	mov.u32 	%r62, __smem_d;
	add.s32 	%r26, %r62, %r61;
	st.shared.f64 	[%r26], %fd143;
	barrier.sync 	0;
	setp.lt.u32 	%p11, %r129, 66;
	@%p11 bra 	$L__BB101_21;
$L__BB101_18:
	shr.u32 	%r28, %r129, 1;
	setp.ge.u32 	%p12, %r1, %r28;
	@%p12 bra 	$L__BB101_20;
	shl.b32 	%r63, %r28, 3;
	add.s32 	%r64, %r26, %r63;
	ld.shared.f64 	%fd113, [%r64];
	add.f64 	%fd143, %fd143, %fd113;
	st.shared.f64 	[%r26], %fd143;
$L__BB101_20:
	barrier.sync 	0;
	setp.gt.u32 	%p13, %r129, 131;
	mov.u32 	%r129, %r28;
	@%p13 bra 	$L__BB101_18;
$L__BB101_21:
	setp.gt.u32 	%p14, %r1, 31;
	@%p14 bra 	$L__BB101_39;
	// begin inline asm
	activemask.b32 %r65;
	// end inline asm
	ld.shared.f64 	%fd114, [%r26+256];
	add.f64 	%fd25, %fd143, %fd114;
	setp.ne.s32 	%p15, %r65, -1;
	@%p15 bra 	$L__BB101_24;
	// begin inline asm
	mov.b64 {%r73,%r74}, %fd25;
	// end inline asm
	shfl.sync.down.b32	%r76|%p19, %r74, 16, 31, -1;
	shfl.sync.down.b32	%r75|%p20, %r73, 16, 31, -1;
	// begin inline asm
	mov.b64 %fd145, {%r75,%r76};
	// end inline asm
	bra.uni 	$L__BB101_25;
$L__BB101_24:
	// begin inline asm
	mov.u32 %r66, %laneid;
	// end inline asm
	fns.b32 	%r71, %r65, %r66, 17;
	setp.gt.u32 	%p16, %r71, 31;
	selp.b32 	%r72, %r66, %r71, %p16;
	// begin inline asm
	mov.b64 {%r67,%r68}, %fd25;
	// end inline asm
	shfl.sync.idx.b32	%r70|%p17, %r68, %r72, 31, %r65;
	shfl.sync.idx.b32	%r69|%p18, %r67, %r72, 31, %r65;
	// begin inline asm
	mov.b64 %fd145, {%r69,%r70};
	// end inline asm
$L__BB101_25:
	setp.eq.s32 	%p21, %r65, -1;
	add.f64 	%fd29, %fd25, %fd145;
	@%p21 bra 	$L__BB101_27;
	// begin inline asm
	mov.u32 %r77, %laneid;
	// end inline asm
	fns.b32 	%r82, %r65, %r77, 9;
	setp.gt.u32 	%p22, %r82, 31;
	selp.b32 	%r83, %r77, %r82, %p22;
	// begin inline asm
	mov.b64 {%r78,%r79}, %fd29;
	// end inline asm
	shfl.sync.idx.b32	%r81|%p23, %r79, %r83, 31, %r65;
	shfl.sync.idx.b32	%r80|%p24, %r78, %r83, 31, %r65;
	// begin inline asm
	mov.b64 %fd146, {%r80,%r81};
	// end inline asm
	bra.uni 	$L__BB101_28;
$L__BB101_27:
	// begin inline asm
	mov.b64 {%r84,%r85}, %fd29;
	// end inline asm
	shfl.sync.down.b32	%r87|%p25, %r85, 8, 31, -1;
	shfl.sync.down.b32	%r86|%p26, %r84, 8, 31, -1;
	// begin inline asm
	mov.b64 %fd146, {%r86,%r87};
	// end inline asm
$L__BB101_28:
	setp.eq.s32 	%p27, %r65, -1;
	add.f64 	%fd33, %fd29, %fd146;
	@%p27 bra 	$L__BB101_30;
	// begin inline asm
	mov.u32 %r88, %laneid;
	// end inline asm
	fns.b32 	%r93, %r65, %r88, 5;
	setp.gt.u32 	%p28, %r93, 31;
	selp.b32 	%r94, %r88, %r93, %p28;
	// begin inline asm
	mov.b64 {%r89,%r90}, %fd33;
	// end inline asm
	shfl.sync.idx.b32	%r92|%p29, %r90, %r94, 31, %r65;
	shfl.sync.idx.b32	%r91|%p30, %r89, %r94, 31, %r65;
	// begin inline asm
	mov.b64 %fd147, {%r91,%r92};
	// end inline asm
	bra.uni 	$L__BB101_31;
$L__BB101_30:
	// begin inline asm
	mov.b64 {%r95,%r96}, %fd33;
	// end inline asm
	shfl.sync.down.b32	%r98|%p31, %r96, 4, 31, -1;
	shfl.sync.down.b32	%r97|%p32, %r95, 4, 31, -1;
	// begin inline asm
	mov.b64 %fd147, {%r97,%r98};
	// end inline asm
$L__BB101_31:
	setp.eq.s32 	%p33, %r65, -1;
	add.f64 	%fd37, %fd33, %fd147;
	@%p33 bra 	$L__BB101_33;
	// begin inline asm
	mov.u32 %r99, %laneid;
	// end inline asm
	fns.b32 	%r104, %r65, %r99, 3;
	setp.gt.u32 	%p34, %r104, 31;
	selp.b32 	%r105, %r99, %r104, %p34;
	// begin inline asm
	mov.b64 {%r100,%r101}, %fd37;
	// end inline asm
	shfl.sync.idx.b32	%r103|%p35, %r101, %r105, 31, %r65;
	shfl.sync.idx.b32	%r102|%p36, %r100, %r105, 31, %r65;
	// begin inline asm
	mov.b64 %fd148, {%r102,%r103};
	// end inline asm
	bra.uni 	$L__BB101_34;
$L__BB101_33:
	// begin inline asm
	mov.b64 {%r106,%r107}, %fd37;
	// end inline asm
	shfl.sync.down.b32	%r109|%p37, %r107, 2, 31, -1;
	shfl.sync.down.b32	%r108|%p38, %r106, 2, 31, -1;
	// begin inline asm
	mov.b64 %fd148, {%r108,%r109};
	// end inline asm
$L__BB101_34:
	setp.eq.s32 	%p39, %r65, -1;
	add.f64 	%fd41, %fd37, %fd148;
	@%p39 bra 	$L__BB101_36;
	// begin inline asm
	mov.u32 %r110, %laneid;
	// end inline asm
	fns.b32 	%r115, %r65, %r110, 2;
	setp.gt.u32 	%p40, %r115, 31;
	selp.b32 	%r116, %r110, %r115, %p40;
	// begin inline asm
	mov.b64 {%r111,%r112}, %fd41;
	// end inline asm
	shfl.sync.idx.b32	%r114|%p41, %r112, %r116, 31, %r65;
	shfl.sync.idx.b32	%r113|%p42, %r111, %r116, 31, %r65;
	// begin inline asm
	mov.b64 %fd149, {%r113,%r114};
	// end inline asm
	bra.uni 	$L__BB101_37;
$L__BB101_36:
	// begin inline asm
	mov.b64 {%r117,%r118}, %fd41;
	// end inline asm
	shfl.sync.down.b32	%r120|%p43, %r118, 1, 31, -1;
	shfl.sync.down.b32	%r119|%p44, %r117, 1, 31, -1;
	// begin inline asm
	mov.b64 %fd149, {%r119,%r120};
	// end inline asm
$L__BB101_37:
	add.f64 	%fd45, %fd41, %fd149;
	setp.ne.s32 	%p45, %r1, 0;
	@%p45 bra 	$L__BB101_39;
	cvta.to.global.u64 	%rd8, %rd2;
	mul.wide.u32 	%rd9, %r2, 8;
	add.s64 	%rd10, %rd8, %rd9;
	st.global.f64 	[%rd10], %fd45;
$L__BB101_39:
	ret;

}
	// .globl	_Z10reduceLog4IdLj256EEvPT_S1_j
.visible .entry _Z10reduceLog4IdLj256EEvPT_S1_j(
	.param .u64 .ptr .align 1 _Z10reduceLog4IdLj256EEvPT_S1_j_param_0,
	.param .u64 .ptr .align 1 _Z10reduceLog4IdLj256EEvPT_S1_j_param_1,
	.param .u32 _Z10reduceLog4IdLj256EEvPT_S1_j_param_2
)
{
	.reg .pred 	%p<46>;
	.reg .b32 	%r<130>;
	.reg .b64 	%rd<11>;
	.reg .b64 	%fd<150>;

	ld.param.u64 	%rd3, [_Z10reduceLog4IdLj256EEvPT_S1_j_param_0];
	ld.param.u64 	%rd2, [_Z10reduceLog4IdLj256EEvPT_S1_j_param_1];
	ld.param.u32 	%r30, [_Z10reduceLog4IdLj256EEvPT_S1_j_param_2];
	cvta.to.global.u64 	%rd1, %rd3;
	mov.u32 	%r1, %tid.x;
	mov.u32 	%r2, %ctaid.x;
	mov.u32 	%r129, %ntid.x;
	mul.lo.s32 	%r31, %r129, %r2;
	shl.b32 	%r32, %r31, 1;
	add.s32 	%r4, %r32, %r1;
	setp.ge.u32 	%p1, %r4, %r30;
	mov.f64 	%fd143, 0d0000000000000000;
	@%p1 bra 	$L__BB102_8;
	mul.wide.u32 	%rd4, %r4, 8;
	add.s64 	%rd5, %rd1, %rd4;
	ld.global.f64 	%fd135, [%rd5];
	{
	.reg .b32 %temp; 
	mov.b64 	{%temp, %r121}, %fd135;
	}
	{
	.reg .b32 %temp; 
	mov.b64 	{%r122, %temp}, %fd135;
	}
	setp.gt.s32 	%p2, %r121, 1048575;
	mov.b32 	%r123, -1023;
	@%p2 bra 	$L__BB102_3;
	mul.f64 	%fd135, %fd135, 0d4350000000000000;
	{
	.reg .b32 %temp; 
	mov.b64 	{%temp, %r121}, %fd135;
	}
	{
	.reg .b32 %temp; 
	mov.b64 	{%r122, %temp}, %fd135;
	}
	mov.b32 	%r123, -1077;
$L__BB102_3:
	add.s32 	%r35, %r121, -1;
	setp.gt.u32 	%p3, %r35, 2146435070;
	@%p3 bra 	$L__BB102_7;
	shr.u32 	%r38, %r121, 20;
	add.s32 	%r124, %r123, %r38;
	and.b32  	%r39, %r121, 1048575;
	or.b32  	%r40, %r39, 1072693248;
	mov.b64 	%fd136, {%r122, %r40};
	setp.lt.u32 	%p5, %r40, 1073127583;
	@%p5 bra 	$L__BB102_6;
	{
	.reg .b32 %temp; 
	mov.b64 	{%r41, %temp}, %fd136;
	}
	{
	.reg .b32 %temp; 
	mov.b64 	{%temp, %r42}, %fd136;
	}
	add.s32 	%r43, %r42, -1048576;
	mov.b64 	%fd136, {%r41, %r43};
	add.s32 	%r124, %r124, 1;
$L__BB102_6:
	add.f64 	%fd48, %fd136, 0dBFF0000000000000;
	add.f64 	%fd49, %fd136, 0d3FF0000000000000;
	rcp.approx.ftz.f64 	%fd50, %fd49;
	neg.f64 	%fd51, %fd49;
	fma.rn.f64 	%fd52, %fd51, %fd50, 0d3FF0000000000000;
	fma.rn.f64 	%fd53, %fd52, %fd52, %fd52;
	fma.rn.f64 	%fd54, %fd53, %fd50, %fd50;
	mul.f64 	%fd55, %fd48, %fd54;
	fma.rn.f64 	%fd56, %fd48, %fd54, %fd55;
	mul.f64 	%fd57, %fd56, %fd56;
	fma.rn.f64 	%fd58, %fd57, 0d3EB1380B3AE80F1E, 0d3ED0EE258B7A8B04;
	fma.rn.f64 	%fd59, %fd58, %fd57, 0d3EF3B2669F02676F;
	fma.rn.f64 	%fd60, %fd59, %fd57, 0d3F1745CBA9AB0956;
	fma.rn.f64 	%fd61, %fd60, %fd57, 0d3F3C71C72D1B5154;
	fma.rn.f64 	%fd62, %fd61, %fd57, 0d3F624924923BE72D;
	fma.rn.f64 	%fd63, %fd62, %fd57, 0d3F8999999999A3C4;
	fma.rn.f64 	%fd64, %fd63, %fd57, 0d3FB5555555555554;
	sub.f64 	%fd65, %fd48, %fd56;
	add.f64 	%fd66, %fd65, %fd65;
	neg.f64 	%fd67, %fd56;
	fma.rn.f64 	%fd68, %fd67, %fd48, %fd66;
	mul.f64 	%fd69, %fd54, %fd68;
	mul.f64 	%fd70, %fd57, %fd64;
	fma.rn.f64 	%fd71, %fd70, %fd56, %fd69;
	xor.b32  	%r44, %r124, -2147483648;
	mov.b32 	%r45, 1127219200;
	mov.b64 	%fd72, {%r44, %r45};
	mov.b32 	%r46, -2147483648;
	mov.b64 	%fd73, {%r46, %r45};
	sub.f64 	%fd74, %fd72, %fd73;
	fma.rn.f64 	%fd75, %fd74, 0d3FE62E42FEFA39EF, %fd56;
	fma.rn.f64 	%fd76, %fd74, 0dBFE62E42FEFA39EF, %fd75;
	sub.f64 	%fd77, %fd76, %fd56;
	sub.f64 	%fd78, %fd71, %fd77;
	fma.rn.f64 	%fd79, %fd74, 0d3C7ABC9E3B39803F, %fd78;
	add.f64 	%fd143, %fd75, %fd79;
	bra.uni 	$L__BB102_8;
$L__BB102_7:
	fma.rn.f64 	%fd47, %fd135, 0d7FF0000000000000, 0d7FF0000000000000;
	{
	.reg .b32 %temp; 
	mov.b64 	{%temp, %r36}, %fd135;
	}
	and.b32  	%r37, %r36, 2147483647;
	setp.eq.s32 	%p4, %r37, 0;
	selp.f64 	%fd143, 0dFFF0000000000000, %fd47, %p4;
$L__BB102_8:
	add.s32 	%r15, %r4, 256;
	setp.ge.u32 	%p6, %r15, %r30;
	@%p6 bra 	$L__BB102_17;
	mul.wide.u32 	%rd6, %r15, 8;
	add.s64 	%rd7, %rd1, %rd6;
	ld.global.f64 	%fd138, [%rd7];
	{
	.reg .b32 %temp; 
	mov.b64 	{%temp, %r125}, %fd138;
	}
	{
	.reg .b32 %temp; 
	mov.b64 	{%r126, %temp}, %fd138;
	}
	setp.gt.s32 	%p7, %r125, 1048575;
	mov.b32 	%r127, -1023;
	@%p7 bra 	$L__BB102_11;
	mul.f64 	%fd138, %fd138, 0d4350000000000000;
	{
	.reg .b32 %temp; 
	mov.b64 	{%temp, %r125}, %fd138;
	}
	{
	.reg .b32 %temp; 
	mov.b64 	{%r126, %temp}, %fd138;
	}
	mov.b32 	%r127, -1077;
$L__BB102_11:
	add.s32 	%r49, %r125, -1;
	setp.gt.u32 	%p8, %r49, 2146435070;
	@%p8 bra 	$L__BB102_15;
	shr.u32 	%r52, %r125, 20;
	add.s32 	%r128, %r127, %r52;
	and.b32  	%r53, %r125, 1048575;
	or.b32  	%r54, %r53, 1072693248;
	mov.b64 	%fd139, {%r126, %r54};
	setp.lt.u32 	%p10, %r54, 1073127583;
	@%p10 bra 	$L__BB102_14;
	{
	.reg .b32 %temp; 
	mov.b64 	{%r55, %temp}, %fd139;
	}
	{
	.reg .b32 %temp; 
	mov.b64 	{%temp, %r56}, %fd139;
	}
	add.s32 	%r57, %r56, -1048576;
	mov.b64 	%fd139, {%r55, %r57};
	add.s32 	%r128, %r128, 1;
$L__BB102_14:
	add.f64 	%fd81, %fd139, 0dBFF0000000000000;
	add.f64 	%fd82, %fd139, 0d3FF0000000000000;
	rcp.approx.ftz.f64 	%fd83, %fd82;
	neg.f64 	%fd84, %fd82;
	fma.rn.f64 	%fd85, %fd84, %fd83, 0d3FF0000000000000;
	fma.rn.f64 	%fd86, %fd85, %fd85, %fd85;
	fma.rn.f64 	%fd87, %fd86, %fd83, %fd83;
	mul.f64 	%fd88, %fd81, %fd87;
	fma.rn.f64 	%fd89, %fd81, %fd87, %fd88;
	mul.f64 	%fd90, %fd89, %fd89;
	fma.rn.f64 	%fd91, %fd90, 0d3EB1380B3AE80F1E, 0d3ED0EE258B7A8B04;
	fma.rn.f64 	%fd92, %fd91, %fd90, 0d3EF3B2669F02676F;
	fma.rn.f64 	%fd93, %fd92, %fd90, 0d3F1745CBA9AB0956;
	fma.rn.f64 	%fd94, %fd93, %fd90, 0d3F3C71C72D1B5154;
	fma.rn.f64 	%fd95, %fd94, %fd90, 0d3F624924923BE72D;
	fma.rn.f64 	%fd96, %fd95, %fd90, 0d3F8999999999A3C4;
	fma.rn.f64 	%fd97, %fd96, %fd90, 0d3FB5555555555554;
	sub.f64 	%fd98, %fd81, %fd89;
	add.f64 	%fd99, %fd98, %fd98;
	neg.f64 	%fd100, %fd89;
	fma.rn.f64 	%fd101, %fd100, %fd81, %fd99;
	mul.f64 	%fd102, %fd87, %fd101;
	mul.f64 	%fd103, %fd90, %fd97;
	fma.rn.f64 	%fd104, %fd103, %fd89, %fd102;
	xor.b32  	%r58, %r128, -2147483648;
	mov.b32 	%r59, 1127219200;
	mov.b64 	%fd105, {%r58, %r59};
	mov.b32 	%r60, -2147483648;
	mov.b64 	%fd106, {%r60, %r59};
	sub.f64 	%fd107, %fd105, %fd106;
	fma.rn.f64 	%fd108, %fd107, 0d3FE62E42FEFA39EF, %fd89;
	fma.rn.f64 	%fd109, %fd107, 0dBFE62E42FEFA39EF, %fd108;
	sub.f64 	%fd110, %fd109, %fd89;
	sub.f64 	%fd111, %fd104, %fd110;
	fma.rn.f64 	%fd112, %fd107, 0d3C7ABC9E3B39803F, %fd111;
	add.f64 	%fd140, %fd108, %fd112;
	bra.uni 	$L__BB102_16;
$L__BB102_15:
	fma.rn.f64 	%fd80, %fd138, 0d7FF0000000000000, 0d7FF0000000000000;
	{
	.reg .b32 %temp; 
	mov.b64 	{%temp, %r50}, %fd138;
	}
	and.b32  	%r51, %r50, 2147483647;
	setp.eq.s32 	%p9, %r51, 0;
	selp.f64 	%fd140, 0dFFF0000000000000, %fd80, %p9;
$L__BB102_16:
	add.f64 	%fd143, %fd143, %fd140;
$L__BB102_17:
	shl.b32 	%r61, %r1, 3;
	mov.u32 	%r62, __smem_d;
	add.s32 	%r26, %r62, %r61;
	st.shared.f64 	[%r26], %fd143;
	barrier.sync 	0;
	setp.lt.u32 	%p11, %r129, 66;
	@%p11 bra 	$L__BB102_21;
$L__BB102_18:
	shr.u32 	%r28, %r129, 1;
	setp.ge.u32 	%p12, %r1, %r28;
	@%p12 bra 	$L__BB102_20;
	shl.b32 	%r63, %r28, 3;
	add.s32 	%r64, %r26, %r63;
	ld.shared.f64 	%fd113, [%r64];
	add.f64 	%fd143, %fd143, %fd113;
	st.shared.f64 	[%r26], %fd143;
$L__BB102_20:
	barrier.sync 	0;
	setp.gt.u32 	%p13, %r129, 131;
	mov.u32 	%r129, %r28;
	@%p13 bra 	$L__BB102_18;
$L__BB102_21:
	setp.gt.u32 	%p14, %r1, 31;
	@%p14 bra 	$L__BB102_39;
	// begin inline asm
	activemask.b32 %r65;
	// end inline asm
	ld.shared.f64 	%fd114, [%r26+256];
	add.f64 	%fd25, %fd143, %fd114;
	setp.ne.s32 	%p15, %r65, -1;
	@%p15 bra 	$L__BB102_24;
	// begin inline asm
	mov.b64 {%r73,%r74}, %fd25;
	// end inline asm
	shfl.sync.down.b32	%r76|%p19, %r74, 16, 31, -1;
	shfl.sync.down.b32	%r75|%p20, %r73, 16, 31, -1;
	// begin inline asm
	mov.b64 %fd145, {%r75,%r76};
	// end inline asm
	bra.uni 	$L__BB102_25;
$L__BB102_24:
	// begin inline asm
	mov.u32 %r66, %laneid;
	// end inline asm
	fns.b32 	%r71, %r65, %r66, 17;
	setp.gt.u32 	%p16, %r71, 31;
	selp.b32 	%r72, %r66, %r71, %p16;
	// begin inline asm
	mov.b64 {%r67,%r68}, %fd25;
	// end inline asm
	shfl.sync.idx.b32	%r70|%p17, %r68, %r72, 31, %r65;
	shfl.sync.idx.b32	%r69|%p18, %r67, %r72, 31, %r65;
	// begin inline asm
	mov.b64 %fd145, {%r69,%r70};
	// end inline asm
$L__BB102_25:
	setp.eq.s32 	%p21, %r65, -1;
	add.f64 	%fd29, %fd25, %fd145;
	@%p21 bra 	$L__BB102_27;
	// begin inline asm
	mov.u32 %r77, %laneid;
	// end inline asm
	fns.b32 	%r82, %r65, %r77, 9;
	setp.gt.u32 	%p22, %r82, 31;
	selp.b32 	%r83, %r77, %r82, %p22;
	// begin inline asm
	mov.b64 {%r78,%r79}, %fd29;
	// end inline asm
	shfl.sync.idx.b32	%r81|%p23, %r79, %r83, 31, %r65;
	shfl.sync.idx.b32	%r80|%p24, %r78, %r83, 31, %r65;
	// begin inline asm
	mov.b64 %fd146, {%r80,%r81};
	// end inline asm
	bra.uni 	$L__BB102_28;
$L__BB102_27:
	// begin inline asm
	mov.b64 {%r84,%r85}, %fd29;
	// end inline asm
	shfl.sync.down.b32	%r87|%p25, %r85, 8, 31, -1;
	shfl.sync.down.b32	%r86|%p26, %r84, 8, 31, -1;
	// begin inline asm
	mov.b64 %fd146, {%r86,%r87};
	// end inline asm
$L__BB102_28:
	setp.eq.s32 	%p27, %r65, -1;
	add.f64 	%fd33, %fd29, %fd146;
	@%p27 bra 	$L__BB102_30;
	// begin inline asm
	mov.u32 %r88, %laneid;
	// end inline asm
	fns.b32 	%r93, %r65, %r88, 5;
	setp.gt.u32 	%p28, %r93, 31;
	selp.b32 	%r94, %r88, %r93, %p28;
	// begin inline asm
	mov.b64 {%r89,%r90}, %fd33;
	// end inline asm
	shfl.sync.idx.b32	%r92|%p29, %r90, %r94, 31, %r65;
	shfl.sync.idx.b32	%r91|%p30, %r89, %r94, 31, %r65;
	// begin inline asm
	mov.b64 %fd147, {%r91,%r92};
	// end inline asm
	bra.uni 	$L__BB102_31;
$L__BB102_30:
	// begin inline asm
	mov.b64 {%r95,%r96}, %fd33;
	// end inline asm
	shfl.sync.down.b32	%r98|%p31, %r96, 4, 31, -1;
	shfl.sync.down.b32	%r97|%p32, %r95, 4, 31, -1;
	// begin inline asm
	mov.b64 %fd147, {%r97,%r98};
	// end inline asm
$L__BB102_31:
	setp.eq.s32 	%p33, %r65, -1;
	add.f64 	%fd37, %fd33, %fd147;
	@%p33 bra 	$L__BB102_33;
	// begin inline asm
	mov.u32 %r99, %laneid;
	// end inline asm
	fns.b32 	%r104, %r65, %r99, 3;
	setp.gt.u32 	%p34, %r104, 31;
	selp.b32 	%r105, %r99, %r104, %p34;
	// begin inline asm
	mov.b64 {%r100,%r101}, %fd37;
	// end inline asm
	shfl.sync.idx.b32	%r103|%p35, %r101, %r105, 31, %r65;
	shfl.sync.idx.b32	%r102|%p36, %r100, %r105, 31, %r65;
	// begin inline asm
	mov.b64 %fd148, {%r102,%r103};
	// end inline asm
	bra.uni 	$L__BB102_34;
$L__BB102_33:
	// begin inline asm
	mov.b64 {%r106,%r107}, %fd37;
	// end inline asm
	shfl.sync.down.b32	%r109|%p37, %r107, 2, 31, -1;
	shfl.sync.down.b32	%r108|%p38, %r106, 2, 31, -1;
	// begin inline asm
	mov.b64 %fd148, {%r108,%r109};
	// end inline asm
$L__BB102_34:
	setp.eq.s32 	%p39, %r65, -1;
	add.f64 	%fd41, %fd37, %fd148;
	@%p39 bra 	$L__BB102_36;
	// begin inline asm
	mov.u32 %r110, %laneid;
	// end inline asm
	fns.b32 	%r115, %r65, %r110, 2;
	setp.gt.u32 	%p40, %r115, 31;
	selp.b32 	%r116, %r110, %r115, %p40;
	// begin inline asm
	mov.b64 {%r111,%r112}, %fd41;
	// end inline asm
	shfl.sync.idx.b32	%r114|%p41, %r112, %r116, 31, %r65;
	shfl.sync.idx.b32	%r113|%p42, %r111, %r116, 31, %r65;
	// begin inline asm
	mov.b64 %fd149, {%r113,%r114};
	// end inline asm
	bra.uni 	$L__BB102_37;
$L__BB102_36:
	// begin inline asm
	mov.b64 {%r117,%r118}, %fd41;
	// end inline asm
	shfl.sync.down.b32	%r120|%p43, %r118, 1, 31, -1;
	shfl.sync.down.b32	%r119|%p44, %r117, 1, 31, -1;
	// begin inline asm
	mov.b64 %fd149, {%r119,%r120};
	// end inline asm
$L__BB102_37:
	add.f64 	%fd45, %fd41, %fd149;
	setp.ne.s32 	%p45, %r1, 0;
	@%p45 bra 	$L__BB102_39;
	cvta.to.global.u64 	%rd8, %rd2;
	mul.wide.u32 	%rd9, %r2, 8;
	add.s64 	%rd10, %rd8, %rd9;
	st.global.f64 	[%rd10], %fd45;
$L__BB102_39:
	ret;

}
	// .globl	_Z10reduceLog4IdLj128EEvPT_S1_j
.visible .entry _Z10reduceLog4IdLj128EEvPT_S1_j(
	.param .u64 .ptr .align 1 _Z10reduceLog4IdLj128EEvPT_S1_j_param_0,
	.param .u64 .ptr .align 1 _Z10reduceLog4IdLj128EEvPT_S1_j_param_1,
	.param .u32 _Z10reduceLog4IdLj128EEvPT_S1_j_param_2
)
{
	.reg .pred 	%p<46>;
	.reg .b32 	%r<130>;
	.reg .b64 	%rd<11>;
	.reg .b64 	%fd<150>;

	ld.param.u64 	%rd3, [_Z10reduceLog4IdLj128EEvPT_S1_j_param_0];
	ld.param.u64 	%rd2, [_Z10reduceLog4IdLj128EEvPT_S1_j_param_1];
	ld.param.u32 	%r30, [_Z10reduceLog4IdLj128EEvPT_S1_j_param_2];
	cvta.to.global.u64 	%rd1, %rd3;
	mov.u32 	%r1, %tid.x;
	mov.u32 	%r2, %ctaid.x;
	mov.u32 	%r129, %ntid.x;
	mul.lo.s32 	%r31, %r129, %r2;
	shl.b32 	%r32, %r31, 1;
	add.s32 	%r4, %r32, %r1;
	setp.ge.u32 	%p1, %r4, %r30;
	mov.f64 	%fd143, 0d0000000000000000;
	@%p1 bra 	$L__BB103_8;
	mul.wide.u32 	%rd4, %r4, 8;
	add.s64 	%rd5, %rd1, %rd4;
	ld.global.f64 	%fd135, [%rd5];
	{
	.reg .b32 %temp; 
	mov.b64 	{%temp, %r121}, %fd135;
	}
	{
	.reg .b32 %temp; 
	mov.b64 	{%r122, %temp}, %fd135;
	}
	setp.gt.s32 	%p2, %r121, 1048575;
	mov.b32 	%r123, -1023;
	@%p2 bra 	$L__BB103_3;
	mul.f64 	%fd135, %fd135, 0d4350000000000000;
	{
	.reg .b32 %temp; 
	mov.b64 	{%temp, %r121}, %fd135;
	}
	{
	.reg .b32 %temp; 
	mov.b64 	{%r122, %temp}, %fd135;
	}
	mov.b32 	%r123, -1077;
$L__BB103_3:
	add.s32 	%r35, %r121, -1;
	setp.gt.u32 	%p3, %r35, 2146435070;
	@%p3 bra 	$L__BB103_7;
	shr.u32 	%r38, %r121, 20;
	add.s32 	%r124, %r123, %r38;
	and.b32  	%r39, %r121, 1048575;
	or.b32  	%r40, %r39, 1072693248;
	mov.b64 	%fd136, {%r122, %r40};
	setp.lt.u32 	%p5, %r40, 1073127583;
	@%p5 bra 	$L__BB103_6;
	{
	.reg .b32 %temp; 
	mov.b64 	{%r41, %temp}, %fd136;
	}
	{
	.reg .b32 %temp; 
	mov.b64 	{%temp, %r42}, %fd136;
	}
	add.s32 	%r43, %r42, -1048576;
	mov.b64 	%fd136, {%r41, %r43};
	add.s32 	%r124, %r124, 1;
$L__BB103_6:
	add.f64 	%fd48, %fd136, 0dBFF0000000000000;
	add.f64 	%fd49, %fd136, 0d3FF0000000000000;
	rcp.approx.ftz.f64 	%fd50, %fd49;
	neg.f64 	%fd51, %fd49;
	fma.rn.f64 	%fd52, %fd51, %fd50, 0d3FF0000000000000;
	fma.rn.f64 	%fd53, %fd52, %fd52, %fd52;
	fma.rn.f64 	%fd54, %fd53, %fd50, %fd50;
	mul.f64 	%fd55, %fd48, %fd54;
	fma.rn.f64 	%fd56, %fd48, %fd54, %fd55;
	mul.f64 	%fd57, %fd56, %fd56;
	fma.rn.f64 	%fd58, %fd57, 0d3EB1380B3AE80F1E, 0d3ED0EE258B7A8B04;
	fma.rn.f64 	%fd59, %fd58, %fd57, 0d3EF3B2669F02676F;
	fma.rn.f64 	%fd60, %fd59, %fd57, 0d3F1745CBA9AB0956;
	fma.rn.f64 	%fd61, %fd60, %fd57, 0d3F3C71C72D1B5154;
	fma.rn.f64 	%fd62, %fd61, %fd57, 0d3F624924923BE72D;
	fma.rn.f64 	%fd63, %fd62, %fd57, 0d3F8999999999A3C4;
	fma.rn.f64 	%fd64, %fd63, %fd57, 0d3FB5555555555554;
	sub.f64 	%fd65, %fd48, %fd56;
	add.f64 	%fd66, %fd65, %fd65;
	neg.f64 	%fd67, %fd56;
	fma.rn.f64 	%fd68, %fd67, %fd48, %fd66;
	mul.f64 	%fd69, %fd54, %fd68;
	mul.f64 	%fd70, %fd57, %fd64;
	fma.rn.f64 	%fd71, %fd70, %fd56, %fd69;
	xor.b32  	%r44, %r124, -2147483648;
	mov.b32 	%r45, 1127219200;
	mov.b64 	%fd72, {%r44, %r45};
	mov.b32 	%r46, -2147483648;
	mov.b64 	%fd73, {%r46, %r45};
	sub.f64 	%fd74, %fd72, %fd73;
	fma.rn.f64 	%fd75, %fd74, 0d3FE62E42FEFA39EF, %fd56;
	fma.rn.f64 	%fd76, %fd74, 0dBFE62E42FEFA39EF, %fd75;
	sub.f64 	%fd77, %fd76, %fd56;
	sub.f64 	%fd78, %fd71, %fd77;
	fma.rn.f64 	%fd79, %fd74, 0d3C7ABC9E3B39803F, %fd78;
	add.f64 	%fd143, %fd75, %fd79;
	bra.uni 	$L__BB103_8;
$L__BB103_7:
	fma.rn.f64 	%fd47, %fd135, 0d7FF0000000000000, 0d7FF0000000000000;
	{
	.reg .b32 %temp; 
	mov.b64 	{%temp, %r36}, %fd135;
	}
	and.b32  	%r37, %r36, 2147483647;
	setp.eq.s32 	%p4, %r37, 0;
	selp.f64 	%fd143, 0dFFF0000000000000, %fd47, %p4;
$L__BB103_8:
	add.s32 	%r15, %r4, 128;
	setp.ge.u32 	%p6, %r15, %r30;
	@%p6 bra 	$L__BB103_17;
	mul.wide.u32 	%rd6, %r15, 8;
	add.s64 	%rd7, %rd1, %rd6;
	ld.global.f64 	%fd138, [%rd7];
	{
	.reg .b32 %temp; 
	mov.b64 	{%temp, %r125}, %fd138;
	}
	{
	.reg .b32 %temp; 
	mov.b64 	{%r126, %temp}, %fd138;
	}
	setp.gt.s32 	%p7, %r125, 1048575;
	mov.b32 	%r127, -1023;
	@%p7 bra 	$L__BB103_11;
	mul.f64 	%fd138, %fd138, 0d4350000000000000;
	{
	.reg .b32 %temp; 
	mov.b64 	{%temp, %r125}, %fd138;
	}
	{
	.reg .b32 %temp; 
	mov.b64 	{%r126, %temp}, %fd138;
	}
	mov.b32 	%r127, -1077;
$L__BB103_11:
	add.s32 	%r49, %r125, -1;
	setp.gt.u32 	%p8, %r49, 2146435070;
	@%p8 bra 	$L__BB103_15;
	shr.u32 	%r52, %r125, 20;
	add.s32 	%r128, %r127, %r52;
	and.b32  	%r53, %r125, 1048575;
	or.b32  	%r54, %r53, 1072693248;
	mov.b64 	%fd139, {%r126, %r54};
	setp.lt.u32 	%p10, %r54, 1073127583;
	@%p10 bra 	$L__BB103_14;
	{
	.reg .b32 %temp; 
	mov.b64 	{%r55, %temp}, %fd139;
	}
	{
	.reg .b32 %temp; 
	mov.b64 	{%temp, %r56}, %fd139;
	}
	add.s32 	%r57, %r56, -1048576;
	mov.b64 	%fd139, {%r55, %r57};
	add.s32 	%r128, %r128, 1;
$L__BB103_14:
	add.f64 	%fd81, %fd139, 0dBFF0000000000000;
	add.f64 	%fd82, %fd139, 0d3FF0000000000000;
	rcp.approx.ftz.f64 	%fd83, %fd82;
	neg.f64 	%fd84, %fd82;
	fma.rn.f64 	%fd85, %fd84, %fd83, 0d3FF0000000000000;
	fma.rn.f64 	%fd86, %fd85, %fd85, %fd85;
	fma.rn.f64 	%fd87, %fd86, %fd83, %fd83;
	mul.f64 	%fd88, %fd81, %fd87;
	fma.rn.f64 	%fd89, %fd81, %fd87, %fd88;
	mul.f64 	%fd90, %fd89, %fd89;
	fma.rn.f64 	%fd91, %fd90, 0d3EB1380B3AE80F1E, 0d3ED0EE258B7A8B04;
	fma.rn.f64 	%fd92, %fd91, %fd90, 0d3EF3B2669F02676F;
	fma.rn.f64 	%fd93, %fd92, %fd90, 0d3F1745CBA9AB0956;
	fma.rn.f64 	%fd94, %fd93, %fd90, 0d3F3C71C72D1B5154;
	fma.rn.f64 	%fd95, %fd94, %fd90, 0d3F624924923BE72D;
	fma.rn.f64 	%fd96, %fd95, %fd90, 0d3F8999999999A3C4;
	fma.rn.f64 	%fd97, %fd96, %fd90, 0d3FB5555555555554;
	sub.f64 	%fd98, %fd81, %fd89;
	add.f64 	%fd99, %fd98, %fd98;
	neg.f64 	%fd100, %fd89;
	fma.rn.f64 	%fd101, %fd100, %fd81, %fd99;
	mul.f64 	%fd102, %fd87, %fd101;
	mul.f64 	%fd103, %fd90, %fd97;
	fma.rn.f64 	%fd104, %fd103, %fd89, %fd102;
	xor.b32  	%r58, %r128, -2147483648;
	mov.b32 	%r59, 1127219200;
	mov.b64 	%fd105, {%r58, %r59};
	mov.b32 	%r60, -2147483648;
	mov.b64 	%fd106, {%r60, %r59};
	sub.f64 	%fd107, %fd105, %fd106;
	fma.rn.f64 	%fd108, %fd107, 0d3FE62E42FEFA39EF, %fd89;
	fma.rn.f64 	%fd109, %fd107, 0dBFE62E42FEFA39EF, %fd108;
	sub.f64 	%fd110, %fd109, %fd89;
	sub.f64 	%fd111, %fd104, %fd110;
	fma.rn.f64 	%fd112, %fd107, 0d3C7ABC9E3B39803F, %fd111;
	add.f64 	%fd140, %fd108, %fd112;
	bra.uni 	$L__BB103_16;
$L__BB103_15:
	fma.rn.f64 	%fd80, %fd138, 0d7FF0000000000000, 0d7FF0000000000000;
	{
	.reg .b32 %temp; 
	mov.b64 	{%temp, %r50}, %fd138;
	}
	and.b32  	%r51, %r50, 2147483647;
	setp.eq.s32 	%p9, %r51, 0;
	selp.f64 	%fd140, 0dFFF0000000000000, %fd80, %p9;
$L__BB103_16:
	add.f64 	%fd143, %fd143, %fd140;
$L__BB103_17:
	shl.b32 	%r61, %r1, 3;
	mov.u32 	%r62, __smem_d;
	add.s32 	%r26, %r62, %r61;
	st.shared.f64 	[%r26], %fd143;
	barrier.sync 	0;
	setp.lt.u32 	%p11, %r129, 66;
	@%p11 bra 	$L__BB103_21;
$L__BB103_18:
	shr.u32 	%r28, %r129, 1;
	setp.ge.u32 	%p12, %r1, %r28;
	@%p12 bra 	$L__BB103_20;
	shl.b32 	%r63, %r28, 3;
	add.s32 	%r64, %r26, %r63;
	ld.shared.f64 	%fd113, [%r64];
	add.f64 	%fd143, %fd143, %fd113;
	st.shared.f64 	[%r26], %fd143;
$L__BB103_20:
	barrier.sync 	0;
	setp.gt.u32 	%p13, %r129, 131;
	mov.u32 	%r129, %r28;
	@%p13 bra 	$L__BB103_18;
$L__BB103_21:
	setp.gt.u32 	%p14, %r1, 31;
	@%p14 bra 	$L__BB103_39;
	// begin inline asm
	activemask.b32 %r65;
	// end inline asm
	ld.shared.f64 	%fd114, [%r26+256];
	add.f64 	%fd25, %fd143, %fd114;
	setp.ne.s32 	%p15, %r65, -1;
	@%p15 bra 	$L__BB103_24;
	// begin inline asm
	mov.b64 {%r73,%r74}, %fd25;
	// end inline asm
	shfl.sync.down.b32	%r76|%p19, %r74, 16, 31, -1;
	shfl.sync.down.b32	%r75|%p20, %r73, 16, 31, -1;
	// begin inline asm
	mov.b64 %fd145, {%r75,%r76};
	// end inline asm
	bra.uni 	$L__BB103_25;
$L__BB103_24:
	// begin inline asm
	mov.u32 %r66, %laneid;
	// end inline asm
	fns.b32 	%r71, %r65, %r66, 17;
	setp.gt.u32 	%p16, %r71, 31;
	selp.b32 	%r72, %r66, %r71, %p16;
	// begin inline asm
	mov.b64 {%r67,%r68}, %fd25;
	// end inline asm
	shfl.sync.idx.b32	%r70|%p17, %r68, %r72, 31, %r65;
	shfl.sync.idx.b32	%r69|%p18, %r67, %r72, 31, %r65;
	// begin inline asm
	mov.b64 %fd145, {%r69,%r70};
	// end inline asm
$L__BB103_25:
	setp.eq.s32 	%p21, %r65, -1;
	add.f64 	%fd29, %fd25, %fd145;
	@%p21 bra 	$L__BB103_27;
	// begin inline asm
	mov.u32 %r77, %laneid;
	// end inline asm
	fns.b32 	%r82, %r65, %r77, 9;
	setp.gt.u32 	%p22, %r82, 31;
	selp.b32 	%r83, %r77, %r82, %p22;
	// begin inline asm
	mov.b64 {%r78,%r79}, %fd29;
	// end inline asm
	shfl.sync.idx.b32	%r81|%p23, %r79, %r83, 31, %r65;
	shfl.sync.idx.b32	%r80|%p24, %r78, %r83, 31, %r65;
	// begin inline asm
	mov.b64 %fd146, {%r80,%r81};
	// end inline asm
	bra.uni 	$L__BB103_28;
$L__BB103_27:
	// begin inline asm
	mov.b64 {%r84,%r85}, %fd29;
	// end inline asm
	shfl.sync.down.b32	%r87|%p25, %r85, 8, 31, -1;
	shfl.sync.down.b32	%r86|%p26, %r84, 8, 31, -1;
	// begin inline asm
	mov.b64 %fd146, {%r86,%r87};
	// end inline asm
$L__BB103_28:
	setp.eq.s32 	%p27, %r65, -1;
	add.f64 	%fd33, %fd29, %fd146;
	@%p27 bra 	$L__BB103_30;
	// begin inline asm
	mov.u32 %r88, %laneid;
	// end inline asm
	fns.b32 	%r93, %r65, %r88, 5;
	setp.gt.u32 	%p28, %r93, 31;
	selp.b32 	%r94, %r88, %r93, %p28;
	// begin inline asm
	mov.b64 {%r89,%r90}, %fd33;
	// end inline asm
	shfl.sync.idx.b32	%r92|%p29, %r90, %r94, 31, %r65;
	shfl.sync.idx.b32	%r91|%p30, %r89, %r94, 31, %r65;
	// begin inline asm
	mov.b64 %fd147, {%r91,%r92};
	// end inline asm
	bra.uni 	$L__BB103_31;
$L__BB103_30:
	// begin inline asm
	mov.b64 {%r95,%r96}, %fd33;
	// end inline asm
	shfl.sync.down.b32	%r98|%p31, %r96, 4, 31, -1;
	shfl.sync.down.b32	%r97|%p32, %r95, 4, 31, -1;
	// begin inline asm
	mov.b64 %fd147, {%r97,%r98};
	// end inline asm
$L__BB103_31:
	setp.eq.s32 	%p33, %r65, -1;
	add.f64 	%fd37, %fd33, %fd147;
	@%p33 bra 	$L__BB103_33;
	// begin inline asm
	mov.u32 %r99, %laneid;
	// end inline asm
	fns.b32 	%r104, %r65, %r99, 3;
	setp.gt.u32 	%p34, %r104, 31;
	selp.b32 	%r105, %r99, %r104, %p34;
	// begin inline asm
	mov.b64 {%r100,%r101}, %fd37;
	// end inline asm
	shfl.sync.idx.b32	%r103|%p35, %r101, %r105, 31, %r65;
	shfl.sync.idx.b32	%r102|%p36, %r100, %r105, 31, %r65;
	// begin inline asm
	mov.b64 %fd148, {%r102,%r103};
	// end inline asm
	bra.uni 	$L__BB103_34;
$L__BB103_33:
	// begin inline asm
	mov.b64 {%r106,%r107}, %fd37;
	// end inline asm
	shfl.sync.down.b32	%r109|%p37, %r107, 2, 31, -1;
	shfl.sync.down.b32	%r108|%p38, %r106, 2, 31, -1;
	// begin inline asm
	mov.b64 %fd148, {%r108,%r109};
	// end inline asm
$L__BB103_34:
	setp.eq.s32 	%p39, %r65, -1;
	add.f64 	%fd41, %fd37, %fd148;
	@%p39 bra 	$L__BB103_36;
	// begin inline asm
	mov.u32 %r110, %laneid;
	// end inline asm
	fns.b32 	%r115, %r65, %r110, 2;
	setp.gt.u32 	%p40, %r115, 31;
	selp.b32 	%r116, %r110, %r115, %p40;
	// begin inline asm
	mov.b64 {%r111,%r112}, %fd41;
	// end inline asm
	shfl.sync.idx.b32	%r114|%p41, %r112, %r116, 31, %r65;
	shfl.sync.idx.b32	%r113|%p42, %r111, %r116, 31, %r65;
	// begin inline asm
	mov.b64 %fd149, {%r113,%r114};
	// end inline asm
	bra.uni 	$L__BB103_37;
$L__BB103_36:
	// begin inline asm
	mov.b64 {%r117,%r118}, %fd41;
	// end inline asm
	shfl.sync.down.b32	%r120|%p43, %r118, 1, 31, -1;
	shfl.sync.down.b32	%r119|%p44, %r117, 1, 31, -1;
	// begin inline asm
	mov.b64 %fd149, {%r119,%r120};
	// end inline asm
$L__BB103_37:
	add.f64 	%fd45, %fd41, %fd149;
	setp.ne.s32 	%p45, %r1, 0;
	@%p45 bra 	$L__BB103_39;
	cvta.to.global.u64 	%rd8, %rd2;
	mul.wide.u32 	%rd9, %r2, 8;
	add.s64 	%rd10, %rd8, %rd9;
	st.global.f64 	[%rd10], %fd45;
$L__BB103_39:
	ret;

}
	// .globl	_Z10reduceLog4IdLj64EEvPT_S1_j
.visible .entry _Z10reduceLog4IdLj64EEvPT_S1_j(
	.param .u64 .ptr .align 1 _Z10reduceLog4IdLj64EEvPT_S1_j_param_0,
	.param .u64 .ptr .align 1 _Z10reduceLog4IdLj64EEvPT_S1_j_param_1,
	.param .u32 _Z10reduceLog4IdLj64EEvPT_S1_j_param_2
)
{
	.reg .pred 	%p<46>;
	.reg .b32 	%r<130>;
	.reg .b64 	%rd<11>;
	.reg .b64 	%fd<150>;

	ld.param.u64 	%rd3, [_Z10reduceLog4IdLj64EEvPT_S1_j_param_0];
	ld.param.u64 	%rd2, [_Z10reduceLog4IdLj64EEvPT_S1_j_param_1];
	ld.param.u32 	%r30, [_Z10reduceLog4IdLj64EEvPT_S1_j_param_2];
	cvta.to.global.u64 	%rd1, %rd3;
	mov.u32 	%r1, %tid.x;
	mov.u32 	%r2, %ctaid.x;
	mov.u32 	%r129, %ntid.x;
	mul.lo.s32 	%r31, %r129, %r2;
	shl.b32 	%r32, %r31, 1;
	add.s32 	%r4, %r32, %r1;
	setp.ge.u32 	%p1, %r4, %r30;
	mov.f64 	%fd143, 0d0000000000000000;
	@%p1 bra 	$L__BB104_8;
	mul.wide.u32 	%rd4, %r4, 8;
	add.s64 	%rd5, %rd1, %rd4;
	ld.global.f64 	%fd135, [%rd5];
	{
	.reg .b32 %temp; 
	mov.b64 	{%temp, %r121}, %fd135;
	}
	{
	.reg .b32 %temp; 
	mov.b64 	{%r122, %temp}, %fd135;
	}
	setp.gt.s32 	%p2, %r121, 1048575;
	mov.b32 	%r123, -1023;
	@%p2 bra 	$L__BB104_3;
	mul.f64 	%fd135, %fd135, 0d4350000000000000;
	{
	.reg .b32 %temp; 
	mov.b64 	{%temp, %r121}, %fd135;
	}
	{
	.reg .b32 %temp; 
	mov.b64 	{%r122, %temp}, %fd135;
	}
	mov.b32 	%r123, -1077;
$L__BB104_3:
	add.s32 	%r35, %r121, -1;
	setp.gt.u32 	%p3, %r35, 2146435070;
	@%p3 bra 	$L__BB104_7;
	shr.u32 	%r38, %r121, 20;
	add.s32 	%r124, %r123, %r38;
	and.b32  	%r39, %r121, 1048575;
	or.b32  	%r40, %r39, 1072693248;
	mov.b64 	%fd136, {%r122, %r40};
	setp.lt.u32 	%p5, %r40, 1073127583;
	@%p5 bra 	$L__BB104_6;
	{
	.reg .b32 %temp; 
	mov.b64 	{%r41, %temp}, %fd136;
	}
	{
	.reg .b32 %temp; 
	mov.b64 	{%temp, %r42}, %fd136;
	}
	add.s32 	%r43, %r42, -1048576;
	mov.b64 	%fd136, {%r41, %r43};
	add.s32 	%r124, %r124, 1;
$L__BB104_6:
	add.f64 	%fd48, %fd136, 0dBFF0000000000000;
	add.f64 	%fd49, %fd136, 0d3FF0000000000000;
	rcp.approx.ftz.f64 	%fd50, %fd49;
	neg.f64 	%fd51, %fd49;
	fma.rn.f64 	%fd52, %fd51, %fd50, 0d3FF0000000000000;
	fma.rn.f64 	%fd53, %fd52, %fd52, %fd52;
	fma.rn.f64 	%fd54, %fd53, %fd50, %fd50;
	mul.f64 	%fd55, %fd48, %fd54;
	fma.rn.f64 	%fd56, %fd48, %fd54, %fd55;
	mul.f64 	%fd57, %fd56, %fd56;
	fma.rn.f64 	%fd58, %fd57, 0d3EB1380B3AE80F1E, 0d3ED0EE258B7A8B04;
	fma.rn.f64 	%fd59, %fd58, %fd57, 0d3EF3B2669F02676F;
	fma.rn.f64 	%fd60, %fd59, %fd57, 0d3F1745CBA9AB0956;
	fma.rn.f64 	%fd61, %fd60, %fd57, 0d3F3C71C72D1B5154;
	fma.rn.f64 	%fd62, %fd61, %fd57, 0d3F624924923BE72D;
	fma.rn.f64 	%fd63, %fd62, %fd57, 0d3F8999999999A3C4;
	fma.rn.f64 	%fd64, %fd63, %fd57, 0d3FB5555555555554;
	sub.f64 	%fd65, %fd48, %fd56;
	add.f64 	%fd66, %fd65, %fd65;
	neg.f64 	%fd67, %fd56;
	fma.rn.f64 	%fd68, %fd67, %fd48, %fd66;
	mul.f64 	%fd69, %fd54, %fd68;
	mul.f64 	%fd70, %fd57, %fd64;
	fma.rn.f64 	%fd71, %fd70, %fd56, %fd69;
	xor.b32  	%r44, %r124, -2147483648;
	mov.b32 	%r45, 1127219200;
	mov.b64 	%fd72, {%r44, %r45};
	mov.b32 	%r46, -2147483648;
	mov.b64 	%fd73, {%r46, %r45};
	sub.f64 	%fd74, %fd72, %fd73;
	fma.rn.f64 	%fd75, %fd74, 0d3FE62E42FEFA39EF, %fd56;
	fma.rn.f64 	%fd76, %fd74, 0dBFE62E42FEFA39EF, %fd75;
	sub.f64 	%fd77, %fd76, %fd56;
	sub.f64 	%fd78, %fd71, %fd77;
	fma.rn.f64 	%fd79, %fd74, 0d3C7ABC9E3B39803F, %fd78;
	add.f64 	%fd143, %fd75, %fd79;
	bra.uni 	$L__BB104_8;
$L__BB104_7:
	fma.rn.f64 	%fd47, %fd135, 0d7FF0000000000000, 0d7FF0000000000000;
	{
	.reg .b32 %temp; 
	mov.b64 	{%temp, %r36}, %fd135;
	}
	and.b32  	%r37, %r36, 2147483647;
	setp.eq.s32 	%p4, %r37, 0;
	selp.f64 	%fd143, 0dFFF0000000000000, %fd47, %p4;
$L__BB104_8:
	add.s32 	%r15, %r4, 64;
	setp.ge.u32 	%p6, %r15, %r30;
	@%p6 bra 	$L__BB104_17;
	mul.wide.u32 	%rd6, %r15, 8;
	add.s64 	%rd7, %rd1, %rd6;
	ld.global.f64 	%fd138, [%rd7];
	{
	.reg .b32 %temp; 
	mov.b64 	{%temp, %r125}, %fd138;
	}
	{
	.reg .b32 %temp; 
	mov.b64 	{%r126, %temp}, %fd138;
	}
	setp.gt.s32 	%p7, %r125, 1048575;
	mov.b32 	%r127, -1023;
	@%p7 bra 	$L__BB104_11;
	mul.f64 	%fd138, %fd138, 0d4350000000000000;
	{
	.reg .b32 %temp; 
	mov.b64 	{%temp, %r125}, %fd138;
	}
	{
	.reg .b32 %temp; 
	mov.b64 	{%r126, %temp}, %fd138;
	}
	mov.b32 	%r127, -1077;
$L__BB104_11:
	add.s32 	%r49, %r125, -1;
	setp.gt.u32 	%p8, %r49, 2146435070;
	@%p8 bra 	$L__BB104_15;
	shr.u32 	%r52, %r125, 20;
	add.s32 	%r128, %r127, %r52;
	and.b32  	%r53, %r125, 1048575;
	or.b32  	%r54, %r53, 1072693248;
	mov.b64 	%fd139, {%r126, %r54};
	setp.lt.u32 	%p10, %r54, 1073127583;
	@%p10 bra 	$L__BB104_14;
	{
	.reg .b32 %temp; 
	mov.b64 	{%r55, %temp}, %fd139;
	}
	{
	.reg .b32 %temp; 
	mov.b64 	{%temp, %r56}, %fd139;
	}
	add.s32 	%r57, %r56, -1048576;
	mov.b64 	%fd139, {%r55, %r57};
	add.s32 	%r128, %r128, 1;
$L__BB104_14:
	add.f64 	%fd81, %fd139, 0dBFF0000000000000;
	add.f64 	%fd82, %fd139, 0d3FF0000000000000;
	rcp.approx.ftz.f64 	%fd83, %fd82;
	neg.f64 	%fd84, %fd82;
	fma.rn.f64 	%fd85, %fd84, %fd83, 0d3FF0000000000000;
	fma.rn.f64 	%fd86, %fd85, %fd85, %fd85;
	fma.rn.f64 	%fd87, %fd86, %fd83, %fd83;
	mul.f64 	%fd88, %fd81, %fd87;
	fma.rn.f64 	%fd89, %fd81, %fd87, %fd88;
	mul.f64 	%fd90, %fd89, %fd89;
	fma.rn.f64 	%fd91, %fd90, 0d3EB1380B3AE80F1E, 0d3ED0EE258B7A8B04;
	fma.rn.f64 	%fd92, %fd91, %fd90, 0d3EF3B2669F02676F;
	fma.rn.f64 	%fd93, %fd92, %fd90, 0d3F1745CBA9AB0956;
	fma.rn.f64 	%fd94, %fd93, %fd90, 0d3F3C71C72D1B5154;
	fma.rn.f64 	%fd95, %fd94, %fd90, 0d3F624924923BE72D;
	fma.rn.f64 	%fd96, %fd95, %fd90, 0d3F8999999999A3C4;
	fma.rn.f64 	%fd97, %fd96, %fd90, 0d3FB5555555555554;
	sub.f64 	%fd98, %fd81, %fd89;
	add.f64 	%fd99, %fd98, %fd98;
	neg.f64 	%fd100, %fd89;
	fma.rn.f64 	%fd101, %fd100, %fd81, %fd99;
	mul.f64 	%fd102, %fd87, %fd101;
	mul.f64 	%fd103, %fd90, %fd97;
	fma.rn.f64 	%fd104, %fd103, %fd89, %fd102;
	xor.b32  	%r58, %r128, -2147483648;
	mov.b32 	%r59, 1127219200;
	mov.b64 	%fd105, {%r58, %r59};
	mov.b32 	%r60, -2147483648;
	mov.b64 	%fd106, {%r60, %r59};
	sub.f64 	%fd107, %fd105, %fd106;
	fma.rn.f64 	%fd108, %fd107, 0d3FE62E42FEFA39EF, %fd89;
	fma.rn.f64 	%fd109, %fd107, 0dBFE62E42FEFA39EF, %fd108;
	sub.f64 	%fd110, %fd109, %fd89;
	sub.f64 	%fd111, %fd104, %fd110;
	fma.rn.f64 	%fd112, %fd107, 0d3C7ABC9E3B39803F, %fd111;
	add.f64 	%fd140, %fd108, %fd112;
	bra.uni 	$L__BB104_16;
$L__BB104_15:
	fma.rn.f64 	%fd80, %fd138, 0d7FF0000000000000, 0d7FF0000000000000;
	{
	.reg .b32 %temp; 
	mov.b64 	{%temp, %r50}, %fd138;
	}
	and.b32  	%r51, %r50, 2147483647;
	setp.eq.s32 	%p9, %r51, 0;
	selp.f64 	%fd140, 0dFFF0000000000000, %fd80, %p9;
$L__BB104_16:
	add.f64 	%fd143, %fd143, %fd140;
$L__BB104_17:
	shl.b32 	%r61, %r1, 3;
	mov.u32 	%r62, __smem_d;
	add.s32 	%r26, %r62, %r61;
	st.shared.f64 	[%r26], %fd143;
	barrier.sync 	0;
	setp.lt.u32 	%p11, %r129, 66;
	@%p11 bra 	$L__BB104_21;
$L__BB104_18:
	shr.u32 	%r28, %r129, 1;
	setp.ge.u32 	%p12, %r1, %r28;
	@%p12 bra 	$L__BB104_20;
	shl.b32 	%r63, %r28, 3;
	add.s32 	%r64, %r26, %r63;
	ld.shared.f64 	%fd113, [%r64];
	add.f64 	%fd143, %fd143, %fd113;
	st.shared.f64 	[%r26], %fd143;
$L__BB104_20:
	barrier.sync 	0;
	setp.gt.u32 	%p13, %r129, 131;
	mov.u32 	%r129, %r28;
	@%p13 bra 	$L__BB104_18;
$L__BB104_21:
	setp.gt.u32 	%p14, %r1, 31;
	@%p14 bra 	$L__BB104_39;
	// begin inline asm
	activemask.b32 %r65;
	// end inline asm
	ld.shared.f64 	%fd114, [%r26+256];
	add.f64 	%fd25, %fd143, %fd114;
	setp.ne.s32 	%p15, %r65, -1;
	@%p15 bra 	$L__BB104_24;
	// begin inline asm
	mov.b64 {%r73,%r74}, %fd25;
	// end inline asm
	shfl.sync.down.b32	%r76|%p19, %r74, 16, 31, -1;
	shfl.sync.down.b32	%r75|%p20, %r73, 16, 31, -1;
	// begin inline asm
	mov.b64 %fd145, {%r75,%r76};
	// end inline asm
	bra.uni 	$L__BB104_25;
$L__BB104_24:
	// begin inline asm
	mov.u32 %r66, %laneid;
	// end inline asm
	fns.b32 	%r71, %r65, %r66, 17;
	setp.gt.u32 	%p16, %r71, 31;
	selp.b32 	%r72, %r66, %r71, %p16;
	// begin inline asm
	mov.b64 {%r67,%r68}, %fd25;
	// end inline asm
	shfl.sync.idx.b32	%r70|%p17, %r68, %r72, 31, %r65;
	shfl.sync.idx.b32	%r69|%p18, %r67, %r72, 31, %r65;
	// begin inline asm
	mov.b64 %fd145, {%r69,%r70};
	// end inline asm
$L__BB104_25:
	setp.eq.s32 	%p21, %r65, -1;
	add.f64 	%fd29, %fd25, %fd145;
	@%p21 bra 	$L__BB104_27;
	// begin inline asm
	mov.u32 %r77, %laneid;
	// end inline asm
	fns.b32 	%r82, %r65, %r77, 9;
	setp.gt.u32 	%p22, %r82, 31;
	selp.b32 	%r83, %r77, %r82, %p22;
	// begin inline asm
	mov.b64 {%r78,%r79}, %fd29;
	// end inline asm
	shfl.sync.idx.b32	%r81|%p23, %r79, %r83, 31, %r65;
	shfl.sync.idx.b32	%r80|%p24, %r78, %r83, 31, %r65;
	// begin inline asm
	mov.b64 %fd146, {%r80,%r81};
	// end inline asm
	bra.uni 	$L__BB104_28;
$L__BB104_27:
	// begin inline asm
	mov.b64 {%r84,%r85}, %fd29;
	// end inline asm
	shfl.sync.down.b32	%r87|%p25, %r85, 8, 31, -1;
	shfl.sync.down.b32	%r86|%p26, %r84, 8, 31, -1;
	// begin inline asm
	mov.b64 %fd146, {%r86,%r87};
	// end inline asm
$L__BB104_28:
	setp.eq.s32 	%p27, %r65, -1;
	add.f64 	%fd33, %fd29, %fd146;
	@%p27 bra 	$L__BB104_30;
	// begin inline asm
	mov.u32 %r88, %laneid;
	// end inline asm
	fns.b32 	%r93, %r65, %r88, 5;
	setp.gt.u32 	%p28, %r93, 31;
	selp.b32 	%r94, %r88, %r93, %p28;
	// begin inline asm
	mov.b64 {%r89,%r90}, %fd33;
	// end inline asm
	shfl.sync.idx.b32	%r92|%p29, %r90, %r94, 31, %r65;
	shfl.sync.idx.b32	%r91|%p30, %r89, %r94, 31, %r65;
	// begin inline asm
	mov.b64 %fd147, {%r91,%r92};
	// end inline asm
	bra.uni 	$L__BB104_31;
$L__BB104_30:
	// begin inline asm
	mov.b64 {%r95,%r96}, %fd33;
	// end inline asm
	shfl.sync.down.b32	%r98|%p31, %r96, 4, 31, -1;
	shfl.sync.down.b32	%r97|%p32, %r95, 4, 31, -1;
	// begin inline asm
	mov.b64 %fd147, {%r97,%r98};
	// end inline asm
$L__BB104_31:
	setp.eq.s32 	%p33, %r65, -1;
	add.f64 	%fd37, %fd33, %fd147;
	@%p33 bra 	$L__BB104_33;
	// begin inline asm
	mov.u32 %r99, %laneid;
	// end inline asm
	fns.b32 	%r104, %r65, %r99, 3;
	setp.gt.u32 	%p34, %r104, 31;
	selp.b32 	%r105, %r99, %r104, %p34;
	// begin inline asm
	mov.b64 {%r100,%r101}, %fd37;
	// end inline asm
	shfl.sync.idx.b32	%r103|%p35, %r101, %r105, 31, %r65;
	shfl.sync.idx.b32	%r102|%p36, %r100, %r105, 31, %r65;
	// begin inline asm
	mov.b64 %fd148, {%r102,%r103};
	// end inline asm
	bra.uni 	$L__BB104_34;
$L__BB104_33:
	// begin inline asm
	mov.b64 {%r106,%r107}, %fd37;
	// end inline asm
	shfl.sync.down.b32	%r109|%p37, %r107, 2, 31, -1;
	shfl.sync.down.b32	%r108|%p38, %r106, 2, 31, -1;
	// begin inline asm
	mov.b64 %fd148, {%r108,%r109};
	// end inline asm
$L__BB104_34:
	setp.eq.s32 	%p39, %r65, -1;
	add.f64 	%fd41, %fd37, %fd148;
	@%p39 bra 	$L__BB104_36;
	// begin inline asm
	mov.u32 %r110, %laneid;
	// end inline asm
	fns.b32 	%r115, %r65, %r110, 2;
	setp.gt.u32 	%p40, %r115, 31;
	selp.b32 	%r116, %r110, %r115, %p40;
	// begin inline asm
	mov.b64 {%r111,%r112}, %fd41;
	// end inline asm
	shfl.sync.idx.b32	%r114|%p41, %r112, %r116, 31, %r65;
	shfl.sync.idx.b32	%r113|%p42, %r111, %r116, 31, %r65;
	// begin inline asm
	mov.b64 %fd149, {%r113,%r114};
	// end inline asm
	bra.uni 	$L__BB104_37;
$L__BB104_36:
	// begin inline asm
	mov.b64 {%r117,%r118}, %fd41;
	// end inline asm
	shfl.sync.down.b32	%r120|%p43, %r118, 1, 31, -1;
	shfl.sync.down.b32	%r119|%p44, %r117, 1, 31, -1;
	// begin inline asm
	mov.b64 %fd149, {%r119,%r120};
	// end inline asm
$L__BB104_37:
	add.f64 	%fd45, %fd41, %fd149;
	setp.ne.s32 	%p45, %r1, 0;
	@%p45 bra 	$L__BB104_39;
	cvta.to.global.u64 	%rd8, %rd2;
	mul.wide.u32 	%rd9, %r2, 8;
	add.s64 	%rd10, %rd8, %rd9;
	st.global.f64 	[%rd10], %fd45;
$L__BB104_39:
	ret;

}
	// .globl	_Z10reduceLog4IdLj32EEvPT_S1_j
.visible .entry _Z10reduceLog4IdLj32EEvPT_S1_j(
	.param .u64 .ptr .align 1 _Z10reduceLog4IdLj32EEvPT_S1_j_param_0,
	.param .u64 .ptr .align 1 _Z10reduceLog4IdLj32EEvPT_S1_j_param_1,
	.param .u32 _Z10reduceLog4IdLj32EEvPT_S1_j_param_2
)
{
	.reg .pred 	%p<46>;
	.reg .b32 	%r<130>;
	.reg .b64 	%rd<11>;
	.reg .b64 	%fd<148>;

	ld.param.u64 	%rd3, [_Z10reduceLog4IdLj32EEvPT_S1_j_param_0];
	ld.param.u64 	%rd2, [_Z10reduceLog4IdLj32EEvPT_S1_j_param_1];
	ld.param.u32 	%r30, [_Z10reduceLog4IdLj32EEvPT_S1_j_param_2];
	cvta.to.global.u64 	%rd1, %rd3;
	mov.u32 	%r1, %tid.x;
	mov.u32 	%r2, %ctaid.x;
	mov.u32 	%r129, %ntid.x;
	mul.lo.s32 	%r31, %r129, %r2;
	shl.b32 	%r32, %r31, 1;
	add.s32 	%r4, %r32, %r1;
	setp.ge.u32 	%p1, %r4, %r30;
	mov.f64 	%fd141, 0d0000000000000000;
	@%p1 bra 	$L__BB105_8;
	mul.wide.u32 	%rd4, %r4, 8;
	add.s64 	%rd5, %rd1, %rd4;
	ld.global.f64 	%fd133, [%rd5];
	{
	.reg .b32 %temp; 
	mov.b64 	{%temp, %r121}, %fd133;
	}
	{
	.reg .b32 %temp; 
	mov.b64 	{%r122, %temp}, %fd133;
	}
	setp.gt.s32 	%p2, %r121, 1048575;
	mov.b32 	%r123, -1023;
	@%p2 bra 	$L__BB105_3;
	mul.f64 	%fd133, %fd133, 0d4350000000000000;
	{
	.reg .b32 %temp; 
	mov.b64 	{%temp, %r121}, %fd133;
	}
	{
	.reg .b32 %temp; 
	mov.b64 	{%r122, %temp}, %fd133;
	}
	mov.b32 	%r123, -1077;
$L__BB105_3:
	add.s32 	%r35, %r121, -1;
	setp.gt.u32 	%p3, %r35, 2146435070;
	@%p3 bra 	$L__BB105_7;
	shr.u32 	%r38, %r121, 20;
	add.s32 	%r124, %r123, %r38;
	and.b32  	%r39, %r121, 1048575;
	or.b32  	%r40, %r39, 1072693248;
	mov.b64 	%fd134, {%r122, %r40};
	setp.lt.u32 	%p5, %r40, 1073127583;
	@%p5 bra 	$L__BB105_6;
	{
	.reg .b32 %temp; 
	mov.b64 	{%r41, %temp}, %fd134;
	}
	{
	.reg .b32 %temp; 
	mov.b64 	{%temp, %r42}, %fd134;
	}
	add.s32 	%r43, %r42, -1048576;
	mov.b64 	%fd134, {%r41, %r43};
	add.s32 	%r124, %r124, 1;
$L__BB105_6:
	add.f64 	%fd47, %fd134, 0dBFF0000000000000;
	add.f64 	%fd48, %fd134, 0d3FF0000000000000;
	rcp.approx.ftz.f64 	%fd49, %fd48;
	neg.f64 	%fd50, %fd48;
	fma.rn.f64 	%fd51, %fd50, %fd49, 0d3FF0000000000000;
	fma.rn.f64 	%fd52, %fd51, %fd51, %fd51;
	fma.rn.f64 	%fd53, %fd52, %fd49, %fd49;
	mul.f64 	%fd54, %fd47, %fd53;
	fma.rn.f64 	%fd55, %fd47, %fd53, %fd54;
	mul.f64 	%fd56, %fd55, %fd55;
	fma.rn.f64 	%fd57, %fd56, 0d3EB1380B3AE80F1E, 0d3ED0EE258B7A8B04;
	fma.rn.f64 	%fd58, %fd57, %fd56, 0d3EF3B2669F02676F;
	fma.rn.f64 	%fd59, %fd58, %fd56, 0d3F1745CBA9AB0956;
	fma.rn.f64 	%fd60, %fd59, %fd56, 0d3F3C71C72D1B5154;
	fma.rn.f64 	%fd61, %fd60, %fd56, 0d3F624924923BE72D;
	fma.rn.f64 	%fd62, %fd61, %fd56, 0d3F8999999999A3C4;
	fma.rn.f64 	%fd63, %fd62, %fd56, 0d3FB5555555555554;
	sub.f64 	%fd64, %fd47, %fd55;
	add.f64 	%fd65, %fd64, %fd64;
	neg.f64 	%fd66, %fd55;
	fma.rn.f64 	%fd67, %fd66, %fd47, %fd65;
	mul.f64 	%fd68, %fd53, %fd67;
	mul.f64 	%fd69, %fd56, %fd63;
	fma.rn.f64 	%fd70, %fd69, %fd55, %fd68;
	xor.b32  	%r44, %r124, -2147483648;
	mov.b32 	%r45, 1127219200;
	mov.b64 	%fd71, {%r44, %r45};
	mov.b32 	%r46, -2147483648;
	mov.b64 	%fd72, {%r46, %r45};
	sub.f64 	%fd73, %fd71, %fd72;
	fma.rn.f64 	%fd74, %fd73, 0d3FE62E42FEFA39EF, %fd55;
	fma.rn.f64 	%fd75, %fd73, 0dBFE62E42FEFA39EF, %fd74;
	sub.f64 	%fd76, %fd75, %fd55;
	sub.f64 	%fd77, %fd70, %fd76;
	fma.rn.f64 	%fd78, %fd73, 0d3C7ABC9E3B39803F, %fd77;
	add.f64 	%fd141, %fd74, %fd78;
	bra.uni 	$L__BB105_8;
$L__BB105_7:
	fma.rn.f64 	%fd46, %fd133, 0d7FF0000000000000, 0d7FF0000000000000;
	{
	.reg .b32 %temp; 
	mov.b64 	{%temp, %r36}, %fd133;
	}
	and.b32  	%r37, %r36, 2147483647;
	setp.eq.s32 	%p4, %r37, 0;
	selp.f64 	%fd141, 0dFFF0000000000000, %fd46, %p4;
$L__BB105_8:
	add.s32 	%r15, %r4, 32;
	setp.ge.u32 	%p6, %r15, %r30;
	@%p6 bra 	$L__BB105_17;
	mul.wide.u32 	%rd6, %r15, 8;
	add.s64 	%rd7, %rd1, %rd6;
	ld.global.f64 	%fd136, [%rd7];
	{
	.reg .b32 %temp; 
	mov.b64 	{%temp, %r125}, %fd136;
	}
	{
	.reg .b32 %temp; 
	mov.b64 	{%r126, %temp}, %fd136;
	}
	setp.gt.s32 	%p7, %r125, 1048575;
	mov.b32 	%r127, -1023;
	@%p7 bra 	$L__BB105_11;
	mul.f64 	%fd136, %fd136, 0d4350000000000000;
	{
	.reg .b32 %temp; 
	mov.b64 	{%temp, %r125}, %fd136;
	}
	{
	.reg .b32 %temp; 
	mov.b64 	{%r126, %temp}, %fd136;
	}
	mov.b32 	%r127, -1077;
$L__BB105_11:
	add.s32 	%r49, %r125, -1;
	setp.gt.u32 	%p8, %r49, 2146435070;
	@%p8 bra 	$L__BB105_15;
	shr.u32 	%r52, %r125, 20;
	add.s32 	%r128, %r127, %r52;
	and.b32  	%r53, %r125, 1048575;
	or.b32  	%r54, %r53, 1072693248;
	mov.b64 	%fd137, {%r126, %r54};
	setp.lt.u32 	%p10, %r54, 1073127583;
	@%p10 bra 	$L__BB105_14;
	{
	.reg .b32 %temp; 
	mov.b64 	{%r55, %temp}, %fd137;
	}
	{
	.reg .b32 %temp; 
	mov.b64 	{%temp, %r56}, %fd137;
	}
	add.s32 	%r57, %r56, -1048576;
	mov.b64 	%fd137, {%r55, %r57};
	add.s32 	%r128, %r128, 1;
$L__BB105_14:
	add.f64 	%fd80, %fd137, 0dBFF0000000000000;
	add.f64 	%fd81, %fd137, 0d3FF0000000000000;
	rcp.approx.ftz.f64 	%fd82, %fd81;
	neg.f64 	%fd83, %fd81;
	fma.rn.f64 	%fd84, %fd83, %fd82, 0d3FF0000000000000;
	fma.rn.f64 	%fd85, %fd84, %fd84, %fd84;
	fma.rn.f64 	%fd86, %fd85, %fd82, %fd82;
	mul.f64 	%fd87, %fd80, %fd86;
	fma.rn.f64 	%fd88, %fd80, %fd86, %fd87;
	mul.f64 	%fd89, %fd88, %fd88;
	fma.rn.f64 	%fd90, %fd89, 0d3EB1380B3AE80F1E, 0d3ED0EE258B7A8B04;
	fma.rn.f64 	%fd91, %fd90, %fd89, 0d3EF3B2669F02676F;
	fma.rn.f64 	%fd92, %fd91, %fd89, 0d3F1745CBA9AB0956;
	fma.rn.f64 	%fd93, %fd92, %fd89, 0d3F3C71C72D1B5154;
	fma.rn.f64 	%fd94, %fd93, %fd89, 0d3F624924923BE72D;
	fma.rn.f64 	%fd95, %fd94, %fd89, 0d3F8999999999A3C4;
	fma.rn.f64 	%fd96, %fd95, %fd89, 0d3FB5555555555554;
	sub.f64 	%fd97, %fd80, %fd88;
	add.f64 	%fd98, %fd97, %fd97;
	neg.f64 	%fd99, %fd88;
	fma.rn.f64 	%fd100, %fd99, %fd80, %fd98;
	mul.f64 	%fd101, %fd86, %fd100;
	mul.f64 	%fd102, %fd89, %fd96;
	fma.rn.f64 	%fd103, %fd102, %fd88, %fd101;
	xor.b32  	%r58, %r128, -2147483648;
	mov.b32 	%r59, 1127219200;
	mov.b64 	%fd104, {%r58, %r59};
	mov.b32 	%r60, -2147483648;
	mov.b64 	%fd105, {%r60, %r59};
	sub.f64 	%fd106, %fd104, %fd105;
	fma.rn.f64 	%fd107, %fd106, 0d3FE62E42FEFA39EF, %fd88;
	fma.rn.f64 	%fd108, %fd106, 0dBFE62E42FEFA39EF, %fd107;
	sub.f64 	%fd109, %fd108, %fd88;
	sub.f64 	%fd110, %fd103, %fd109;
	fma.rn.f64 	%fd111, %fd106, 0d3C7ABC9E3B39803F, %fd110;
	add.f64 	%fd138, %fd107, %fd111;
	bra.uni 	$L__BB105_16;
$L__BB105_15:
	fma.rn.f64 	%fd79, %fd136, 0d7FF0000000000000, 0d7FF0000000000000;
	{
	.reg .b32 %temp; 
	mov.b64 	{%temp, %r50}, %fd136;
	}
	and.b32  	%r51, %r50, 2147483647;
	setp.eq.s32 	%p9, %r51, 0;
	selp.f64 	%fd138, 0dFFF0000000000000, %fd79, %p9;
$L__BB105_16:
	add.f64 	%fd141, %fd141, %fd138;
$L__BB105_17:
	shl.b32 	%r61, %r1, 3;
	mov.u32 	%r62, __smem_d;
	add.s32 	%r26, %r62, %r61;
	st.shared.f64 	[%r26], %fd141;
	barrier.sync 	0;
	setp.lt.u32 	%p11, %r129, 66;
	@%p11 bra 	$L__BB105_21;
$L__BB105_18:
	shr.u32 	%r28, %r129, 1;
	setp.ge.u32 	%p12, %r1, %r28;
	@%p12 bra 	$L__BB105_20;
	shl.b32 	%r63, %r28, 3;
	add.s32 	%r64, %r26, %r63;
	ld.shared.f64 	%fd112, [%r64];
	add.f64 	%fd141, %fd141, %fd112;
	st.shared.f64 	[%r26], %fd141;
$L__BB105_20:
	barrier.sync 	0;
	setp.gt.u32 	%p13, %r129, 131;
	mov.u32 	%r129, %r28;
	@%p13 bra 	$L__BB105_18;
$L__BB105_21:
	setp.gt.u32 	%p14, %r1, 31;
	@%p14 bra 	$L__BB105_39;
	// begin inline asm
	activemask.b32 %r65;
	// end inline asm
	setp.ne.s32 	%p15, %r65, -1;
	@%p15 bra 	$L__BB105_24;
	// begin inline asm
	mov.b64 {%r73,%r74}, %fd141;
	// end inline asm
	shfl.sync.down.b32	%r76|%p19, %r74, 16, 31, -1;
	shfl.sync.down.b32	%r75|%p20, %r73, 16, 31, -1;
	// begin inline asm
	mov.b64 %fd143, {%r75,%r76};
	// end inline asm
	bra.uni 	$L__BB105_25;
$L__BB105_24:
	// begin inline asm
	mov.u32 %r66, %laneid;
	// end inline asm
	fns.b32 	%r71, %r65, %r66, 17;
	setp.gt.u32 	%p16, %r71, 31;
	selp.b32 	%r72, %r66, %r71, %p16;
	// begin inline asm
	mov.b64 {%r67,%r68}, %fd141;
	// end inline asm
	shfl.sync.idx.b32	%r70|%p17, %r68, %r72, 31, %r65;
	shfl.sync.idx.b32	%r69|%p18, %r67, %r72, 31, %r65;
	// begin inline asm
	mov.b64 %fd143, {%r69,%r70};
	// end inline asm
$L__BB105_25:
	setp.eq.s32 	%p21, %r65, -1;
	add.f64 	%fd28, %fd141, %fd143;
	@%p21 bra 	$L__BB105_27;
	// begin inline asm
	mov.u32 %r77, %laneid;
	// end inline asm
	fns.b32 	%r82, %r65, %r77, 9;
	setp.gt.u32 	%p22, %r82, 31;
	selp.b32 	%r83, %r77, %r82, %p22;
	// begin inline asm
	mov.b64 {%r78,%r79}, %fd28;
	// end inline asm
	shfl.sync.idx.b32	%r81|%p23, %r79, %r83, 31, %r65;
	shfl.sync.idx.b32	%r80|%p24, %r78, %r83, 31, %r65;
	// begin inline asm
	mov.b64 %fd144, {%r80,%r81};
	// end inline asm
	bra.uni 	$L__BB105_28;
$L__BB105_27:
	// begin inline asm
	mov.b64 {%r84,%r85}, %fd28;
	// end inline asm
	shfl.sync.down.b32	%r87|%p25, %r85, 8, 31, -1;
	shfl.sync.down.b32	%r86|%p26, %r84, 8, 31, -1;
	// begin inline asm
	mov.b64 %fd144, {%r86,%r87};
	// end inline asm
$L__BB105_28:
	setp.eq.s32 	%p27, %r65, -1;
	add.f64 	%fd32, %fd28, %fd144;
	@%p27 bra 	$L__BB105_30;
	// begin inline asm
	mov.u32 %r88, %laneid;
	// end inline asm
	fns.b32 	%r93, %r65, %r88, 5;
	setp.gt.u32 	%p28, %r93, 31;
	selp.b32 	%r94, %r88, %r93, %p28;
	// begin inline asm
	mov.b64 {%r89,%r90}, %fd32;
	// end inline asm
	shfl.sync.idx.b32	%r92|%p29, %r90, %r94, 31, %r65;
	shfl.sync.idx.b32	%r91|%p30, %r89, %r94, 31, %r65;
	// begin inline asm
	mov.b64 %fd145, {%r91,%r92};
	// end inline asm
	bra.uni 	$L__BB105_31;
$L__BB105_30:
	// begin inline asm
	mov.b64 {%r95,%r96}, %fd32;
	// end inline asm
	shfl.sync.down.b32	%r98|%p31, %r96, 4, 31, -1;
	shfl.sync.down.b32	%r97|%p32, %r95, 4, 31, -1;
	// begin inline asm
	mov.b64 %fd145, {%r97,%r98};
	// end inline asm
$L__BB105_31:
	setp.eq.s32 	%p33, %r65, -1;
	add.f64 	%fd36, %fd32, %fd145;
	@%p33 bra 	$L__BB105_33;
	// begin inline asm
	mov.u32 %r99, %laneid;
	// end inline asm
	fns.b32 	%r104, %r65, %r99, 3;
	setp.gt.u32 	%p34, %r104, 31;
	selp.b32 	%r105, %r99, %r104, %p34;
	// begin inline asm
	mov.b64 {%r100,%r101}, %fd36;
	// end inline asm
	shfl.sync.idx.b32	%r103|%p35, %r101, %r105, 31, %r65;
	shfl.sync.idx.b32	%r102|%p36, %r100, %r105, 31, %r65;
	// begin inline asm
	mov.b64 %fd146, {%r102,%r103};
	// end inline asm
	bra.uni 	$L__BB105_34;
$L__BB105_33:
	// begin inline asm
	mov.b64 {%r106,%r107}, %fd36;
	// end inline asm
	shfl.sync.down.b32	%r109|%p37, %r107, 2, 31, -1;
	shfl.sync.down.b32	%r108|%p38, %r106, 2, 31, -1;
	// begin inline asm
	mov.b64 %fd146, {%r108,%r109};
	// end inline asm
$L__BB105_34:
	setp.eq.s32 	%p39, %r65, -1;
	add.f64 	%fd40, %fd36, %fd146;
	@%p39 bra 	$L__BB105_36;
	// begin inline asm
	mov.u32 %r110, %laneid;
	// end inline asm
	fns.b32 	%r115, %r65, %r110, 2;
	setp.gt.u32 	%p40, %r115, 31;
	selp.b32 	%r116, %r110, %r115, %p40;
	// begin inline asm
	mov.b64 {%r111,%r112}, %fd40;
	// end inline asm
	shfl.sync.idx.b32	%r114|%p41, %r112, %r116, 31, %r65;
	shfl.sync.idx.b32	%r113|%p42, %r111, %r116, 31, %r65;
	// begin inline asm
	mov.b64 %fd147, {%r113,%r114};
	// end inline asm
	bra.uni 	$L__BB105_37;
$L__BB105_36:
	// begin inline asm
	mov.b64 {%r117,%r118}, %fd40;
	// end inline asm
	shfl.sync.down.b32	%r120|%p43, %r118, 1, 31, -1;
	shfl.sync.down.b32	%r119|%p44, %r117, 1, 31, -1;
	// begin inline asm
	mov.b64 %fd147, {%r119,%r120};
	// end inline asm
$L__BB105_37:
	add.f64 	%fd44, %fd40, %fd147;
	setp.ne.s32 	%p45, %r1, 0;
	@%p45 bra 	$L__BB105_39;
	cvta.to.global.u64 	%rd8, %rd2;
	mul.wide.u32 	%rd9, %r2, 8;
	add.s64 	%rd10, %rd8, %rd9;
	st.global.f64 	[%rd10], %fd44;
$L__BB105_39:
	ret;

}
	// .globl	_Z10reduceLog4IdLj16EEvPT_S1_j
.visible .entry _Z10reduceLog4IdLj16EEvPT_S1_j(
	.param .u64 .ptr .align 1 _Z10reduceLog4IdLj16EEvPT_S1_j_param_0,
	.param .u64 .ptr .align 1 _Z10reduceLog4IdLj16EEvPT_S1_j_param_1,
	.param .u32 _Z10reduceLog4IdLj16EEvPT_S1_j_param_2
)
{
	.reg .pred 	%p<46>;
	.reg .b32 	%r<130>;
	.reg .b64 	%rd<11>;
	.reg .b64 	%fd<148>;

	ld.param.u64 	%rd3, [_Z10reduceLog4IdLj16EEvPT_S1_j_param_0];
	ld.param.u64 	%rd2, [_Z10reduceLog4IdLj16EEvPT_S1_j_param_1];
	ld.param.u32 	%r30, [_Z10reduceLog4IdLj16EEvPT_S1_j_param_2];
	cvta.to.global.u64 	%rd1, %rd3;
	mov.u32 	%r1, %tid.x;
	mov.u32 	%r2, %ctaid.x;
	mov.u32 	%r129, %ntid.x;
	mul.lo.s32 	%r31, %r129, %r2;
	shl.b32 	%r32, %r31, 1;
	add.s32 	%r4, %r32, %r1;
	setp.ge.u32 	%p1, %r4, %r30;
	mov.f64 	%fd141, 0d0000000000000000;
	@%p1 bra 	$L__BB106_8;
	mul.wide.u32 	%rd4, %r4, 8;
	add.s64 	%rd5, %rd1, %rd4;
	ld.global.f64 	%fd133, [%rd5];
	{
	.reg .b32 %temp; 
	mov.b64 	{%temp, %r121}, %fd133;
	}
	{
	.reg .b32 %temp; 
	mov.b64 	{%r122, %temp}, %fd133;
	}
	setp.gt.s32 	%p2, %r121, 1048575;
	mov.b32 	%r123, -1023;
	@%p2 bra 	$L__BB106_3;
	mul.f64 	%fd133, %fd133, 0d4350000000000000;
	{
	.reg .b32 %temp; 
	mov.b64 	{%temp, %r121}, %fd133;
	}
	{
	.reg .b32 %temp; 
	mov.b64 	{%r122, %temp}, %fd133;
	}
	mov.b32 	%r123, -1077;
$L__BB106_3:
	add.s32 	%r35, %r121, -1;
	setp.gt.u32 	%p3, %r35, 2146435070;
	@%p3 bra 	$L__BB106_7;
	shr.u32 	%r38, %r121, 20;
	add.s32 	%r124, %r123, %r38;
	and.b32  	%r39, %r121, 1048575;
	or.b32  	%r40, %r39, 1072693248;
	mov.b64 	%fd134, {%r122, %r40};
	setp.lt.u32 	%p5, %r40, 1073127583;
	@%p5 bra 	$L__BB106_6;
	{
	.reg .b32 %temp; 
	mov.b64 	{%r41, %temp}, %fd134;
	}
	{
	.reg .b32 %temp; 
	mov.b64 	{%temp, %r42}, %fd134;
	}
	add.s32 	%r43, %r42, -1048576;
	mov.b64 	%fd134, {%r41, %r43};
	add.s32 	%r124, %r124, 1;
$L__BB106_6:
	add.f64 	%fd47, %fd134, 0dBFF0000000000000;
	add.f64 	%fd48, %fd134, 0d3FF0000000000000;
	rcp.approx.ftz.f64 	%fd49, %fd48;
	neg.f64 	%fd50, %fd48;
	fma.rn.f64 	%fd51, %fd50, %fd49, 0d3FF0000000000000;
	fma.rn.f64 	%fd52, %fd51, %fd51, %fd51;
	fma.rn.f64 	%fd53, %fd52, %fd49, %fd49;
	mul.f64 	%fd54, %fd47, %fd53;
	fma.rn.f64 	%fd55, %fd47, %fd53, %fd54;
	mul.f64 	%fd56, %fd55, %fd55;
	fma.rn.f64 	%fd57, %fd56, 0d3EB1380B3AE80F1E, 0d3ED0EE258B7A8B04;
	fma.rn.f64 	%fd58, %fd57, %fd56, 0d3EF3B2669F02676F;
	fma.rn.f64 	%fd59, %fd58, %fd56, 0d3F1745CBA9AB0956;
	fma.rn.f64 	%fd60, %fd59, %fd56, 0d3F3C71C72D1B5154;
	fma.rn.f64 	%fd61, %fd60, %fd56, 0d3F624924923BE72D;
	fma.rn.f64 	%fd62, %fd61, %fd56, 0d3F8999999999A3C4;
	fma.rn.f64 	%fd63, %fd62, %fd56, 0d3FB5555555555554;
	sub.f64 	%fd64, %fd47, %fd55;
	add.f64 	%fd65, %fd64, %fd64;
	neg.f64 	%fd66, %fd55;
	fma.rn.f64 	%fd67, %fd66, %fd47, %fd65;
	mul.f64 	%fd68, %fd53, %fd67;
	mul.f64 	%fd69, %fd56, %fd63;
	fma.rn.f64 	%fd70, %fd69, %fd55, %fd68;
	xor.b32  	%r44, %r124, -2147483648;
	mov.b32 	%r45, 1127219200;
	mov.b64 	%fd71, {%r44, %r45};
	mov.b32 	%r46, -2147483648;
	mov.b64 	%fd72, {%r46, %r45};
	sub.f64 	%fd73, %fd71, %fd72;
	fma.rn.f64 	%fd74, %fd73, 0d3FE62E42FEFA39EF, %fd55;
	fma.rn.f64 	%fd75, %fd73, 0dBFE62E42FEFA39EF, %fd74;
	sub.f64 	%fd76, %fd75, %fd55;
	sub.f64 	%fd77, %fd70, %fd76;
	fma.rn.f64 	%fd78, %fd73, 0d3C7ABC9E3B39803F, %fd77;
	add.f64 	%fd141, %fd74, %fd78;
	bra.uni 	$L__BB106_8;
$L__BB106_7:
	fma.rn.f64 	%fd46, %fd133, 0d7FF0000000000000, 0d7FF0000000000000;
	{
	.reg .b32 %temp; 
	mov.b64 	{%temp, %r36}, %fd133;
	}
	and.b32  	%r37, %r36, 2147483647;
	setp.eq.s32 	%p4, %r37, 0;
	selp.f64 	%fd141, 0dFFF0000000000000, %fd46, %p4;
$L__BB106_8:
	add.s32 	%r15, %r4, 16;
	setp.ge.u32 	%p6, %r15, %r30;
	@%p6 bra 	$L__BB106_17;
	mul.wide.u32 	%rd6, %r15, 8;
	add.s64 	%rd7, %rd1, %rd6;
	ld.global.f64 	%fd136, [%rd7];
	{
	.reg .b32 %temp; 
	mov.b64 	{%temp, %r125}, %fd136;
	}
	{
	.reg .b32 %temp; 
	mov.b64 	{%r126, %temp}, %fd136;
	}
	setp.gt.s32 	%p7, %r125, 1048575;
	mov.b32 	%r127, -1023;
	@%p7 bra 	$L__BB106_11;
	mul.f64 	%fd136, %fd136, 0d4350000000000000;
	{
	.reg .b32 %temp; 
	mov.b64 	{%temp, %r125}, %fd136;
	}
	{
	.reg .b32 %temp; 
	mov.b64 	{%r126, %temp}, %fd136;
	}
	mov.b32 	%r127, -1077;
$L__BB106_11:
	add.s32 	%r49, %r125, -1;
	setp.gt.u32 	%p8, %r49, 2146435070;
	@%p8 bra 	$L__BB106_15;
	shr.u32 	%r52, %r125, 20;
	add.s32 	%r128, %r127, %r52;
	and.b32  	%r53, %r125, 1048575;
	or.b32  	%r54, %r53, 1072693248;
	mov.b64 	%fd137, {%r126, %r54};
	setp.lt.u32 	%p10, %r54, 1073127583;
	@%p10 bra 	$L__BB106_14;
	{
	.reg .b32 %temp; 
	mov.b64 	{%r55, %temp}, %fd137;
	}
	{
	.reg .b32 %temp; 
	mov.b64 	{%temp, %r56}, %fd137;
	}
	add.s32 	%r57, %r56, -1048576;
	mov.b64 	%fd137, {%r55, %r57};
	add.s32 	%r128, %r128, 1;
$L__BB106_14:
	add.f64 	%fd80, %fd137, 0dBFF0000000000000;
	add.f64 	%fd81, %fd137, 0d3FF0000000000000;
	rcp.approx.ftz.f64 	%fd82, %fd81;
	neg.f64 	%fd83, %fd81;
	fma.rn.f64 	%fd84, %fd83, %fd82, 0d3FF0000000000000;
	fma.rn.f64 	%fd85, %fd84, %fd84, %fd84;
	fma.rn.f64 	%fd86, %fd85, %fd82, %fd82;
	mul.f64 	%fd87, %fd80, %fd86;
	fma.rn.f64 	%fd88, %fd80, %fd86, %fd87;
	mul.f64 	%fd89, %fd88, %fd88;
	fma.rn.f64 	%fd90, %fd89, 0d3EB1380B3AE80F1E, 0d3ED0EE258B7A8B04;
	fma.rn.f64 	%fd91, %fd90, %fd89, 0d3EF3B2669F02676F;
	fma.rn.f64 	%fd92, %fd91, %fd89, 0d3F1745CBA9AB0956;
	fma.rn.f64 	%fd93, %fd92, %fd89, 0d3F3C71C72D1B5154;
	fma.rn.f64 	%fd94, %fd93, %fd89, 0d3F624924923BE72D;
	fma.rn.f64 	%fd95, %fd94, %fd89, 0d3F8999999999A3C4;
	fma.rn.f64 	%fd96, %fd95, %fd89, 0d3FB5555555555554;
	sub.f64 	%fd97, %fd80, %fd88;
	add.f64 	%fd98, %fd97, %fd97;
	neg.f64 	%fd99, %fd88;
	fma.rn.f64 	%fd100, %fd99, %fd80, %fd98;
	mul.f64 	%fd101, %fd86, %fd100;
	mul.f64 	%fd102, %fd89, %fd96;
	fma.rn.f64 	%fd103, %fd102, %fd88, %fd101;
	xor.b32  	%r58, %r128, -2147483648;
	mov.b32 	%r59, 1127219200;
	mov.b64 	%fd104, {%r58, %r59};
	mov.b32 	%r60, -2147483648;
	mov.b64 	%fd105, {%r60, %r59};
	sub.f64 	%fd106, %fd104, %fd105;
	fma.rn.f64 	%fd107, %fd106, 0d3FE62E42FEFA39EF, %fd88;
	fma.rn.f64 	%fd108, %fd106, 0dBFE62E42FEFA39EF, %fd107;
	sub.f64 	%fd109, %fd108, %fd88;
	sub.f64 	%fd110, %fd103, %fd109;
	fma.rn.f64 	%fd111, %fd106, 0d3C7ABC9E3B39803F, %fd110;
	add.f64 	%fd138, %fd107, %fd111;
	bra.uni 	$L__BB106_16;
$L__BB106_15:
	fma.rn.f64 	%fd79, %fd136, 0d7FF0000000000000, 0d7FF0000000000000;
	{
	.reg .b32 %temp; 
	mov.b64 	{%temp, %r50}, %fd136;
	}
	and.b32  	%r51, %r50, 2147483647;
	setp.eq.s32 	%p9, %r51, 0;
	selp.f64 	%fd138, 0dFFF0000000000000, %fd79, %p9;
$L__BB106_16:
	add.f64 	%fd141, %fd141, %fd138;
$L__BB106_17:
	shl.b32 	%r61, %r1, 3;
	mov.u32 	%r62, __smem_d;
	add.s32 	%r26, %r62, %r61;
	st.shared.f64 	[%r26], %fd141;
	barrier.sync 	0;
	setp.lt.u32 	%p11, %r129, 66;
	@%p11 bra 	$L__BB106_21;
$L__BB106_18:
	shr.u32 	%r28, %r129, 1;
	setp.ge.u32 	%p12, %r1, %r28;
	@%p12 bra 	$L__BB106_20;
	shl.b32 	%r63, %r28, 3;
	add.s32 	%r64, %r26, %r63;
	ld.shared.f64 	%fd112, [%r64];
	add.f64 	%fd141, %fd141, %fd112;
	st.shared.f64 	[%r26], %fd141;
$L__BB106_20:
	barrier.sync 	0;
	setp.gt.u32 	%p13, %r129, 131;
	mov.u32 	%r129, %r28;
	@%p13 bra 	$L__BB106_18;
$L__BB106_21:
	setp.gt.u32 	%p14, %r1, 31;
	@%p14 bra 	$L__BB106_39;
	// begin inline asm
	activemask.b32 %r65;
	// end inline asm
	setp.ne.s32 	%p15, %r65, -1;
	@%p15 bra 	$L__BB106_24;
	// begin inline asm
	mov.b64 {%r73,%r74}, %fd141;
	// end inline asm
	shfl.sync.down.b32	%r76|%p19, %r74, 16, 31, -1;
	shfl.sync.down.b32	%r75|%p20, %r73, 16, 31, -1;
	// begin inline asm
	mov.b64 %fd143, {%r75,%r76};
	// end inline asm
	bra.uni 	$L__BB106_25;
$L__BB106_24:
	// begin inline asm
	mov.u32 %r66, %laneid;
	// end inline asm
	fns.b32 	%r71, %r65, %r66, 17;
	setp.gt.u32 	%p16, %r71, 31;
	selp.b32 	%r72, %r66, %r71, %p16;
	// begin inline asm
	mov.b64 {%r67,%r68}, %fd141;
	// end inline asm
	shfl.sync.idx.b32	%r70|%p17, %r68, %r72, 31, %r65;
	shfl.sync.idx.b32	%r69|%p18, %r67, %r72, 31, %r65;
	// begin inline asm
	mov.b64 %fd143, {%r69,%r70};
	// end inline asm
$L__BB106_25:
	setp.eq.s32 	%p21, %r65, -1;
	add.f64 	%fd28, %fd141, %fd143;
	@%p21 bra 	$L__BB106_27;
	// begin inline asm
	mov.u32 %r77, %laneid;
	// end inline asm
	fns.b32 	%r82, %r65, %r77, 9;
	setp.gt.u32 	%p22, %r82, 31;
	selp.b32 	%r83, %r77, %r82, %p22;
	// begin inline asm
	mov.b64 {%r78,%r79}, %fd28;
	// end inline asm
	shfl.sync.idx.b32	%r81|%p23, %r79, %r83, 31, %r65;
	shfl.sync.idx.b32	%r80|%p24, %r78, %r83, 31, %r65;
	// begin inline asm
	mov.b64 %fd144, {%r80,%r81};
	// end inline asm
	bra.uni 	$L__BB106_28;
$L__BB106_27:
	// begin inline asm
	mov.b64 {%r84,%r85}, %fd28;
	// end inline asm
	shfl.sync.down.b32	%r87|%p25, %r85, 8, 31, -1;
	shfl.sync.down.b32	%r86|%p26, %r84, 8, 31, -1;
	// begin inline asm
	mov.b64 %fd144, {%r86,%r87};
	// end inline asm
$L__BB106_28:
	setp.eq.s32 	%p27, %r65, -1;
	add.f64 	%fd32, %fd28, %fd144;
	@%p27 bra 	$L__BB106_30;
	// begin inline asm
	mov.u32 %r88, %laneid;
	// end inline asm
	fns.b32 	%r93, %r65, %r88, 5;
	setp.gt.u32 	%p28, %r93, 31;
	selp.b32 	%r94, %r88, %r93, %p28;
	// begin inline asm
	mov.b64 {%r89,%r90}, %fd32;
	// end inline asm
	shfl.sync.idx.b32	%r92|%p29, %r90, %r94, 31, %r65;
	shfl.sync.idx.b32	%r91|%p30, %r89, %r94, 31, %r65;
	// begin inline asm
	mov.b64 %fd145, {%r91,%r92};
	// end inline asm
	bra.uni 	$L__BB106_31;
$L__BB106_30:
	// begin inline asm
	mov.b64 {%r95,%r96}, %fd32;
	// end inline asm
	shfl.sync.down.b32	%r98|%p31, %r96, 4, 31, -1;
	shfl.sync.down.b32	%r97|%p32, %r95, 4, 31, -1;
	// begin inline asm
	mov.b64 %fd145, {%r97,%r98};
	// end inline asm
$L__BB106_31:
	setp.eq.s32 	%p33, %r65, -1;
	add.f64 	%fd36, %fd32, %fd145;
	@%p33 bra 	$L__BB106_33;
	// begin inline asm
	mov.u32 %r99, %laneid;
	// end inline asm
	fns.b32 	%r104, %r65, %r99, 3;
	setp.gt.u32 	%p34, %r104, 31;
	selp.b32 	%r105, %r99, %r104, %p34;
	// begin inline asm
	mov.b64 {%r100,%r101}, %fd36;
	// end inline asm
	shfl.sync.idx.b32	%r103|%p35, %r101, %r105, 31, %r65;
	shfl.sync.idx.b32	%r102|%p36, %r100, %r105, 31, %r65;
	// begin inline asm
	mov.b64 %fd146, {%r102,%r103};
	// end inline asm
	bra.uni 	$L__BB106_34;
$L__BB106_33:
	// begin inline asm
	mov.b64 {%r106,%r107}, %fd36;
	// end inline asm
	shfl.sync.down.b32	%r109|%p37, %r107, 2, 31, -1;
	shfl.sync.down.b32	%r108|%p38, %r106, 2, 31, -1;
	// begin inline asm
	mov.b64 %fd146, {%r108,%r109};
	// end inline asm
$L__BB106_34:
	setp.eq.s32 	%p39, %r65, -1;
	add.f64 	%fd40, %fd36, %fd146;
	@%p39 bra 	$L__BB106_36;
	// begin inline asm
	mov.u32 %r110, %laneid;
	// end inline asm
	fns.b32 	%r115, %r65, %r110, 2;
	setp.gt.u32 	%p40, %r115, 31;
	selp.b32 	%r116, %r110, %r115, %p40;
	// begin inline asm
	mov.b64 {%r111,%r112}, %fd40;
	// end inline asm
	shfl.sync.idx.b32	%r114|%p41, %r112, %r116, 31, %r65;
	shfl.sync.idx.b32	%r113|%p42, %r111, %r116, 31, %r65;
	// begin inline asm
	mov.b64 %fd147, {%r113,%r114};
	// end inline asm
	bra.uni 	$L__BB106_37;
$L__BB106_36:
	// begin inline asm
	mov.b64 {%r117,%r118}, %fd40;
	// end inline asm
	shfl.sync.down.b32	%r120|%p43, %r118, 1, 31, -1;
	shfl.sync.down.b32	%r119|%p44, %r117, 1, 31, -1;
	// begin inline asm
	mov.b64 %fd147, {%r119,%r120};
	// end inline asm
$L__BB106_37:
	add.f64 	%fd44, %fd40, %fd147;
	setp.ne.s32 	%p45, %r1, 0;
	@%p45 bra 	$L__BB106_39;
	cvta.to.global.u64 	%rd8, %rd2;
	mul.wide.u32 	%rd9, %r2, 8;
	add.s64 	%rd10, %rd8, %rd9;
	st.global.f64 	[%rd10], %fd44;
$L__BB106_39:
	ret;

}
	// .globl	_Z10reduceLog4IdLj8EEvPT_S1_j
.visible .entry _Z10reduceLog4IdLj8EEvPT_S1_j(
	.param .u64 .ptr .align 1 _Z10reduceLog4IdLj8EEvPT_S1_j_param_0,
	.param .u64 .ptr .align 1 _Z10reduceLog4IdLj8EEvPT_S1_j_param_1,
	.param .u32 _Z10reduceLog4IdLj8EEvPT_S1_j_param_2
)
{
	.reg .pred 	%p<46>;
	.reg .b32 	%r<130>;
	.reg .b64 	%rd<11>;
	.reg .b64 	%fd<148>;

	ld.param.u64 	%rd3, [_Z10reduceLog4IdLj8EEvPT_S1_j_param_0];
	ld.param.u64 	%rd2, [_Z10reduceLog4IdLj8EEvPT_S1_j_param_1];
	ld.param.u32 	%r30, [_Z10reduceLog4IdLj8EEvPT_S1_j_param_2];
	cvta.to.global.u64 	%rd1, %rd3;
	mov.u32 	%r1, %tid.x;
	mov.u32 	%r2, %ctaid.x;
	mov.u32 	%r129, %ntid.x;
	mul.lo.s32 	%r31, %r129, %r2;
	shl.b32 	%r32, %r31, 1;
	add.s32 	%r4, %r32, %r1;
	setp.ge.u32 	%p1, %r4, %r30;
	mov.f64 	%fd141, 0d0000000000000000;
	@%p1 bra 	$L__BB107_8;
	mul.wide.u32 	%rd4, %r4, 8;
	add.s64 	%rd5, %rd1, %rd4;
	ld.global.f64 	%fd133, [%rd5];
	{
	.reg .b32 %temp; 
	mov.b64 	{%temp, %r121}, %fd133;
	}
	{
	.reg .b32 %temp; 
	mov.b64 	{%r122, %temp}, %fd133;
	}
	setp.gt.s32 	%p2, %r121, 1048575;
	mov.b32 	%r123, -1023;
	@%p2 bra 	$L__BB107_3;
	mul.f64 	%fd133, %fd133, 0d4350000000000000;
	{
	.reg .b32 %temp; 
	mov.b64 	{%temp, %r121}, %fd133;
	}
	{
	.reg .b32 %temp; 
	mov.b64 	{%r122, %temp}, %fd133;
	}
	mov.b32 	%r123, -1077;
$L__BB107_3:
	add.s32 	%r35, %r121, -1;
	setp.gt.u32 	%p3, %r35, 2146435070;
	@%p3 bra 	$L__BB107_7;
	shr.u32 	%r38, %r121, 20;
	add.s32 	%r124, %r123, %r38;
	and.b32  	%r39, %r121, 1048575;
	or.b32  	%r40, %r39, 1072693248;
	mov.b64 	%fd134, {%r122, %r40};
	setp.lt.u32 	%p5, %r40, 1073127583;
	@%p5 bra 	$L__BB107_6;
	{
	.reg .b32 %temp; 
	mov.b64 	{%r41, %temp}, %fd134;
	}
	{
	.reg .b32 %temp; 
	mov.b64 	{%temp, %r42}, %fd134;
	}
	add.s32 	%r43, %r42, -1048576;
	mov.b64 	%fd134, {%r41, %r43};
	add.s32 	%r124, %r124, 1;
$L__BB107_6:
	add.f64 	%fd47, %fd134, 0dBFF0000000000000;
	add.f64 	%fd48, %fd134, 0d3FF0000000000000;
	rcp.approx.ftz.f64 	%fd49, %fd48;
	neg.f64 	%fd50, %fd48;
	fma.rn.f64 	%fd51, %fd50, %fd49, 0d3FF0000000000000;
	fma.rn.f64 	%fd52, %fd51, %fd51, %fd51;
	fma.rn.f64 	%fd53, %fd52, %fd49, %fd49;
	mul.f64 	%fd54, %fd47, %fd53;
	fma.rn.f64 	%fd55, %fd47, %fd53, %fd54;
	mul.f64 	%fd56, %fd55, %fd55;
	fma.rn.f64 	%fd57, %fd56, 0d3EB1380B3AE80F1E, 0d3ED0EE258B7A8B04;
	fma.rn.f64 	%fd58, %fd57, %fd56, 0d3EF3B2669F02676F;
	fma.rn.f64 	%fd59, %fd58, %fd56, 0d3F1745CBA9AB0956;
	fma.rn.f64 	%fd60, %fd59, %fd56, 0d3F3C71C72D1B5154;
	fma.rn.f64 	%fd61, %fd60, %fd56, 0d3F624924923BE72D;
	fma.rn.f64 	%fd62, %fd61, %fd56, 0d3F8999999999A3C4;
	fma.rn.f64 	%fd63, %fd62, %fd56, 0d3FB5555555555554;
	sub.f64 	%fd64, %fd47, %fd55;
	add.f64 	%fd65, %fd64, %fd64;
	neg.f64 	%fd66, %fd55;
	fma.rn.f64 	%fd67, %fd66, %fd47, %fd65;
	mul.f64 	%fd68, %fd53, %fd67;
	mul.f64 	%fd69, %fd56, %fd63;
	fma.rn.f64 	%fd70, %fd69, %fd55, %fd68;
	xor.b32  	%r44, %r124, -2147483648;
	mov.b32 	%r45, 1127219200;
	mov.b64 	%fd71, {%r44, %r45};
	mov.b32 	%r46, -2147483648;
	mov.b64 	%fd72, {%r46, %r45};
	sub.f64 	%fd73, %fd71, %fd72;
	fma.rn.f64 	%fd74, %fd73, 0d3FE62E42FEFA39EF, %fd55;
	fma.rn.f64 	%fd75, %fd73, 0dBFE62E42FEFA39EF, %fd74;
	sub.f64 	%fd76, %fd75, %fd55;
	sub.f64 	%fd77, %fd70, %fd76;
	fma.rn.f64 	%fd78, %fd73, 0d3C7ABC9E3B39803F, %fd77;
	add.f64 	%fd141, %fd74, %fd78;
	bra.uni 	$L__BB107_8;
$L__BB107_7:
	fma.rn.f64 	%fd46, %fd133, 0d7FF0000000000000, 0d7FF0000000000000;
	{
	.reg .b32 %temp; 
	mov.b64 	{%temp, %r36}, %fd133;
	}
	and.b32  	%r37, %r36, 2147483647;
	setp.eq.s32 	%p4, %r37, 0;
	selp.f64 	%fd141, 0dFFF0000000000000, %fd46, %p4;
$L__BB107_8:
	add.s32 	%r15, %r4, 8;
	setp.ge.u32 	%p6, %r15, %r30;
	@%p6 bra 	$L__BB107_17;
	mul.wide.u32 	%rd6, %r15, 8;
	add.s64 	%rd7, %rd1, %rd6;
	ld.global.f64 	%fd136, [%rd7];
	{
	.reg .b32 %temp; 
	mov.b64 	{%temp, %r125}, %fd136;
	}
	{
	.reg .b32 %temp; 
	mov.b64 	{%r126, %temp}, %fd136;
	}
	setp.gt.s32 	%p7, %r125, 1048575;
	mov.b32 	%r127, -1023;
	@%p7 bra 	$L__BB107_11;
	mul.f64 	%fd136, %fd136, 0d4350000000000000;
	{
	.reg .b32 %temp; 
	mov.b64 	{%temp, %r125}, %fd136;
	}
	{
	.reg .b32 %temp; 
	mov.b64 	{%r126, %temp}, %fd136;
	}
	mov.b32 	%r127, -1077;
$L__BB107_11:
	add.s32 	%r49, %r125, -1;
	setp.gt.u32 	%p8, %r49, 2146435070;
	@%p8 bra 	$L__BB107_15;
	shr.u32 	%r52, %r125, 20;
	add.s32 	%r128, %r127, %r52;
	and.b32  	%r53, %r125, 1048575;
	or.b32  	%r54, %r53, 1072693248;
	mov.b64 	%fd137, {%r126, %r54};
	setp.lt.u32 	%p10, %r54, 1073127583;
	@%p10 bra 	$L__BB107_14;
	{
	.reg .b32 %temp; 
	mov.b64 	{%r55, %temp}, %fd137;
	}
	{
	.reg .b32 %temp; 
	mov.b64 	{%temp, %r56}, %fd137;
	}
	add.s32 	%r57, %r56, -1048576;
	mov.b64 	%fd137, {%r55, %r57};
	add.s32 	%r128, %r128, 1;
$L__BB107_14:
	add.f64 	%fd80, %fd137, 0dBFF0000000000000;
	add.f64 	%fd81, %fd137, 0d3FF0000000000000;
	rcp.approx.ftz.f64 	%fd82, %fd81;
	neg.f64 	%fd83, %fd81;
	fma.rn.f64 	%fd84, %fd83, %fd82, 0d3FF0000000000000;
	fma.rn.f64 	%fd85, %fd84, %fd84, %fd84;
	fma.rn.f64 	%fd86, %fd85, %fd82, %fd82;
	mul.f64 	%fd87, %fd80, %fd86;
	fma.rn.f64 	%fd88, %fd80, %fd86, %fd87;
	mul.f64 	%fd89, %fd88, %fd88;
	fma.rn.f64 	%fd90, %fd89, 0d3EB1380B3AE80F1E, 0d3ED0EE258B7A8B04;
	fma.rn.f64 	%fd91, %fd90, %fd89, 0d3EF3B2669F02676F;
	fma.rn.f64 	%fd92, %fd91, %fd89, 0d3F1745CBA9AB0956;
	fma.rn.f64 	%fd93, %fd92, %fd89, 0d3F3C71C72D1B5154;
	fma.rn.f64 	%fd94, %fd93, %fd89, 0d3F624924923BE72D;
	fma.rn.f64 	%fd95, %fd94, %fd89, 0d3F8999999999A3C4;
	fma.rn.f64 	%fd96, %fd95, %fd89, 0d3FB5555555555554;
	sub.f64 	%fd97, %fd80, %fd88;
	add.f64 	%fd98, %fd97, %fd97;
	neg.f64 	%fd99, %fd88;
	fma.rn.f64 	%fd100, %fd99, %fd80, %fd98;
	mul.f64 	%fd101, %fd86, %fd100;
	mul.f64 	%fd102, %fd89, %fd96;
	fma.rn.f64 	%fd103, %fd102, %fd88, %fd101;
	xor.b32  	%r58, %r128, -2147483648;
	mov.b32 	%r59, 1127219200;
	mov.b64 	%fd104, {%r58, %r59};
	mov.b32 	%r60, -2147483648;
	mov.b64 	%fd105, {%r60, %r59};
	sub.f64 	%fd106, %fd104, %fd105;
	fma.rn.f64 	%fd107, %fd106, 0d3FE62E42FEFA39EF, %fd88;
	fma.rn.f64 	%fd108, %fd106, 0dBFE62E42FEFA39EF, %fd107;
	sub.f64 	%fd109, %fd108, %fd88;
	sub.f64 	%fd110, %fd103, %fd109;
	fma.rn.f64 	%fd111, %fd106, 0d3C7ABC9E3B39803F, %fd110;
	add.f64 	%fd138, %fd107, %fd111;
	bra.uni 	$L__BB107_16;
$L__BB107_15:
	fma.rn.f64 	%fd79, %fd136, 0d7FF0000000000000, 0d7FF0000000000000;
	{
	.reg .b32 %temp; 
	mov.b64 	{%temp, %r50}, %fd136;
	}
	and.b32  	%r51, %r50, 2147483647;
	setp.eq.s32 	%p9, %r51, 0;
	selp.f64 	%fd138, 0dFFF0000000000000, %fd79, %p9;
$L__BB107_16:
	add.f64 	%fd141, %fd141, %fd138;
$L__BB107_17:
	shl.b32 	%r61, %r1, 3;
	mov.u32 	%r62, __smem_d;
	add.s32 	%r26, %r62, %r61;
	st.shared.f64 	[%r26], %fd141;
	barrier.sync 	0;
	setp.lt.u32 	%p11, %r129, 66;
	@%p11 bra 	$L__BB107_21;
$L__BB107_18:
	shr.u32 	%r28, %r129, 1;
	setp.ge.u32 	%p12, %r1, %r28;
	@%p12 bra 	$L__BB107_20;
	shl.b32 	%r63, %r28, 3;
	add.s32 	%r64, %r26, %r63;
	ld.shared.f64 	%fd112, [%r64];
	add.f64 	%fd141, %fd141, %fd112;
	st.shared.f64 	[%r26], %fd141;
$L__BB107_20:
	barrier.sync 	0;
	setp.gt.u32 	%p13, %r129, 131;
	mov.u32 	%r129, %r28;
	@%p13 bra 	$L__BB107_18;
$L__BB107_21:
	setp.gt.u32 	%p14, %r1, 31;
	@%p14 bra 	$L__BB107_39;
	// begin inline asm
	activemask.b32 %r65;
	// end inline asm
	setp.ne.s32 	%p15, %r65, -1;
	@%p15 bra 	$L__BB107_24;
	// begin inline asm
	mov.b64 {%r73,%r74}, %fd141;
	// end inline asm
	shfl.sync.down.b32	%r76|%p19, %r74, 16, 31, -1;
	shfl.sync.down.b32	%r75|%p20, %r73, 16, 31, -1;
	// begin inline asm
	mov.b64 %fd143, {%r75,%r76};
	// end inline asm
	bra.uni 	$L__BB107_25;
$L__BB107_24:
	// begin inline asm
	mov.u32 %r66, %laneid;
	// end inline asm
	fns.b32 	%r71, %r65, %r66, 17;
	setp.gt.u32 	%p16, %r71, 31;
	selp.b32 	%r72, %r66, %r71, %p16;
	// begin inline asm
	mov.b64 {%r67,%r68}, %fd141;
	// end inline asm
	shfl.sync.idx.b32	%r70|%p17, %r68, %r72, 31, %r65;
	shfl.sync.idx.b32	%r69|%p18, %r67, %r72, 31, %r65;
	// begin inline asm
	mov.b64 %fd143, {%r69,%r70};
	// end inline asm
$L__BB107_25:
	setp.eq.s32 	%p21, %r65, -1;
	add.f64 	%fd28, %fd141, %fd143;
	@%p21 bra 	$L__BB107_27;
	// begin inline asm
	mov.u32 %r77, %laneid;
	// end inline asm
	fns.b32 	%r82, %r65, %r77, 9;
	setp.gt.u32 	%p22, %r82, 31;
	selp.b32 	%r83, %r77, %r82, %p22;
	// begin inline asm
	mov.b64 {%r78,%r79}, %fd28;
	// end inline asm
	shfl.sync.idx.b32	%r81|%p23, %r79, %r83, 31, %r65;
	shfl.sync.idx.b32	%r80|%p24, %r78, %r83, 31, %r65;
	// begin inline asm
	mov.b64 %fd144, {%r80,%r81};
	// end inline asm
	bra.uni 	$L__BB107_28;
$L__BB107_27:
	// begin inline asm
	mov.b64 {%r84,%r85}, %fd28;
	// end inline asm
	shfl.sync.down.b32	%r87|%p25, %r85, 8, 31, -1;
	shfl.sync.down.b32	%r86|%p26, %r84, 8, 31, -1;
	// begin inline asm
	mov.b64 %fd144, {%r86,%r87};
	// end inline asm
$L__BB107_28:
	setp.eq.s32 	%p27, %r65, -1;
	add.f64 	%fd32, %fd28, %fd144;
	@%p27 bra 	$L__BB107_30;
	// begin inline asm
	mov.u32 %r88, %laneid;
	// end inline asm
	fns.b32 	%r93, %r65, %r88, 5;
	setp.gt.u32 	%p28, %r93, 31;
	selp.b32 	%r94, %r88, %r93, %p28;
	// begin inline asm
	mov.b64 {%r89,%r90}, %fd32;
	// end inline asm
	shfl.sync.idx.b32	%r92|%p29, %r90, %r94, 31, %r65;
	shfl.sync.idx.b32	%r91|%p30, %r89, %r94, 31, %r65;
	// begin inline asm
	mov.b64 %fd145, {%r91,%r92};
	// end inline asm
	bra.uni 	$L__BB107_31;
$L__BB107_30:
	// begin inline asm
	mov.b64 {%r95,%r96}, %fd32;
	// end inline asm
	shfl.sync.down.b32	%r98|%p31, %r96, 4, 31, -1;
	shfl.sync.down.b32	%r97|%p32, %r95, 4, 31, -1;
	// begin inline asm
	mov.b64 %fd145, {%r97,%r98};
	// end inline asm
$L__BB107_31:
	setp.eq.s32 	%p33, %r65, -1;
	add.f64 	%fd36, %fd32, %fd145;
	@%p33 bra 	$L__BB107_33;
	// begin inline asm
	mov.u32 %r99, %laneid;
	// end inline asm
	fns.b32 	%r104, %r65, %r99, 3;
	setp.gt.u32 	%p34, %r104, 31;
	selp.b32 	%r105, %r99, %r104, %p34;
	// begin inline asm
	mov.b64 {%r100,%r101}, %fd36;
	// end inline asm
	shfl.sync.idx.b32	%r103|%p35, %r101, %r105, 31, %r65;
	shfl.sync.idx.b32	%r102|%p36, %r100, %r105, 31, %r65;
	// begin inline asm
	mov.b64 %fd146, {%r102,%r103};
	// end inline asm
	bra.uni 	$L__BB107_34;
$L__BB107_33:
	// begin inline asm
	mov.b64 {%r106,%r107}, %fd36;
	// end inline asm
	shfl.sync.down.b32	%r109|%p37, %r107, 2, 31, -1;
	shfl.sync.down.b32	%r108|%p38, %r106, 2, 31, -1;
	// begin inline asm
	mov.b64 %fd146, {%r108,%r109};
	// end inline asm
$L__BB107_34:
	setp.eq.s32 	%p39, %r65, -1;
	add.f64 	%fd40, %fd36, %fd146;
	@%p39 bra 	$L__BB107_36;
	// begin inline asm
	mov.u32 %r110, %laneid;
	// end inline asm
	fns.b32 	%r115, %r65, %r110, 2;
	setp.gt.u32 	%p40, %r115, 31;
	selp.b32 	%r116, %r110, %r115, %p40;
	// begin inline asm
	mov.b64 {%r111,%r112}, %fd40;
	// end inline asm
	shfl.sync.idx.b32	%r114|%p41, %r112, %r116, 31, %r65;
	shfl.sync.idx.b32	%r113|%p42, %r111, %r116, 31, %r65;
	// begin inline asm
	mov.b64 %fd147, {%r113,%r114};
	// end inline asm
	bra.uni 	$L__BB107_37;
$L__BB107_36:
	// begin inline asm
	mov.b64 {%r117,%r118}, %fd40;
	// end inline asm
	shfl.sync.down.b32	%r120|%p43, %r118, 1, 31, -1;
	shfl.sync.down.b32	%r119|%p44, %r117, 1, 31, -1;
	// begin inline asm
	mov.b64 %fd147, {%r119,%r120};
	// end inline asm
$L__BB107_37:
	add.f64 	%fd44, %fd40, %fd147;
	setp.ne.s32 	%p45, %r1, 0;
	@%p45 bra 	$L__BB107_39;
	cvta.to.global.u64 	%rd8, %rd2;
	mul.wide.u32 	%rd9, %r2, 8;
	add.s64 	%rd10, %rd8, %rd9;
	st.global.f64 	[%rd10], %fd44;
$L__BB107_39:
	ret;

}
	// .globl	_Z10reduceLog4IdLj4EEvPT_S1_j
.visible .entry _Z10reduceLog4IdLj4EEvPT_S1_j(
	.param .u64 .ptr .align 1 _Z10reduceLog4IdLj4EEvPT_S1_j_param_0,
	.param .u64 .ptr .align 1 _Z10reduceLog4IdLj4EEvPT_S1_j_param_1,
	.param .u32 _Z10reduceLog4IdLj4EEvPT_S1_j_param_2
)
{
	.reg .pred 	%p<46>;
	.reg .b32 	%r<130>;
	.reg .b64 	%rd<11>;
	.reg .b64 	%fd<148>;

	ld.param.u64 	%rd3, [_Z10reduceLog4IdLj4EEvPT_S1_j_param_0];
	ld.param.u64 	%rd2, [_Z10reduceLog4IdLj4EEvPT_S1_j_param_1];
	ld.param.u32 	%r30, [_Z10reduceLog4IdLj4EEvPT_S1_j_param_2];
	cvta.to.global.u64 	%rd1, %rd3;
	mov.u32 	%r1, %tid.x;
	mov.u32 	%r2, %ctaid.x;
	mov.u32 	%r129, %ntid.x;
	mul.lo.s32 	%r31, %r129, %r2;
	shl.b32 	%r32, %r31, 1;
	add.s32 	%r4, %r32, %r1;
	setp.ge.u32 	%p1, %r4, %r30;
	mov.f64 	%fd141, 0d0000000000000000;
	@%p1 bra 	$L__BB108_8;
	mul.wide.u32 	%rd4, %r4, 8;
	add.s64 	%rd5, %rd1, %rd4;
	ld.global.f64 	%fd133, [%rd5];
	{
	.reg .b32 %temp; 
	mov.b64 	{%temp, %r121}, %fd133;
	}
	{
	.reg .b32 %temp; 
	mov.b64 	{%r122, %temp}, %fd133;
	}
	setp.gt.s32 	%p2, %r121, 1048575;
	mov.b32 	%r123, -1023;
	@%p2 bra 	$L__BB108_3;
	mul.f64 	%fd133, %fd133, 0d4350000000000000;
	{
	.reg .b32 %temp; 
	mov.b64 	{%temp, %r121}, %fd133;
	}
	{
	.reg .b32 %temp; 
	mov.b64 	{%r122, %temp}, %fd133;
	}
	mov.b32 	%r123, -1077;
$L__BB108_3:
	add.s32 	%r35, %r121, -1;
	setp.gt.u32 	%p3, %r35, 2146435070;
	@%p3 bra 	$L__BB108_7;
	shr.u32 	%r38, %r121, 20;
	add.s32 	%r124, %r123, %r38;
	and.b32  	%r39, %r121, 1048575;
	or.b32  	%r40, %r39, 1072693248;
	mov.b64 	%fd134, {%r122, %r40};
	setp.lt.u32 	%p5, %r40, 1073127583;
	@%p5 bra 	$L__BB108_6;
	{
	.reg .b32 %temp; 
	mov.b64 	{%r41, %temp}, %fd134;
	}
	{
	.reg .b32 %temp; 
	mov.b64 	{%temp, %r42}, %fd134;
	}
	add.s32 	%r43, %r42, -1048576;
	mov.b64 	%fd134, {%r41, %r43};
	add.s32 	%r124, %r124, 1;
$L__BB108_6:
	add.f64 	%fd47, %fd134, 0dBFF0000000000000;
	add.f64 	%fd48, %fd134, 0d3FF0000000000000;
	rcp.approx.ftz.f64 	%fd49, %fd48;
	neg.f64 	%fd50, %fd48;
	fma.rn.f64 	%fd51, %fd50, %fd49, 0d3FF0000000000000;
	fma.rn.f64 	%fd52, %fd51, %fd51, %fd51;
	fma.rn.f64 	%fd53, %fd52, %fd49, %fd49;
	mul.f64 	%fd54, %fd47, %fd53;
	fma.rn.f64 	%fd55, %fd47, %fd53, %fd54;
	mul.f64 	%fd56, %fd55, %fd55;
	fma.rn.f64 	%fd57, %fd56, 0d3EB1380B3AE80F1E, 0d3ED0EE258B7A8B04;
	fma.rn.f64 	%fd58, %fd57, %fd56, 0d3EF3B2669F02676F;
	fma.rn.f64 	%fd59, %fd58, %fd56, 0d3F1745CBA9AB0956;
	fma.rn.f64 	%fd60, %fd59, %fd56, 0d3F3C71C72D1B5154;
	fma.rn.f64 	%fd61, %fd60, %fd56, 0d3F624924923BE72D;
	fma.rn.f64 	%fd62, %fd61, %fd56, 0d3F8999999999A3C4;
	fma.rn.f64 	%fd63, %fd62, %fd56, 0d3FB5555555555554;
	sub.f64 	%fd64, %fd47, %fd55;
	add.f64 	%fd65, %fd64, %fd64;
	neg.f64 	%fd66, %fd55;
	fma.rn.f64 	%fd67, %fd66, %fd47, %fd65;
	mul.f64 	%fd68, %fd53, %fd67;
	mul.f64 	%fd69, %fd56, %fd63;
	fma.rn.f64 	%fd70, %fd69, %fd55, %fd68;
	xor.b32  	%r44, %r124, -2147483648;
	mov.b32 	%r45, 1127219200;
	mov.b64 	%fd71, {%r44, %r45};
	mov.b32 	%r46, -2147483648;
	mov.b64 	%fd72, {%r46, %r45};
	sub.f64 	%fd73, %fd71, %fd72;
	fma.rn.f64 	%fd74, %fd73, 0d3FE62E42FEFA39EF, %fd55;
	fma.rn.f64 	%fd75, %fd73, 0dBFE62E42FEFA39EF, %fd74;
	sub.f64 	%fd76, %fd75, %fd55;
	sub.f64 	%fd77, %fd70, %fd76;
	fma.rn.f64 	%fd78, %fd73, 0d3C7ABC9E3B39803F, %fd77;
	add.f64 	%fd141, %fd74, %fd78;
	bra.uni 	$L__BB108_8;
$L__BB108_7:
	fma.rn.f64 	%fd46, %fd133, 0d7FF0000000000000, 0d7FF0000000000000;
	{
	.reg .b32 %temp; 
	mov.b64 	{%temp, %r36}, %fd133;
	}
	and.b32  	%r37, %r36, 2147483647;
	setp.eq.s32 	%p4, %r37, 0;
	selp.f64 	%fd141, 0dFFF0000000000000, %fd46, %p4;
$L__BB108_8:
	add.s32 	%r15, %r4, 4;
	setp.ge.u32 	%p6, %r15, %r30;
	@%p6 bra 	$L__BB108_17;
	mul.wide.u32 	%rd6, %r15, 8;
	add.s64 	%rd7, %rd1, %rd6;
	ld.global.f64 	%fd136, [%rd7];
	{
	.reg .b32 %temp; 
	mov.b64 	{%temp, %r125}, %fd136;
	}
	{
	.reg .b32 %temp; 
	mov.b64 	{%r126, %temp}, %fd136;
	}
	setp.gt.s32 	%p7, %r125, 1048575;
	mov.b32 	%r127, -1023;
	@%p7 bra 	$L__BB108_11;
	mul.f64 	%fd136, %fd136, 0d4350000000000000;
	{
	.reg .b32 %temp; 
	mov.b64 	{%temp, %r125}, %fd136;
	}
	{
	.reg .b32 %temp; 
	mov.b64 	{%r126, %temp}, %fd136;
	}
	mov.b32 	%r127, -1077;
$L__BB108_11:
	add.s32 	%r49, %r125, -1;
	setp.gt.u32 	%p8, %r49, 2146435070;
	@%p8 bra 	$L__BB108_15;
	shr.u32 	%r52, %r125, 20;
	add.s32 	%r128, %r127, %r52;
	and.b32  	%r53, %r125, 1048575;
	or.b32  	%r54, %r53, 1072693248;
	mov.b64 	%fd137, {%r126, %r54};
	setp.lt.u32 	%p10, %r54, 1073127583;
	@%p10 bra 	$L__BB108_14;
	{
	.reg .b32 %temp; 
	mov.b64 	{%r55, %temp}, %fd137;
	}
	{
	.reg .b32 %temp; 
	mov.b64 	{%temp, %r56}, %fd137;
	}
	add.s32 	%r57, %r56, -1048576;
	mov.b64 	%fd137, {%r55, %r57};
	add.s32 	%r128, %r128, 1;
$L__BB108_14:
	add.f64 	%fd80, %fd137, 0dBFF0000000000000;
	add.f64 	%fd81, %fd137, 0d3FF0000000000000;
	rcp.approx.ftz.f64 	%fd82, %fd81;
	neg.f64 	%fd83, %fd81;
	fma.rn.f64 	%fd84, %fd83, %fd82, 0d3FF0000000000000;
	fma.rn.f64 	%fd85, %fd84, %fd84, %fd84;
	fma.rn.f64 	%fd86, %fd85, %fd82, %fd82;
	mul.f64 	%fd87, %fd80, %fd86;
	fma.rn.f64 	%fd88, %fd80, %fd86, %fd87;
	mul.f64 	%fd89, %fd88, %fd88;
	fma.rn.f64 	%fd90, %fd89, 0d3EB1380B3AE80F1E, 0d3ED0EE258B7A8B04;
	fma.rn.f64 	%fd91, %fd90, %fd89, 0d3EF3B2669F02676F;
	fma.rn.f64 	%fd92, %fd91, %fd89, 0d3F1745CBA9AB0956;
	fma.rn.f64 	%fd93, %fd92, %fd89, 0d3F3C71C72D1B5154;
	fma.rn.f64 	%fd94, %fd93, %fd89, 0d3F624924923BE72D;
	fma.rn.f64 	%fd95, %fd94, %fd89, 0d3F8999999999A3C4;
	fma.rn.f64 	%fd96, %fd95, %fd89, 0d3FB5555555555554;
	sub.f64 	%fd97, %fd80, %fd88;
	add.f64 	%fd98, %fd97, %fd97;
	neg.f64 	%fd99, %fd88;
	fma.rn.f64 	%fd100, %fd99, %fd80, %fd98;
	mul.f64 	%fd101, %fd86, %fd100;
	mul.f64 	%fd102, %fd89, %fd96;
	fma.rn.f64 	%fd103, %fd102, %fd88, %fd101;
	xor.b32  	%r58, %r128, -2147483648;
	mov.b32 	%r59, 1127219200;
	mov.b64 	%fd104, {%r58, %r59};
	mov.b32 	%r60, -2147483648;
	mov.b64 	%fd105, {%r60, %r59};
	sub.f64 	%fd106, %fd104, %fd105;
	fma.rn.f64 	%fd107, %fd106, 0d3FE62E42FEFA39EF, %fd88;
	fma.rn.f64 	%fd108, %fd106, 0dBFE62E42FEFA39EF, %fd107;
	sub.f64 	%fd109, %fd108, %fd88;
	sub.f64 	%fd110, %fd103, %fd109;
	fma.rn.f64 	%fd111, %fd106, 0d3C7ABC9E3B39803F, %fd110;
	add.f64 	%fd138, %fd107, %fd111;
	bra.uni 	$L__BB108_16;
$L__BB108_15:
	fma.rn.f64 	%fd79, %fd136, 0d7FF0000000000000, 0d7FF0000000000000;
	{
	.reg .b32 %temp; 
	mov.b64 	{%temp, %r50}, %fd136;
	}
	and.b32  	%r51, %r50, 2147483647;
	setp.eq.s32 	%p9, %r51, 0;
	selp.f64 	%fd138, 0dFFF0000000000000, %fd79, %p9;
$L__BB108_16:
	add.f64 	%fd141, %fd141, %fd138;
$L__BB108_17:
	shl.b32 	%r61, %r1, 3;
	mov.u32 	%r62, __smem_d;
	add.s32 	%r26, %r62, %r61;
	st.shared.f64 	[%r26], %fd141;
	barrier.sync 	0;
	setp.lt.u32 	%p11, %r129, 66;
	@%p11 bra 	$L__BB108_21;
$L__BB108_18:
	shr.u32 	%r28, %r129, 1;
	setp.ge.u32 	%p12, %r1, %r28;
	@%p12 bra 	$L__BB108_20;
	shl.b32 	%r63, %r28, 3;
	add.s32 	%r64, %r26, %r63;
	ld.shared.f64 	%fd112, [%r64];
	add.f64 	%fd141, %fd141, %fd112;
	st.shared.f64 	[%r26], %fd141;
$L__BB108_20:
	barrier.sync 	0;
	setp.gt.u32 	%p13, %r129, 131;
	mov.u32 	%r129, %r28;
	@%p13 bra 	$L__BB108_18;
$L__BB108_21:
	setp.gt.u32 	%p14, %r1, 31;
	@%p14 bra 	$L__BB108_39;
	// begin inline asm
	activemask.b32 %r65;
	// end inline asm
	setp.ne.s32 	%p15, %r65, -1;
	@%p15 bra 	$L__BB108_24;
	// begin inline asm
	mov.b64 {%r73,%r74}, %fd141;
	// end inline asm
	shfl.sync.down.b32	%r76|%p19, %r74, 16, 31, -1;
	shfl.sync.down.b32	%r75|%p20, %r73, 16, 31, -1;
	// begin inline asm
	mov.b64 %fd143, {%r75,%r76};
	// end inline asm
	bra.uni 	$L__BB108_25;
$L__BB108_24:
	// begin inline asm
	mov.u32 %r66, %laneid;
	// end inline asm
	fns.b32 	%r71, %r65, %r66, 17;
	setp.gt.u32 	%p16, %r71, 31;
	selp.b32 	%r72, %r66, %r71, %p16;
	// begin inline asm
	mov.b64 {%r67,%r68}, %fd141;
	// end inline asm
	shfl.sync.idx.b32	%r70|%p17, %r68, %r72, 31, %r65;
	shfl.sync.idx.b32	%r69|%p18, %r67, %r72, 31, %r65;
	// begin inline asm
	mov.b64 %fd143, {%r69,%r70};
	// end inline asm
$L__BB108_25:
	setp.eq.s32 	%p21, %r65, -1;
	add.f64 	%fd28, %fd141, %fd143;
	@%p21 bra 	$L__BB108_27;
	// begin inline asm
	mov.u32 %r77, %laneid;
	// end inline asm
	fns.b32 	%r82, %r65, %r77, 9;
	setp.gt.u32 	%p22, %r82, 31;
	selp.b32 	%r83, %r77, %r82, %p22;
	// begin inline asm
	mov.b64 {%r78,%r79}, %fd28;
	// end inline asm
	shfl.sync.idx.b32	%r81|%p23, %r79, %r83, 31, %r65;
	shfl.sync.idx.b32	%r80|%p24, %r78, %r83, 31, %r65;
	// begin inline asm
	mov.b64 %fd144, {%r80,%r81};
	// end inline asm
	bra.uni 	$L__BB108_28;
$L__BB108_27:
	// begin inline asm
	mov.b64 {%r84,%r85}, %fd28;
	// end inline asm
	shfl.sync.down.b32	%r87|%p25, %r85, 8, 31, -1;
	shfl.sync.down.b32	%r86|%p26, %r84, 8, 31, -1;
	// begin inline asm
	mov.b64 %fd144, {%r86,%r87};
	// end inline asm
$L__BB108_28:
	setp.eq.s32 	%p27, %r65, -1;
	add.f64 	%fd32, %fd28, %fd144;
	@%p27 bra 	$L__BB108_30;
	// begin inline asm
	mov.u32 %r88, %laneid;
	// end inline asm
	fns.b32 	%r93, %r65, %r88, 5;
	setp.gt.u32 	%p28, %r93, 31;
	selp.b32 	%r94, %r88, %r93, %p28;
	// begin inline asm
	mov.b64 {%r89,%r90}, %fd32;
	// end inline asm
	shfl.sync.idx.b32	%r92|%p29, %r90, %r94, 31, %r65;
	shfl.sync.idx.b32	%r91|%p30, %r89, %r94, 31, %r65;
	// begin inline asm
	mov.b64 %fd145, {%r91,%r92};
	// end inline asm
	bra.uni 	$L__BB108_31;
$L__BB108_30:
	// begin inline asm
	mov.b64 {%r95,%r96}, %fd32;
	// end inline asm
	shfl.sync.down.b32	%r98|%p31, %r96, 4, 31, -1;
	shfl.sync.down.b32	%r97|%p32, %r95, 4, 31, -1;
	// begin inline asm
	mov.b64 %fd145, {%r97,%r98};
	// end inline asm
$L__BB108_31:
	setp.eq.s32 	%p33, %r65, -1;
	add.f64 	%fd36, %fd32, %fd145;
	@%p33 bra 	$L__BB108_33;
	// begin inline asm
	mov.u32 %r99, %laneid;
	// end inline asm
	fns.b32 	%r104, %r65, %r99, 3;
	setp.gt.u32 	%p34, %r104, 31;
	selp.b32 	%r105, %r99, %r104, %p34;
	// begin inline asm
	mov.b64 {%r100,%r101}, %fd36;
	// end inline asm
	shfl.sync.idx.b32	%r103|%p35, %r101, %r105, 31, %r65;
	shfl.sync.idx.b32	%r102|%p36, %r100, %r105, 31, %r65;
	// begin inline asm
	mov.b64 %fd146, {%r102,%r103};
	// end inline asm
	bra.uni 	$L__BB108_34;
$L__BB108_33:
	// begin inline asm
	mov.b64 {%r106,%r107}, %fd36;
	// end inline asm
	shfl.sync.down.b32	%r109|%p37, %r107, 2, 31, -1;
	shfl.sync.down.b32	%r108|%p38, %r106, 2, 31, -1;
	// begin inline asm
	mov.b64 %fd146, {%r108,%r109};
	// end inline asm
$L__BB108_34:
	setp.eq.s32 	%p39, %r65, -1;
	add.f64 	%fd40, %fd36, %fd146;
	@%p39 bra 	$L__BB108_36;
	// begin inline asm
	mov.u32 %r110, %laneid;
	// end inline asm
	fns.b32 	%r115, %r65, %r110, 2;
	setp.gt.u32 	%p40, %r115, 31;
	selp.b32 	%r116, %r110, %r115, %p40;
	// begin inline asm
	mov.b64 {%r111,%r112}, %fd40;
	// end inline asm
	shfl.sync.idx.b32	%r114|%p41, %r112, %r116, 31, %r65;
	shfl.sync.idx.b32	%r113|%p42, %r111, %r116, 31, %r65;
	// begin inline asm
	mov.b64 %fd147, {%r113,%r114};
	// end inline asm
	bra.uni 	$L__BB108_37;
$L__BB108_36:
	// begin inline asm
	mov.b64 {%r117,%r118}, %fd40;
	// end inline asm
	shfl.sync.down.b32	%r120|%p43, %r118, 1, 31, -1;
	shfl.sync.down.b32	%r119|%p44, %r117, 1, 31, -1;
	// begin inline asm
	mov.b64 %fd147, {%r119,%r120};
	// end inline asm
$L__BB108_37:
	add.f64 	%fd44, %fd40, %fd147;
	setp.ne.s32 	%p45, %r1, 0;
	@%p45 bra 	$L__BB108_39;
	cvta.to.global.u64 	%rd8, %rd2;
	mul.wide.u32 	%rd9, %r2, 8;
	add.s64 	%rd10, %rd8, %rd9;
	st.global.f64 	[%rd10], %fd44;
$L__BB108_39:
	ret;

}
	// .globl	_Z10reduceLog4IdLj2EEvPT_S1_j
.visible .entry _Z10reduceLog4IdLj2EEvPT_S1_j(
	.param .u64 .ptr .align 1 _Z10reduceLog4IdLj2EEvPT_S1_j_param_0,
	.param .u64 .ptr .align 1 _Z10reduceLog4IdLj2EEvPT_S1_j_param_1,
	.param .u32 _Z10reduceLog4IdLj2EEvPT_S1_j_param_2
)
{
	.reg .pred 	%p<46>;
	.reg .b32 	%r<130>;
	.reg .b64 	%rd<11>;
	.reg .b64 	%fd<148>;

	ld.param.u64 	%rd3, [_Z10reduceLog4IdLj2EEvPT_S1_j_param_0];
	ld.param.u64 	%rd2, [_Z10reduceLog4IdLj2EEvPT_S1_j_param_1];
	ld.param.u32 	%r30, [_Z10reduceLog4IdLj2EEvPT_S1_j_param_2];
	cvta.to.global.u64 	%rd1, %rd3;
	mov.u32 	%r1, %tid.x;
	mov.u32 	%r2, %ctaid.x;
	mov.u32 	%r129, %ntid.x;
	mul.lo.s32 	%r31, %r129, %r2;
	shl.b32 	%r32, %r31, 1;
	add.s32 	%r4, %r32, %r1;
	setp.ge.u32 	%p1, %r4, %r30;
	mov.f64 	%fd141, 0d0000000000000000;
	@%p1 bra 	$L__BB109_8;
	mul.wide.u32 	%rd4, %r4, 8;
	add.s64 	%rd5, %rd1, %rd4;
	ld.global.f64 	%fd133, [%rd5];
	{
	.reg .b32 %temp; 
	mov.b64 	{%temp, %r121}, %fd133;
	}
	{
	.reg .b32 %temp; 
	mov.b64 	{%r122, %temp}, %fd133;
	}
	setp.gt.s32 	%p2, %r121, 1048575;
	mov.b32 	%r123, -1023;
	@%p2 bra 	$L__BB109_3;
	mul.f64 	%fd133, %fd133, 0d4350000000000000;
	{
	.reg .b32 %temp; 
	mov.b64 	{%temp, %r121}, %fd133;
	}
	{
	.reg .b32 %temp; 
	mov.b64 	{%r122, %temp}, %fd133;
	}
	mov.b32 	%r123, -1077;
$L__BB109_3:
	add.s32 	%r35, %r121, -1;
	setp.gt.u32 	%p3, %r35, 2146435070;
	@%p3 bra 	$L__BB109_7;
	shr.u32 	%r38, %r121, 20;
	add.s32 	%r124, %r123, %r38;
	and.b32  	%r39, %r121, 1048575;
	or.b32  	%r40, %r39, 1072693248;
	mov.b64 	%fd134, {%r122, %r40};
	setp.lt.u32 	%p5, %r40, 1073127583;
	@%p5 bra 	$L__BB109_6;
	{
	.reg .b32 %temp; 
	mov.b64 	{%r41, %temp}, %fd134;
	}
	{
	.reg .b32 %temp; 
	mov.b64 	{%temp, %r42}, %fd134;
	}
	add.s32 	%r43, %r42, -1048576;
	mov.b64 	%fd134, {%r41, %r43};
	add.s32 	%r124, %r124, 1;
$L__BB109_6:
	add.f64 	%fd47, %fd134, 0dBFF0000000000000;
	add.f64 	%fd48, %fd134, 0d3FF0000000000000;
	rcp.approx.ftz.f64 	%fd49, %fd48;
	neg.f64 	%fd50, %fd48;
	fma.rn.f64 	%fd51, %fd50, %fd49, 0d3FF0000000000000;
	fma.rn.f64 	%fd52, %fd51, %fd51, %fd51;
	fma.rn.f64 	%fd53, %fd52, %fd49, %fd49;
	mul.f64 	%fd54, %fd47, %fd53;
	fma.rn.f64 	%fd55, %fd47, %fd53, %fd54;
	mul.f64 	%fd56, %fd55, %fd55;
	fma.rn.f64 	%fd57, %fd56, 0d3EB1380B3AE80F1E, 0d3ED0EE258B7A8B04;
	fma.rn.f64 	%fd58, %fd57, %fd56, 0d3EF3B2669F02676F;
	fma.rn.f64 	%fd59, %fd58, %fd56, 0d3F1745CBA9AB0956;
	fma.rn.f64 	%fd60, %fd59, %fd56, 0d3F3C71C72D1B5154;
	fma.rn.f64 	%fd61, %fd60, %fd56, 0d3F624924923BE72D;
	fma.rn.f64 	%fd62, %fd61, %fd56, 0d3F8999999999A3C4;
	fma.rn.f64 	%fd63, %fd62, %fd56, 0d3FB5555555555554;
	sub.f64 	%fd64, %fd47, %fd55;
	add.f64 	%fd65, %fd64, %fd64;
	neg.f64 	%fd66, %fd55;
	fma.rn.f64 	%fd67, %fd66, %fd47, %fd65;
	mul.f64 	%fd68, %fd53, %fd67;
	mul.f64 	%fd69, %fd56, %fd63;
	fma.rn.f64 	%fd70, %fd69, %fd55, %fd68;
	xor.b32  	%r44, %r124, -2147483648;
	mov.b32 	%r45, 1127219200;
	mov.b64 	%fd71, {%r44, %r45};
	mov.b32 	%r46, -2147483648;
	mov.b64 	%fd72, {%r46, %r45};
	sub.f64 	%fd73, %fd71, %fd72;
	fma.rn.f64 	%fd74, %fd73, 0d3FE62E42FEFA39EF, %fd55;
	fma.rn.f64 	%fd75, %fd73, 0dBFE62E42FEFA39EF, %fd74;
	sub.f64 	%fd76, %fd75, %fd55;
	sub.f64 	%fd77, %fd70, %fd76;
	fma.rn.f64 	%fd78, %fd73, 0d3C7ABC9E3B39803F, %fd77;
	add.f64 	%fd141, %fd74, %fd78;
	bra.uni 	$L__BB109_8;
$L__BB109_7:
	fma.rn.f64 	%fd46, %fd133, 0d7FF0000000000000, 0d7FF0000000000000;
	{
	.reg .b32 %temp; 
	mov.b64 	{%temp, %r36}, %fd133;
	}
	and.b32  	%r37, %r36, 2147483647;
	setp.eq.s32 	%p4, %r37, 0;
	selp.f64 	%fd141, 0dFFF0000000000000, %fd46, %p4;
$L__BB109_8:
	add.s32 	%r15, %r4, 2;
	setp.ge.u32 	%p6, %r15, %r30;
	@%p6 bra 	$L__BB109_17;
	mul.wide.u32 	%rd6, %r15, 8;
	add.s64 	%rd7, %rd1, %rd6;
	ld.global.f64 	%fd136, [%rd7];
	{
	.reg .b32 %temp; 
	mov.b64 	{%temp, %r125}, %fd136;
	}
	{
	.reg .b32 %temp; 
	mov.b64 	{%r126, %temp}, %fd136;
	}
	setp.gt.s32 	%p7, %r125, 1048575;
	mov.b32 	%r127, -1023;
	@%p7 bra 	$L__BB109_11;
	mul.f64 	%fd136, %fd136, 0d4350000000000000;
	{
	.reg .b32 %temp; 
	mov.b64 	{%temp, %r125}, %fd136;
	}
	{
	.reg .b32 %temp; 
	mov.b64 	{%r126, %temp}, %fd136;
	}
	mov.b32 	%r127, -1077;
$L__BB109_11:
	add.s32 	%r49, %r125, -1;
	setp.gt.u32 	%p8, %r49, 2146435070;
	@%p8 bra 	$L__BB109_15;
	shr.u32 	%r52, %r125, 20;
	add.s32 	%r128, %r127, %r52;
	and.b32  	%r53, %r125, 1048575;
	or.b32  	%r54, %r53, 1072693248;
	mov.b64 	%fd137, {%r126, %r54};
	setp.lt.u32 	%p10, %r54, 1073127583;
	@%p10 bra 	$L__BB109_14;
	{
	.reg .b32 %temp; 
	mov.b64 	{%r55, %temp}, %fd137;
	}
	{
	.reg .b32 %temp; 
	mov.b64 	{%temp, %r56}, %fd137;
	}
	add.s32 	%r57, %r56, -1048576;
	mov.b64 	%fd137, {%r55, %r57};
	add.s32 	%r128, %r128, 1;
$L__BB109_14:
	add.f64 	%fd80, %fd137, 0dBFF0000000000000;
	add.f64 	%fd81, %fd137, 0d3FF0000000000000;
	rcp.approx.ftz.f64 	%fd82, %fd81;
	neg.f64 	%fd83, %fd81;
	fma.rn.f64 	%fd84, %fd83, %fd82, 0d3FF0000000000000;
	fma.rn.f64 	%fd85, %fd84, %fd84, %fd84;
	fma.rn.f64 	%fd86, %fd85, %fd82, %fd82;
	mul.f64 	%fd87, %fd80, %fd86;
	fma.rn.f64 	%fd88, %fd80, %fd86, %fd87;
	mul.f64 	%fd89, %fd88, %fd88;
	fma.rn.f64 	%fd90, %fd89, 0d3EB1380B3AE80F1E, 0d3ED0EE258B7A8B04;
	fma.rn.f64 	%fd91, %fd90, %fd89, 0d3EF3B2669F02676F;
	fma.rn.f64 	%fd92, %fd91, %fd89, 0d3F1745CBA9AB0956;
	fma.rn.f64 	%fd93, %fd92, %fd89, 0d3F3C71C72D1B5154;
	fma.rn.f64 	%fd94, %fd93, %fd89, 0d3F624924923BE72D;
	fma.rn.f64 	%fd95, %fd94, %fd89, 0d3F8999999999A3C4;
	fma.rn.f64 	%fd96, %fd95, %fd89, 0d3FB5555555555554;
	sub.f64 	%fd97, %fd80, %fd88;
	add.f64 	%fd98, %fd97, %fd97;
	neg.f64 	%fd99, %fd88;
	fma.rn.f64 	%fd100, %fd99, %fd80, %fd98;
	mul.f64 	%fd101, %fd86, %fd100;
	mul.f64 	%fd102, %fd89, %fd96;
	fma.rn.f64 	%fd103, %fd102, %fd88, %fd101;
	xor.b32  	%r58, %r128, -2147483648;
	mov.b32 	%r59, 1127219200;
	mov.b64 	%fd104, {%r58, %r59};
	mov.b32 	%r60, -2147483648;
	mov.b64 	%fd105, {%r60, %r59};
	sub.f64 	%fd106, %fd104, %fd105;
	fma.rn.f64 	%fd107, %fd106, 0d3FE62E42FEFA39EF, %fd88;
	fma.rn.f64 	%fd108, %fd106, 0dBFE62E42FEFA39EF, %fd107;
	sub.f64 	%fd109, %fd108, %fd88;
	sub.f64 	%fd110, %fd103, %fd109;
	fma.rn.f64 	%fd111, %fd106, 0d3C7ABC9E3B39803F, %fd110;
	add.f64 	%fd138, %fd107, %fd111;
	bra.uni 	$L__BB109_16;
$L__BB109_15:
	fma.rn.f64 	%fd79, %fd136, 0d7FF0000000000000, 0d7FF0000000000000;
	{
	.reg .b32 %temp; 
	mov.b64 	{%temp, %r50}, %fd136;
	}
	and.b32  	%r51, %r50, 2147483647;
	setp.eq.s32 	%p9, %r51, 0;
	selp.f64 	%fd138, 0dFFF0000000000000, %fd79, %p9;
$L__BB109_16:
	add.f64 	%fd141, %fd141, %fd138;
$L__BB109_17:
	shl.b32 	%r61, %r1, 3;
	mov.u32 	%r62, __smem_d;
	add.s32 	%r26, %r62, %r61;
	st.shared.f64 	[%r26], %fd141;
	barrier.sync 	0;
	setp.lt.u32 	%p11, %r129, 66;
	@%p11 bra 	$L__BB109_21;
$L__BB109_18:
	shr.u32 	%r28, %r129, 1;
	setp.ge.u32 	%p12, %r1, %r28;
	@%p12 bra 	$L__BB109_20;
	shl.b32 	%r63, %r28, 3;
	add.s32 	%r64, %r26, %r63;
	ld.shared.f64 	%fd112, [%r64];
	add.f64 	%fd141, %fd141, %fd112;
	st.shared.f64 	[%r26], %fd141;
$L__BB109_20:
	barrier.sync 	0;
	setp.gt.u32 	%p13, %r129, 131;
	mov.u32 	%r129, %r28;
	@%p13 bra 	$L__BB109_18;
$L__BB109_21:
	setp.gt.u32 	%p14, %r1, 31;
	@%p14 bra 	$L__BB109_39;
	// begin inline asm
	activemask.b32 %r65;
	// end inline asm
	setp.ne.s32 	%p15, %r65, -1;
	@%p15 bra 	$L__BB109_24;
	// begin inline asm
	mov.b64 {%r73,%r74}, %fd141;
	// end inline asm
	shfl.sync.down.b32	%r76|%p19, %r74, 16, 31, -1;
	shfl.sync.down.b32	%r75|%p20, %r73, 16, 31, -1;
	// begin inline asm
	mov.b64 %fd143, {%r75,%r76};
	// end inline asm
	bra.uni 	$L__BB109_25;
$L__BB109_24:
	// begin inline asm
	mov.u32 %r66, %laneid;
	// end inline asm
	fns.b32 	%r71, %r65, %r66, 17;
	setp.gt.u32 	%p16, %r71, 31;
	selp.b32 	%r72, %r66, %r71, %p16;
	// begin inline asm
	mov.b64 {%r67,%r68}, %fd141;
	// end inline asm
	shfl.sync.idx.b32	%r70|%p17, %r68, %r72, 31, %r65;
	shfl.sync.idx.b32	%r69|%p18, %r67, %r72, 31, %r65;
	// begin inline asm
	mov.b64 %fd143, {%r69,%r70};
	// end inline asm
$L__BB109_25:
	setp.eq.s32 	%p21, %r65, -1;
	add.f64 	%fd28, %fd141, %fd143;
	@%p21 bra 	$L__BB109_27;
	// begin inline asm
	mov.u32 %r77, %laneid;
	// end inline asm
	fns.b32 	%r82, %r65, %r77, 9;
	setp.gt.u32 	%p22, %r82, 31;
	selp.b32 	%r83, %r77, %r82, %p22;
	// begin inline asm
	mov.b64 {%r78,%r79}, %fd28;
	// end inline asm
	shfl.sync.idx.b32	%r81|%p23, %r79, %r83, 31, %r65;
	shfl.sync.idx.b32	%r80|%p24, %r78, %r83, 31, %r65;
	// begin inline asm
	mov.b64 %fd144, {%r80,%r81};
	// end inline asm
	bra.uni 	$L__BB109_28;
$L__BB109_27:
	// begin inline asm
	mov.b64 {%r84,%r85}, %fd28;
	// end inline asm
	shfl.sync.down.b32	%r87|%p25, %r85, 8, 31, -1;
	shfl.sync.down.b32	%r86|%p26, %r84, 8, 31, -1;
	// begin inline asm
	mov.b64 %fd144, {%r86,%r87};
	// end inline asm
$L__BB109_28:
	setp.eq.s32 	%p27, %r65, -1;
	add.f64 	%fd32, %fd28, %fd144;
	@%p27 bra 	$L__BB109_30;
	// begin inline asm
	mov.u32 %r88, %laneid;
	// end inline asm
	fns.b32 	%r93, %r65, %r88, 5;
	setp.gt.u32 	%p28, %r93, 31;
	selp.b32 	%r94, %r88, %r93, %p28;
	// begin inline asm
	mov.b64 {%r89,%r90}, %fd32;
	// end inline asm
	shfl.sync.idx.b32	%r92|%p29, %r90, %r94, 31, %r65;
	shfl.sync.idx.b32	%r91|%p30, %r89, %r94, 31, %r65;
	// begin inline asm
	mov.b64 %fd145, {%r91,%r92};
	// end inline asm
	bra.uni 	$L__BB109_31;
$L__BB109_30:
	// begin inline asm
	mov.b64 {%r95,%r96}, %fd32;
	// end inline asm
	shfl.sync.down.b32	%r98|%p31, %r96, 4, 31, -1;
	shfl.sync.down.b32	%r97|%p32, %r95, 4, 31, -1;
	// begin inline asm
	mov.b64 %fd145, {%r97,%r98};
	// end inline asm
$L__BB109_31:
	setp.eq.s32 	%p33, %r65, -1;
	add.f64 	%fd36, %fd32, %fd145;
	@%p33 bra 	$L__BB109_33;
	// begin inline asm
	mov.u32 %r99, %laneid;
	// end inline asm
	fns.b32 	%r104, %r65, %r99, 3;
	setp.gt.u32 	%p34, %r104, 31;
	selp.b32 	%r105, %r99, %r104, %p34;
	// begin inline asm
	mov.b64 {%r100,%r101}, %fd36;
	// end inline asm
	shfl.sync.idx.b32	%r103|%p35, %r101, %r105, 31, %r65;
	shfl.sync.idx.b32	%r102|%p36, %r100, %r105, 31, %r65;
	// begin inline asm
	mov.b64 %fd146, {%r102,%r103};
	// end inline asm
	bra.uni 	$L__BB109_34;
$L__BB109_33:
	// begin inline asm
	mov.b64 {%r106,%r107}, %fd36;
	// end inline asm
	shfl.sync.down.b32	%r109|%p37, %r107, 2, 31, -1;
	shfl.sync.down.b32	%r108|%p38, %r106, 2, 31, -1;
	// begin inline asm
	mov.b64 %fd146, {%r108,%r109};
	// end inline asm
$L__BB109_34:
	setp.eq.s32 	%p39, %r65, -1;
	add.f64 	%fd40, %fd36, %fd146;
	@%p39 bra 	$L__BB109_36;
	// begin inline asm
	mov.u32 %r110, %laneid;
	// end inline asm
	fns.b32 	%r115, %r65, %r110, 2;
	setp.gt.u32 	%p40, %r115, 31;
	selp.b32 	%r116, %r110, %r115, %p40;
	// begin inline asm
	mov.b64 {%r111,%r112}, %fd40;
	// end inline asm
	shfl.sync.idx.b32	%r114|%p41, %r112, %r116, 31, %r65;
	shfl.sync.idx.b32	%r113|%p42, %r111, %r116, 31, %r65;
	// begin inline asm
	mov.b64 %fd147, {%r113,%r114};
	// end inline asm
	bra.uni 	$L__BB109_37;
$L__BB109_36:
	// begin inline asm
	mov.b64 {%r117,%r118}, %fd40;
	// end inline asm
	shfl.sync.down.b32	%r120|%p43, %r118, 1, 31, -1;
	shfl.sync.down.b32	%r119|%p44, %r117, 1, 31, -1;
	// begin inline asm
	mov.b64 %fd147, {%r119,%r120};
	// end inline asm
$L__BB109_37:
	add.f64 	%fd44, %fd40, %fd147;
	setp.ne.s32 	%p45, %r1, 0;
	@%p45 bra 	$L__BB109_39;
	cvta.to.global.u64 	%rd8, %rd2;
	mul.wide.u32 	%rd9, %r2, 8;
	add.s64 	%rd10, %rd8, %rd9;
	st.global.f64 	[%rd10], %fd44;
$L__BB109_39:
	ret;

}
	// .globl	_Z10reduceLog4IdLj1EEvPT_S1_j
.visible .entry _Z10reduceLog4IdLj1EEvPT_S1_j(
	.param .u64 .ptr .align 1 _Z10reduceLog4IdLj1EEvPT_S1_j_param_0,
	.param .u64 .ptr .align 1 _Z10reduceLog4IdLj1EEvPT_S1_j_param_1,
	.param .u32 _Z10reduceLog4IdLj1EEvPT_S1_j_param_2
)
{
	.reg .pred 	%p<46>;
	.reg .b32 	%r<130>;
	.reg .b64 	%rd<11>;
	.reg .b64 	%fd<148>;

	ld.param.u64 	%rd3, [_Z10reduceLog4IdLj1EEvPT_S1_j_param_0];
	ld.param.u64 	%rd2, [_Z10reduceLog4IdLj1EEvPT_S1_j_param_1];
	ld.param.u32 	%r30, [_Z10reduceLog4IdLj1EEvPT_S1_j_param_2];
	cvta.to.global.u64 	%rd1, %rd3;
	mov.u32 	%r1, %tid.x;
	mov.u32 	%r2, %ctaid.x;
	mov.u32 	%r129, %ntid.x;
	mul.lo.s32 	%r31, %r129, %r2;
	shl.b32 	%r32, %r31, 1;
	add.s32 	%r4, %r32, %r1;
	setp.ge.u32 	%p1, %r4, %r30;
	mov.f64 	%fd141, 0d0000000000000000;
	@%p1 bra 	$L__BB110_8;
	mul.wide.u32 	%rd4, %r4, 8;
	add.s64 	%rd5, %rd1, %rd4;
	ld.global.f64 	%fd133, [%rd5];
	{
	.reg .b32 %temp; 
	mov.b64 	{%temp, %r121}, %fd133;
	}
	{
	.reg .b32 %temp; 
	mov.b64 	{%r122, %temp}, %fd133;
	}
	setp.gt.s32 	%p2, %r121, 1048575;
	mov.b32 	%r123, -1023;
	@%p2 bra 	$L__BB110_3;
	mul.f64 	%fd133, %fd133, 0d4350000000000000;
	{
	.reg .b32 %temp; 
	mov.b64 	{%temp, %r121}, %fd133;
	}
	{
	.reg .b32 %temp; 
	mov.b64 	{%r122, %temp}, %fd133;
	}
	mov.b32 	%r123, -1077;
$L__BB110_3:
	add.s32 	%r35, %r121, -1;
	setp.gt.u32 	%p3, %r35, 2146435070;
	@%p3 bra 	$L__BB110_7;
	shr.u32 	%r38, %r121, 20;
	add.s32 	%r124, %r123, %r38;
	and.b32  	%r39, %r121, 1048575;
	or.b32  	%r40, %r39, 1072693248;
	mov.b64 	%fd134, {%r122, %r40};
	setp.lt.u32 	%p5, %r40, 1073127583;
	@%p5 bra 	$L__BB110_6;
	{
	.reg .b32 %temp; 
	mov.b64 	{%r41, %temp}, %fd134;
	}
	{
	.reg .b32 %temp; 
	mov.b64 	{%temp, %r42}, %fd134;
	}
	add.s32 	%r43, %r42, -1048576;
	mov.b64 	%fd134, {%r41, %r43};
	add.s32 	%r124, %r124, 1;
$L__BB110_6:
	add.f64 	%fd47, %fd134, 0dBFF0000000000000;
	add.f64 	%fd48, %fd134, 0d3FF0000000000000;
	rcp.approx.ftz.f64 	%fd49, %fd48;
	neg.f64 	%fd50, %fd48;
	fma.rn.f64 	%fd51, %fd50, %fd49, 0d3FF0000000000000;
	fma.rn.f64 	%fd52, %fd51, %fd51, %fd51;
	fma.rn.f64 	%fd53, %fd52, %fd49, %fd49;
	mul.f64 	%fd54, %fd47, %fd53;
	fma.rn.f64 	%fd55, %fd47, %fd53, %fd54;
	mul.f64 	%fd56, %fd55, %fd55;
	fma.rn.f64 	%fd57, %fd56, 0d3EB1380B3AE80F1E, 0d3ED0EE258B7A8B04;
	fma.rn.f64 	%fd58, %fd57, %fd56, 0d3EF3B2669F02676F;
	fma.rn.f64 	%fd59, %fd58, %fd56, 0d3F1745CBA9AB0956;
	fma.rn.f64 	%fd60, %fd59, %fd56, 0d3F3C71C72D1B5154;
	fma.rn.f64 	%fd61, %fd60, %fd56, 0d3F624924923BE72D;
	fma.rn.f64 	%fd62, %fd61, %fd56, 0d3F8999999999A3C4;
	fma.rn.f64 	%fd63, %fd62, %fd56, 0d3FB5555555555554;
	sub.f64 	%fd64, %fd47, %fd55;
	add.f64 	%fd65, %fd64, %fd64;
	neg.f64 	%fd66, %fd55;
	fma.rn.f64 	%fd67, %fd66, %fd47, %fd65;
	mul.f64 	%fd68, %fd53, %fd67;
	mul.f64 	%fd69, %fd56, %fd63;
	fma.rn.f64 	%fd70, %fd69, %fd55, %fd68;
	xor.b32  	%r44, %r124, -2147483648;
	mov.b32 	%r45, 1127219200;
	mov.b64 	%fd71, {%r44, %r45};
	mov.b32 	%r46, -2147483648;
	mov.b64 	%fd72, {%r46, %r45};
	sub.f64 	%fd73, %fd71, %fd72;
	fma.rn.f64 	%fd74, %fd73, 0d3FE62E42FEFA39EF, %fd55;
	fma.rn.f64 	%fd75, %fd73, 0dBFE62E42FEFA39EF, %fd74;
	sub.f64 	%fd76, %fd75, %fd55;
	sub.f64 	%fd77, %fd70, %fd76;
	fma.rn.f64 	%fd78, %fd73, 0d3C7ABC9E3B39803F, %fd77;
	add.f64 	%fd141, %fd74, %fd78;
	bra.uni 	$L__BB110_8;
$L__BB110_7:
	fma.rn.f64 	%fd46, %fd133, 0d7FF0000000000000, 0d7FF0000000000000;
	{
	.reg .b32 %temp; 
	mov.b64 	{%temp, %r36}, %fd133;
	}
	and.b32  	%r37, %r36, 2147483647;
	setp.eq.s32 	%p4, %r37, 0;
	selp.f64 	%fd141, 0dFFF0000000000000, %fd46, %p4;
$L__BB110_8:
	add.s32 	%r15, %r4, 1;
	setp.ge.u32 	%p6, %r15, %r30;
	@%p6 bra 	$L__BB110_17;
	mul.wide.u32 	%rd6, %r15, 8;
	add.s64 	%rd7, %rd1, %rd6;
	ld.global.f64 	%fd136, [%rd7];
	{
	.reg .b32 %temp; 
	mov.b64 	{%temp, %r125}, %fd136;
	}
	{
	.reg .b32 %temp; 
	mov.b64 	{%r126, %temp}, %fd136;
	}
	setp.gt.s32 	%p7, %r125, 1048575;
	mov.b32 	%r127, -1023;
	@%p7 bra 	$L__BB110_11;
	mul.f64 	%fd136, %fd136, 0d4350000000000000;
	{
	.reg .b32 %temp; 
	mov.b64 	{%temp, %r125}, %fd136;
	}
	{
	.reg .b32 %temp; 
	mov.b64 	{%r126, %temp}, %fd136;
	}
	mov.b32 	%r127, -1077;
$L__BB110_11:
	add.s32 	%r49, %r125, -1;
	setp.gt.u32 	%p8, %r49, 2146435070;
	@%p8 bra 	$L__BB110_15;
	shr.u32 	%r52, %r125, 20;
	add.s32 	%r128, %r127, %r52;
	and.b32  	%r53, %r125, 1048575;
	or.b32  	%r54, %r53, 1072693248;
	mov.b64 	%fd137, {%r126, %r54};
	setp.lt.u32 	%p10, %r54, 1073127583;
	@%p10 bra 	$L__BB110_14;
	{
	.reg .b32 %temp; 
	mov.b64 	{%r55, %temp}, %fd137;
	}
	{
	.reg .b32 %temp; 
	mov.b64 	{%temp, %r56}, %fd137;
	}
	add.s32 	%r57, %r56, -1048576;
	mov.b64 	%fd137, {%r55, %r57};
	add.s32 	%r128, %r128, 1;
$L__BB110_14:
	add.f64 	%fd80, %fd137, 0dBFF0000000000000;
	add.f64 	%fd81, %fd137, 0d3FF0000000000000;
	rcp.approx.ftz.f64 	%fd82, %fd81;
	neg.f64 	%fd83, %fd81;
	fma.rn.f64 	%fd84, %fd83, %fd82, 0d3FF0000000000000;
	fma.rn.f64 	%fd85, %fd84, %fd84, %fd84;
	fma.rn.f64 	%fd86, %fd85, %fd82, %fd82;
	mul.f64 	%fd87, %fd80, %fd86;
	fma.rn.f64 	%fd88, %fd80, %fd86, %fd87;
	mul.f64 	%fd89, %fd88, %fd88;
	fma.rn.f64 	%fd90, %fd89, 0d3EB1380B3AE80F1E, 0d3ED0EE258B7A8B04;
	fma.rn.f64 	%fd91, %fd90, %fd89, 0d3EF3B2669F02676F;
	fma.rn.f64 	%fd92, %fd91, %fd89, 0d3F1745CBA9AB0956;
	fma.rn.f64 	%fd93, %fd92, %fd89, 0d3F3C71C72D1B5154;
	fma.rn.f64 	%fd94, %fd93, %fd89, 0d3F624924923BE72D;
	fma.rn.f64 	%fd95, %fd94, %fd89, 0d3F8999999999A3C4;
	fma.rn.f64 	%fd96, %fd95, %fd89, 0d3FB5555555555554;
	sub.f64 	%fd97, %fd80, %fd88;
	add.f64 	%fd98, %fd97, %fd97;
	neg.f64 	%fd99, %fd88;
	fma.rn.f64 	%fd100, %fd99, %fd80, %fd98;
	mul.f64 	%fd101, %fd86, %fd100;
	mul.f64 	%fd102, %fd89, %fd96;
	fma.rn.f64 	%fd103, %fd102, %fd88, %fd101;
	xor.b32  	%r58, %r128, -2147483648;
	mov.b32 	%r59, 1127219200;
	mov.b64 	%fd104, {%r58, %r59};
	mov.b32 	%r60, -2147483648;
	mov.b64 	%fd105, {%r60, %r59};
	sub.f64 	%fd106, %fd104, %fd105;
	fma.rn.f64 	%fd107, %fd106, 0d3FE62E42FEFA39EF, %fd88;
	fma.rn.f64 	%fd108, %fd106, 0dBFE62E42FEFA39EF, %fd107;
	sub.f64 	%fd109, %fd108, %fd88;
	sub.f64 	%fd110, %fd103, %fd109;
	fma.rn.f64 	%fd111, %fd106, 0d3C7ABC9E3B39803F, %fd110;
	add.f64 	%fd138, %fd107, %fd111;
	bra.uni 	$L__BB110_16;
$L__BB110_15:
	fma.rn.f64 	%fd79, %fd136, 0d7FF0000000000000, 0d7FF0000000000000;
	{
	.reg .b32 %temp; 
	mov.b64 	{%temp, %r50}, %fd136;
	}
	and.b32  	%r51, %r50, 2147483647;
	setp.eq.s32 	%p9, %r51, 0;
	selp.f64 	%fd138, 0dFFF0000000000000, %fd79, %p9;
$L__BB110_16:
	add.f64 	%fd141, %fd141, %fd138;
$L__BB110_17:
	shl.b32 	%r61, %r1, 3;
	mov.u32 	%r62, __smem_d;
	add.s32 	%r26, %r62, %r61;
	st.shared.f64 	[%r26], %fd141;
	barrier.sync 	0;
	setp.lt.u32 	%p11, %r129, 66;
	@%p11 bra 	$L__BB110_21;
$L__BB110_18:
	shr.u32 	%r28, %r129, 1;
	setp.ge.u32 	%p12, %r1, %r28;
	@%p12 bra 	$L__BB110_20;
	shl.b32 	%r63, %r28, 3;
	add.s32 	%r64, %r26, %r63;
	ld.shared.f64 	%fd112, [%r64];
	add.f64 	%fd141, %fd141, %fd112;
	st.shared.f64 	[%r26], %fd141;
$L__BB110_20:
	barrier.sync 	0;
	setp.gt.u32 	%p13, %r129, 131;
	mov.u32 	%r129, %r28;
	@%p13 bra 	$L__BB110_18;
$L__BB110_21:
	setp.gt.u32 	%p14, %r1, 31;
	@%p14 bra 	$L__BB110_39;
	// begin inline asm
	activemask.b32 %r65;
	// end inline asm
	setp.ne.s32 	%p15, %r65, -1;
	@%p15 bra 	$L__BB110_24;
	// begin inline asm
	mov.b64 {%r73,%r74}, %fd141;
	// end inline asm
	shfl.sync.down.b32	%r76|%p19, %r74, 16, 31, -1;
	shfl.sync.down.b32	%r75|%p20, %r73, 16, 31, -1;
	// begin inline asm
	mov.b64 %fd143, {%r75,%r76};
	// end inline asm
	bra.uni 	$L__BB110_25;
$L__BB110_24:
	// begin inline asm
	mov.u32 %r66, %laneid;
	// end inline asm
	fns.b32 	%r71, %r65, %r66, 17;
	setp.gt.u32 	%p16, %r71, 31;
	selp.b32 	%r72, %r66, %r71, %p16;
	// begin inline asm
	mov.b64 {%r67,%r68}, %fd141;
	// end inline asm
	shfl.sync.idx.b32	%r70|%p17, %r68, %r72, 31, %r65;
	shfl.sync.idx.b32	%r69|%p18, %r67, %r72, 31, %r65;
	// begin inline asm
	mov.b64 %fd143, {%r69,%r70};
	// end inline asm
$L__BB110_25:
	setp.eq.s32 	%p21, %r65, -1;
	add.f64 	%fd28, %fd141, %fd143;
	@%p21 bra 	$L__BB110_27;
	// begin inline asm
	mov.u32 %r77, %laneid;
	// end inline asm
	fns.b32 	%r82, %r65, %r77, 9;
	setp.gt.u32 	%p22, %r82, 31;
	selp.b32 	%r83, %r77, %r82, %p22;
	// begin inline asm
	mov.b64 {%r78,%r79}, %fd28;
	// end inline asm
	shfl.sync.idx.b32	%r81|%p23, %r79, %r83, 31, %r65;
	shfl.sync.idx.b32	%r80|%p24, %r78, %r83, 31, %r65;
	// begin inline asm
	mov.b64 %fd144, {%r80,%r81};
	// end inline asm
	bra.uni 	$L__BB110_28;
$L__BB110_27:
	// begin inline asm
	mov.b64 {%r84,%r85}, %fd28;
	// end inline asm
	shfl.sync.down.b32	%r87|%p25, %r85, 8, 31, -1;
	shfl.sync.down.b32	%r86|%p26, %r84, 8, 31, -1;
	// begin inline asm
	mov.b64 %fd144, {%r86,%r87};
	// end inline asm
$L__BB110_28:
	setp.eq.s32 	%p27, %r65, -1;
	add.f64 	%fd32, %fd28, %fd144;
	@%p27 bra 	$L__BB110_30;
	// begin inline asm
	mov.u32 %r88, %laneid;
	// end inline asm
	fns.b32 	%r93, %r65, %r88, 5;
	setp.gt.u32 	%p28, %r93, 31;
	selp.b32 	%r94, %r88, %r93, %p28;
	// begin inline asm
	mov.b64 {%r89,%r90}, %fd32;
	// end inline asm
	shfl.sync.idx.b32	%r92|%p29, %r90, %r94, 31, %r65;
	shfl.sync.idx.b32	%r91|%p30, %r89, %r94, 31, %r65;
	// begin inline asm
	mov.b64 %fd145, {%r91,%r92};
	// end inline asm
	bra.uni 	$L__BB110_31;
$L__BB110_30:
	// begin inline asm
	mov.b64 {%r95,%r96}, %fd32;
	// end inline asm
	shfl.sync.down.b32	%r98|%p31, %r96, 4, 31, -1;
	shfl.sync.down.b32	%r97|%p32, %r95, 4, 31, -1;
	// begin inline asm
	mov.b64 %fd145, {%r97,%r98};
	// end inline asm
$L__BB110_31:
	setp.eq.s32 	%p33, %r65, -1;
	add.f64 	%fd36, %fd32, %fd145;
	@%p33 bra 	$L__BB110_33;
	// begin inline asm
	mov.u32 %r99, %laneid;
	// end inline asm
	fns.b32 	%r104, %r65, %r99, 3;
	setp.gt.u32 	%p34, %r104, 31;
	selp.b32 	%r105, %r99, %r104, %p34;
	// begin inline asm
	mov.b64 {%r100,%r101}, %fd36;
	// end inline asm
	shfl.sync.idx.b32	%r103|%p35, %r101, %r105, 31, %r65;
	shfl.sync.idx.b32	%r102|%p36, %r100, %r105, 31, %r65;
	// begin inline asm
	mov.b64 %fd146, {%r102,%r103};
	// end inline asm
	bra.uni 	$L__BB110_34;
$L__BB110_33:
	// begin inline asm
	mov.b64 {%r106,%r107}, %fd36;
	// end inline asm
	shfl.sync.down.b32	%r109|%p37, %r107, 2, 31, -1;
	shfl.sync.down.b32	%r108|%p38, %r106, 2, 31, -1;
	// begin inline asm
	mov.b64 %fd146, {%r108,%r109};
	// end inline asm
$L__BB110_34:
	setp.eq.s32 	%p39, %r65, -1;
	add.f64 	%fd40, %fd36, %fd146;
	@%p39 bra 	$L__BB110_36;
	// begin inline asm
	mov.u32 %r110, %laneid;
	// end inline asm
	fns.b32 	%r115, %r65, %r110, 2;
	setp.gt.u32 	%p40, %r115, 31;
	selp.b32 	%r116, %r110, %r115, %p40;
	// begin inline asm
	mov.b64 {%r111,%r112}, %fd40;
	// end inline asm
	shfl.sync.idx.b32	%r114|%p41, %r112, %r116, 31, %r65;
	shfl.sync.idx.b32	%r113|%p42, %r111, %r116, 31, %r65;
	// begin inline asm
	mov.b64 %fd147, {%r113,%r114};
	// end inline asm
	bra.uni 	$L__BB110_37;
$L__BB110_36:
	// begin inline asm
	mov.b64 {%r117,%r118}, %fd40;
	// end inline asm
	shfl.sync.down.b32	%r120|%p43, %r118, 1, 31, -1;
	shfl.sync.down.b32	%r119|%p44, %r117, 1, 31, -1;
	// begin inline asm
	mov.b64 %fd147, {%r119,%r120};
	// end inline asm
$L__BB110_37:
	add.f64 	%fd44, %fd40, %fd147;
	setp.ne.s32 	%p45, %r1, 0;
	@%p45 bra 	$L__BB110_39;
	cvta.to.global.u64 	%rd8, %rd2;
	mul.wide.u32 	%rd9, %r2, 8;
	add.s64 	%rd10, %rd8, %rd9;
	st.global.f64 	[%rd10], %fd44;
$L__BB110_39:
	ret;

}
	// .globl	_Z10reduceLog5IdLj1024EEvPT_S1_j
.visible .entry _Z10reduceLog5IdLj1024EEvPT_S1_j(
	.param .u64 .ptr .align 1 _Z10reduceLog5IdLj1024EEvPT_S1_j_param_0,
	.param .u64 .ptr .align 1 _Z10reduceLog5IdLj1024EEvPT_S1_j_param_1,
	.param .u32 _Z10reduceLog5IdLj1024EEvPT_S1_j_param_2
)
{
	.reg .pred 	%p<46>;
	.reg .b32 	%r<123>;
	.reg .b64 	%rd<9>;
	.reg .b64 	%fd<154>;

	ld.param.u64 	%rd3, [_Z10reduceLog5IdLj1024EEvPT_S1_j_param_0];
	ld.param.u64 	%rd2, [_Z10reduceLog5IdLj1024EEvPT_S1_j_param_1];
	ld.param.u32 	%r26, [_Z10reduceLog5IdLj1024EEvPT_S1_j_param_2];
	cvta.to.global.u64 	%rd4, %rd3;
	mov.u32 	%r1, %tid.x;
	mov.u32 	%r2, %ctaid.x;
	shl.b32 	%r27, %r2, 11;
	or.b32  	%r3, %r27, %r1;
	setp.ge.u32 	%p1, %r3, %r26;
	mul.wide.u32 	%rd5, %r3, 8;
	add.s64 	%rd1, %rd4, %rd5;
	mov.f64 	%fd141, 0d0000000000000000;
	@%p1 bra 	$L__BB111_8;
	ld.global.f64 	%fd139, [%rd1];
	{
	.reg .b32 %temp; 
	mov.b64 	{%temp, %r115}, %fd139;
	}
	{
	.reg .b32 %temp; 
	mov.b64 	{%r116, %temp}, %fd139;
	}
	setp.gt.s32 	%p2, %r115, 1048575;
	mov.b32 	%r117, -1023;
	@%p2 bra 	$L__BB111_3;
	mul.f64 	%fd139, %fd139, 0d4350000000000000;
	{
	.reg .b32 %temp; 
	mov.b64 	{%temp, %r115}, %fd139;
	}
	{
	.reg .b32 %temp; 
	mov.b64 	{%r116, %temp}, %fd139;
	}
	mov.b32 	%r117, -1077;
$L__BB111_3:
	add.s32 	%r30, %r115, -1;
	setp.gt.u32 	%p3, %r30, 2146435070;
	@%p3 bra 	$L__BB111_7;
	shr.u32 	%r33, %r115, 20;
	add.s32 	%r118, %r117, %r33;
	and.b32  	%r34, %r115, 1048575;
	or.b32  	%r35, %r34, 1072693248;
	mov.b64 	%fd140, {%r116, %r35};
	setp.lt.u32 	%p5, %r35, 1073127583;
	@%p5 bra 	$L__BB111_6;
	{
	.reg .b32 %temp; 
	mov.b64 	{%r36, %temp}, %fd140;
	}
	{
	.reg .b32 %temp; 
	mov.b64 	{%temp, %r37}, %fd140;
	}
	add.s32 	%r38, %r37, -1048576;
	mov.b64 	%fd140, {%r36, %r38};
	add.s32 	%r118, %r118, 1;
$L__BB111_6:
	add.f64 	%fd50, %fd140, 0dBFF0000000000000;
	add.f64 	%fd51, %fd140, 0d3FF0000000000000;
	rcp.approx.ftz.f64 	%fd52, %fd51;
	neg.f64 	%fd53, %fd51;
	fma.rn.f64 	%fd54, %fd53, %fd52, 0d3FF0000000000000;
	fma.rn.f64 	%fd55, %fd54, %fd54, %fd54;
	fma.rn.f64 	%fd56, %fd55, %fd52, %fd52;
	mul.f64 	%fd57, %fd50, %fd56;
	fma.rn.f64 	%fd58, %fd50, %fd56, %fd57;
	mul.f64 	%fd59, %fd58, %fd58;
	fma.rn.f64 	%fd60, %fd59, 0d3EB1380B3AE80F1E, 0d3ED0EE258B7A8B04;
	fma.rn.f64 	%fd61, %fd60, %fd59, 0d3EF3B2669F02676F;
	fma.rn.f64 	%fd62, %fd61, %fd59, 0d3F1745CBA9AB0956;
	fma.rn.f64 	%fd63, %fd62, %fd59, 0d3F3C71C72D1B5154;
	fma.rn.f64 	%fd64, %fd63, %fd59, 0d3F624924923BE72D;
	fma.rn.f64 	%fd65, %fd64, %fd59, 0d3F8999999999A3C4;
	fma.rn.f64 	%fd66, %fd65, %fd59, 0d3FB5555555555554;
	sub.f64 	%fd67, %fd50, %fd58;
	add.f64 	%fd68, %fd67, %fd67;
	neg.f64 	%fd69, %fd58;
	fma.rn.f64 	%fd70, %fd69, %fd50, %fd68;
	mul.f64 	%fd71, %fd56, %fd70;
	mul.f64 	%fd72, %fd59, %fd66;
	fma.rn.f64 	%fd73, %fd72, %fd58, %fd71;
	xor.b32  	%r39, %r118, -2147483648;
	mov.b32 	%r40, 1127219200;
	mov.b64 	%fd74, {%r39, %r40};
	mov.b32 	%r41, -2147483648;
	mov.b64 	%fd75, {%r41, %r40};
	sub.f64 	%fd76, %fd74, %fd75;
	fma.rn.f64 	%fd77, %fd76, 0d3FE62E42FEFA39EF, %fd58;
	fma.rn.f64 	%fd78, %fd76, 0dBFE62E42FEFA39EF, %fd77;
	sub.f64 	%fd79, %fd78, %fd58;
	sub.f64 	%fd80, %fd73, %fd79;
	fma.rn.f64 	%fd81, %fd76, 0d3C7ABC9E3B39803F, %fd80;
	add.f64 	%fd141, %fd77, %fd81;
	bra.uni 	$L__BB111_8;
$L__BB111_7:
	fma.rn.f64 	%fd49, %fd139, 0d7FF0000000000000, 0d7FF0000000000000;
	{
	.reg .b32 %temp; 
	mov.b64 	{%temp, %r31}, %fd139;
	}
	and.b32  	%r32, %r31, 2147483647;
	setp.eq.s32 	%p4, %r32, 0;
	selp.f64 	%fd141, 0dFFF0000000000000, %fd49, %p4;
$L__BB111_8:
	add.s32 	%r42, %r3, 1024;
	setp.ge.u32 	%p6, %r42, %r26;
	@%p6 bra 	$L__BB111_17;
	ld.global.f64 	%fd142, [%rd1+8192];
	{
	.reg .b32 %temp; 
	mov.b64 	{%temp, %r119}, %fd142;
	}
	{
	.reg .b32 %temp; 
	mov.b64 	{%r120, %temp}, %fd142;
	}
	setp.gt.s32 	%p7, %r119, 1048575;
	mov.b32 	%r121, -1023;
	@%p7 bra 	$L__BB111_11;
	mul.f64 	%fd142, %fd142, 0d4350000000000000;
	{
	.reg .b32 %temp; 
	mov.b64 	{%temp, %r119}, %fd142;
	}
	{
	.reg .b32 %temp; 
	mov.b64 	{%r120, %temp}, %fd142;
	}
	mov.b32 	%r121, -1077;
$L__BB111_11:
	add.s32 	%r45, %r119, -1;
	setp.gt.u32 	%p8, %r45, 2146435070;
	@%p8 bra 	$L__BB111_15;
	shr.u32 	%r48, %r119, 20;
	add.s32 	%r122, %r121, %r48;
	and.b32  	%r49, %r119, 1048575;
	or.b32  	%r50, %r49, 1072693248;
	mov.b64 	%fd143, {%r120, %r50};
	setp.lt.u32 	%p10, %r50, 1073127583;
	@%p10 bra 	$L__BB111_14;
	{
	.reg .b32 %temp; 
	mov.b64 	{%r51, %temp}, %fd143;
	}
	{
	.reg .b32 %temp; 
	mov.b64 	{%temp, %r52}, %fd143;
	}
	add.s32 	%r53, %r52, -1048576;
	mov.b64 	%fd143, {%r51, %r53};
	add.s32 	%r122, %r122, 1;
$L__BB111_14:
	add.f64 	%fd83, %fd143, 0dBFF0000000000000;
	add.f64 	%fd84, %fd143, 0d3FF0000000000000;
	rcp.approx.ftz.f64 	%fd85, %fd84;
	neg.f64 	%fd86, %fd84;
	fma.rn.f64 	%fd87, %fd86, %fd85, 0d3FF0000000000000;
	fma.rn.f64 	%fd88, %fd87, %fd87, %fd87;
	fma.rn.f64 	%fd89, %fd88, %fd85, %fd85;
	mul.f64 	%fd90, %fd83, %fd89;
	fma.rn.f64 	%fd91, %fd83, %fd89, %fd90;
	mul.f64 	%fd92, %fd91, %fd91;
	fma.rn.f64 	%fd93, %fd92, 0d3EB1380B3AE80F1E, 0d3ED0EE258B7A8B04;
	fma.rn.f64 	%fd94, %fd93, %fd92, 0d3EF3B2669F02676F;
	fma.rn.f64 	%fd95, %fd94, %fd92, 0d3F1745CBA9AB0956;
	fma.rn.f64 	%fd96, %fd95, %fd92, 0d3F3C71C72D1B5154;
	fma.rn.f64 	%fd97, %fd96, %fd92, 0d3F624924923BE72D;
	fma.rn.f64 	%fd98, %fd97, %fd92, 0d3F8999999999A3C4;
	fma.rn.f64 	%fd99, %fd98, %fd92, 0d3FB5555555555554;
	sub.f64 	%fd100, %fd83, %fd91;
	add.f64 	%fd101, %fd100, %fd100;
	neg.f64 	%fd102, %fd91;
	fma.rn.f64 	%fd103, %fd102, %fd83, %fd101;
	mul.f64 	%fd104, %fd89, %fd103;
	mul.f64 	%fd105, %fd92, %fd99;
	fma.rn.f64 	%fd106, %fd105, %fd91, %fd104;
	xor.b32  	%r54, %r122, -2147483648;
	mov.b32 	%r55, 1127219200;
	mov.b64 	%fd107, {%r54, %r55};
	mov.b32 	%r56, -2147483648;
	mov.b64 	%fd108, {%r56, %r55};
	sub.f64 	%fd109, %fd107, %fd108;
	fma.rn.f64 	%fd110, %fd109, 0d3FE62E42FEFA39EF, %fd91;
	fma.rn.f64 	%fd111, %fd109, 0dBFE62E42FEFA39EF, %fd110;
	sub.f64 	%fd112, %fd111, %fd91;
	sub.f64 	%fd113, %fd106, %fd112;
	fma.rn.f64 	%fd114, %fd109, 0d3C7ABC9E3B39803F, %fd113;
	add.f64 	%fd144, %fd110, %fd114;
	bra.uni 	$L__BB111_16;
$L__BB111_15:
	fma.rn.f64 	%fd82, %fd142, 0d7FF0000000000000, 0d7FF0000000000000;
	{
	.reg .b32 %temp; 
	mov.b64 	{%temp, %r46}, %fd142;
	}
	and.b32  	%r47, %r46, 2147483647;
	setp.eq.s32 	%p9, %r47, 0;
	selp.f64 	%fd144, 0dFFF0000000000000, %fd82, %p9;
$L__BB111_16:
	add.f64 	%fd141, %fd141, %fd144;
$L__BB111_17:
	shl.b32 	%r57, %r1, 3;
	mov.u32 	%r58, __smem_d;
	add.s32 	%r24, %r58, %r57;
	st.shared.f64 	[%r24], %fd141;
	barrier.sync 	0;
	setp.gt.u32 	%p11, %r1, 255;
	@%p11 bra 	$L__BB111_19;
	ld.shared.f64 	%fd115, [%r24+2048];
	add.f64 	%fd141, %fd141, %fd115;
	st.shared.f64 	[%r24], %fd141;
$L__BB111_19:
	barrier.sync 	0;
	setp.gt.u32 	%p12, %r1, 127;
	@%p12 bra 	$L__BB111_21;
	ld.shared.f64 	%fd116, [%r24+1024];
	add.f64 	%fd141, %fd141, %fd116;
	st.shared.f64 	[%r24], %fd141;
$L__BB111_21:
	barrier.sync 	0;
	setp.gt.u32 	%p13, %r1, 63;
	@%p13 bra 	$L__BB111_23;
	ld.shared.f64 	%fd117, [%r24+512];
	add.f64 	%fd141, %fd141, %fd117;
	st.shared.f64 	[%r24], %fd141;
$L__BB111_23:
	barrier.sync 	0;
	setp.gt.u32 	%p14, %r1, 31;
	@%p14 bra 	$L__BB111_41;
	// begin inline asm
	activemask.b32 %r59;
	// end inline asm
	ld.shared.f64 	%fd118, [%r24+256];
	add.f64 	%fd27, %fd141, %fd118;
	setp.ne.s32 	%p15, %r59, -1;
	@%p15 bra 	$L__BB111_26;
	// begin inline asm
	mov.b64 {%r67,%r68}, %fd27;
	// end inline asm
	shfl.sync.down.b32	%r70|%p19, %r68, 16, 31, -1;
	shfl.sync.down.b32	%r69|%p20, %r67, 16, 31, -1;
	// begin inline asm
	mov.b64 %fd149, {%r69,%r70};
	// end inline asm
	bra.uni 	$L__BB111_27;
$L__BB111_26:
	// begin inline asm
	mov.u32 %r60, %laneid;
	// end inline asm
	fns.b32 	%r65, %r59, %r60, 17;
	setp.gt.u32 	%p16, %r65, 31;
	selp.b32 	%r66, %r60, %r65, %p16;
	// begin inline asm
	mov.b64 {%r61,%r62}, %fd27;
	// end inline asm
	shfl.sync.idx.b32	%r64|%p17, %r62, %r66, 31, %r59;
	shfl.sync.idx.b32	%r63|%p18, %r61, %r66, 31, %r59;
	// begin inline asm
	mov.b64 %fd149, {%r63,%r64};
	// end inline asm
$L__BB111_27:
	setp.eq.s32 	%p21, %r59, -1;
	add.f64 	%fd31, %fd27, %fd149;
	@%p21 bra 	$L__BB111_29;
	// begin inline asm
	mov.u32 %r71, %laneid;
	// end inline asm
	fns.b32 	%r76, %r59, %r71, 9;
	setp.gt.u32 	%p22, %r76, 31;
	selp.b32 	%r77, %r71, %r76, %p22;
	// begin inline asm
	mov.b64 {%r72,%r73}, %fd31;
	// end inline asm
	shfl.sync.idx.b32	%r75|%p23, %r73, %r77, 31, %r59;
	shfl.sync.idx.b32	%r74|%p24, %r72, %r77, 31, %r59;
	// begin inline asm
	mov.b64 %fd150, {%r74,%r75};
	// end inline asm
	bra.uni 	$L__BB111_30;
$L__BB111_29:
	// begin inline asm
	mov.b64 {%r78,%r79}, %fd31;
	// end inline asm
	shfl.sync.down.b32	%r81|%p25, %r79, 8, 31, -1;
	shfl.sync.down.b32	%r80|%p26, %r78, 8, 31, -1;
	// begin inline asm
	mov.b64 %fd150, {%r80,%r81};
	// end inline asm
$L__BB111_30:
	setp.eq.s32 	%p27, %r59, -1;
	add.f64 	%fd35, %fd31, %fd150;
	@%p27 bra 	$L__BB111_32;
	// begin inline asm
	mov.u32 %r82, %laneid;
	// end inline asm
	fns.b32 	%r87, %r59, %r82, 5;
	setp.gt.u32 	%p28, %r87, 31;
	selp.b32 	%r88, %r82, %r87, %p28;
	// begin inline asm
	mov.b64 {%r83,%r84}, %fd35;
	// end inline asm
	shfl.sync.idx.b32	%r86|%p29, %r84, %r88, 31, %r59;
	shfl.sync.idx.b32	%r85|%p30, %r83, %r88, 31, %r59;
	// begin inline asm
	mov.b64 %fd151, {%r85,%r86};
	// end inline asm
	bra.uni 	$L__BB111_33;
$L__BB111_32:
	// begin inline asm
	mov.b64 {%r89,%r90}, %fd35;
	// end inline asm
	shfl.sync.down.b32	%r92|%p31, %r90, 4, 31, -1;
	shfl.sync.down.b32	%r91|%p32, %r89, 4, 31, -1;
	// begin inline asm
	mov.b64 %fd151, {%r91,%r92};
	// end inline asm
$L__BB111_33:
	setp.eq.s32 	%p33, %r59, -1;
	add.f64 	%fd39, %fd35, %fd151;
	@%p33 bra 	$L__BB111_35;
	// begin inline asm
	mov.u32 %r93, %laneid;
	// end inline asm
	fns.b32 	%r98, %r59, %r93, 3;
	setp.gt.u32 	%p34, %r98, 31;
	selp.b32 	%r99, %r93, %r98, %p34;
	// begin inline asm
	mov.b64 {%r94,%r95}, %fd39;
	// end inline asm
	shfl.sync.idx.b32	%r97|%p35, %r95, %r99, 31, %r59;
	shfl.sync.idx.b32	%r96|%p36, %r94, %r99, 31, %r59;
	// begin inline asm
	mov.b64 %fd152, {%r96,%r97};
	// end inline asm
	bra.uni 	$L__BB111_36;
$L__BB111_35:
	// begin inline asm
	mov.b64 {%r100,%r101}, %fd39;
	// end inline asm
	shfl.sync.down.b32	%r103|%p37, %r101, 2, 31, -1;
	shfl.sync.down.b32	%r102|%p38, %r100, 2, 31, -1;
	// begin inline asm
	mov.b64 %fd152, {%r102,%r103};
	// end inline asm
$L__BB111_36:
	setp.eq.s32 	%p39, %r59, -1;
	add.f64 	%fd43, %fd39, %fd152;
	@%p39 bra 	$L__BB111_38;
	// begin inline asm
	mov.u32 %r104, %laneid;
	// end inline asm
	fns.b32 	%r109, %r59, %r104, 2;
	setp.gt.u32 	%p40, %r109, 31;
	selp.b32 	%r110, %r104, %r109, %p40;
	// begin inline asm
	mov.b64 {%r105,%r106}, %fd43;
	// end inline asm
	shfl.sync.idx.b32	%r108|%p41, %r106, %r110, 31, %r59;
	shfl.sync.idx.b32	%r107|%p42, %r105, %r110, 31, %r59;
	// begin inline asm
	mov.b64 %fd153, {%r107,%r108};
	// end inline asm
	bra.uni 	$L__BB111_39;
$L__BB111_38:
	// begin inline asm
	mov.b64 {%r111,%r112}, %fd43;
	// end inline asm
	shfl.sync.down.b32	%r114|%p43, %r112, 1, 31, -1;
	shfl.sync.down.b32	%r113|%p44, %r111, 1, 31, -1;
	// begin inline asm
	mov.b64 %fd153, {%r113,%r114};
	// end inline asm
$L__BB111_39:
	add.f64 	%fd47, %fd43, %fd153;
	setp.ne.s32 	%p45, %r1, 0;
	@%p45 bra 	$L__BB111_41;
	cvta.to.global.u64 	%rd6, %rd2;
	mul.wide.u32 	%rd7, %r2, 8;
	add.s64 	%rd8, %rd6, %rd7;
	st.global.f64 	[%rd8], %fd47;
$L__BB111_41:
	ret;

}
	// .globl	_Z10reduceLog5IdLj512EEvPT_S1_j
.visible .entry _Z10reduceLog5IdLj512EEvPT_S1_j(
	.param .u64 .ptr .align 1 _Z10reduceLog5IdLj512EEvPT_S1_j_param_0,
	.param .u64 .ptr .align 1 _Z10reduceLog5IdLj512EEvPT_S1_j_param_1,
	.param .u32 _Z10reduceLog5IdLj512EEvPT_S1_j_param_2
)
{
	.reg .pred 	%p<46>;
	.reg .b32 	%r<123>;
	.reg .b64 	%rd<11>;
	.reg .b64 	%fd<154>;

	ld.param.u64 	%rd3, [_Z10reduceLog5IdLj512EEvPT_S1_j_param_0];
	ld.param.u64 	%rd2, [_Z10reduceLog5IdLj512EEvPT_S1_j_param_1];
	ld.param.u32 	%r27, [_Z10reduceLog5IdLj512EEvPT_S1_j_param_2];
	cvta.to.global.u64 	%rd1, %rd3;
	mov.u32 	%r1, %tid.x;
	mov.u32 	%r2, %ctaid.x;
	shl.b32 	%r28, %r2, 10;
	or.b32  	%r3, %r28, %r1;
	setp.ge.u32 	%p1, %r3, %r27;
	mov.f64 	%fd141, 0d0000000000000000;
	@%p1 bra 	$L__BB112_8;
	mul.wide.u32 	%rd4, %r3, 8;
	add.s64 	%rd5, %rd1, %rd4;
	ld.global.f64 	%fd139, [%rd5];
	{
	.reg .b32 %temp; 
	mov.b64 	{%temp, %r115}, %fd139;
	}
	{
	.reg .b32 %temp; 
	mov.b64 	{%r116, %temp}, %fd139;
	}
	setp.gt.s32 	%p2, %r115, 1048575;
	mov.b32 	%r117, -1023;
	@%p2 bra 	$L__BB112_3;
	mul.f64 	%fd139, %fd139, 0d4350000000000000;
	{
	.reg .b32 %temp; 
	mov.b64 	{%temp, %r115}, %fd139;
	}
	{
	.reg .b32 %temp; 
	mov.b64 	{%r116, %temp}, %fd139;
	}
	mov.b32 	%r117, -1077;
$L__BB112_3:
	add.s32 	%r31, %r115, -1;
	setp.gt.u32 	%p3, %r31, 2146435070;
	@%p3 bra 	$L__BB112_7;
	shr.u32 	%r34, %r115, 20;
	add.s32 	%r118, %r117, %r34;
	and.b32  	%r35, %r115, 1048575;
	or.b32  	%r36, %r35, 1072693248;
	mov.b64 	%fd140, {%r116, %r36};
	setp.lt.u32 	%p5, %r36, 1073127583;
	@%p5 bra 	$L__BB112_6;
	{
	.reg .b32 %temp; 
	mov.b64 	{%r37, %temp}, %fd140;
	}
	{
	.reg .b32 %temp; 
	mov.b64 	{%temp, %r38}, %fd140;
	}
	add.s32 	%r39, %r38, -1048576;
	mov.b64 	%fd140, {%r37, %r39};
	add.s32 	%r118, %r118, 1;
$L__BB112_6:
	add.f64 	%fd50, %fd140, 0dBFF0000000000000;
	add.f64 	%fd51, %fd140, 0d3FF0000000000000;
	rcp.approx.ftz.f64 	%fd52, %fd51;
	neg.f64 	%fd53, %fd51;
	fma.rn.f64 	%fd54, %fd53, %fd52, 0d3FF0000000000000;
	fma.rn.f64 	%fd55, %fd54, %fd54, %fd54;
	fma.rn.f64 	%fd56, %fd55, %fd52, %fd52;
	mul.f64 	%fd57, %fd50, %fd56;
	fma.rn.f64 	%fd58, %fd50, %fd56, %fd57;
	mul.f64 	%fd59, %fd58, %fd58;
	fma.rn.f64 	%fd60, %fd59, 0d3EB1380B3AE80F1E, 0d3ED0EE258B7A8B04;
	fma.rn.f64 	%fd61, %fd60, %fd59, 0d3EF3B2669F02676F;
	fma.rn.f64 	%fd62, %fd61, %fd59, 0d3F1745CBA9AB0956;
	fma.rn.f64 	%fd63, %fd62, %fd59, 0d3F3C71C72D1B5154;
	fma.rn.f64 	%fd64, %fd63, %fd59, 0d3F624924923BE72D;
	fma.rn.f64 	%fd65, %fd64, %fd59, 0d3F8999999999A3C4;
	fma.rn.f64 	%fd66, %fd65, %fd59, 0d3FB5555555555554;
	sub.f64 	%fd67, %fd50, %fd58;
	add.f64 	%fd68, %fd67, %fd67;
	neg.f64 	%fd69, %fd58;
	fma.rn.f64 	%fd70, %fd69, %fd50, %fd68;
	mul.f64 	%fd71, %fd56, %fd70;
	mul.f64 	%fd72, %fd59, %fd66;
	fma.rn.f64 	%fd73, %fd72, %fd58, %fd71;
	xor.b32  	%r40, %r118, -2147483648;
	mov.b32 	%r41, 1127219200;
	mov.b64 	%fd74, {%r40, %r41};
	mov.b32 	%r42, -2147483648;
	mov.b64 	%fd75, {%r42, %r41};
	sub.f64 	%fd76, %fd74, %fd75;
	fma.rn.f64 	%fd77, %fd76, 0d3FE62E42FEFA39EF, %fd58;
	fma.rn.f64 	%fd78, %fd76, 0dBFE62E42FEFA39EF, %fd77;
	sub.f64 	%fd79, %fd78, %fd58;
	sub.f64 	%fd80, %fd73, %fd79;
	fma.rn.f64 	%fd81, %fd76, 0d3C7ABC9E3B39803F, %fd80;
	add.f64 	%fd141, %fd77, %fd81;
	bra.uni 	$L__BB112_8;
$L__BB112_7:
	fma.rn.f64 	%fd49, %fd139, 0d7FF0000000000000, 0d7FF0000000000000;
	{
	.reg .b32 %temp; 
	mov.b64 	{%temp, %r32}, %fd139;
	}
	and.b32  	%r33, %r32, 2147483647;
	setp.eq.s32 	%p4, %r33, 0;
	selp.f64 	%fd141, 0dFFF0000000000000, %fd49, %p4;
$L__BB112_8:
	add.s32 	%r14, %r3, 512;
	setp.ge.u32 	%p6, %r14, %r27;
	@%p6 bra 	$L__BB112_17;
	mul.wide.u32 	%rd6, %r14, 8;
	add.s64 	%rd7, %rd1, %rd6;
	ld.global.f64 	%fd142, [%rd7];
	{
	.reg .b32 %temp; 
	mov.b64 	{%temp, %r119}, %fd142;
	}
	{
	.reg .b32 %temp; 
	mov.b64 	{%r120, %temp}, %fd142;
	}
	setp.gt.s32 	%p7, %r119, 1048575;
	mov.b32 	%r121, -1023;
	@%p7 bra 	$L__BB112_11;
	mul.f64 	%fd142, %fd142, 0d4350000000000000;
	{
	.reg .b32 %temp; 
	mov.b64 	{%temp, %r119}, %fd142;
	}
	{
	.reg .b32 %temp; 
	mov.b64 	{%r120, %temp}, %fd142;
	}
	mov.b32 	%r121, -1077;
$L__BB112_11:
	add.s32 	%r45, %r119, -1;
	setp.gt.u32 	%p8, %r45, 2146435070;
	@%p8 bra 	$L__BB112_15;
	shr.u32 	%r48, %r119, 20;
	add.s32 	%r122, %r121, %r48;
	and.b32  	%r49, %r119, 1048575;
	or.b32  	%r50, %r49, 1072693248;
	mov.b64 	%fd143, {%r120, %r50};
	setp.lt.u32 	%p10, %r50, 1073127583;
	@%p10 bra 	$L__BB112_14;
	{
	.reg .b32 %temp; 
	mov.b64 	{%r51, %temp}, %fd143;
	}
	{
	.reg .b32 %temp; 
	mov.b64 	{%temp, %r52}, %fd143;
	}
	add.s32 	%r53, %r52, -1048576;
	mov.b64 	%fd143, {%r51, %r53};
	add.s32 	%r122, %r122, 1;
$L__BB112_14:
	add.f64 	%fd83, %fd143, 0dBFF0000000000000;
	add.f64 	%fd84, %fd143, 0d3FF0000000000000;
	rcp.approx.ftz.f64 	%fd85, %fd84;
	neg.f64 	%fd86, %fd84;
	fma.rn.f64 	%fd87, %fd86, %fd85, 0d3FF0000000000000;
	fma.rn.f64 	%fd88, %fd87, %fd87, %fd87;
	fma.rn.f64 	%fd89, %fd88, %fd85, %fd85;
	mul.f64 	%fd90, %fd83, %fd89;
	fma.rn.f64 	%fd91, %fd83, %fd89, %fd90;
	mul.f64 	%fd92, %fd91, %fd91;
	fma.rn.f64 	%fd93, %fd92, 0d3EB1380B3AE80F1E, 0d3ED0EE258B7A8B04;
	fma.rn.f64 	%fd94, %fd93, %fd92, 0d3EF3B2669F02676F;
	fma.rn.f64 	%fd95, %fd94, %fd92, 0d3F1745CBA9AB0956;
	fma.rn.f64 	%fd96, %fd95, %fd92, 0d3F3C71C72D1B5154;
	fma.rn.f64 	%fd97, %fd96, %fd92, 0d3F624924923BE72D;
	fma.rn.f64 	%fd98, %fd97, %fd92, 0d3F8999999999A3C4;
	fma.rn.f64 	%fd99, %fd98, %fd92, 0d3FB5555555555554;
	sub.f64 	%fd100, %fd83, %fd91;
	add.f64 	%fd101, %fd100, %fd100;
	neg.f64 	%fd102, %fd91;
	fma.rn.f64 	%fd103, %fd102, %fd83, %fd101;
	mul.f64 	%fd104, %fd89, %fd103;
	mul.f64 	%fd105, %fd92, %fd99;
	fma.rn.f64 	%fd106, %fd105, %fd91, %fd104;
	xor.b32  	%r54, %r122, -2147483648;
	mov.b32 	%r55, 1127219200;
	mov.b64 	%fd107, {%r54, %r55};
	mov.b32 	%r56, -2147483648;
	mov.b64 	%fd108, {%r56, %r55};
	sub.f64 	%fd109, %fd107, %fd108;
	fma.rn.f64 	%fd110, %fd109, 0d3FE62E42FEFA39EF, %fd91;
	fma.rn.f64 	%fd111, %fd109, 0dBFE62E42FEFA39EF, %fd110;
	sub.f64 	%fd112, %fd111, %fd91;
	sub.f64 	%fd113, %fd106, %fd112;
	fma.rn.f64 	%fd114, %fd109, 0d3C7ABC9E3B39803F, %fd113;
	add.f64 	%fd144, %fd110, %fd114;
	bra.uni 	$L__BB112_16;
$L__BB112_15:
	fma.rn.f64 	%fd82, %fd142, 0d7FF0000000000000, 0d7FF0000000000000;
	{
	.reg .b32 %temp; 
	mov.b64 	{%temp, %r46}, %fd142;
	}
	and.b32  	%r47, %r46, 2147483647;
	setp.eq.s32 	%p9, %r47, 0;
	selp.f64 	%fd144, 0dFFF0000000000000, %fd82, %p9;
$L__BB112_16:
	add.f64 	%fd141, %fd141, %fd144;
$L__BB112_17:
	shl.b32 	%r57, %r1, 3;
	mov.u32 	%r58, __smem_d;
	add.s32 	%r25, %r58, %r57;
	st.shared.f64 	[%r25], %fd141;
	barrier.sync 	0;
	setp.gt.u32 	%p11, %r1, 255;
	@%p11 bra 	$L__BB112_19;
	ld.shared.f64 	%fd115, [%r25+2048];
	add.f64 	%fd141, %fd141, %fd115;
	st.shared.f64 	[%r25], %fd141;
$L__BB112_19:
	barrier.sync 	0;
	setp.gt.u32 	%p12, %r1, 127;
	@%p12 bra 	$L__BB112_21;
	ld.shared.f64 	%fd116, [%r25+1024];
	add.f64 	%fd141, %fd141, %fd116;
	st.shared.f64 	[%r25], %fd141;
$L__BB112_21:
	barrier.sync 	0;
	setp.gt.u32 	%p13, %r1, 63;
	@%p13 bra 	$L__BB112_23;
	ld.shared.f64 	%fd117, [%r25+512];
	add.f64 	%fd141, %fd141, %fd117;
	st.shared.f64 	[%r25], %fd141;
$L__BB112_23:
	barrier.sync 	0;
	setp.gt.u32 	%p14, %r1, 31;
	@%p14 bra 	$L__BB112_41;
	// begin inline asm
	activemask.b32 %r59;
	// end inline asm
	ld.shared.f64 	%fd118, [%r25+256];
	add.f64 	%fd27, %fd141, %fd118;
	setp.ne.s32 	%p15, %r59, -1;
	@%p15 bra 	$L__BB112_26;
	// begin inline asm
	mov.b64 {%r67,%r68}, %fd27;
	// end inline asm
	shfl.sync.down.b32	%r70|%p19, %r68, 16, 31, -1;
	shfl.sync.down.b32	%r69|%p20, %r67, 16, 31, -1;
	// begin inline asm
	mov.b64 %fd149, {%r69,%r70};
	// end inline asm
	bra.uni 	$L__BB112_27;
$L__BB112_26:
	// begin inline asm
	mov.u32 %r60, %laneid;
	// end inline asm
	fns.b32 	%r65, %r59, %r60, 17;
	setp.gt.u32 	%p16, %r65, 31;
	selp.b32 	%r66, %r60, %r65, %p16;
	// begin inline asm
	mov.b64 {%r61,%r62}, %fd27;
	// end inline asm
	shfl.sync.idx.b32	%r64|%p17, %r62, %r66, 31, %r59;
	shfl.sync.idx.b32	%r63|%p18, %r61, %r66, 31, %r59;
	// begin inline asm
	mov.b64 %fd149, {%r63,%r64};
	// end inline asm
$L__BB112_27:
	setp.eq.s32 	%p21, %r59, -1;
	add.f64 	%fd31, %fd27, %fd149;
	@%p21 bra 	$L__BB112_29;
	// begin inline asm
	mov.u32 %r71, %laneid;
	// end inline asm
	fns.b32 	%r76, %r59, %r71, 9;
	setp.gt.u32 	%p22, %r76, 31;
	selp.b32 	%r77, %r71, %r76, %p22;
	// begin inline asm
	mov.b64 {%r72,%r73}, %fd31;
	// end inline asm
	shfl.sync.idx.b32	%r75|%p23, %r73, %r77, 31, %r59;
	shfl.sync.idx.b32	%r74|%p24, %r72, %r77, 31, %r59;
	// begin inline asm
	mov.b64 %fd150, {%r74,%r75};
	// end inline asm
	bra.uni 	$L__BB112_30;
$L__BB112_29:
	// begin inline asm
	mov.b64 {%r78,%r79}, %fd31;
	// end inline asm
	shfl.sync.down.b32	%r81|%p25, %r79, 8, 31, -1;
	shfl.sync.down.b32	%r80|%p26, %r78, 8, 31, -1;
	// begin inline asm
	mov.b64 %fd150, {%r80,%r81};
	// end inline asm
$L__BB112_30:
	setp.eq.s32 	%p27, %r59, -1;
	add.f64 	%fd35, %fd31, %fd150;
	@%p27 bra 	$L__BB112_32;
	// begin inline asm
	mov.u32 %r82, %laneid;
	// end inline asm
	fns.b32 	%r87, %r59, %r82, 5;
	setp.gt.u32 	%p28, %r87, 31;
	selp.b32 	%r88, %r82, %r87, %p28;
	// begin inline asm
	mov.b64 {%r83,%r84}, %fd35;
	// end inline asm
	shfl.sync.idx.b32	%r86|%p29, %r84, %r88, 31, %r59;
	shfl.sync.idx.b32	%r85|%p30, %r83, %r88, 31, %r59;
	// begin inline asm
	mov.b64 %fd151, {%r85,%r86};
	// end inline asm
	bra.uni 	$L__BB112_33;
$L__BB112_32:
	// begin inline asm
	mov.b64 {%r89,%r90}, %fd35;
	// end inline asm
	shfl.sync.down.b32	%r92|%p31, %r90, 4, 31, -1;
	shfl.sync.down.b32	%r91|%p32, %r89, 4, 31, -1;
	// begin inline asm
	mov.b64 %fd151, {%r91,%r92};
	// end inline asm
$L__BB112_33:
	setp.eq.s32 	%p33, %r59, -1;
	add.f64 	%fd39, %fd35, %fd151;
	@%p33 bra 	$L__BB112_35;
	// begin inline asm
	mov.u32 %r93, %laneid;
	// end inline asm
	fns.b32 	%r98, %r59, %r93, 3;
	setp.gt.u32 	%p34, %r98, 31;
	selp.b32 	%r99, %r93, %r98, %p34;
	// begin inline asm
	mov.b64 {%r94,%r95}, %fd39;
	// end inline asm
	shfl.sync.idx.b32	%r97|%p35, %r95, %r99, 31, %r59;
	shfl.sync.idx.b32	%r96|%p36, %r94, %r99, 31, %r59;
	// begin inline asm
	mov.b64 %fd152, {%r96,%r97};
	// end inline asm
	bra.uni 	$L__BB112_36;
$L__BB112_35:
	// begin inline asm
	mov.b64 {%r100,%r101}, %fd39;
	// end inline asm
	shfl.sync.down.b32	%r103|%p37, %r101, 2, 31, -1;
	shfl.sync.down.b32	%r102|%p38, %r100, 2, 31, -1;
	// begin inline asm
	mov.b64 %fd152, {%r102,%r103};
	// end inline asm
$L__BB112_36:
	setp.eq.s32 	%p39, %r59, -1;
	add.f64 	%fd43, %fd39, %fd152;
	@%p39 bra 	$L__BB112_38;
	// begin inline asm
	mov.u32 %r104, %laneid;
	// end inline asm
	fns.b32 	%r109, %r59, %r104, 2;
	setp.gt.u32 	%p40, %r109, 31;
	selp.b32 	%r110, %r104, %r109, %p40;
	// begin inline asm
	mov.b64 {%r105,%r106}, %fd43;
	// end inline asm
	shfl.sync.idx.b32	%r108|%p41, %r106, %r110, 31, %r59;
	shfl.sync.idx.b32	%r107|%p42, %r105, %r110, 31, %r59;
	// begin inline asm
	mov.b64 %fd153, {%r107,%r108};
	// end inline asm
	bra.uni 	$L__BB112_39;
$L__BB112_38:
	// begin inline asm
	mov.b64 {%r111,%r112}, %fd43;
	// end inline asm
	shfl.sync.down.b32	%r114|%p43, %r112, 1, 31, -1;
	shfl.sync.down.b32	%r113|%p44, %r111, 1, 31, -1;
	// begin inline asm
	mov.b64 %fd153, {%r113,%r114};
	// end inline asm
$L__BB112_39:
	add.f64 	%fd47, %fd43, %fd153;
	setp.ne.s32 	%p45, %r1, 0;
	@%p45 bra 	$L__BB112_41;
	cvta.to.global.u64 	%rd8, %rd2;
	mul.wide.u32 	%rd9, %r2, 8;
	add.s64 	%rd10, %rd8, %rd9;
	st.global.f64 	[%rd10], %fd47;
$L__BB112_41:
	ret;

}
	// .globl	_Z10reduceLog5IdLj256EEvPT_S1_j
.visible .entry _Z10reduceLog5IdLj256EEvPT_S1_j(
	.param .u64 .ptr .align 1 _Z10reduceLog5IdLj256EEvPT_S1_j_param_0,
	.param .u64 .ptr .align 1 _Z10reduceLog5IdLj256EEvPT_S1_j_param_1,
	.param .u32 _Z10reduceLog5IdLj256EEvPT_S1_j_param_2
)
{
	.reg .pred 	%p<45>;
	.reg .b32 	%r<123>;
	.reg .b64 	%rd<11>;
	.reg .b64 	%fd<150>;

	ld.param.u64 	%rd3, [_Z10reduceLog5IdLj256EEvPT_S1_j_param_0];
	ld.param.u64 	%rd2, [_Z10reduceLog5IdLj256EEvPT_S1_j_param_1];
	ld.param.u32 	%r27, [_Z10reduceLog5IdLj256EEvPT_S1_j_param_2];
	cvta.to.global.u64 	%rd1, %rd3;
	mov.u32 	%r1, %tid.x;
	mov.u32 	%r2, %ctaid.x;
	shl.b32 	%r28, %r2, 9;
	add.s32 	%r3, %r28, %r1;
	setp.ge.u32 	%p1, %r3, %r27;
	mov.f64 	%fd138, 0d0000000000000000;
	@%p1 bra 	$L__BB113_8;
	mul.wide.u32 	%rd4, %r3, 8;
	add.s64 	%rd5, %rd1, %rd4;
	ld.global.f64 	%fd136, [%rd5];
	{
	.reg .b32 %temp; 
	mov.b64 	{%temp, %r115}, %fd136;
	}
	{
	.reg .b32 %temp; 
	mov.b64 	{%r116, %temp}, %fd136;
	}
	setp.gt.s32 	%p2, %r115, 1048575;
	mov.b32 	%r117, -1023;
	@%p2 bra 	$L__BB113_3;
	mul.f64 	%fd136, %fd136, 0d4350000000000000;
	{
	.reg .b32 %temp; 
	mov.b64 	{%temp, %r115}, %fd136;
	}
	{
	.reg .b32 %temp; 
	mov.b64 	{%r116, %temp}, %fd136;
	}
	mov.b32 	%r117, -1077;
$L__BB113_3:
	add.s32 	%r31, %r115, -1;
	setp.gt.u32 	%p3, %r31, 2146435070;
	@%p3 bra 	$L__BB113_7;
	shr.u32 	%r34, %r115, 20;
	add.s32 	%r118, %r117, %r34;
	and.b32  	%r35, %r115, 1048575;
	or.b32  	%r36, %r35, 1072693248;
	mov.b64 	%fd137, {%r116, %r36};
	setp.lt.u32 	%p5, %r36, 1073127583;
	@%p5 bra 	$L__BB113_6;
	{
	.reg .b32 %temp; 
	mov.b64 	{%r37, %temp}, %fd137;
	}
	{
	.reg .b32 %temp; 
	mov.b64 	{%temp, %r38}, %fd137;
	}
	add.s32 	%r39, %r38, -1048576;
	mov.b64 	%fd137, {%r37, %r39};
	add.s32 	%r118, %r118, 1;
$L__BB113_6:
	add.f64 	%fd48, %fd137, 0dBFF0000000000000;
	add.f64 	%fd49, %fd137, 0d3FF0000000000000;
	rcp.approx.ftz.f64 	%fd50, %fd49;
	neg.f64 	%fd51, %fd49;
	fma.rn.f64 	%fd52, %fd51, %fd50, 0d3FF0000000000000;
	fma.rn.f64 	%fd53, %fd52, %fd52, %fd52;
	fma.rn.f64 	%fd54, %fd53, %fd50, %fd50;
	mul.f64 	%fd55, %fd48, %fd54;
	fma.rn.f64 	%fd56, %fd48, %fd54, %fd55;
	mul.f64 	%fd57, %fd56, %fd56;
	fma.rn.f64 	%fd58, %fd57, 0d3EB1380B3AE80F1E, 0d3ED0EE258B7A8B04;
	fma.rn.f64 	%fd59, %fd58, %fd57, 0d3EF3B2669F02676F;
	fma.rn.f64 	%fd60, %fd59, %fd57, 0d3F1745CBA9AB0956;
	fma.rn.f64 	%fd61, %fd60, %fd57, 0d3F3C71C72D1B5154;
	fma.rn.f64 	%fd62, %fd61, %fd57, 0d3F624924923BE72D;
	fma.rn.f64 	%fd63, %fd62, %fd57, 0d3F8999999999A3C4;
	fma.rn.f64 	%fd64, %fd63, %fd57, 0d3FB5555555555554;
	sub.f64 	%fd65, %fd48, %fd56;
	add.f64 	%fd66, %fd65, %fd65;
	neg.f64 	%fd67, %fd56;
	fma.rn.f64 	%fd68, %fd67, %fd48, %fd66;
	mul.f64 	%fd69, %fd54, %fd68;
	mul.f64 	%fd70, %fd57, %fd64;
	fma.rn.f64 	%fd71, %fd70, %fd56, %fd69;
	xor.b32  	%r40, %r118, -2147483648;
	mov.b32 	%r41, 1127219200;
	mov.b64 	%fd72, {%r40, %r41};
	mov.b32 	%r42, -2147483648;
	mov.b64 	%fd73, {%r42, %r41};
	sub.f64 	%fd74, %fd72, %fd73;
	fma.rn.f64 	%fd75, %fd74, 0d3FE62E42FEFA39EF, %fd56;
	fma.rn.f64 	%fd76, %fd74, 0dBFE62E42FEFA39EF, %fd75;
	sub.f64 	%fd77, %fd76, %fd56;
	sub.f64 	%fd78, %fd71, %fd77;
	fma.rn.f64 	%fd79, %fd74, 0d3C7ABC9E3B39803F, %fd78;
	add.f64 	%fd138, %fd75, %fd79;
	bra.uni 	$L__BB113_8;
$L__BB113_7:
	fma.rn.f64 	%fd47, %fd136, 0d7FF0000000000000, 0d7FF0000000000000;
	{
	.reg .b32 %temp; 
	mov.b64 	{%temp, %r32}, %fd136;
	}
	and.b32  	%r33, %r32, 2147483647;
	setp.eq.s32 	%p4, %r33, 0;
	selp.f64 	%fd138, 0dFFF0000000000000, %fd47, %p4;
$L__BB113_8:
	add.s32 	%r14, %r3, 256;
	setp.ge.u32 	%p6, %r14, %r27;
	@%p6 bra 	$L__BB113_17;
	mul.wide.u32 	%rd6, %r14, 8;
	add.s64 	%rd7, %rd1, %rd6;
	ld.global.f64 	%fd139, [%rd7];
	{
	.reg .b32 %temp; 
	mov.b64 	{%temp, %r119}, %fd139;
	}
	{
	.reg .b32 %temp; 
	mov.b64 	{%r120, %temp}, %fd139;
	}
	setp.gt.s32 	%p7, %r119, 1048575;
	mov.b32 	%r121, -1023;
	@%p7 bra 	$L__BB113_11;
	mul.f64 	%fd139, %fd139, 0d4350000000000000;
	{
	.reg .b32 %temp; 
	mov.b64 	{%temp, %r119}, %fd139;
	}
	{
	.reg .b32 %temp; 
	mov.b64 	{%r120, %temp}, %fd139;
	}
	mov.b32 	%r121, -1077;
$L__BB113_11:
	add.s32 	%r45, %r119, -1;
	setp.gt.u32 	%p8, %r45, 2146435070;
	@%p8 bra 	$L__BB113_15;
	shr.u32 	%r48, %r119, 20;
	add.s32 	%r122, %r121, %r48;
	and.b32  	%r49, %r119, 1048575;
	or.b32  	%r50, %r49, 1072693248;
	mov.b64 	%fd140, {%r120, %r50};
	setp.lt.u32 	%p10, %r50, 1073127583;
	@%p10 bra 	$L__BB113_14;
	{
	.reg .b32 %temp; 
	mov.b64 	{%r51, %temp}, %fd140;
	}
	{
	.reg .b32 %temp; 
	mov.b64 	{%temp, %r52}, %fd140;
	}
	add.s32 	%r53, %r52, -1048576;
	mov.b64 	%fd140, {%r51, %r53};
	add.s32 	%r122, %r122, 1;
$L__BB113_14:
	add.f64 	%fd81, %fd140, 0dBFF0000000000000;
	add.f64 	%fd82, %fd140, 0d3FF0000000000000;
	rcp.approx.ftz.f64 	%fd83, %fd82;
	neg.f64 	%fd84, %fd82;
	fma.rn.f64 	%fd85, %fd84, %fd83, 0d3FF0000000000000;
	fma.rn.f64 	%fd86, %fd85, %fd85, %fd85;
	fma.rn.f64 	%fd87, %fd86, %fd83, %fd83;
	mul.f64 	%fd88, %fd81, %fd87;
	fma.rn.f64 	%fd89, %fd81, %fd87, %fd88;
	mul.f64 	%fd90, %fd89, %fd89;
	fma.rn.f64 	%fd91, %fd90, 0d3EB1380B3AE80F1E, 0d3ED0EE258B7A8B04;
	fma.rn.f64 	%fd92, %fd91, %fd90, 0d3EF3B2669F02676F;
	fma.rn.f64 	%fd93, %fd92, %fd90, 0d3F1745CBA9AB0956;
	fma.rn.f64 	%fd94, %fd93, %fd90, 0d3F3C71C72D1B5154;
	fma.rn.f64 	%fd95, %fd94, %fd90, 0d3F624924923BE72D;
	fma.rn.f64 	%fd96, %fd95, %fd90, 0d3F8999999999A3C4;
	fma.rn.f64 	%fd97, %fd96, %fd90, 0d3FB5555555555554;
	sub.f64 	%fd98, %fd81, %fd89;
	add.f64 	%fd99, %fd98, %fd98;
	neg.f64 	%fd100, %fd89;
	fma.rn.f64 	%fd101, %fd100, %fd81, %fd99;
	mul.f64 	%fd102, %fd87, %fd101;
	mul.f64 	%fd103, %fd90, %fd97;
	fma.rn.f64 	%fd104, %fd103, %fd89, %fd102;
	xor.b32  	%r54, %r122, -2147483648;
	mov.b32 	%r55, 1127219200;
	mov.b64 	%fd105, {%r54, %r55};
	mov.b32 	%r56, -2147483648;
	mov.b64 	%fd106, {%r56, %r55};
	sub.f64 	%fd107, %fd105, %fd106;
	fma.rn.f64 	%fd108, %fd107, 0d3FE62E42FEFA39EF, %fd89;
	fma.rn.f64 	%fd109, %fd107, 0dBFE62E42FEFA39EF, %fd108;
	sub.f64 	%fd110, %fd109, %fd89;
	sub.f64 	%fd111, %fd104, %fd110;
	fma.rn.f64 	%fd112, %fd107, 0d3C7ABC9E3B39803F, %fd111;
	add.f64 	%fd141, %fd108, %fd112;
	bra.uni 	$L__BB113_16;
$L__BB113_15:
	fma.rn.f64 	%fd80, %fd139, 0d7FF0000000000000, 0d7FF0000000000000;
	{
	.reg .b32 %temp; 
	mov.b64 	{%temp, %r46}, %fd139;
	}
	and.b32  	%r47, %r46, 2147483647;
	setp.eq.s32 	%p9, %r47, 0;
	selp.f64 	%fd141, 0dFFF0000000000000, %fd80, %p9;
$L__BB113_16:
	add.f64 	%fd138, %fd138, %fd141;
$L__BB113_17:
	shl.b32 	%r57, %r1, 3;
	mov.u32 	%r58, __smem_d;
	add.s32 	%r25, %r58, %r57;
	st.shared.f64 	[%r25], %fd138;
	barrier.sync 	0;
	barrier.sync 	0;
	setp.gt.u32 	%p11, %r1, 127;
	@%p11 bra 	$L__BB113_19;
	ld.shared.f64 	%fd113, [%r25+1024];
	add.f64 	%fd138, %fd138, %fd113;
	st.shared.f64 	[%r25], %fd138;
$L__BB113_19:
	barrier.sync 	0;
	setp.gt.u32 	%p12, %r1, 63;
	@%p12 bra 	$L__BB113_21;
	ld.shared.f64 	%fd114, [%r25+512];
	add.f64 	%fd138, %fd138, %fd114;
	st.shared.f64 	[%r25], %fd138;
$L__BB113_21:
	barrier.sync 	0;
	setp.gt.u32 	%p13, %r1, 31;
	@%p13 bra 	$L__BB113_39;
	// begin inline asm
	activemask.b32 %r59;
	// end inline asm
	ld.shared.f64 	%fd115, [%r25+256];
	add.f64 	%fd25, %fd138, %fd115;
	setp.ne.s32 	%p14, %r59, -1;
	@%p14 bra 	$L__BB113_24;
	// begin inline asm
	mov.b64 {%r67,%r68}, %fd25;
	// end inline asm
	shfl.sync.down.b32	%r70|%p18, %r68, 16, 31, -1;
	shfl.sync.down.b32	%r69|%p19, %r67, 16, 31, -1;
	// begin inline asm
	mov.b64 %fd145, {%r69,%r70};
	// end inline asm
	bra.uni 	$L__BB113_25;
$L__BB113_24:
	// begin inline asm
	mov.u32 %r60, %laneid;
	// end inline asm
	fns.b32 	%r65, %r59, %r60, 17;
	setp.gt.u32 	%p15, %r65, 31;
	selp.b32 	%r66, %r60, %r65, %p15;
	// begin inline asm
	mov.b64 {%r61,%r62}, %fd25;
	// end inline asm
	shfl.sync.idx.b32	%r64|%p16, %r62, %r66, 31, %r59;
	shfl.sync.idx.b32	%r63|%p17, %r61, %r66, 31, %r59;
	// begin inline asm
	mov.b64 %fd145, {%r63,%r64};
	// end inline asm
$L__BB113_25:
	setp.eq.s32 	%p20, %r59, -1;
	add.f64 	%fd29, %fd25, %fd145;
	@%p20 bra 	$L__BB113_27;
	// begin inline asm
	mov.u32 %r71, %laneid;
	// end inline asm
	fns.b32 	%r76, %r59, %r71, 9;
	setp.gt.u32 	%p21, %r76, 31;
	selp.b32 	%r77, %r71, %r76, %p21;
	// begin inline asm
	mov.b64 {%r72,%r73}, %fd29;
	// end inline asm
	shfl.sync.idx.b32	%r75|%p22, %r73, %r77, 31, %r59;
	shfl.sync.idx.b32	%r74|%p23, %r72, %r77, 31, %r59;
	// begin inline asm
	mov.b64 %fd146, {%r74,%r75};
	// end inline asm
	bra.uni 	$L__BB113_28;
$L__BB113_27:
	// begin inline asm
	mov.b64 {%r78,%r79}, %fd29;
	// end inline asm
	shfl.sync.down.b32	%r81|%p24, %r79, 8, 31, -1;
	shfl.sync.down.b32	%r80|%p25, %r78, 8, 31, -1;
	// begin inline asm
	mov.b64 %fd146, {%r80,%r81};
	// end inline asm
$L__BB113_28:
	setp.eq.s32 	%p26, %r59, -1;
	add.f64 	%fd33, %fd29, %fd146;
	@%p26 bra 	$L__BB113_30;
	// begin inline asm
	mov.u32 %r82, %laneid;
	// end inline asm
	fns.b32 	%r87, %r59, %r82, 5;
	setp.gt.u32 	%p27, %r87, 31;
	selp.b32 	%r88, %r82, %r87, %p27;
	// begin inline asm
	mov.b64 {%r83,%r84}, %fd33;
	// end inline asm
	shfl.sync.idx.b32	%r86|%p28, %r84, %r88, 31, %r59;
	shfl.sync.idx.b32	%r85|%p29, %r83, %r88, 31, %r59;
	// begin inline asm
	mov.b64 %fd147, {%r85,%r86};
	// end inline asm
	bra.uni 	$L__BB113_31;
$L__BB113_30:
	// begin inline asm
	mov.b64 {%r89,%r90}, %fd33;
	// end inline asm
	shfl.sync.down.b32	%r92|%p30, %r90, 4, 31, -1;
	shfl.sync.down.b32	%r91|%p31, %r89, 4, 31, -1;
	// begin inline asm
	mov.b64 %fd147, {%r91,%r92};
	// end inline asm
$L__BB113_31:
	setp.eq.s32 	%p32, %r59, -1;
	add.f64 	%fd37, %fd33, %fd147;
	@%p32 bra 	$L__BB113_33;
	// begin inline asm
	mov.u32 %r93, %laneid;
	// end inline asm
	fns.b32 	%r98, %r59, %r93, 3;
	setp.gt.u32 	%p33, %r98, 31;
	selp.b32 	%r99, %r93, %r98, %p33;
	// begin inline asm
	mov.b64 {%r94,%r95}, %fd37;
	// end inline asm
	shfl.sync.idx.b32	%r97|%p34, %r95, %r99, 31, %r59;
	shfl.sync.idx.b32	%r96|%p35, %r94, %r99, 31, %r59;
	// begin inline asm
	mov.b64 %fd148, {%r96,%r97};
	// end inline asm
	bra.uni 	$L__BB113_34;
$L__BB113_33:
	// begin inline asm
	mov.b64 {%r100,%r101}, %fd37;
	// end inline asm
	shfl.sync.down.b32	%r103|%p36, %r101, 2, 31, -1;
	shfl.sync.down.b32	%r102|%p37, %r100, 2, 31, -1;
	// begin inline asm
	mov.b64 %fd148, {%r102,%r103};
	// end inline asm
$L__BB113_34:
	setp.eq.s32 	%p38, %r59, -1;
	add.f64 	%fd41, %fd37, %fd148;
	@%p38 bra 	$L__BB113_36;
	// begin inline asm
	mov.u32 %r104, %laneid;
	// end inline asm
	fns.b32 	%r109, %r59, %r104, 2;
	setp.gt.u32 	%p39, %r109, 31;
	selp.b32 	%r110, %r104, %r109, %p39;
	// begin inline asm
	mov.b64 {%r105,%r106}, %fd41;
	// end inline asm
	shfl.sync.idx.b32	%r108|%p40, %r106, %r110, 31, %r59;
	shfl.sync.idx.b32	%r107|%p41, %r105, %r110, 31, %r59;
	// begin inline asm
	mov.b64 %fd149, {%r107,%r108};
	// end inline asm
	bra.uni 	$L__BB113_37;
$L__BB113_36:
	// begin inline asm
	mov.b64 {%r111,%r112}, %fd41;
	// end inline asm
	shfl.sync.down.b32	%r114|%p42, %r112, 1, 31, -1;
	shfl.sync.down.b32	%r113|%p43, %r111, 1, 31, -1;
	// begin inline asm
	mov.b64 %fd149, {%r113,%r114};
	// end inline asm
$L__BB113_37:
	add.f64 	%fd45, %fd41, %fd149;
	setp.ne.s32 	%p44, %r1, 0;
	@%p44 bra 	$L__BB113_39;
	cvta.to.global.u64 	%rd8, %rd2;
	mul.wide.u32 	%rd9, %r2, 8;
	add.s64 	%rd10, %rd8, %rd9;
	st.global.f64 	[%rd10], %fd45;
$L__BB113_39:
	ret;

}
	// .globl	_Z10reduceLog5IdLj128EEvPT_S1_j
.visible .entry _Z10reduceLog5IdLj128EEvPT_S1_j(
	.param .u64 .ptr .align 1 _Z10reduceLog5IdLj128EEvPT_S1_j_param_0,
	.param .u64 .ptr .align 1 _Z10reduceLog5IdLj128EEvPT_S1_j_param_1,
	.param .u32 _Z10reduceLog5IdLj128EEvPT_S1_j_param_2
)
{
	.reg .pred 	%p<44>;
	.reg .b32 	%r<123>;
	.reg .b64 	%rd<11>;
	.reg .b64 	%fd<146>;

	ld.param.u64 	%rd3, [_Z10reduceLog5IdLj128EEvPT_S1_j_param_0];
	ld.param.u64 	%rd2, [_Z10reduceLog5IdLj128EEvPT_S1_j_param_1];
	ld.param.u32 	%r27, [_Z10reduceLog5IdLj128EEvPT_S1_j_param_2];
	cvta.to.global.u64 	%rd1, %rd3;
	mov.u32 	%r1, %tid.x;
	mov.u32 	%r2, %ctaid.x;
	shl.b32 	%r28, %r2, 8;
	add.s32 	%r3, %r28, %r1;
	setp.ge.u32 	%p1, %r3, %r27;
	mov.f64 	%fd135, 0d0000000000000000;
	@%p1 bra 	$L__BB114_8;
	mul.wide.u32 	%rd4, %r3, 8;
	add.s64 	%rd5, %rd1, %rd4;
	ld.global.f64 	%fd133, [%rd5];
	{
	.reg .b32 %temp; 
	mov.b64 	{%temp, %r115}, %fd133;
	}
	{
	.reg .b32 %temp; 
	mov.b64 	{%r116, %temp}, %fd133;
	}
	setp.gt.s32 	%p2, %r115, 1048575;
	mov.b32 	%r117, -1023;
	@%p2 bra 	$L__BB114_3;
	mul.f64 	%fd133, %fd133, 0d4350000000000000;
	{
	.reg .b32 %temp; 
	mov.b64 	{%temp, %r115}, %fd133;
	}
	{
	.reg .b32 %temp; 
	mov.b64 	{%r116, %temp}, %fd133;
	}
	mov.b32 	%r117, -1077;
$L__BB114_3:
	add.s32 	%r31, %r115, -1;
	setp.gt.u32 	%p3, %r31, 2146435070;
	@%p3 bra 	$L__BB114_7;
	shr.u32 	%r34, %r115, 20;
	add.s32 	%r118, %r117, %r34;
	and.b32  	%r35, %r115, 1048575;
	or.b32  	%r36, %r35, 1072693248;
	mov.b64 	%fd134, {%r116, %r36};
	setp.lt.u32 	%p5, %r36, 1073127583;
	@%p5 bra 	$L__BB114_6;
	{
	.reg .b32 %temp; 
	mov.b64 	{%r37, %temp}, %fd134;
	}
	{
	.reg .b32 %temp; 
	mov.b64 	{%temp, %r38}, %fd134;
	}
	add.s32 	%r39, %r38, -1048576;
	mov.b64 	%fd134, {%r37, %r39};
	add.s32 	%r118, %r118, 1;
$L__BB114_6:
	add.f64 	%fd46, %fd134, 0dBFF0000000000000;
	add.f64 	%fd47, %fd134, 0d3FF0000000000000;
	rcp.approx.ftz.f64 	%fd48, %fd47;
	neg.f64 	%fd49, %fd47;
	fma.rn.f64 	%fd50, %fd49, %fd48, 0d3FF0000000000000;
	fma.rn.f64 	%fd51, %fd50, %fd50, %fd50;
	fma.rn.f64 	%fd52, %fd51, %fd48, %fd48;
	mul.f64 	%fd53, %fd46, %fd52;
	fma.rn.f64 	%fd54, %fd46, %fd52, %fd53;
	mul.f64 	%fd55, %fd54, %fd54;
	fma.rn.f64 	%fd56, %fd55, 0d3EB1380B3AE80F1E, 0d3ED0EE258B7A8B04;
	fma.rn.f64 	%fd57, %fd56, %fd55, 0d3EF3B2669F02676F;
	fma.rn.f64 	%fd58, %fd57, %fd55, 0d3F1745CBA9AB0956;
	fma.rn.f64 	%fd59, %fd58, %fd55, 0d3F3C71C72D1B5154;
	fma.rn.f64 	%fd60, %fd59, %fd55, 0d3F624924923BE72D;
	fma.rn.f64 	%fd61, %fd60, %fd55, 0d3F8999999999A3C4;
	fma.rn.f64 	%fd62, %fd61, %fd55, 0d3FB5555555555554;
	sub.f64 	%fd63, %fd46, %fd54;
	add.f64 	%fd64, %fd63, %fd63;
	neg.f64 	%fd65, %fd54;
	fma.rn.f64 	%fd66, %fd65, %fd46, %fd64;
	mul.f64 	%fd67, %fd52, %fd66;
	mul.f64 	%fd68, %fd55, %fd62;
	fma.rn.f64 	%fd69, %fd68, %fd54, %fd67;
	xor.b32  	%r40, %r118, -2147483648;
	mov.b32 	%r41, 1127219200;
	mov.b64 	%fd70, {%r40, %r41};
	mov.b32 	%r42, -2147483648;
	mov.b64 	%fd71, {%r42, %r41};
	sub.f64 	%fd72, %fd70, %fd71;
	fma.rn.f64 	%fd73, %fd72, 0d3FE62E42FEFA39EF, %fd54;
	fma.rn.f64 	%fd74, %fd72, 0dBFE62E42FEFA39EF, %fd73;
	sub.f64 	%fd75, %fd74, %fd54;
	sub.f64 	%fd76, %fd69, %fd75;
	fma.rn.f64 	%fd77, %fd72, 0d3C7ABC9E3B39803F, %fd76;
	add.f64 	%fd135, %fd73, %fd77;
	bra.uni 	$L__BB114_8;
$L__BB114_7:
	fma.rn.f64 	%fd45, %fd133, 0d7FF0000000000000, 0d7FF0000000000000;
	{
	.reg .b32 %temp; 
	mov.b64 	{%temp, %r32}, %fd133;
	}
	and.b32  	%r33, %r32, 2147483647;
	setp.eq.s32 	%p4, %r33, 0;
	selp.f64 	%fd135, 0dFFF0000000000000, %fd45, %p4;
$L__BB114_8:
	add.s32 	%r14, %r3, 128;
	setp.ge.u32 	%p6, %r14, %r27;
	@%p6 bra 	$L__BB114_17;
	mul.wide.u32 	%rd6, %r14, 8;
	add.s64 	%rd7, %rd1, %rd6;
	ld.global.f64 	%fd136, [%rd7];
	{
	.reg .b32 %temp; 
	mov.b64 	{%temp, %r119}, %fd136;
	}
	{
	.reg .b32 %temp; 
	mov.b64 	{%r120, %temp}, %fd136;
	}
	setp.gt.s32 	%p7, %r119, 1048575;
	mov.b32 	%r121, -1023;
	@%p7 bra 	$L__BB114_11;
	mul.f64 	%fd136, %fd136, 0d4350000000000000;
	{
	.reg .b32 %temp; 
	mov.b64 	{%temp, %r119}, %fd136;
	}
	{
	.reg .b32 %temp; 
	mov.b64 	{%r120, %temp}, %fd136;
	}
	mov.b32 	%r121, -1077;
$L__BB114_11:
	add.s32 	%r45, %r119, -1;
	setp.gt.u32 	%p8, %r45, 2146435070;
	@%p8 bra 	$L__BB114_15;
	shr.u32 	%r48, %r119, 20;
	add.s32 	%r122, %r121, %r48;
	and.b32  	%r49, %r119, 1048575;
	or.b32  	%r50, %r49, 1072693248;
	mov.b64 	%fd137, {%r120, %r50};
	setp.lt.u32 	%p10, %r50, 1073127583;
	@%p10 bra 	$L__BB114_14;
	{
	.reg .b32 %temp; 
	mov.b64 	{%r51, %temp}, %fd137;
	}
	{
	.reg .b32 %temp; 
	mov.b64 	{%temp, %r52}, %fd137;
	}
	add.s32 	%r53, %r52, -1048576;
	mov.b64 	%fd137, {%r51, %r53};
	add.s32 	%r122, %r122, 1;
$L__BB114_14:
	add.f64 	%fd79, %fd137, 0dBFF0000000000000;
	add.f64 	%fd80, %fd137, 0d3FF0000000000000;
	rcp.approx.ftz.f64 	%fd81, %fd80;
	neg.f64 	%fd82, %fd80;
	fma.rn.f64 	%fd83, %fd82, %fd81, 0d3FF0000000000000;
	fma.rn.f64 	%fd84, %fd83, %fd83, %fd83;
	fma.rn.f64 	%fd85, %fd84, %fd81, %fd81;
	mul.f64 	%fd86, %fd79, %fd85;
	fma.rn.f64 	%fd87, %fd79, %fd85, %fd86;
	mul.f64 	%fd88, %fd87, %fd87;
	fma.rn.f64 	%fd89, %fd88, 0d3EB1380B3AE80F1E, 0d3ED0EE258B7A8B04;
	fma.rn.f64 	%fd90, %fd89, %fd88, 0d3EF3B2669F02676F;
	fma.rn.f64 	%fd91, %fd90, %fd88, 0d3F1745CBA9AB0956;
	fma.rn.f64 	%fd92, %fd91, %fd88, 0d3F3C71C72D1B5154;
	fma.rn.f64 	%fd93, %fd92, %fd88, 0d3F624924923BE72D;
	fma.rn.f64 	%fd94, %fd93, %fd88, 0d3F8999999999A3C4;
	fma.rn.f64 	%fd95, %fd94, %fd88, 0d3FB5555555555554;
	sub.f64 	%fd96, %fd79, %fd87;
	add.f64 	%fd97, %fd96, %fd96;
	neg.f64 	%fd98, %fd87;
	fma.rn.f64 	%fd99, %fd98, %fd79, %fd97;
	mul.f64 	%fd100, %fd85, %fd99;
	mul.f64 	%fd101, %fd88, %fd95;
	fma.rn.f64 	%fd102, %fd101, %fd87, %fd100;
	xor.b32  	%r54, %r122, -2147483648;
	mov.b32 	%r55, 1127219200;
	mov.b64 	%fd103, {%r54, %r55};
	mov.b32 	%r56, -2147483648;
	mov.b64 	%fd104, {%r56, %r55};
	sub.f64 	%fd105, %fd103, %fd104;
	fma.rn.f64 	%fd106, %fd105, 0d3FE62E42FEFA39EF, %fd87;
	fma.rn.f64 	%fd107, %fd105, 0dBFE62E42FEFA39EF, %fd106;
	sub.f64 	%fd108, %fd107, %fd87;
	sub.f64 	%fd109, %fd102, %fd108;
	fma.rn.f64 	%fd110, %fd105, 0d3C7ABC9E3B39803F, %fd109;
	add.f64 	%fd138, %fd106, %fd110;
	bra.uni 	$L__BB114_16;
$L__BB114_15:
	fma.rn.f64 	%fd78, %fd136, 0d7FF0000000000000, 0d7FF0000000000000;
	{
	.reg .b32 %temp; 
	mov.b64 	{%temp, %r46}, %fd136;
	}
	and.b32  	%r47, %r46, 2147483647;
	setp.eq.s32 	%p9, %r47, 0;
	selp.f64 	%fd138, 0dFFF0000000000000, %fd78, %p9;
$L__BB114_16:
	add.f64 	%fd135, %fd135, %fd138;
$L__BB114_17:
	shl.b32 	%r57, %r1, 3;
	mov.u32 	%r58, __smem_d;
	add.s32 	%r25, %r58, %r57;
	st.shared.f64 	[%r25], %fd135;
	barrier.sync 	0;
	barrier.sync 	0;
	barrier.sync 	0;
	setp.gt.u32 	%p11, %r1, 63;
	@%p11 bra 	$L__BB114_19;
	ld.shared.f64 	%fd111, [%r25+512];
	add.f64 	%fd135, %fd135, %fd111;
	st.shared.f64 	[%r25], %fd135;
$L__BB114_19:
	barrier.sync 	0;
	setp.gt.u32 	%p12, %r1, 31;
	@%p12 bra 	$L__BB114_37;
	// begin inline asm
	activemask.b32 %r59;
	// end inline asm
	ld.shared.f64 	%fd112, [%r25+256];
	add.f64 	%fd23, %fd135, %fd112;
	setp.ne.s32 	%p13, %r59, -1;
	@%p13 bra 	$L__BB114_22;
	// begin inline asm
	mov.b64 {%r67,%r68}, %fd23;
	// end inline asm
	shfl.sync.down.b32	%r70|%p17, %r68, 16, 31, -1;
	shfl.sync.down.b32	%r69|%p18, %r67, 16, 31, -1;
	// begin inline asm
	mov.b64 %fd141, {%r69,%r70};
	// end inline asm
	bra.uni 	$L__BB114_23;
$L__BB114_22:
	// begin inline asm
	mov.u32 %r60, %laneid;
	// end inline asm
	fns.b32 	%r65, %r59, %r60, 17;
	setp.gt.u32 	%p14, %r65, 31;
	selp.b32 	%r66, %r60, %r65, %p14;
	// begin inline asm
	mov.b64 {%r61,%r62}, %fd23;
	// end inline asm
	shfl.sync.idx.b32	%r64|%p15, %r62, %r66, 31, %r59;
	shfl.sync.idx.b32	%r63|%p16, %r61, %r66, 31, %r59;
	// begin inline asm
	mov.b64 %fd141, {%r63,%r64};
	// end inline asm
$L__BB114_23:
	setp.eq.s32 	%p19, %r59, -1;
	add.f64 	%fd27, %fd23, %fd141;
	@%p19 bra 	$L__BB114_25;
	// begin inline asm
	mov.u32 %r71, %laneid;
	// end inline asm
	fns.b32 	%r76, %r59, %r71, 9;
	setp.gt.u32 	%p20, %r76, 31;
	selp.b32 	%r77, %r71, %r76, %p20;
	// begin inline asm
	mov.b64 {%r72,%r73}, %fd27;
	// end inline asm
	shfl.sync.idx.b32	%r75|%p21, %r73, %r77, 31, %r59;
	shfl.sync.idx.b32	%r74|%p22, %r72, %r77, 31, %r59;
	// begin inline asm
	mov.b64 %fd142, {%r74,%r75};
	// end inline asm
	bra.uni 	$L__BB114_26;
$L__BB114_25:
	// begin inline asm
	mov.b64 {%r78,%r79}, %fd27;
	// end inline asm
	shfl.sync.down.b32	%r81|%p23, %r79, 8, 31, -1;
	shfl.sync.down.b32	%r80|%p24, %r78, 8, 31, -1;
	// begin inline asm
	mov.b64 %fd142, {%r80,%r81};
	// end inline asm
$L__BB114_26:
	setp.eq.s32 	%p25, %r59, -1;
	add.f64 	%fd31, %fd27, %fd142;
	@%p25 bra 	$L__BB114_28;
	// begin inline asm
	mov.u32 %r82, %laneid;
	// end inline asm
	fns.b32 	%r87, %r59, %r82, 5;
	setp.gt.u32 	%p26, %r87, 31;
	selp.b32 	%r88, %r82, %r87, %p26;
	// begin inline asm
	mov.b64 {%r83,%r84}, %fd31;
	// end inline asm
	shfl.sync.idx.b32	%r86|%p27, %r84, %r88, 31, %r59;
	shfl.sync.idx.b32	%r85|%p28, %r83, %r88, 31, %r59;
	// begin inline asm
	mov.b64 %fd143, {%r85,%r86};
	// end inline asm
	bra.uni 	$L__BB114_29;
$L__BB114_28:
	// begin inline asm
	mov.b64 {%r89,%r90}, %fd31;
	// end inline asm
	shfl.sync.down.b32	%r92|%p29, %r90, 4, 31, -1;
	shfl.sync.down.b32	%r91|%p30, %r89, 4, 31, -1;
	// begin inline asm
	mov.b64 %fd143, {%r91,%r92};
	// end inline asm
$L__BB114_29:
	setp.eq.s32 	%p31, %r59, -1;
	add.f64 	%fd35, %fd31, %fd143;
	@%p31 bra 	$L__BB114_31;
	// begin inline asm
	mov.u32 %r93, %laneid;
	// end inline asm
	fns.b32 	%r98, %r59, %r93, 3;
	setp.gt.u32 	%p32, %r98, 31;
	selp.b32 	%r99, %r93, %r98, %p32;
	// begin inline asm
	mov.b64 {%r94,%r95}, %fd35;
	// end inline asm
	shfl.sync.idx.b32	%r97|%p33, %r95, %r99, 31, %r59;
	shfl.sync.idx.b32	%r96|%p34, %r94, %r99, 31, %r59;
	// begin inline asm
	mov.b64 %fd144, {%r96,%r97};
	// end inline asm
	bra.uni 	$L__BB114_32;
$L__BB114_31:
	// begin inline asm
	mov.b64 {%r100,%r101}, %fd35;
	// end inline asm
	shfl.sync.down.b32	%r103|%p35, %r101, 2, 31, -1;
	shfl.sync.down.b32	%r102|%p36, %r100, 2, 31, -1;
	// begin inline asm
	mov.b64 %fd144, {%r102,%r103};
	// end inline asm
$L__BB114_32:
	setp.eq.s32 	%p37, %r59, -1;
	add.f64 	%fd39, %fd35, %fd144;
	@%p37 bra 	$L__BB114_34;
	// begin inline asm
	mov.u32 %r104, %laneid;
	// end inline asm
	fns.b32 	%r109, %r59, %r104, 2;
	setp.gt.u32 	%p38, %r109, 31;
	selp.b32 	%r110, %r104, %r109, %p38;
	// begin inline asm
	mov.b64 {%r105,%r106}, %fd39;
	// end inline asm
	shfl.sync.idx.b32	%r108|%p39, %r106, %r110, 31, %r59;
	shfl.sync.idx.b32	%r107|%p40, %r105, %r110, 31, %r59;
	// begin inline asm
	mov.b64 %fd145, {%r107,%r108};
	// end inline asm
	bra.uni 	$L__BB114_35;
$L__BB114_34:
	// begin inline asm
	mov.b64 {%r111,%r112}, %fd39;
	// end inline asm
	shfl.sync.down.b32	%r114|%p41, %r112, 1, 31, -1;
	shfl.sync.down.b32	%r113|%p42, %r111, 1, 31, -1;
	// begin inline asm
	mov.b64 %fd145, {%r113,%r114};
	// end inline asm
$L__BB114_35:
	add.f64 	%fd43, %fd39, %fd145;
	setp.ne.s32 	%p43, %r1, 0;
	@%p43 bra 	$L__BB114_37;
	cvta.to.global.u64 	%rd8, %rd2;
	mul.wide.u32 	%rd9, %r2, 8;
	add.s64 	%rd10, %rd8, %rd9;
	st.global.f64 	[%rd10], %fd43;
$L__BB114_37:
	ret;

}
	// .globl	_Z10reduceLog5IdLj64EEvPT_S1_j
.visible .entry _Z10reduceLog5IdLj64EEvPT_S1_j(
	.param .u64 .ptr .align 1 _Z10reduceLog5IdLj64EEvPT_S1_j_param_0,
	.param .u64 .ptr .align 1 _Z10reduceLog5IdLj64EEvPT_S1_j_param_1,
	.param .u32 _Z10reduceLog5IdLj64EEvPT_S1_j_param_2
)
{
	.reg .pred 	%p<43>;
	.reg .b32 	%r<123>;
	.reg .b64 	%rd<11>;
	.reg .b64 	%fd<142>;

	ld.param.u64 	%rd3, [_Z10reduceLog5IdLj64EEvPT_S1_j_param_0];
	ld.param.u64 	%rd2, [_Z10reduceLog5IdLj64EEvPT_S1_j_param_1];
	ld.param.u32 	%r27, [_Z10reduceLog5IdLj64EEvPT_S1_j_param_2];
	cvta.to.global.u64 	%rd1, %rd3;
	mov.u32 	%r1, %tid.x;
	mov.u32 	%r2, %ctaid.x;
	shl.b32 	%r28, %r2, 7;
	add.s32 	%r3, %r28, %r1;
	setp.ge.u32 	%p1, %r3, %r27;
	mov.f64 	%fd132, 0d0000000000000000;
	@%p1 bra 	$L__BB115_8;
	mul.wide.u32 	%rd4, %r3, 8;
	add.s64 	%rd5, %rd1, %rd4;
	ld.global.f64 	%fd130, [%rd5];
	{
	.reg .b32 %temp; 
	mov.b64 	{%temp, %r115}, %fd130;
	}
	{
	.reg .b32 %temp; 
	mov.b64 	{%r116, %temp}, %fd130;
	}
	setp.gt.s32 	%p2, %r115, 1048575;
	mov.b32 	%r117, -1023;
	@%p2 bra 	$L__BB115_3;
	mul.f64 	%fd130, %fd130, 0d4350000000000000;
	{
	.reg .b32 %temp; 
	mov.b64 	{%temp, %r115}, %fd130;
	}
	{
	.reg .b32 %temp; 
	mov.b64 	{%r116, %temp}, %fd130;
	}
	mov.b32 	%r117, -1077;
$L__BB115_3:
	add.s32 	%r31, %r115, -1;
	setp.gt.u32 	%p3, %r31, 2146435070;
	@%p3 bra 	$L__BB115_7;
	shr.u32 	%r34, %r115, 20;
	add.s32 	%r118, %r117, %r34;
	and.b32  	%r35, %r115, 1048575;
	or.b32  	%r36, %r35, 1072693248;
	mov.b64 	%fd131, {%r116, %r36};
	setp.lt.u32 	%p5, %r36, 1073127583;
	@%p5 bra 	$L__BB115_6;
	{
	.reg .b32 %temp; 
	mov.b64 	{%r37, %temp}, %fd131;
	}
	{
	.reg .b32 %temp; 
	mov.b64 	{%temp, %r38}, %fd131;
	}
	add.s32 	%r39, %r38, -1048576;
	mov.b64 	%fd131, {%r37, %r39};
	add.s32 	%r118, %r118, 1;
$L__BB115_6:
	add.f64 	%fd44, %fd131, 0dBFF0000000000000;
	add.f64 	%fd45, %fd131, 0d3FF0000000000000;
	rcp.approx.ftz.f64 	%fd46, %fd45;
	neg.f64 	%fd47, %fd45;
	fma.rn.f64 	%fd48, %fd47, %fd46, 0d3FF0000000000000;
	fma.rn.f64 	%fd49, %fd48, %fd48, %fd48;
	fma.rn.f64 	%fd50, %fd49, %fd46, %fd46;
	mul.f64 	%fd51, %fd44, %fd50;
	fma.rn.f64 	%fd52, %fd44, %fd50, %fd51;
	mul.f64 	%fd53, %fd52, %fd52;
	fma.rn.f64 	%fd54, %fd53, 0d3EB1380B3AE80F1E, 0d3ED0EE258B7A8B04;
	fma.rn.f64 	%fd55, %fd54, %fd53, 0d3EF3B2669F02676F;
	fma.rn.f64 	%fd56, %fd55, %fd53, 0d3F1745CBA9AB0956;
	fma.rn.f64 	%fd57, %fd56, %fd53, 0d3F3C71C72D1B5154;
	fma.rn.f64 	%fd58, %fd57, %fd53, 0d3F624924923BE72D;
	fma.rn.f64 	%fd59, %fd58, %fd53, 0d3F8999999999A3C4;
	fma.rn.f64 	%fd60, %fd59, %fd53, 0d3FB5555555555554;
	sub.f64 	%fd61, %fd44, %fd52;
	add.f64 	%fd62, %fd61, %fd61;
	neg.f64 	%fd63, %fd52;
	fma.rn.f64 	%fd64, %fd63, %fd44, %fd62;
	mul.f64 	%fd65, %fd50, %fd64;
	mul.f64 	%fd66, %fd53, %fd60;
	fma.rn.f64 	%fd67, %fd66, %fd52, %fd65;
	xor.b32  	%r40, %r118, -2147483648;
	mov.b32 	%r41, 1127219200;
	mov.b64 	%fd68, {%r40, %r41};
	mov.b32 	%r42, -2147483648;
	mov.b64 	%fd69, {%r42, %r41};
	sub.f64 	%fd70, %fd68, %fd69;
	fma.rn.f64 	%fd71, %fd70, 0d3FE62E42FEFA39EF, %fd52;
	fma.rn.f64 	%fd72, %fd70, 0dBFE62E42FEFA39EF, %fd71;
	sub.f64 	%fd73, %fd72, %fd52;
	sub.f64 	%fd74, %fd67, %fd73;
	fma.rn.f64 	%fd75, %fd70, 0d3C7ABC9E3B39803F, %fd74;
	add.f64 	%fd132, %fd71, %fd75;
	bra.uni 	$L__BB115_8;
$L__BB115_7:
	fma.rn.f64 	%fd43, %fd130, 0d7FF0000000000000, 0d7FF0000000000000;
	{
	.reg .b32 %temp; 
	mov.b64 	{%temp, %r32}, %fd130;
	}
	and.b32  	%r33, %r32, 2147483647;
	setp.eq.s32 	%p4, %r33, 0;
	selp.f64 	%fd132, 0dFFF0000000000000, %fd43, %p4;
$L__BB115_8:
	add.s32 	%r14, %r3, 64;
	setp.ge.u32 	%p6, %r14, %r27;
	@%p6 bra 	$L__BB115_17;
	mul.wide.u32 	%rd6, %r14, 8;
	add.s64 	%rd7, %rd1, %rd6;
	ld.global.f64 	%fd133, [%rd7];
	{
	.reg .b32 %temp; 
	mov.b64 	{%temp, %r119}, %fd133;
	}
	{
	.reg .b32 %temp; 
	mov.b64 	{%r120, %temp}, %fd133;
	}
	setp.gt.s32 	%p7, %r119, 1048575;
	mov.b32 	%r121, -1023;
	@%p7 bra 	$L__BB115_11;
	mul.f64 	%fd133, %fd133, 0d4350000000000000;
	{
	.reg .b32 %temp; 
	mov.b64 	{%temp, %r119}, %fd133;
	}
	{
	.reg .b32 %temp; 
	mov.b64 	{%r120, %temp}, %fd133;
	}
	mov.b32 	%r121, -1077;
$L__BB115_11:
	add.s32 	%r45, %r119, -1;
	setp.gt.u32 	%p8, %r45, 2146435070;
	@%p8 bra 	$L__BB115_15;
	shr.u32 	%r48, %r119, 20;
	add.s32 	%r122, %r121, %r48;
	and.b32  	%r49, %r119, 1048575;
	or.b32  	%r50, %r49, 1072693248;
	mov.b64 	%fd134, {%r120, %r50};
	setp.lt.u32 	%p10, %r50, 1073127583;
	@%p10 bra 	$L__BB115_14;
	{
	.reg .b32 %temp; 
	mov.b64 	{%r51, %temp}, %fd134;
	}
	{
	.reg .b32 %temp; 
	mov.b64 	{%temp, %r52}, %fd134;
	}
	add.s32 	%r53, %r52, -1048576;
	mov.b64 	%fd134, {%r51, %r53};
	add.s32 	%r122, %r122, 1;
$L__BB115_14:
	add.f64 	%fd77, %fd134, 0dBFF0000000000000;
	add.f64 	%fd78, %fd134, 0d3FF0000000000000;
	rcp.approx.ftz.f64 	%fd79, %fd78;
	neg.f64 	%fd80, %fd78;
	fma.rn.f64 	%fd81, %fd80, %fd79, 0d3FF0000000000000;
	fma.rn.f64 	%fd82, %fd81, %fd81, %fd81;
	fma.rn.f64 	%fd83, %fd82, %fd79, %fd79;
	mul.f64 	%fd84, %fd77, %fd83;
	fma.rn.f64 	%fd85, %fd77, %fd83, %fd84;
	mul.f64 	%fd86, %fd85, %fd85;
	fma.rn.f64 	%fd87, %fd86, 0d3EB1380B3AE80F1E, 0d3ED0EE258B7A8B04;
	fma.rn.f64 	%fd88, %fd87, %fd86, 0d3EF3B2669F02676F;
	fma.rn.f64 	%fd89, %fd88, %fd86, 0d3F1745CBA9AB0956;
	fma.rn.f64 	%fd90, %fd89, %fd86, 0d3F3C71C72D1B5154;
	fma.rn.f64 	%fd91, %fd90, %fd86, 0d3F624924923BE72D;
	fma.rn.f64 	%fd92, %fd91, %fd86, 0d3F8999999999A3C4;
	fma.rn.f64 	%fd93, %fd92, %fd86, 0d3FB5555555555554;
	sub.f64 	%fd94, %fd77, %fd85;
	add.f64 	%fd95, %fd94, %fd94;
	neg.f64 	%fd96, %fd85;
	fma.rn.f64 	%fd97, %fd96, %fd77, %fd95;
	mul.f64 	%fd98, %fd83, %fd97;
	mul.f64 	%fd99, %fd86, %fd93;
	fma.rn.f64 	%fd100, %fd99, %fd85, %fd98;
	xor.b32  	%r54, %r122, -2147483648;
	mov.b32 	%r55, 1127219200;
	mov.b64 	%fd101, {%r54, %r55};
	mov.b32 	%r56, -2147483648;
	mov.b64 	%fd102, {%r56, %r55};
	sub.f64 	%fd103, %fd101, %fd102;
	fma.rn.f64 	%fd104, %fd103, 0d3FE62E42FEFA39EF, %fd85;
	fma.rn.f64 	%fd105, %fd103, 0dBFE62E42FEFA39EF, %fd104;
	sub.f64 	%fd106, %fd105, %fd85;
	sub.f64 	%fd107, %fd100, %fd106;
	fma.rn.f64 	%fd108, %fd103, 0d3C7ABC9E3B39803F, %fd107;
	add.f64 	%fd135, %fd104, %fd108;
	bra.uni 	$L__BB115_16;
$L__BB115_15:
	fma.rn.f64 	%fd76, %fd133, 0d7FF0000000000000, 0d7FF0000000000000;
	{
	.reg .b32 %temp; 
	mov.b64 	{%temp, %r46}, %fd133;
	}
	and.b32  	%r47, %r46, 2147483647;
	setp.eq.s32 	%p9, %r47, 0;
	selp.f64 	%fd135, 0dFFF0000000000000, %fd76, %p9;
$L__BB115_16:
	add.f64 	%fd132, %fd132, %fd135;
$L__BB115_17:
	shl.b32 	%r57, %r1, 3;
	mov.u32 	%r58, __smem_d;
	add.s32 	%r25, %r58, %r57;
	st.shared.f64 	[%r25], %fd132;
	barrier.sync 	0;
	barrier.sync 	0;
	barrier.sync 	0;
	barrier.sync 	0;
	setp.gt.u32 	%p11, %r1, 31;
	@%p11 bra 	$L__BB115_35;
	// begin inline asm
	activemask.b32 %r59;
	// end inline asm
	ld.shared.f64 	%fd109, [%r25+256];
	add.f64 	%fd21, %fd132, %fd109;
	setp.ne.s32 	%p12, %r59, -1;
	@%p12 bra 	$L__BB115_20;
	// begin inline asm
	mov.b64 {%r67,%r68}, %fd21;
	// end inline asm
	shfl.sync.down.b32	%r70|%p16, %r68, 16, 31, -1;
	shfl.sync.down.b32	%r69|%p17, %r67, 16, 31, -1;
	// begin inline asm
	mov.b64 %fd137, {%r69,%r70};
	// end inline asm
	bra.uni 	$L__BB115_21;
$L__BB115_20:
	// begin inline asm
	mov.u32 %r60, %laneid;
	// end inline asm
	fns.b32 	%r65, %r59, %r60, 17;
	setp.gt.u32 	%p13, %r65, 31;
	selp.b32 	%r66, %r60, %r65, %p13;
	// begin inline asm
	mov.b64 {%r61,%r62}, %fd21;
	// end inline asm
	shfl.sync.idx.b32	%r64|%p14, %r62, %r66, 31, %r59;
	shfl.sync.idx.b32	%r63|%p15, %r61, %r66, 31, %r59;
	// begin inline asm
	mov.b64 %fd137, {%r63,%r64};
	// end inline asm
$L__BB115_21:
	setp.eq.s32 	%p18, %r59, -1;
	add.f64 	%fd25, %fd21, %fd137;
	@%p18 bra 	$L__BB115_23;
	// begin inline asm
	mov.u32 %r71, %laneid;
	// end inline asm
	fns.b32 	%r76, %r59, %r71, 9;
	setp.gt.u32 	%p19, %r76, 31;
	selp.b32 	%r77, %r71, %r76, %p19;
	// begin inline asm
	mov.b64 {%r72,%r73}, %fd25;
	// end inline asm
	shfl.sync.idx.b32	%r75|%p20, %r73, %r77, 31, %r59;
	shfl.sync.idx.b32	%r74|%p21, %r72, %r77, 31, %r59;
	// begin inline asm
	mov.b64 %fd138, {%r74,%r75};
	// end inline asm
	bra.uni 	$L__BB115_24;
$L__BB115_23:
	// begin inline asm
	mov.b64 {%r78,%r79}, %fd25;
	// end inline asm
	shfl.sync.down.b32	%r81|%p22, %r79, 8, 31, -1;
	shfl.sync.down.b32	%r80|%p23, %r78, 8, 31, -1;
	// begin inline asm
	mov.b64 %fd138, {%r80,%r81};
	// end inline asm
$L__BB115_24:
	setp.eq.s32 	%p24, %r59, -1;
	add.f64 	%fd29, %fd25, %fd138;
	@%p24 bra 	$L__BB115_26;
	// begin inline asm
	mov.u32 %r82, %laneid;
	// end inline asm
	fns.b32 	%r87, %r59, %r82, 5;
	setp.gt.u32 	%p25, %r87, 31;
	selp.b32 	%r88, %r82, %r87, %p25;
	// begin inline asm
	mov.b64 {%r83,%r84}, %fd29;
	// end inline asm
	shfl.sync.idx.b32	%r86|%p26, %r84, %r88, 31, %r59;
	shfl.sync.idx.b32	%r85|%p27, %r83, %r88, 31, %r59;
	// begin inline asm
	mov.b64 %fd139, {%r85,%r86};
	// end inline asm
	bra.uni 	$L__BB115_27;
$L__BB115_26:
	// begin inline asm
	mov.b64 {%r89,%r90}, %fd29;
	// end inline asm
	shfl.sync.down.b32	%r92|%p28, %r90, 4, 31, -1;
	shfl.sync.down.b32	%r91|%p29, %r89, 4, 31, -1;
	// begin inline asm
	mov.b64 %fd139, {%r91,%r92};
	// end inline asm
$L__BB115_27:
	setp.eq.s32 	%p30, %r59, -1;
	add.f64 	%fd33, %fd29, %fd139;
	@%p30 bra 	$L__BB115_29;
	// begin inline asm
	mov.u32 %r93, %laneid;
	// end inline asm
	fns.b32 	%r98, %r59, %r93, 3;
	setp.gt.u32 	%p31, %r98, 31;
	selp.b32 	%r99, %r93, %r98, %p31;
	// begin inline asm
	mov.b64 {%r94,%r95}, %fd33;
	// end inline asm
	shfl.sync.idx.b32	%r97|%p32, %r95, %r99, 31, %r59;
	shfl.sync.idx.b32	%r96|%p33, %r94, %r99, 31, %r59;
	// begin inline asm
	mov.b64 %fd140, {%r96,%r97};
	// end inline asm
	bra.uni 	$L__BB115_30;
$L__BB115_29:
	// begin inline asm
	mov.b64 {%r100,%r101}, %fd33;
	// end inline asm
	shfl.sync.down.b32	%r103|%p34, %r101, 2, 31, -1;
	shfl.sync.down.b32	%r102|%p35, %r100, 2, 31, -1;
	// begin inline asm
	mov.b64 %fd140, {%r102,%r103};
	// end inline asm
$L__BB115_30:
	setp.eq.s32 	%p36, %r59, -1;
	add.f64 	%fd37, %fd33, %fd140;
	@%p36 bra 	$L__BB115_32;
	// begin inline asm
	mov.u32 %r104, %laneid;
	// end inline asm
	fns.b32 	%r109, %r59, %r104, 2;
	setp.gt.u32 	%p37, %r109, 31;
	selp.b32 	%r110, %r104, %r109, %p37;
	// begin inline asm
	mov.b64 {%r105,%r106}, %fd37;
	// end inline asm
	shfl.sync.idx.b32	%r108|%p38, %r106, %r110, 31, %r59;
	shfl.sync.idx.b32	%r107|%p39, %r105, %r110, 31, %r59;
	// begin inline asm
	mov.b64 %fd141, {%r107,%r108};
	// end inline asm
	bra.uni 	$L__BB115_33;
$L__BB115_32:
	// begin inline asm
	mov.b64 {%r111,%r112}, %fd37;
	// end inline asm
	shfl.sync.down.b32	%r114|%p40, %r112, 1, 31, -1;
	shfl.sync.down.b32	%r113|%p41, %r111, 1, 31, -1;
	// begin inline asm
	mov.b64 %fd141, {%r113,%r114};
	// end inline asm
$L__BB115_33:
	add.f64 	%fd41, %fd37, %fd141;
	setp.ne.s32 	%p42, %r1, 0;
	@%p42 bra 	$L__BB115_35;
	cvta.to.global.u64 	%rd8, %rd2;
	mul.wide.u32 	%rd9, %r2, 8;
	add.s64 	%rd10, %rd8, %rd9;
	st.global.f64 	[%rd10], %fd41;
$L__BB115_35:
	ret;

}
	// .globl	_Z10reduceLog5IdLj32EEvPT_S1_j
.visible .entry _Z10reduceLog5IdLj32EEvPT_S1_j(
	.param .u64 .ptr .align 1 _Z10reduceLog5IdLj32EEvPT_S1_j_param_0,
	.param .u64 .ptr .align 1 _Z10reduceLog5IdLj32EEvPT_S1_j_param_1,
	.param .u32 _Z10reduceLog5IdLj32EEvPT_S1_j_param_2
)
{
	.reg .pred 	%p<43>;
	.reg .b32 	%r<123>;
	.reg .b64 	%rd<11>;
	.reg .b64 	%fd<140>;

	ld.param.u64 	%rd3, [_Z10reduceLog5IdLj32EEvPT_S1_j_param_0];
	ld.param.u64 	%rd2, [_Z10reduceLog5IdLj32EEvPT_S1_j_param_1];
	ld.param.u32 	%r26, [_Z10reduceLog5IdLj32EEvPT_S1_j_param_2];
	cvta.to.global.u64 	%rd1, %rd3;
	mov.u32 	%r1, %tid.x;
	mov.u32 	%r2, %ctaid.x;
	shl.b32 	%r27, %r2, 6;
	add.s32 	%r3, %r27, %r1;
	setp.ge.u32 	%p1, %r3, %r26;
	mov.f64 	%fd130, 0d0000000000000000;
	@%p1 bra 	$L__BB116_8;
	mul.wide.u32 	%rd4, %r3, 8;
	add.s64 	%rd5, %rd1, %rd4;
	ld.global.f64 	%fd128, [%rd5];
	{
	.reg .b32 %temp; 
	mov.b64 	{%temp, %r115}, %fd128;
	}
	{
	.reg .b32 %temp; 
	mov.b64 	{%r116, %temp}, %fd128;
	}
	setp.gt.s32 	%p2, %r115, 1048575;
	mov.b32 	%r117, -1023;
	@%p2 bra 	$L__BB116_3;
	mul.f64 	%fd128, %fd128, 0d4350000000000000;
	{
	.reg .b32 %temp; 
	mov.b64 	{%temp, %r115}, %fd128;
	}
	{
	.reg .b32 %temp; 
	mov.b64 	{%r116, %temp}, %fd128;
	}
	mov.b32 	%r117, -1077;
$L__BB116_3:
	add.s32 	%r30, %r115, -1;
	setp.gt.u32 	%p3, %r30, 2146435070;
	@%p3 bra 	$L__BB116_7;
	shr.u32 	%r33, %r115, 20;
	add.s32 	%r118, %r117, %r33;
	and.b32  	%r34, %r115, 1048575;
	or.b32  	%r35, %r34, 1072693248;
	mov.b64 	%fd129, {%r116, %r35};
	setp.lt.u32 	%p5, %r35, 1073127583;
	@%p5 bra 	$L__BB116_6;
	{
	.reg .b32 %temp; 
	mov.b64 	{%r36, %temp}, %fd129;
	}
	{
	.reg .b32 %temp; 
	mov.b64 	{%temp, %r37}, %fd129;
	}
	add.s32 	%r38, %r37, -1048576;
	mov.b64 	%fd129, {%r36, %r38};
	add.s32 	%r118, %r118, 1;
$L__BB116_6:
	add.f64 	%fd43, %fd129, 0dBFF0000000000000;
	add.f64 	%fd44, %fd129, 0d3FF0000000000000;
	rcp.approx.ftz.f64 	%fd45, %fd44;
	neg.f64 	%fd46, %fd44;
	fma.rn.f64 	%fd47, %fd46, %fd45, 0d3FF0000000000000;
	fma.rn.f64 	%fd48, %fd47, %fd47, %fd47;
	fma.rn.f64 	%fd49, %fd48, %fd45, %fd45;
	mul.f64 	%fd50, %fd43, %fd49;
	fma.rn.f64 	%fd51, %fd43, %fd49, %fd50;
	mul.f64 	%fd52, %fd51, %fd51;
	fma.rn.f64 	%fd53, %fd52, 0d3EB1380B3AE80F1E, 0d3ED0EE258B7A8B04;
	fma.rn.f64 	%fd54, %fd53, %fd52, 0d3EF3B2669F02676F;
	fma.rn.f64 	%fd55, %fd54, %fd52, 0d3F1745CBA9AB0956;
	fma.rn.f64 	%fd56, %fd55, %fd52, 0d3F3C71C72D1B5154;
	fma.rn.f64 	%fd57, %fd56, %fd52, 0d3F624924923BE72D;
	fma.rn.f64 	%fd58, %fd57, %fd52, 0d3F8999999999A3C4;
	fma.rn.f64 	%fd59, %fd58, %fd52, 0d3FB5555555555554;
	sub.f64 	%fd60, %fd43, %fd51;
	add.f64 	%fd61, %fd60, %fd60;
	neg.f64 	%fd62, %fd51;
	fma.rn.f64 	%fd63, %fd62, %fd43, %fd61;
	mul.f64 	%fd64, %fd49, %fd63;
	mul.f64 	%fd65, %fd52, %fd59;
	fma.rn.f64 	%fd66, %fd65, %fd51, %fd64;
	xor.b32  	%r39, %r118, -2147483648;
	mov.b32 	%r40, 1127219200;
	mov.b64 	%fd67, {%r39, %r40};
	mov.b32 	%r41, -2147483648;
	mov.b64 	%fd68, {%r41, %r40};
	sub.f64 	%fd69, %fd67, %fd68;
	fma.rn.f64 	%fd70, %fd69, 0d3FE62E42FEFA39EF, %fd51;
	fma.rn.f64 	%fd71, %fd69, 0dBFE62E42FEFA39EF, %fd70;
	sub.f64 	%fd72, %fd71, %fd51;
	sub.f64 	%fd73, %fd66, %fd72;
	fma.rn.f64 	%fd74, %fd69, 0d3C7ABC9E3B39803F, %fd73;
	add.f64 	%fd130, %fd70, %fd74;
	bra.uni 	$L__BB116_8;
$L__BB116_7:
	fma.rn.f64 	%fd42, %fd128, 0d7FF0000000000000, 0d7FF0000000000000;
	{
	.reg .b32 %temp; 
	mov.b64 	{%temp, %r31}, %fd128;
	}
	and.b32  	%r32, %r31, 2147483647;
	setp.eq.s32 	%p4, %r32, 0;
	selp.f64 	%fd130, 0dFFF0000000000000, %fd42, %p4;
$L__BB116_8:
	add.s32 	%r14, %r3, 32;
	setp.ge.u32 	%p6, %r14, %r26;
	@%p6 bra 	$L__BB116_17;
	mul.wide.u32 	%rd6, %r14, 8;
	add.s64 	%rd7, %rd1, %rd6;
	ld.global.f64 	%fd131, [%rd7];
	{
	.reg .b32 %temp; 
	mov.b64 	{%temp, %r119}, %fd131;
	}
	{
	.reg .b32 %temp; 
	mov.b64 	{%r120, %temp}, %fd131;
	}
	setp.gt.s32 	%p7, %r119, 1048575;
	mov.b32 	%r121, -1023;
	@%p7 bra 	$L__BB116_11;
	mul.f64 	%fd131, %fd131, 0d4350000000000000;
	{
	.reg .b32 %temp; 
	mov.b64 	{%temp, %r119}, %fd131;
	}
	{
	.reg .b32 %temp; 
	mov.b64 	{%r120, %temp}, %fd131;
	}
	mov.b32 	%r121, -1077;
$L__BB116_11:
	add.s32 	%r44, %r119, -1;
	setp.gt.u32 	%p8, %r44, 2146435070;
	@%p8 bra 	$L__BB116_15;
	shr.u32 	%r47, %r119, 20;
	add.s32 	%r122, %r121, %r47;
	and.b32  	%r48, %r119, 1048575;
	or.b32  	%r49, %r48, 1072693248;
	mov.b64 	%fd132, {%r120, %r49};
	setp.lt.u32 	%p10, %r49, 1073127583;
	@%p10 bra 	$L__BB116_14;
	{
	.reg .b32 %temp; 
	mov.b64 	{%r50, %temp}, %fd132;
	}
	{
	.reg .b32 %temp; 
	mov.b64 	{%temp, %r51}, %fd132;
	}
	add.s32 	%r52, %r51, -1048576;
	mov.b64 	%fd132, {%r50, %r52};
	add.s32 	%r122, %r122, 1;
$L__BB116_14:
	add.f64 	%fd76, %fd132, 0dBFF0000000000000;
	add.f64 	%fd77, %fd132, 0d3FF0000000000000;
	rcp.approx.ftz.f64 	%fd78, %fd77;
	neg.f64 	%fd79, %fd77;
	fma.rn.f64 	%fd80, %fd79, %fd78, 0d3FF0000000000000;
	fma.rn.f64 	%fd81, %fd80, %fd80, %fd80;
	fma.rn.f64 	%fd82, %fd81, %fd78, %fd78;
	mul.f64 	%fd83, %fd76, %fd82;
	fma.rn.f64 	%fd84, %fd76, %fd82, %fd83;
	mul.f64 	%fd85, %fd84, %fd84;
	fma.rn.f64 	%fd86, %fd85, 0d3EB1380B3AE80F1E, 0d3ED0EE258B7A8B04;
	fma.rn.f64 	%fd87, %fd86, %fd85, 0d3EF3B2669F02676F;
	fma.rn.f64 	%fd88, %fd87, %fd85, 0d3F1745CBA9AB0956;
	fma.rn.f64 	%fd89, %fd88, %fd85, 0d3F3C71C72D1B5154;
	fma.rn.f64 	%fd90, %fd89, %fd85, 0d3F624924923BE72D;
	fma.rn.f64 	%fd91, %fd90, %fd85, 0d3F8999999999A3C4;
	fma.rn.f64 	%fd92, %fd91, %fd85, 0d3FB5555555555554;
	sub.f64 	%fd93, %fd76, %fd84;
	add.f64 	%fd94, %fd93, %fd93;
	neg.f64 	%fd95, %fd84;
	fma.rn.f64 	%fd96, %fd95, %fd76, %fd94;
	mul.f64 	%fd97, %fd82, %fd96;
	mul.f64 	%fd98, %fd85, %fd92;
	fma.rn.f64 	%fd99, %fd98, %fd84, %fd97;
	xor.b32  	%r53, %r122, -2147483648;
	mov.b32 	%r54, 1127219200;
	mov.b64 	%fd100, {%r53, %r54};
	mov.b32 	%r55, -2147483648;
	mov.b64 	%fd101, {%r55, %r54};
	sub.f64 	%fd102, %fd100, %fd101;
	fma.rn.f64 	%fd103, %fd102, 0d3FE62E42FEFA39EF, %fd84;
	fma.rn.f64 	%fd104, %fd102, 0dBFE62E42FEFA39EF, %fd103;
	sub.f64 	%fd105, %fd104, %fd84;
	sub.f64 	%fd106, %fd99, %fd105;
	fma.rn.f64 	%fd107, %fd102, 0d3C7ABC9E3B39803F, %fd106;
	add.f64 	%fd133, %fd103, %fd107;
	bra.uni 	$L__BB116_16;
$L__BB116_15:
	fma.rn.f64 	%fd75, %fd131, 0d7FF0000000000000, 0d7FF0000000000000;
	{
	.reg .b32 %temp; 
	mov.b64 	{%temp, %r45}, %fd131;
	}
	and.b32  	%r46, %r45, 2147483647;
	setp.eq.s32 	%p9, %r46, 0;
	selp.f64 	%fd133, 0dFFF0000000000000, %fd75, %p9;
$L__BB116_16:
	add.f64 	%fd130, %fd130, %fd133;
$L__BB116_17:
	shl.b32 	%r56, %r1, 3;
	mov.u32 	%r57, __smem_d;
	add.s32 	%r58, %r57, %r56;
	st.shared.f64 	[%r58], %fd130;
	barrier.sync 	0;
	barrier.sync 	0;
	barrier.sync 	0;
	barrier.sync 	0;
	setp.gt.u32 	%p11, %r1, 31;
	@%p11 bra 	$L__BB116_35;
	// begin inline asm
	activemask.b32 %r59;
	// end inline asm
	setp.ne.s32 	%p12, %r59, -1;
	@%p12 bra 	$L__BB116_20;
	// begin inline asm
	mov.b64 {%r67,%r68}, %fd130;
	// end inline asm
	shfl.sync.down.b32	%r70|%p16, %r68, 16, 31, -1;
	shfl.sync.down.b32	%r69|%p17, %r67, 16, 31, -1;
	// begin inline asm
	mov.b64 %fd135, {%r69,%r70};
	// end inline asm
	bra.uni 	$L__BB116_21;
$L__BB116_20:
	// begin inline asm
	mov.u32 %r60, %laneid;
	// end inline asm
	fns.b32 	%r65, %r59, %r60, 17;
	setp.gt.u32 	%p13, %r65, 31;
	selp.b32 	%r66, %r60, %r65, %p13;
	// begin inline asm
	mov.b64 {%r61,%r62}, %fd130;
	// end inline asm
	shfl.sync.idx.b32	%r64|%p14, %r62, %r66, 31, %r59;
	shfl.sync.idx.b32	%r63|%p15, %r61, %r66, 31, %r59;
	// begin inline asm
	mov.b64 %fd135, {%r63,%r64};
	// end inline asm
$L__BB116_21:
	setp.eq.s32 	%p18, %r59, -1;
	add.f64 	%fd24, %fd130, %fd135;
	@%p18 bra 	$L__BB116_23;
	// begin inline asm
	mov.u32 %r71, %laneid;
	// end inline asm
	fns.b32 	%r76, %r59, %r71, 9;
	setp.gt.u32 	%p19, %r76, 31;
	selp.b32 	%r77, %r71, %r76, %p19;
	// begin inline asm
	mov.b64 {%r72,%r73}, %fd24;
	// end inline asm
	shfl.sync.idx.b32	%r75|%p20, %r73, %r77, 31, %r59;
	shfl.sync.idx.b32	%r74|%p21, %r72, %r77, 31, %r59;
	// begin inline asm
	mov.b64 %fd136, {%r74,%r75};
	// end inline asm
	bra.uni 	$L__BB116_24;
$L__BB116_23:
	// begin inline asm
	mov.b64 {%r78,%r79}, %fd24;
	// end inline asm
	shfl.sync.down.b32	%r81|%p22, %r79, 8, 31, -1;
	shfl.sync.down.b32	%r80|%p23, %r78, 8, 31, -1;
	// begin inline asm
	mov.b64 %fd136, {%r80,%r81};
	// end inline asm
$L__BB116_24:
	setp.eq.s32 	%p24, %r59, -1;
	add.f64 	%fd28, %fd24, %fd136;
	@%p24 bra 	$L__BB116_26;
	// begin inline asm
	mov.u32 %r82, %laneid;
	// end inline asm
	fns.b32 	%r87, %r59, %r82, 5;
	setp.gt.u32 	%p25, %r87, 31;
	selp.b32 	%r88, %r82, %r87, %p25;
	// begin inline asm
	mov.b64 {%r83,%r84}, %fd28;
	// end inline asm
	shfl.sync.idx.b32	%r86|%p26, %r84, %r88, 31, %r59;
	shfl.sync.idx.b32	%r85|%p27, %r83, %r88, 31, %r59;
	// begin inline asm
	mov.b64 %fd137, {%r85,%r86};
	// end inline asm
	bra.uni 	$L__BB116_27;
$L__BB116_26:
	// begin inline asm
	mov.b64 {%r89,%r90}, %fd28;
	// end inline asm
	shfl.sync.down.b32	%r92|%p28, %r90, 4, 31, -1;
	shfl.sync.down.b32	%r91|%p29, %r89, 4, 31, -1;
	// begin inline asm
	mov.b64 %fd137, {%r91,%r92};
	// end inline asm
$L__BB116_27:
	setp.eq.s32 	%p30, %r59, -1;
	add.f64 	%fd32, %fd28, %fd137;
	@%p30 bra 	$L__BB116_29;
	// begin inline asm
	mov.u32 %r93, %laneid;
	// end inline asm
	fns.b32 	%r98, %r59, %r93, 3;
	setp.gt.u32 	%p31, %r98, 31;
	selp.b32 	%r99, %r93, %r98, %p31;
	// begin inline asm
	mov.b64 {%r94,%r95}, %fd32;
	// end inline asm
	shfl.sync.idx.b32	%r97|%p32, %r95, %r99, 31, %r59;
	shfl.sync.idx.b32	%r96|%p33, %r94, %r99, 31, %r59;
	// begin inline asm
	mov.b64 %fd138, {%r96,%r97};
	// end inline asm
	bra.uni 	$L__BB116_30;
$L__BB116_29:
	// begin inline asm
	mov.b64 {%r100,%r101}, %fd32;
	// end inline asm
	shfl.sync.down.b32	%r103|%p34, %r101, 2, 31, -1;
	shfl.sync.down.b32	%r102|%p35, %r100, 2, 31, -1;
	// begin inline asm
	mov.b64 %fd138, {%r102,%r103};
	// end inline asm
$L__BB116_30:
	setp.eq.s32 	%p36, %r59, -1;
	add.f64 	%fd36, %fd32, %fd138;
	@%p36 bra 	$L__BB116_32;
	// begin inline asm
	mov.u32 %r104, %laneid;
	// end inline asm
	fns.b32 	%r109, %r59, %r104, 2;
	setp.gt.u32 	%p37, %r109, 31;
	selp.b32 	%r110, %r104, %r109, %p37;
	// begin inline asm
	mov.b64 {%r105,%r106}, %fd36;
	// end inline asm
	shfl.sync.idx.b32	%r108|%p38, %r106, %r110, 31, %r59;
	shfl.sync.idx.b32	%r107|%p39, %r105, %r110, 31, %r59;
	// begin inline asm
	mov.b64 %fd139, {%r107,%r108};
	// end inline asm
	bra.uni 	$L__BB116_33;
$L__BB116_32:
	// begin inline asm
	mov.b64 {%r111,%r112}, %fd36;
	// end inline asm
	shfl.sync.down.b32	%r114|%p40, %r112, 1, 31, -1;
	shfl.sync.down.b32	%r113|%p41, %r111, 1, 31, -1;
	// begin inline asm
	mov.b64 %fd139, {%r113,%r114};
	// end inline asm
$L__BB116_33:
	add.f64 	%fd40, %fd36, %fd139;
	setp.ne.s32 	%p42, %r1, 0;
	@%p42 bra 	$L__BB116_35;
	cvta.to.global.u64 	%rd8, %rd2;
	mul.wide.u32 	%rd9, %r2, 8;
	add.s64 	%rd10, %rd8, %rd9;
	st.global.f64 	[%rd10], %fd40;
$L__BB116_35:
	ret;

}
	// .globl	_Z10reduceLog5IdLj16EEvPT_S1_j
.visible .entry _Z10reduceLog5IdLj16EEvPT_S1_j(
	.param .u64 .ptr .align 1 _Z10reduceLog5IdLj16EEvPT_S1_j_param_0,
	.param .u64 .ptr .align 1 _Z10reduceLog5IdLj16EEvPT_S1_j_param_1,
	.param .u32 _Z10reduceLog5IdLj16EEvPT_S1_j_param_2
)
{
	.reg .pred 	%p<43>;
	.reg .b32 	%r<123>;
	.reg .b64 	%rd<11>;
	.reg .b64 	%fd<140>;

	ld.param.u64 	%rd3, [_Z10reduceLog5IdLj16EEvPT_S1_j_param_0];
	ld.param.u64 	%rd2, [_Z10reduceLog5IdLj16EEvPT_S1_j_param_1];
	ld.param.u32 	%r26, [_Z10reduceLog5IdLj16EEvPT_S1_j_param_2];
	cvta.to.global.u64 	%rd1, %rd3;
	mov.u32 	%r1, %tid.x;
	mov.u32 	%r2, %ctaid.x;
	shl.b32 	%r27, %r2, 5;
	add.s32 	%r3, %r27, %r1;
	setp.ge.u32 	%p1, %r3, %r26;
	mov.f64 	%fd130, 0d0000000000000000;
	@%p1 bra 	$L__BB117_8;
	mul.wide.u32 	%rd4, %r3, 8;
	add.s64 	%rd5, %rd1, %rd4;
	ld.global.f64 	%fd128, [%rd5];
	{
	.reg .b32 %temp; 
	mov.b64 	{%temp, %r115}, %fd128;
	}
	{
	.reg .b32 %temp; 
	mov.b64 	{%r116, %temp}, %fd128;
	}
	setp.gt.s32 	%p2, %r115, 1048575;
	mov.b32 	%r117, -1023;
	@%p2 bra 	$L__BB117_3;
	mul.f64 	%fd128, %fd128, 0d4350000000000000;
	{
	.reg .b32 %temp; 
	mov.b64 	{%temp, %r115}, %fd128;
	}
	{
	.reg .b32 %temp; 
	mov.b64 	{%r116, %temp}, %fd128;
	}
	mov.b32 	%r117, -1077;
$L__BB117_3:
	add.s32 	%r30, %r115, -1;
	setp.gt.u32 	%p3, %r30, 2146435070;
	@%p3 bra 	$L__BB117_7;
	shr.u32 	%r33, %r115, 20;
	add.s32 	%r118, %r117, %r33;
	and.b32  	%r34, %r115, 1048575;
	or.b32  	%r35, %r34, 1072693248;
	mov.b64 	%fd129, {%r116, %r35};
	setp.lt.u32 	%p5, %r35, 1073127583;
	@%p5 bra 	$L__BB117_6;
	{
	.reg .b32 %temp; 
	mov.b64 	{%r36, %temp}, %fd129;
	}
	{
	.reg .b32 %temp; 
	mov.b64 	{%temp, %r37}, %fd129;
	}
	add.s32 	%r38, %r37, -1048576;
	mov.b64 	%fd129, {%r36, %r38};
	add.s32 	%r118, %r118, 1;
$L__BB117_6:
	add.f64 	%fd43, %fd129, 0dBFF0000000000000;
	add.f64 	%fd44, %fd129, 0d3FF0000000000000;
	rcp.approx.ftz.f64 	%fd45, %fd44;
	neg.f64 	%fd46, %fd44;
	fma.rn.f64 	%fd47, %fd46, %fd45, 0d3FF0000000000000;
	fma.rn.f64 	%fd48, %fd47, %fd47, %fd47;
	fma.rn.f64 	%fd49, %fd48, %fd45, %fd45;
	mul.f64 	%fd50, %fd43, %fd49;
	fma.rn.f64 	%fd51, %fd43, %fd49, %fd50;
	mul.f64 	%fd52, %fd51, %fd51;
	fma.rn.f64 	%fd53, %fd52, 0d3EB1380B3AE80F1E, 0d3ED0EE258B7A8B04;
	fma.rn.f64 	%fd54, %fd53, %fd52, 0d3EF3B2669F02676F;
	fma.rn.f64 	%fd55, %fd54, %fd52, 0d3F1745CBA9AB0956;
	fma.rn.f64 	%fd56, %fd55, %fd52, 0d3F3C71C72D1B5154;
	fma.rn.f64 	%fd57, %fd56, %fd52, 0d3F624924923BE72D;
	fma.rn.f64 	%fd58, %fd57, %fd52, 0d3F8999999999A3C4;
	fma.rn.f64 	%fd59, %fd58, %fd52, 0d3FB5555555555554;
	sub.f64 	%fd60, %fd43, %fd51;
	add.f64 	%fd61, %fd60, %fd60;
	neg.f64 	%fd62, %fd51;
	fma.rn.f64 	%fd63, %fd62, %fd43, %fd61;
	mul.f64 	%fd64, %fd49, %fd63;
	mul.f64 	%fd65, %fd52, %fd59;
	fma.rn.f64 	%fd66, %fd65, %fd51, %fd64;
	xor.b32  	%r39, %r118, -2147483648;
	mov.b32 	%r40, 1127219200;
	mov.b64 	%fd67, {%r39, %r40};
	mov.b32 	%r41, -2147483648;
	mov.b64 	%fd68, {%r41, %r40};
	sub.f64 	%fd69, %fd67, %fd68;
	fma.rn.f64 	%fd70, %fd69, 0d3FE62E42FEFA39EF, %fd51;
	fma.rn.f64 	%fd71, %fd69, 0dBFE62E42FEFA39EF, %fd70;
	sub.f64 	%fd72, %fd71, %fd51;
	sub.f64 	%fd73, %fd66, %fd72;
	fma.rn.f64 	%fd74, %fd69, 0d3C7ABC9E3B39803F, %fd73;
	add.f64 	%fd130, %fd70, %fd74;
	bra.uni 	$L__BB117_8;
$L__BB117_7:
	fma.rn.f64 	%fd42, %fd128, 0d7FF0000000000000, 0d7FF0000000000000;
	{
	.reg .b32 %temp; 
	mov.b64 	{%temp, %r31}, %fd128;
	}
	and.b32  	%r32, %r31, 2147483647;
	setp.eq.s32 	%p4, %r32, 0;
	selp.f64 	%fd130, 0dFFF0000000000000, %fd42, %p4;
$L__BB117_8:
	add.s32 	%r14, %r3, 16;
	setp.ge.u32 	%p6, %r14, %r26;
	@%p6 bra 	$L__BB117_17;
	mul.wide.u32 	%rd6, %r14, 8;
	add.s64 	%rd7, %rd1, %rd6;
	ld.global.f64 	%fd131, [%rd7];
	{
	.reg .b32 %temp; 
	mov.b64 	{%temp, %r119}, %fd131;
	}
	{
	.reg .b32 %temp; 
	mov.b64 	{%r120, %temp}, %fd131;
	}
	setp.gt.s32 	%p7, %r119, 1048575;
	mov.b32 	%r121, -1023;
	@%p7 bra 	$L__BB117_11;
	mul.f64 	%fd131, %fd131, 0d4350000000000000;
	{
	.reg .b32 %temp; 
	mov.b64 	{%temp, %r119}, %fd131;
	}
	{
	.reg .b32 %temp; 
	mov.b64 	{%r120, %temp}, %fd131;
	}
	mov.b32 	%r121, -1077;
$L__BB117_11:
	add.s32 	%r44, %r119, -1;
	setp.gt.u32 	%p8, %r44, 2146435070;
	@%p8 bra 	$L__BB117_15;
	shr.u32 	%r47, %r119, 20;
	add.s32 	%r122, %r121, %r47;
	and.b32  	%r48, %r119, 1048575;
	or.b32  	%r49, %r48, 1072693248;
	mov.b64 	%fd132, {%r120, %r49};
	setp.lt.u32 	%p10, %r49, 1073127583;
	@%p10 bra 	$L__BB117_14;
	{
	.reg .b32 %temp; 
	mov.b64 	{%r50, %temp}, %fd132;
	}
	{
	.reg .b32 %temp; 
	mov.b64 	{%temp, %r51}, %fd132;
	}
	add.s32 	%r52, %r51, -1048576;
	mov.b64 	%fd132, {%r50, %r52};
	add.s32 	%r122, %r122, 1;
$L__BB117_14:
	add.f64 	%fd76, %fd132, 0dBFF0000000000000;
	add.f64 	%fd77, %fd132, 0d3FF0000000000000;
	rcp.approx.ftz.f64 	%fd78, %fd77;
	neg.f64 	%fd79, %fd77;
	fma.rn.f64 	%fd80, %fd79, %fd78, 0d3FF0000000000000;
	fma.rn.f64 	%fd81, %fd80, %fd80, %fd80;
	fma.rn.f64 	%fd82, %fd81, %fd78, %fd78;
	mul.f64 	%fd83, %fd76, %fd82;
	fma.rn.f64 	%fd84, %fd76, %fd82, %fd83;
	mul.f64 	%fd85, %fd84, %fd84;
	fma.rn.f64 	%fd86, %fd85, 0d3EB1380B3AE80F1E, 0d3ED0EE258B7A8B04;
	fma.rn.f64 	%fd87, %fd86, %fd85, 0d3EF3B2669F02676F;
	fma.rn.f64 	%fd88, %fd87, %fd85, 0d3F1745CBA9AB0956;
	fma.rn.f64 	%fd89, %fd88, %fd85, 0d3F3C71C72D1B5154;
	fma.rn.f64 	%fd90, %fd89, %fd85, 0d3F624924923BE72D;
	fma.rn.f64 	%fd91, %fd90, %fd85, 0d3F8999999999A3C4;
	fma.rn.f64 	%fd92, %fd91, %fd85, 0d3FB5555555555554;
	sub.f64 	%fd93, %fd76, %fd84;
	add.f64 	%fd94, %fd93, %fd93;
	neg.f64 	%fd95, %fd84;
	fma.rn.f64 	%fd96, %fd95, %fd76, %fd94;
	mul.f64 	%fd97, %fd82, %fd96;
	mul.f64 	%fd98, %fd85, %fd92;
	fma.rn.f64 	%fd99, %fd98, %fd84, %fd97;
	xor.b32  	%r53, %r122, -2147483648;
	mov.b32 	%r54, 1127219200;
	mov.b64 	%fd100, {%r53, %r54};
	mov.b32 	%r55, -2147483648;
	mov.b64 	%fd101, {%r55, %r54};
	sub.f64 	%fd102, %fd100, %fd101;
	fma.rn.f64 	%fd103, %fd102, 0d3FE62E42FEFA39EF, %fd84;
	fma.rn.f64 	%fd104, %fd102, 0dBFE62E42FEFA39EF, %fd103;
	sub.f64 	%fd105, %fd104, %fd84;
	sub.f64 	%fd106, %fd99, %fd105;
	fma.rn.f64 	%fd107, %fd102, 0d3C7ABC9E3B39803F, %fd106;
	add.f64 	%fd133, %fd103, %fd107;
	bra.uni 	$L__BB117_16;
$L__BB117_15:
	fma.rn.f64 	%fd75, %fd131, 0d7FF0000000000000, 0d7FF0000000000000;
	{
	.reg .b32 %temp; 
	mov.b64 	{%temp, %r45}, %fd131;
	}
	and.b32  	%r46, %r45, 2147483647;
	setp.eq.s32 	%p9, %r46, 0;
	selp.f64 	%fd133, 0dFFF0000000000000, %fd75, %p9;
$L__BB117_16:
	add.f64 	%fd130, %fd130, %fd133;
$L__BB117_17:
	shl.b32 	%r56, %r1, 3;
	mov.u32 	%r57, __smem_d;
	add.s32 	%r58, %r57, %r56;
	st.shared.f64 	[%r58], %fd130;
	barrier.sync 	0;
	barrier.sync 	0;
	barrier.sync 	0;
	barrier.sync 	0;
	setp.gt.u32 	%p11, %r1, 31;
	@%p11 bra 	$L__BB117_35;
	// begin inline asm
	activemask.b32 %r59;
	// end inline asm
	setp.ne.s32 	%p12, %r59, -1;
	@%p12 bra 	$L__BB117_20;
	// begin inline asm
	mov.b64 {%r67,%r68}, %fd130;
	// end inline asm
	shfl.sync.down.b32	%r70|%p16, %r68, 16, 31, -1;
	shfl.sync.down.b32	%r69|%p17, %r67, 16, 31, -1;
	// begin inline asm
	mov.b64 %fd135, {%r69,%r70};
	// end inline asm
	bra.uni 	$L__BB117_21;
$L__BB117_20:
	// begin inline asm
	mov.u32 %r60, %laneid;
	// end inline asm
	fns.b32 	%r65, %r59, %r60, 17;
	setp.gt.u32 	%p13, %r65, 31;
	selp.b32 	%r66, %r60, %r65, %p13;
	// begin inline asm
	mov.b64 {%r61,%r62}, %fd130;
	// end inline asm
	shfl.sync.idx.b32	%r64|%p14, %r62, %r66, 31, %r59;
	shfl.sync.idx.b32	%r63|%p15, %r61, %r66, 31, %r59;
	// begin inline asm
	mov.b64 %fd135, {%r63,%r64};
	// end inline asm
$L__BB117_21:
	setp.eq.s32 	%p18, %r59, -1;
	add.f64 	%fd24, %fd130, %fd135;
	@%p18 bra 	$L__BB117_23;
	// begin inline asm
	mov.u32 %r71, %laneid;
	// end inline asm
	fns.b32 	%r76, %r59, %r71, 9;
	setp.gt.u32 	%p19, %r76, 31;
	selp.b32 	%r77, %r71, %r76, %p19;
	// begin inline asm
	mov.b64 {%r72,%r73}, %fd24;
	// end inline asm
	shfl.sync.idx.b32	%r75|%p20, %r73, %r77, 31, %r59;
	shfl.sync.idx.b32	%r74|%p21, %r72, %r77, 31, %r59;
	// begin inline asm
	mov.b64 %fd136, {%r74,%r75};
	// end inline asm
	bra.uni 	$L__BB117_24;
$L__BB117_23:
	// begin inline asm
	mov.b64 {%r78,%r79}, %fd24;
	// end inline asm
	shfl.sync.down.b32	%r81|%p22, %r79, 8, 31, -1;
	shfl.sync.down.b32	%r80|%p23, %r78, 8, 31, -1;
	// begin inline asm
	mov.b64 %fd136, {%r80,%r81};
	// end inline asm
$L__BB117_24:
	setp.eq.s32 	%p24, %r59, -1;
	add.f64 	%fd28, %fd24, %fd136;
	@%p24 bra 	$L__BB117_26;
	// begin inline asm
	mov.u32 %r82, %laneid;
	// end inline asm
	fns.b32 	%r87, %r59, %r82, 5;
	setp.gt.u32 	%p25, %r87, 31;
	selp.b32 	%r88, %r82, %r87, %p25;
	// begin inline asm
	mov.b64 {%r83,%r84}, %fd28;
	// end inline asm
	shfl.sync.idx.b32	%r86|%p26, %r84, %r88, 31, %r59;
	shfl.sync.idx.b32	%r85|%p27, %r83, %r88, 31, %r59;
	// begin inline asm
	mov.b64 %fd137, {%r85,%r86};
	// end inline asm
	bra.uni 	$L__BB117_27;
$L__BB117_26:
	// begin inline asm
	mov.b64 {%r89,%r90}, %fd28;
	// end inline asm
	shfl.sync.down.b32	%r92|%p28, %r90, 4, 31, -1;
	shfl.sync.down.b32	%r91|%p29, %r89, 4, 31, -1;
	// begin inline asm
	mov.b64 %fd137, {%r91,%r92};
	// end inline asm
$L__BB117_27:
	setp.eq.s32 	%p30, %r59, -1;
	add.f64 	%fd32, %fd28, %fd137;
	@%p30 bra 	$L__BB117_29;
	// begin inline asm
	mov.u32 %r93, %laneid;
	// end inline asm
	fns.b32 	%r98, %r59, %r93, 3;
	setp.gt.u32 	%p31, %r98, 31;
	selp.b32 	%r99, %r93, %r98, %p31;
	// begin inline asm
	mov.b64 {%r94,%r95}, %fd32;
	// end inline asm
	shfl.sync.idx.b32	%r97|%p32, %r95, %r99, 31, %r59;
	shfl.sync.idx.b32	%r96|%p33, %r94, %r99, 31, %r59;
	// begin inline asm
	mov.b64 %fd138, {%r96,%r97};
	// end inline asm
	bra.uni 	$L__BB117_30;
$L__BB117_29:
	// begin inline asm
	mov.b64 {%r100,%r101}, %fd32;
	// end inline asm
	shfl.sync.down.b32	%r103|%p34, %r101, 2, 31, -1;
	shfl.sync.down.b32	%r102|%p35, %r100, 2, 31, -1;
	// begin inline asm
	mov.b64 %fd138, {%r102,%r103};
	// end inline asm
$L__BB117_30:
	setp.eq.s32 	%p36, %r59, -1;
	add.f64 	%fd36, %fd32, %fd138;
	@%p36 bra 	$L__BB117_32;
	// begin inline asm
	mov.u32 %r104, %laneid;
	// end inline asm
	fns.b32 	%r109, %r59, %r104, 2;
	setp.gt.u32 	%p37, %r109, 31;
	selp.b32 	%r110, %r104, %r109, %p37;
	// begin inline asm
	mov.b64 {%r105,%r106}, %fd36;
	// end inline asm
	shfl.sync.idx.b32	%r108|%p38, %r106, %r110, 31, %r59;
	shfl.sync.idx.b32	%r107|%p39, %r105, %r110, 31, %r59;
	// begin inline asm
	mov.b64 %fd139, {%r107,%r108};
	// end inline asm
	bra.uni 	$L__BB117_33;
$L__BB117_32:
	// begin inline asm
	mov.b64 {%r111,%r112}, %fd36;
	// end inline asm
	shfl.sync.down.b32	%r114|%p40, %r112, 1, 31, -1;
	shfl.sync.down.b32	%r113|%p41, %r111, 1, 31, -1;
	// begin inline asm
	mov.b64 %fd139, {%r113,%r114};
	// end inline asm
$L__BB117_33:
	add.f64 	%fd40, %fd36, %fd139;
	setp.ne.s32 	%p42, %r1, 0;
	@%p42 bra 	$L__BB117_35;
	cvta.to.global.u64 	%rd8, %rd2;
	mul.wide.u32 	%rd9, %r2, 8;
	add.s64 	%rd10, %rd8, %rd9;
	st.global.f64 	[%rd10], %fd40;
$L__BB117_35:
	ret;

}
	// .globl	_Z10reduceLog5IdLj8EEvPT_S1_j
.visible .entry _Z10reduceLog5IdLj8EEvPT_S1_j(
	.param .u64 .ptr .align 1 _Z10reduceLog5IdLj8EEvPT_S1_j_param_0,
	.param .u64 .ptr .align 1 _Z10reduceLog5IdLj8EEvPT_S1_j_param_1,
	.param .u32 _Z10reduceLog5IdLj8EEvPT_S1_j_param_2
)
{
	.reg .pred 	%p<43>;
	.reg .b32 	%r<123>;
	.reg .b64 	%rd<11>;
	.reg .b64 	%fd<140>;

	ld.param.u64 	%rd3, [_Z10reduceLog5IdLj8EEvPT_S1_j_param_0];
	ld.param.u64 	%rd2, [_Z10reduceLog5IdLj8EEvPT_S1_j_param_1];
	ld.param.u32 	%r26, [_Z10reduceLog5IdLj8EEvPT_S1_j_param_2];
	cvta.to.global.u64 	%rd1, %rd3;
	mov.u32 	%r1, %tid.x;
	mov.u32 	%r2, %ctaid.x;
	shl.b32 	%r27, %r2, 4;
	add.s32 	%r3, %r27, %r1;
	setp.ge.u32 	%p1, %r3, %r26;
	mov.f64 	%fd130, 0d0000000000000000;
	@%p1 bra 	$L__BB118_8;
	mul.wide.u32 	%rd4, %r3, 8;
	add.s64 	%rd5, %rd1, %rd4;
	ld.global.f64 	%fd128, [%rd5];
	{
	.reg .b32 %temp; 
	mov.b64 	{%temp, %r115}, %fd128;
	}
	{
	.reg .b32 %temp; 
	mov.b64 	{%r116, %temp}, %fd128;
	}
	setp.gt.s32 	%p2, %r115, 1048575;
	mov.b32 	%r117, -1023;
	@%p2 bra 	$L__BB118_3;
	mul.f64 	%fd128, %fd128, 0d4350000000000000;
	{
	.reg .b32 %temp; 
	mov.b64 	{%temp, %r115}, %fd128;
	}
	{
	.reg .b32 %temp; 
	mov.b64 	{%r116, %temp}, %fd128;
	}
	mov.b32 	%r117, -1077;
$L__BB118_3:
	add.s32 	%r30, %r115, -1;
	setp.gt.u32 	%p3, %r30, 2146435070;
	@%p3 bra 	$L__BB118_7;
	shr.u32 	%r33, %r115, 20;
	add.s32 	%r118, %r117, %r33;
	and.b32  	%r34, %r115, 1048575;
	or.b32  	%r35, %r34, 1072693248;
	mov.b64 	%fd129, {%r116, %r35};
	setp.lt.u32 	%p5, %r35, 1073127583;
	@%p5 bra 	$L__BB118_6;
	{
	.reg .b32 %temp; 
	mov.b64 	{%r36, %temp}, %fd129;
	}
	{
	.reg .b32 %temp; 
	mov.b64 	{%temp, %r37}, %fd129;
	}
	add.s32 	%r38, %r37, -1048576;
	mov.b64 	%fd129, {%r36, %r38};
	add.s32 	%r118, %r118, 1;
$L__BB118_6:
	add.f64 	%fd43, %fd129, 0dBFF0000000000000;
	add.f64 	%fd44, %fd129, 0d3FF0000000000000;
	rcp.approx.ftz.f64 	%fd45, %fd44;
	neg.f64 	%fd46, %fd44;
	fma.rn.f64 	%fd47, %fd46, %fd45, 0d3FF0000000000000;
	fma.rn.f64 	%fd48, %fd47, %fd47, %fd47;
	fma.rn.f64 	%fd49, %fd48, %fd45, %fd45;
	mul.f64 	%fd50, %fd43, %fd49;
	fma.rn.f64 	%fd51, %fd43, %fd49, %fd50;
	mul.f64 	%fd52, %fd51, %fd51;
	fma.rn.f64 	%fd53, %fd52, 0d3EB1380B3AE80F1E, 0d3ED0EE258B7A8B04;
	fma.rn.f64 	%fd54, %fd53, %fd52, 0d3EF3B2669F02676F;
	fma.rn.f64 	%fd55, %fd54, %fd52, 0d3F1745CBA9AB0956;
	fma.rn.f64 	%fd56, %fd55, %fd52, 0d3F3C71C72D1B5154;
	fma.rn.f64 	%fd57, %fd56, %fd52, 0d3F624924923BE72D;
	fma.rn.f64 	%fd58, %fd57, %fd52, 0d3F8999999999A3C4;
	fma.rn.f64 	%fd59, %fd58, %fd52, 0d3FB5555555555554;
	sub.f64 	%fd60, %fd43, %fd51;
	add.f64 	%fd61, %fd60, %fd60;
	neg.f64 	%fd62, %fd51;
	fma.rn.f64 	%fd63, %fd62, %fd43, %fd61;
	mul.f64 	%fd64, %fd49, %fd63;
	mul.f64 	%fd65, %fd52, %fd59;
	fma.rn.f64 	%fd66, %fd65, %fd51, %fd64;
	xor.b32  	%r39, %r118, -2147483648;
	mov.b32 	%r40, 1127219200;
	mov.b64 	%fd67, {%r39, %r40};
	mov.b32 	%r41, -2147483648;
	mov.b64 	%fd68, {%r41, %r40};
	sub.f64 	%fd69, %fd67, %fd68;
	fma.rn.f64 	%fd70, %fd69, 0d3FE62E42FEFA39EF, %fd51;
	fma.rn.f64 	%fd71, %fd69, 0dBFE62E42FEFA39EF, %fd70;
	sub.f64 	%fd72, %fd71, %fd51;
	sub.f64 	%fd73, %fd66, %fd72;
	fma.rn.f64 	%fd74, %fd69, 0d3C7ABC9E3B39803F, %fd73;
	add.f64 	%fd130, %fd70, %fd74;
	bra.uni 	$L__BB118_8;
$L__BB118_7:
	fma.rn.f64 	%fd42, %fd128, 0d7FF0000000000000, 0d7FF0000000000000;
	{
	.reg .b32 %temp; 
	mov.b64 	{%temp, %r31}, %fd128;
	}
	and.b32  	%r32, %r31, 2147483647;
	setp.eq.s32 	%p4, %r32, 0;
	selp.f64 	%fd130, 0dFFF0000000000000, %fd42, %p4;
$L__BB118_8:
	add.s32 	%r14, %r3, 8;
	setp.ge.u32 	%p6, %r14, %r26;
	@%p6 bra 	$L__BB118_17;
	mul.wide.u32 	%rd6, %r14, 8;
	add.s64 	%rd7, %rd1, %rd6;
	ld.global.f64 	%fd131, [%rd7];
	{
	.reg .b32 %temp; 
	mov.b64 	{%temp, %r119}, %fd131;
	}
	{
	.reg .b32 %temp; 
	mov.b64 	{%r120, %temp}, %fd131;
	}
	setp.gt.s32 	%p7, %r119, 1048575;
	mov.b32 	%r121, -1023;
	@%p7 bra 	$L__BB118_11;
	mul.f64 	%fd131, %fd131, 0d4350000000000000;
	{
	.reg .b32 %temp; 
	mov.b64 	{%temp, %r119}, %fd131;
	}
	{
	.reg .b32 %temp; 
	mov.b64 	{%r120, %temp}, %fd131;
	}
	mov.b32 	%r121, -1077;
$L__BB118_11:
	add.s32 	%r44, %r119, -1;
	setp.gt.u32 	%p8, %r44, 2146435070;
	@%p8 bra 	$L__BB118_15;
	shr.u32 	%r47, %r119, 20;
	add.s32 	%r122, %r121, %r47;
	and.b32  	%r48, %r119, 1048575;
	or.b32  	%r49, %r48, 1072693248;
	mov.b64 	%fd132, {%r120, %r49};
	setp.lt.u32 	%p10, %r49, 1073127583;
	@%p10 bra 	$L__BB118_14;
	{
	.reg .b32 %temp; 
	mov.b64 	{%r50, %temp}, %fd132;
	}
	{
	.reg .b32 %temp; 
	mov.b64 	{%temp, %r51}, %fd132;
	}
	add.s32 	%r52, %r51, -1048576;
	mov.b64 	%fd132, {%r50, %r52};
	add.s32 	%r122, %r122, 1;
$L__BB118_14:
	add.f64 	%fd76, %fd132, 0dBFF0000000000000;
	add.f64 	%fd77, %fd132, 0d3FF0000000000000;
	rcp.approx.ftz.f64 	%fd78, %fd77;
	neg.f64 	%fd79, %fd77;
	fma.rn.f64 	%fd80, %fd79, %fd78, 0d3FF0000000000000;
	fma.rn.f64 	%fd81, %fd80, %fd80, %fd80;
	fma.rn.f64 	%fd82, %fd81, %fd78, %fd78;
	mul.f64 	%fd83, %fd76, %fd82;
	fma.rn.f64 	%fd84, %fd76, %fd82, %fd83;
	mul.f64 	%fd85, %fd84, %fd84;
	fma.rn.f64 	%fd86, %fd85, 0d3EB1380B3AE80F1E, 0d3ED0EE258B7A8B04;
	fma.rn.f64 	%fd87, %fd86, %fd85, 0d3EF3B2669F02676F;
	fma.rn.f64 	%fd88, %fd87, %fd85, 0d3F1745CBA9AB0956;
	fma.rn.f64 	%fd89, %fd88, %fd85, 0d3F3C71C72D1B5154;
	fma.rn.f64 	%fd90, %fd89, %fd85, 0d3F624924923BE72D;
	fma.rn.f64 	%fd91, %fd90, %fd85, 0d3F8999999999A3C4;
	fma.rn.f64 	%fd92, %fd91, %fd85, 0d3FB5555555555554;
	sub.f64 	%fd93, %fd76, %fd84;
	add.f64 	%fd94, %fd93, %fd93;
	neg.f64 	%fd95, %fd84;
	fma.rn.f64 	%fd96, %fd95, %fd76, %fd94;
	mul.f64 	%fd97, %fd82, %fd96;
	mul.f64 	%fd98, %fd85, %fd92;
	fma.rn.f64 	%fd99, %fd98, %fd84, %fd97;
	xor.b32  	%r53, %r122, -2147483648;
	mov.b32 	%r54, 1127219200;
	mov.b64 	%fd100, {%r53, %r54};
	mov.b32 	%r55, -2147483648;
	mov.b64 	%fd101, {%r55, %r54};
	sub.f64 	%fd102, %fd100, %fd101;
	fma.rn.f64 	%fd103, %fd102, 0d3FE62E42FEFA39EF, %fd84;
	fma.rn.f64 	%fd104, %fd102, 0dBFE62E42FEFA39EF, %fd103;
	sub.f64 	%fd105, %fd104, %fd84;
	sub.f64 	%fd106, %fd99, %fd105;
	fma.rn.f64 	%fd107, %fd102, 0d3C7ABC9E3B39803F, %fd106;
	add.f64 	%fd133, %fd103, %fd107;
	bra.uni 	$L__BB118_16;
$L__BB118_15:
	fma.rn.f64 	%fd75, %fd131, 0d7FF0000000000000, 0d7FF0000000000000;
	{
	.reg .b32 %temp; 
	mov.b64 	{%temp, %r45}, %fd131;
	}
	and.b32  	%r46, %r45, 2147483647;
	setp.eq.s32 	%p9, %r46, 0;
	selp.f64 	%fd133, 0dFFF0000000000000, %fd75, %p9;
$L__BB118_16:
	add.f64 	%fd130, %fd130, %fd133;
$L__BB118_17:
	shl.b32 	%r56, %r1, 3;
	mov.u32 	%r57, __smem_d;
	add.s32 	%r58, %r57, %r56;
	st.shared.f64 	[%r58], %fd130;
	barrier.sync 	0;
	barrier.sync 	0;
	barrier.sync 	0;
	barrier.sync 	0;
	setp.gt.u32 	%p11, %r1, 31;
	@%p11 bra 	$L__BB118_35;
	// begin inline asm
	activemask.b32 %r59;
	// end inline asm
	setp.ne.s32 	%p12, %r59, -1;
	@%p12 bra 	$L__BB118_20;
	// begin inline asm
	mov.b64 {%r67,%r68}, %fd130;
	// end inline asm
	shfl.sync.down.b32	%r70|%p16, %r68, 16, 31, -1;
	shfl.sync.down.b32	%r69|%p17, %r67, 16, 31, -1;
	// begin inline asm
	mov.b64 %fd135, {%r69,%r70};
	// end inline asm
	bra.uni 	$L__BB118_21;
$L__BB118_20:
	// begin inline asm
	mov.u32 %r60, %laneid;
	// end inline asm
	fns.b32 	%r65, %r59, %r60, 17;
	setp.gt.u32 	%p13, %r65, 31;
	selp.b32 	%r66, %r60, %r65, %p13;
	// begin inline asm
	mov.b64 {%r61,%r62}, %fd130;
	// end inline asm
	shfl.sync.idx.b32	%r64|%p14, %r62, %r66, 31, %r59;
	shfl.sync.idx.b32	%r63|%p15, %r61, %r66, 31, %r59;
	// begin inline asm
	mov.b64 %fd135, {%r63,%r64};
	// end inline asm
$L__BB118_21:
	setp.eq.s32 	%p18, %r59, -1;
	add.f64 	%fd24, %fd130, %fd135;
	@%p18 bra 	$L__BB118_23;
	// begin inline asm
	mov.u32 %r71, %laneid;
	// end inline asm
	fns.b32 	%r76, %r59, %r71, 9;
	setp.gt.u32 	%p19, %r76, 31;
	selp.b32 	%r77, %r71, %r76, %p19;
	// begin inline asm
	mov.b64 {%r72,%r73}, %fd24;
	// end inline asm
	shfl.sync.idx.b32	%r75|%p20, %r73, %r77, 31, %r59;
	shfl.sync.idx.b32	%r74|%p21, %r72, %r77, 31, %r59;
	// begin inline asm
	mov.b64 %fd136, {%r74,%r75};
	// end inline asm
	bra.uni 	$L__BB118_24;
$L__BB118_23:
	// begin inline asm
	mov.b64 {%r78,%r79}, %fd24;
	// end inline asm
	shfl.sync.down.b32	%r81|%p22, %r79, 8, 31, -1;
	shfl.sync.down.b32	%r80|%p23, %r78, 8, 31, -1;
	// begin inline asm
	mov.b64 %fd136, {%r80,%r81};
	// end inline asm
$L__BB118_24:
	setp.eq.s32 	%p24, %r59, -1;
	add.f64 	%fd28, %fd24, %fd136;
	@%p24 bra 	$L__BB118_26;
	// begin inline asm
	mov.u32 %r82, %laneid;
	// end inline asm
	fns.b32 	%r87, %r59, %r82, 5;
	setp.gt.u32 	%p25, %r87, 31;
	selp.b32 	%r88, %r82, %r87, %p25;
	// begin inline asm
	mov.b64 {%r83,%r84}, %fd28;
	// end inline asm
	shfl.sync.idx.b32	%r86|%p26, %r84, %r88, 31, %r59;
	shfl.sync.idx.b32	%r85|%p27, %r83, %r88, 31, %r59;
	// begin inline asm
	mov.b64 %fd137, {%r85,%r86};
	// end inline asm
	bra.uni 	$L__BB118_27;
$L__BB118_26:
	// begin inline asm
	mov.b64 {%r89,%r90}, %fd28;
	// end inline asm
	shfl.sync.down.b32	%r92|%p28, %r90, 4, 31, -1;
	shfl.sync.down.b32	%r91|%p29, %r89, 4, 31, -1;
	// begin inline asm
	mov.b64 %fd137, {%r91,%r92};
	// end inline asm
$L__BB118_27:
	setp.eq.s32 	%p30, %r59, -1;
	add.f64 	%fd32, %fd28, %fd137;
	@%p30 bra 	$L__BB118_29;
	// begin inline asm
	mov.u32 %r93, %laneid;
	// end inline asm
	fns.b32 	%r98, %r59, %r93, 3;
	setp.gt.u32 	%p31, %r98, 31;
	selp.b32 	%r99, %r93, %r98, %p31;
	// begin inline asm
	mov.b64 {%r94,%r95}, %fd32;
	// end inline asm
	shfl.sync.idx.b32	%r97|%p32, %r95, %r99, 31, %r59;
	shfl.sync.idx.b32	%r96|%p33, %r94, %r99, 31, %r59;
	// begin inline asm
	mov.b64 %fd138, {%r96,%r97};
	// end inline asm
	bra.uni 	$L__BB118_30;
$L__BB118_29:
	// begin inline asm
	mov.b64 {%r100,%r101}, %fd32;
	// end inline asm
	shfl.sync.down.b32	%r103|%p34, %r101, 2, 31, -1;
	shfl.sync.down.b32	%r102|%p35, %r100, 2, 31, -1;
	// begin inline asm
	mov.b64 %fd138, {%r102,%r103};
	// end inline asm
$L__BB118_30:
	setp.eq.s32 	%p36, %r59, -1;
	add.f64 	%fd36, %fd32, %fd138;
	@%p36 bra 	$L__BB118_32;
	// begin inline asm
	mov.u32 %r104, %laneid;
	// end inline asm
	fns.b32 	%r109, %r59, %r104, 2;
	setp.gt.u32 	%p37, %r109, 31;
	selp.b32 	%r110, %r104, %r109, %p37;
	// begin inline asm
	mov.b64 {%r105,%r106}, %fd36;
	// end inline asm
	shfl.sync.idx.b32	%r108|%p38, %r106, %r110, 31, %r59;
	shfl.sync.idx.b32	%r107|%p39, %r105, %r110, 31, %r59;
	// begin inline asm
	mov.b64 %fd139, {%r107,%r108};
	// end inline asm
	bra.uni 	$L__BB118_33;
$L__BB118_32:
	// begin inline asm
	mov.b64 {%r111,%r112}, %fd36;
	// end inline asm
	shfl.sync.down.b32	%r114|%p40, %r112, 1, 31, -1;
	shfl.sync.down.b32	%r113|%p41, %r111, 1, 31, -1;
	// begin inline asm
	mov.b64 %fd139, {%r113,%r114};
	// end inline asm
$L__BB118_33:
	add.f64 	%fd40, %fd36, %fd139;
	setp.ne.s32 	%p42, %r1, 0;
	@%p42 bra 	$L__BB118_35;
	cvta.to.global.u64 	%rd8, %rd2;
	mul.wide.u32 	%rd9, %r2, 8;
	add.s64 	%rd10, %rd8, %rd9;
	st.global.f64 	[%rd10], %fd40;
$L__BB118_35:
	ret;

}
	// .globl	_Z10reduceLog5IdLj4EEvPT_S1_j
.visible .entry _Z10reduceLog5IdLj4EEvPT_S1_j(
	.param .u64 .ptr .align 1 _Z10reduceLog5IdLj4EEvPT_S1_j_param_0,
	.param .u64 .ptr .align 1 _Z10reduceLog5IdLj4EEvPT_S1_j_param_1,
	.param .u32 _Z10reduceLog5IdLj4EEvPT_S1_j_param_2
)
{
	.reg .pred 	%p<43>;
	.reg .b32 	%r<123>;
	.reg .b64 	%rd<11>;
	.reg .b64 	%fd<140>;

	ld.param.u64 	%rd3, [_Z10reduceLog5IdLj4EEvPT_S1_j_param_0];
	ld.param.u64 	%rd2, [_Z10reduceLog5IdLj4EEvPT_S1_j_param_1];
	ld.param.u32 	%r26, [_Z10reduceLog5IdLj4EEvPT_S1_j_param_2];
	cvta.to.global.u64 	%rd1, %rd3;
	mov.u32 	%r1, %tid.x;
	mov.u32 	%r2, %ctaid.x;
	shl.b32 	%r27, %r2, 3;
	add.s32 	%r3, %r27, %r1;
	setp.ge.u32 	%p1, %r3, %r26;
	mov.f64 	%fd130, 0d0000000000000000;
	@%p1 bra 	$L__BB119_8;
	mul.wide.u32 	%rd4, %r3, 8;
	add.s64 	%rd5, %rd1, %rd4;
	ld.global.f64 	%fd128, [%rd5];
	{
	.reg .b32 %temp; 
	mov.b64 	{%temp, %r115}, %fd128;
	}
	{
	.reg .b32 %temp; 
	mov.b64 	{%r116, %temp}, %fd128;
	}
	setp.gt.s32 	%p2, %r115, 1048575;
	mov.b32 	%r117, -1023;
	@%p2 bra 	$L__BB119_3;
	mul.f64 	%fd128, %fd128, 0d4350000000000000;
	{
	.reg .b32 %temp; 
	mov.b64 	{%temp, %r115}, %fd128;
	}
	{
	.reg .b32 %temp; 
	mov.b64 	{%r116, %temp}, %fd128;
	}
	mov.b32 	%r117, -1077;
$L__BB119_3:
	add.s32 	%r30, %r115, -1;
	setp.gt.u32 	%p3, %r30, 2146435070;
	@%p3 bra 	$L__BB119_7;
	shr.u32 	%r33, %r115, 20;
	add.s32 	%r118, %r117, %r33;
	and.b32  	%r34, %r115, 1048575;
	or.b32  	%r35, %r34, 1072693248;
	mov.b64 	%fd129, {%r116, %r35};
	setp.lt.u32 	%p5, %r35, 1073127583;
	@%p5 bra 	$L__BB119_6;
	{
	.reg .b32 %temp; 
	mov.b64 	{%r36, %temp}, %fd129;
	}
	{
	.reg .b32 %temp; 
	mov.b64 	{%temp, %r37}, %fd129;
	}
	add.s32 	%r38, %r37, -1048576;
	mov.b64 	%fd129, {%r36, %r38};
	add.s32 	%r118, %r118, 1;
$L__BB119_6:
	add.f64 	%fd43, %fd129, 0dBFF0000000000000;
	add.f64 	%fd44, %fd129, 0d3FF0000000000000;
	rcp.approx.ftz.f64 	%fd45, %fd44;
	neg.f64 	%fd46, %fd44;
	fma.rn.f64 	%fd47, %fd46, %fd45, 0d3FF0000000000000;
	fma.rn.f64 	%fd48, %fd47, %fd47, %fd47;
	fma.rn.f64 	%fd49, %fd48, %fd45, %fd45;
	mul.f64 	%fd50, %fd43, %fd49;
	fma.rn.f64 	%fd51, %fd43, %fd49, %fd50;
	mul.f64 	%fd52, %fd51, %fd51;
	fma.rn.f64 	%fd53, %fd52, 0d3EB1380B3AE80F1E, 0d3ED0EE258B7A8B04;
	fma.rn.f64 	%fd54, %fd53, %fd52, 0d3EF3B2669F02676F;
	fma.rn.f64 	%fd55, %fd54, %fd52, 0d3F1745CBA9AB0956;
	fma.rn.f64 	%fd56, %fd55, %fd52, 0d3F3C71C72D1B5154;
	fma.rn.f64 	%fd57, %fd56, %fd52, 0d3F624924923BE72D;
	fma.rn.f64 	%fd58, %fd57, %fd52, 0d3F8999999999A3C4;
	fma.rn.f64 	%fd59, %fd58, %fd52, 0d3FB5555555555554;
	sub.f64 	%fd60, %fd43, %fd51;
	add.f64 	%fd61, %fd60, %fd60;
	neg.f64 	%fd62, %fd51;
	fma.rn.f64 	%fd63, %fd62, %fd43, %fd61;
	mul.f64 	%fd64, %fd49, %fd63;
	mul.f64 	%fd65, %fd52, %fd59;
	fma.rn.f64 	%fd66, %fd65, %fd51, %fd64;
	xor.b32  	%r39, %r118, -2147483648;
	mov.b32 	%r40, 1127219200;
	mov.b64 	%fd67, {%r39, %r40};
	mov.b32 	%r41, -2147483648;
	mov.b64 	%fd68, {%r41, %r40};
	sub.f64 	%fd69, %fd67, %fd68;
	fma.rn.f64 	%fd70, %fd69, 0d3FE62E42FEFA39EF, %fd51;
	fma.rn.f64 	%fd71, %fd69, 0dBFE62E42FEFA39EF, %fd70;
	sub.f64 	%fd72, %fd71, %fd51;
	sub.f64 	%fd73, %fd66, %fd72;
	fma.rn.f64 	%fd74, %fd69, 0d3C7ABC9E3B39803F, %fd73;
	add.f64 	%fd130, %fd70, %fd74;
	bra.uni 	$L__BB119_8;
$L__BB119_7:
	fma.rn.f64 	%fd42, %fd128, 0d7FF0000000000000, 0d7FF0000000000000;
	{
	.reg .b32 %temp; 
	mov.b64 	{%temp, %r31}, %fd128;
	}
	and.b32  	%r32, %r31, 2147483647;
	setp.eq.s32 	%p4, %r32, 0;
	selp.f64 	%fd130, 0dFFF0000000000000, %fd42, %p4;
$L__BB119_8:
	add.s32 	%r14, %r3, 4;
	setp.ge.u32 	%p6, %r14, %r26;
	@%p6 bra 	$L__BB119_17;
	mul.wide.u32 	%rd6, %r14, 8;
	add.s64 	%rd7, %rd1, %rd6;
	ld.global.f64 	%fd131, [%rd7];
	{
	.reg .b32 %temp; 
	mov.b64 	{%temp, %r119}, %fd131;
	}
	{
	.reg .b32 %temp; 
	mov.b64 	{%r120, %temp}, %fd131;
	}
	setp.gt.s32 	%p7, %r119, 1048575;
	mov.b32 	%r121, -1023;
	@%p7 bra 	$L__BB119_11;
	mul.f64 	%fd131, %fd131, 0d4350000000000000;
	{
	.reg .b32 %temp; 
	mov.b64 	{%temp, %r119}, %fd131;
	}
	{
	.reg .b32 %temp; 
	mov.b64 	{%r120, %temp}, %fd131;
	}
	mov.b32 	%r121, -1077;
$L__BB119_11:
	add.s32 	%r44, %r119, -1;
	setp.gt.u32 	%p8, %r44, 2146435070;
	@%p8 bra 	$L__BB119_15;
	shr.u32 	%r47, %r119, 20;
	add.s32 	%r122, %r121, %r47;
	and.b32  	%r48, %r119, 1048575;
	or.b32  	%r49, %r48, 1072693248;
	mov.b64 	%fd132, {%r120, %r49};
	setp.lt.u32 	%p10, %r49, 1073127583;
	@%p10 bra 	$L__BB119_14;
	{
	.reg .b32 %temp; 
	mov.b64 	{%r50, %temp}, %fd132;
	}
	{
	.reg .b32 %temp; 
	mov.b64 	{%temp, %r51}, %fd132;
	}
	add.s32 	%r52, %r51, -1048576;
	mov.b64 	%fd132, {%r50, %r52};
	add.s32 	%r122, %r122, 1;
$L__BB119_14:
	add.f64 	%fd76, %fd132, 0dBFF0000000000000;
	add.f64 	%fd77, %fd132, 0d3FF0000000000000;
	rcp.approx.ftz.f64 	%fd78, %fd77;
	neg.f64 	%fd79, %fd77;
	fma.rn.f64 	%fd80, %fd79, %fd78, 0d3FF0000000000000;
	fma.rn.f64 	%fd81, %fd80, %fd80, %fd80;
	fma.rn.f64 	%fd82, %fd81, %fd78, %fd78;
	mul.f64 	%fd83, %fd76, %fd82;
	fma.rn.f64 	%fd84, %fd76, %fd82, %fd83;
	mul.f64 	%fd85, %fd84, %fd84;
	fma.rn.f64 	%fd86, %fd85, 0d3EB1380B3AE80F1E, 0d3ED0EE258B7A8B04;
	fma.rn.f64 	%fd87, %fd86, %fd85, 0d3EF3B2669F02676F;
	fma.rn.f64 	%fd88, %fd87, %fd85, 0d3F1745CBA9AB0956;
	fma.rn.f64 	%fd89, %fd88, %fd85, 0d3F3C71C72D1B5154;
	fma.rn.f64 	%fd90, %fd89, %fd85, 0d3F624924923BE72D;
	fma.rn.f64 	%fd91, %fd90, %fd85, 0d3F8999999999A3C4;
	fma.rn.f64 	%fd92, %fd91, %fd85, 0d3FB5555555555554;
	sub.f64 	%fd93, %fd76, %fd84;
	add.f64 	%fd94, %fd93, %fd93;
	neg.f64 	%fd95, %fd84;
	fma.rn.f64 	%fd96, %fd95, %fd76, %fd94;
	mul.f64 	%fd97, %fd82, %fd96;
	mul.f64 	%fd98, %fd85, %fd92;
	fma.rn.f64 	%fd99, %fd98, %fd84, %fd97;
	xor.b32  	%r53, %r122, -2147483648;
	mov.b32 	%r54, 1127219200;
	mov.b64 	%fd100, {%r53, %r54};
	mov.b32 	%r55, -2147483648;
	mov.b64 	%fd101, {%r55, %r54};
	sub.f64 	%fd102, %fd100, %fd101;
	fma.rn.f64 	%fd103, %fd102, 0d3FE62E42FEFA39EF, %fd84;
	fma.rn.f64 	%fd104, %fd102, 0dBFE62E42FEFA39EF, %fd103;
	sub.f64 	%fd105, %fd104, %fd84;
	sub.f64 	%fd106, %fd99, %fd105;
	fma.rn.f64 	%fd107, %fd102, 0d3C7ABC9E3B39803F, %fd106;
	add.f64 	%fd133, %fd103, %fd107;
	bra.uni 	$L__BB119_16;
$L__BB119_15:
	fma.rn.f64 	%fd75, %fd131, 0d7FF0000000000000, 0d7FF0000000000000;
	{
	.reg .b32 %temp; 
	mov.b64 	{%temp, %r45}, %fd131;
	}
	and.b32  	%r46, %r45, 2147483647;
	setp.eq.s32 	%p9, %r46, 0;
	selp.f64 	%fd133, 0dFFF0000000000000, %fd75, %p9;
$L__BB119_16:
	add.f64 	%fd130, %fd130, %fd133;
$L__BB119_17:
	shl.b32 	%r56, %r1, 3;
	mov.u32 	%r57, __smem_d;
	add.s32 	%r58, %r57, %r56;
	st.shared.f64 	[%r58], %fd130;
	barrier.sync 	0;
	barrier.sync 	0;
	barrier.sync 	0;
	barrier.sync 	0;
	setp.gt.u32 	%p11, %r1, 31;
	@%p11 bra 	$L__BB119_35;
	// begin inline asm
	activemask.b32 %r59;
	// end inline asm
	setp.ne.s32 	%p12, %r59, -1;
	@%p12 bra 	$L__BB119_20;
	// begin inline asm
	mov.b64 {%r67,%r68}, %fd130;
	// end inline asm
	shfl.sync.down.b32	%r70|%p16, %r68, 16, 31, -1;
	shfl.sync.down.b32	%r69|%p17, %r67, 16, 31, -1;
	// begin inline asm
	mov.b64 %fd135, {%r69,%r70};
	// end inline asm
	bra.uni 	$L__BB119_21;
$L__BB119_20:
	// begin inline asm
	mov.u32 %r60, %laneid;
	// end inline asm
	fns.b32 	%r65, %r59, %r60, 17;
	setp.gt.u32 	%p13, %r65, 31;
	selp.b32 	%r66, %r60, %r65, %p13;
	// begin inline asm
	mov.b64 {%r61,%r62}, %fd130;
	// end inline asm
	shfl.sync.idx.b32	%r64|%p14, %r62, %r66, 31, %r59;
	shfl.sync.idx.b32	%r63|%p15, %r61, %r66, 31, %r59;
	// begin inline asm
	mov.b64 %fd135, {%r63,%r64};
	// end inline asm
$L__BB119_21:
	setp.eq.s32 	%p18, %r59, -1;
	add.f64 	%fd24, %fd130, %fd135;
	@%p18 bra 	$L__BB119_23;
	// begin inline asm
	mov.u32 %r71, %laneid;
	// end inline asm
	fns.b32 	%r76, %r59, %r71, 9;
	setp.gt.u32 	%p19, %r76, 31;
	selp.b32 	%r77, %r71, %r76, %p19;
	// begin inline asm
	mov.b64 {%r72,%r73}, %fd24;
	// end inline asm
	shfl.sync.idx.b32	%r75|%p20, %r73, %r77, 31, %r59;
	shfl.sync.idx.b32	%r74|%p21, %r72, %r77, 31, %r59;
	// begin inline asm
	mov.b64 %fd136, {%r74,%r75};
	// end inline asm
	bra.uni 	$L__BB119_24;
$L__BB119_23:
	// begin inline asm
	mov.b64 {%r78,%r79}, %fd24;
	// end inline asm
	shfl.sync.down.b32	%r81|%p22, %r79, 8, 31, -1;
	shfl.sync.down.b32	%r80|%p23, %r78, 8, 31, -1;
	// begin inline asm
	mov.b64 %fd136, {%r80,%r81};
	// end inline asm
$L__BB119_24:
	setp.eq.s32 	%p24, %r59, -1;
	add.f64 	%fd28, %fd24, %fd136;
	@%p24 bra 	$L__BB119_26;
	// begin inline asm
	mov.u32 %r82, %laneid;
	// end inline asm
	fns.b32 	%r87, %r59, %r82, 5;
	setp.gt.u32 	%p25, %r87, 31;
	selp.b32 	%r88, %r82, %r87, %p25;
	// begin inline asm
	mov.b64 {%r83,%r84}, %fd28;
	// end inline asm
	shfl.sync.idx.b32	%r86|%p26, %r84, %r88, 31, %r59;
	shfl.sync.idx.b32	%r85|%p27, %r83, %r88, 31, %r59;
	// begin inline asm
	mov.b64 %fd137, {%r85,%r86};
	// end inline asm
	bra.uni 	$L__BB119_27;
$L__BB119_26:
	// begin inline asm
	mov.b64 {%r89,%r90}, %fd28;
	// end inline asm
	shfl.sync.down.b32	%r92|%p28, %r90, 4, 31, -1;
	shfl.sync.down.b32	%r91|%p29, %r89, 4, 31, -1;
	// begin inline asm
	mov.b64 %fd137, {%r91,%r92};
	// end inline asm
$L__BB119_27:
	setp.eq.s32 	%p30, %r59, -1;
	add.f64 	%fd32, %fd28, %fd137;
	@%p30 bra 	$L__BB119_29;
	// begin inline asm
	mov.u32 %r93, %laneid;
	// end inline asm
	fns.b32 	%r98, %r59, %r93, 3;
	setp.gt.u32 	%p31, %r98, 31;
	selp.b32 	%r99, %r93, %r98, %p31;
	// begin inline asm
	mov.b64 {%r94,%r95}, %fd32;
	// end inline asm
	shfl.sync.idx.b32	%r97|%p32, %r95, %r99, 31, %r59;
	shfl.sync.idx.b32	%r96|%p33, %r94, %r99, 31, %r59;
	// begin inline asm
	mov.b64 %fd138, {%r96,%r97};
	// end inline asm
	bra.uni 	$L__BB119_30;
$L__BB119_29:
	// begin inline asm
	mov.b64 {%r100,%r101}, %fd32;
	// end inline asm
	shfl.sync.down.b32	%r103|%p34, %r101, 2, 31, -1;
	shfl.sync.down.b32	%r102|%p35, %r100, 2, 31, -1;
	// begin inline asm
	mov.b64 %fd138, {%r102,%r103};
	// end inline asm
$L__BB119_30:
	setp.eq.s32 	%p36, %r59, -1;
	add.f64 	%fd36, %fd32, %fd138;
	@%p36 bra 	$L__BB119_32;
	// begin inline asm
	mov.u32 %r104, %laneid;
	// end inline asm
	fns.b32 	%r109, %r59, %r104, 2;
	setp.gt.u32 	%p37, %r109, 31;
	selp.b32 	%r110, %r104, %r109, %p37;
	// begin inline asm
	mov.b64 {%r105,%r106}, %fd36;
	// end inline asm
	shfl.sync.idx.b32	%r108|%p38, %r106, %r110, 31, %r59;
	shfl.sync.idx.b32	%r107|%p39, %r105, %r110, 31, %r59;
	// begin inline asm
	mov.b64 %fd139, {%r107,%r108};
	// end inline asm
	bra.uni 	$L__BB119_33;
$L__BB119_32:
	// begin inline asm
	mov.b64 {%r111,%r112}, %fd36;
	// end inline asm
	shfl.sync.down.b32	%r114|%p40, %r112, 1, 31, -1;
	shfl.sync.down.b32	%r113|%p41, %r111, 1, 31, -1;
	// begin inline asm
	mov.b64 %fd139, {%r113,%r114};
	// end inline asm
$L__BB119_33:
	add.f64 	%fd40, %fd36, %fd139;
	setp.ne.s32 	%p42, %r1, 0;
	@%p42 bra 	$L__BB119_35;
	cvta.to.global.u64 	%rd8, %rd2;
	mul.wide.u32 	%rd9, %r2, 8;
	add.s64 	%rd10, %rd8, %rd9;
	st.global.f64 	[%rd10], %fd40;
$L__BB119_35:
	ret;

}
	// .globl	_Z10reduceLog5IdLj2EEvPT_S1_j
.visible .entry _Z10reduceLog5IdLj2EEvPT_S1_j(
	.param .u64 .ptr .align 1 _Z10reduceLog5IdLj2EEvPT_S1_j_param_0,
	.param .u64 .ptr .align 1 _Z10reduceLog5IdLj2EEvPT_S1_j_param_1,
	.param .u32 _Z10reduceLog5IdLj2EEvPT_S1_j_param_2
)
{
	.reg .pred 	%p<43>;
	.reg .b32 	%r<123>;
	.reg .b64 	%rd<11>;
	.reg .b64 	%fd<140>;

	ld.param.u64 	%rd3, [_Z10reduceLog5IdLj2EEvPT_S1_j_param_0];
	ld.param.u64 	%rd2, [_Z10reduceLog5IdLj2EEvPT_S1_j_param_1];
	ld.param.u32 	%r26, [_Z10reduceLog5IdLj2EEvPT_S1_j_param_2];
	cvta.to.global.u64 	%rd1, %rd3;
	mov.u32 	%r1, %tid.x;
	mov.u32 	%r2, %ctaid.x;
	shl.b32 	%r27, %r2, 2;
	add.s32 	%r3, %r27, %r1;
	setp.ge.u32 	%p1, %r3, %r26;
	mov.f64 	%fd130, 0d0000000000000000;
	@%p1 bra 	$L__BB120_8;
	mul.wide.u32 	%rd4, %r3, 8;
	add.s64 	%rd5, %rd1, %rd4;
	ld.global.f64 	%fd128, [%rd5];
	{
	.reg .b32 %temp; 
	mov.b64 	{%temp, %r115}, %fd128;
	}
	{
	.reg .b32 %temp; 
	mov.b64 	{%r116, %temp}, %fd128;
	}
	setp.gt.s32 	%p2, %r115, 1048575;
	mov.b32 	%r117, -1023;
	@%p2 bra 	$L__BB120_3;
	mul.f64 	%fd128, %fd128, 0d4350000000000000;
	{
	.reg .b32 %temp; 
	mov.b64 	{%temp, %r115}, %fd128;
	}
	{
	.reg .b32 %temp; 
	mov.b64 	{%r116, %temp}, %fd128;
	}
	mov.b32 	%r117, -1077;
$L__BB120_3:
	add.s32 	%r30, %r115, -1;
	setp.gt.u32 	%p3, %r30, 2146435070;
	@%p3 bra 	$L__BB120_7;
	shr.u32 	%r33, %r115, 20;
	add.s32 	%r118, %r117, %r33;
	and.b32  	%r34, %r115, 1048575;
	or.b32  	%r35, %r34, 1072693248;
	mov.b64 	%fd129, {%r116, %r35};
	setp.lt.u32 	%p5, %r35, 1073127583;
	@%p5 bra 	$L__BB120_6;
	{
	.reg .b32 %temp; 
	mov.b64 	{%r36, %temp}, %fd129;
	}
	{
	.reg .b32 %temp; 
	mov.b64 	{%temp, %r37}, %fd129;
	}
	add.s32 	%r38, %r37, -1048576;
	mov.b64 	%fd129, {%r36, %r38};
	add.s32 	%r118, %r118, 1;
$L__BB120_6:
	add.f64 	%fd43, %fd129, 0dBFF0000000000000;
	add.f64 	%fd44, %fd129, 0d3FF0000000000000;
	rcp.approx.ftz.f64 	%fd45, %fd44;
	neg.f64 	%fd46, %fd44;
	fma.rn.f64 	%fd47, %fd46, %fd45, 0d3FF0000000000000;
	fma.rn.f64 	%fd48, %fd47, %fd47, %fd47;
	fma.rn.f64 	%fd49, %fd48, %fd45, %fd45;
	mul.f64 	%fd50, %fd43, %fd49;
	fma.rn.f64 	%fd51, %fd43, %fd49, %fd50;
	mul.f64 	%fd52, %fd51, %fd51;
	fma.rn.f64 	%fd53, %fd52, 0d3EB1380B3AE80F1E, 0d3ED0EE258B7A8B04;
	fma.rn.f64 	%fd54, %fd53, %fd52, 0d3EF3B2669F02676F;
	fma.rn.f64 	%fd55, %fd54, %fd52, 0d3F1745CBA9AB0956;
	fma.rn.f64 	%fd56, %fd55, %fd52, 0d3F3C71C72D1B5154;
	fma.rn.f64 	%fd57, %fd56, %fd52, 0d3F624924923BE72D;
	fma.rn.f64 	%fd58, %fd57, %fd52, 0d3F8999999999A3C4;
	fma.rn.f64 	%fd59, %fd58, %fd52, 0d3FB5555555555554;
	sub.f64 	%fd60, %fd43, %fd51;
	add.f64 	%fd61, %fd60, %fd60;
	neg.f64 	%fd62, %fd51;
	fma.rn.f64 	%fd63, %fd62, %fd43, %fd61;
	mul.f64 	%fd64, %fd49, %fd63;
	mul.f64 	%fd65, %fd52, %fd59;
	fma.rn.f64 	%fd66, %fd65, %fd51, %fd64;
	xor.b32  	%r39, %r118, -2147483648;
	mov.b32 	%r40, 1127219200;
	mov.b64 	%fd67, {%r39, %r40};
	mov.b32 	%r41, -2147483648;
	mov.b64 	%fd68, {%r41, %r40};
	sub.f64 	%fd69, %fd67, %fd68;
	fma.rn.f64 	%fd70, %fd69, 0d3FE62E42FEFA39EF, %fd51;
	fma.rn.f64 	%fd71, %fd69, 0dBFE62E42FEFA39EF, %fd70;
	sub.f64 	%fd72, %fd71, %fd51;
	sub.f64 	%fd73, %fd66, %fd72;
	fma.rn.f64 	%fd74, %fd69, 0d3C7ABC9E3B39803F, %fd73;
	add.f64 	%fd130, %fd70, %fd74;
	bra.uni 	$L__BB120_8;
$L__BB120_7:
	fma.rn.f64 	%fd42, %fd128, 0d7FF0000000000000, 0d7FF0000000000000;
	{
	.reg .b32 %temp; 
	mov.b64 	{%temp, %r31}, %fd128;
	}
	and.b32  	%r32, %r31, 2147483647;
	setp.eq.s32 	%p4, %r32, 0;
	selp.f64 	%fd130, 0dFFF0000000000000, %fd42, %p4;
$L__BB120_8:
	add.s32 	%r14, %r3, 2;
	setp.ge.u32 	%p6, %r14, %r26;
	@%p6 bra 	$L__BB120_17;
	mul.wide.u32 	%rd6, %r14, 8;
	add.s64 	%rd7, %rd1, %rd6;
	ld.global.f64 	%fd131, [%rd7];
	{
	.reg .b32 %temp; 
	mov.b64 	{%temp, %r119}, %fd131;
	}
	{
	.reg .b32 %temp; 
	mov.b64 	{%r120, %temp}, %fd131;
	}
	setp.gt.s32 	%p7, %r119, 1048575;
	mov.b32 	%r121, -1023;
	@%p7 bra 	$L__BB120_11;
	mul.f64 	%fd131, %fd131, 0d4350000000000000;
	{
	.reg .b32 %temp; 
	mov.b64 	{%temp, %r119}, %fd131;
	}
	{
	.reg .b32 %temp; 
	mov.b64 	{%r120, %temp}, %fd131;
	}
	mov.b32 	%r121, -1077;
$L__BB120_11:
	add.s32 	%r44, %r119, -1;
	setp.gt.u32 	%p8, %r44, 2146435070;
	@%p8 bra 	$L__BB120_15;
	shr.u32 	%r47, %r119, 20;
	add.s32 	%r122, %r121, %r47;
	and.b32  	%r48, %r119, 1048575;
	or.b32  	%r49, %r48, 1072693248;
	mov.b64 	%fd132, {%r120, %r49};
	setp.lt.u32 	%p10, %r49, 1073127583;
	@%p10 bra 	$L__BB120_14;
	{
	.reg .b32 %temp; 
	mov.b64 	{%r50, %temp}, %fd132;
	}
	{
	.reg .b32 %temp; 
	mov.b64 	{%temp, %r51}, %fd132;
	}
	add.s32 	%r52, %r51, -1048576;
	mov.b64 	%fd132, {%r50, %r52};
	add.s32 	%r122, %r122, 1;
$L__BB120_14:
	add.f64 	%fd76, %fd132, 0dBFF0000000000000;
	add.f64 	%fd77, %fd132, 0d3FF0000000000000;
	rcp.approx.ftz.f64 	%fd78, %fd77;
	neg.f64 	%fd79, %fd77;
	fma.rn.f64 	%fd80, %fd79, %fd78, 0d3FF0000000000000;
	fma.rn.f64 	%fd81, %fd80, %fd80, %fd80;
	fma.rn.f64 	%fd82, %fd81, %fd78, %fd78;
	mul.f64 	%fd83, %fd76, %fd82;
	fma.rn.f64 	%fd84, %fd76, %fd82, %fd83;
	mul.f64 	%fd85, %fd84, %fd84;
	fma.rn.f64 	%fd86, %fd85, 0d3EB1380B3AE80F1E, 0d3ED0EE258B7A8B04;
	fma.rn.f64 	%fd87, %fd86, %fd85, 0d3EF3B2669F02676F;
	fma.rn.f64 	%fd88, %fd87, %fd85, 0d3F1745CBA9AB0956;
	fma.rn.f64 	%fd89, %fd88, %fd85, 0d3F3C71C72D1B5154;
	fma.rn.f64 	%fd90, %fd89, %fd85, 0d3F624924923BE72D;
	fma.rn.f64 	%fd91, %fd90, %fd85, 0d3F8999999999A3C4;
	fma.rn.f64 	%fd92, %fd91, %fd85, 0d3FB5555555555554;
	sub.f64 	%fd93, %fd76, %fd84;
	add.f64 	%fd94, %fd93, %fd93;
	neg.f64 	%fd95, %fd84;
	fma.rn.f64 	%fd96, %fd95, %fd76, %fd94;
	mul.f64 	%fd97, %fd82, %fd96;
	mul.f64 	%fd98, %fd85, %fd92;
	fma.rn.f64 	%fd99, %fd98, %fd84, %fd97;
	xor.b32  	%r53, %r122, -2147483648;
	mov.b32 	%r54, 1127219200;
	mov.b64 	%fd100, {%r53, %r54};
	mov.b32 	%r55, -2147483648;
	mov.b64 	%fd101, {%r55, %r54};
	sub.f64 	%fd102, %fd100, %fd101;
	fma.rn.f64 	%fd103, %fd102, 0d3FE62E42FEFA39EF, %fd84;
	fma.rn.f64 	%fd104, %fd102, 0dBFE62E42FEFA39EF, %fd103;
	sub.f64 	%fd105, %fd104, %fd84;
	sub.f64 	%fd106, %fd99, %fd105;
	fma.rn.f64 	%fd107, %fd102, 0d3C7ABC9E3B39803F, %fd106;
	add.f64 	%fd133, %fd103, %fd107;
	bra.uni 	$L__BB120_16;
$L__BB120_15:
	fma.rn.f64 	%fd75, %fd131, 0d7FF0000000000000, 0d7FF0000000000000;
	{
	.reg .b32 %temp; 
	mov.b64 	{%temp, %r45}, %fd131;
	}
	and.b32  	%r46, %r45, 2147483647;
	setp.eq.s32 	%p9, %r46, 0;
	selp.f64 	%fd133, 0dFFF0000000000000, %fd75, %p9;
$L__BB120_16:
	add.f64 	%fd130, %fd130, %fd133;
$L__BB120_17:
	shl.b32 	%r56, %r1, 3;
	mov.u32 	%r57, __smem_d;
	add.s32 	%r58, %r57, %r56;
	st.shared.f64 	[%r58], %fd130;
	barrier.sync 	0;
	barrier.sync 	0;
	barrier.sync 	0;
	barrier.sync 	0;
	setp.gt.u32 	%p11, %r1, 31;
	@%p11 bra 	$L__BB120_35;
	// begin inline asm
	activemask.b32 %r59;
	// end inline asm
	setp.ne.s32 	%p12, %r59, -1;
	@%p12 bra 	$L__BB120_20;
	// begin inline asm
	mov.b64 {%r67,%r68}, %fd130;
	// end inline asm
	shfl.sync.down.b32	%r70|%p16, %r68, 16, 31, -1;
	shfl.sync.down.b32	%r69|%p17, %r67, 16, 31, -1;
	// begin inline asm
	mov.b64 %fd135, {%r69,%r70};
	// end inline asm
	bra.uni 	$L__BB120_21;
$L__BB120_20:
	// begin inline asm
	mov.u32 %r60, %laneid;
	// end inline asm
	fns.b32 	%r65, %r59, %r60, 17;
	setp.gt.u32 	%p13, %r65, 31;
	selp.b32 	%r66, %r60, %r65, %p13;
	// begin inline asm
	mov.b64 {%r61,%r62}, %fd130;
	// end inline asm
	shfl.sync.idx.b32	%r64|%p14, %r62, %r66, 31, %r59;
	shfl.sync.idx.b32	%r63|%p15, %r61, %r66, 31, %r59;
	// begin inline asm
	mov.b64 %fd135, {%r63,%r64};
	// end inline asm
$L__BB120_21:
	setp.eq.s32 	%p18, %r59, -1;
	add.f64 	%fd24, %fd130, %fd135;
	@%p18 bra 	$L__BB120_23;
	// begin inline asm
	mov.u32 %r71, %laneid;
	// end inline asm
	fns.b32 	%r76, %r59, %r71, 9;
	setp.gt.u32 	%p19, %r76, 31;
	selp.b32 	%r77, %r71, %r76, %p19;
	// begin inline asm
	mov.b64 {%r72,%r73}, %fd24;
	// end inline asm
	shfl.sync.idx.b32	%r75|%p20, %r73, %r77, 31, %r59;
	shfl.sync.idx.b32	%r74|%p21, %r72, %r77, 31, %r59;
	// begin inline asm
	mov.b64 %fd136, {%r74,%r75};
	// end inline asm
	bra.uni 	$L__BB120_24;
$L__BB120_23:
	// begin inline asm
	mov.b64 {%r78,%r79}, %fd24;
	// end inline asm
	shfl.sync.down.b32	%r81|%p22, %r79, 8, 31, -1;
	shfl.sync.down.b32	%r80|%p23, %r78, 8, 31, -1;
	// begin inline asm
	mov.b64 %fd136, {%r80,%r81};
	// end inline asm
$L__BB120_24:
	setp.eq.s32 	%p24, %r59, -1;
	add.f64 	%fd28, %fd24, %fd136;
	@%p24 bra 	$L__BB120_26;
	// begin inline asm
	mov.u32 %r82, %laneid;
	// end inline asm
	fns.b32 	%r87, %r59, %r82, 5;
	setp.gt.u32 	%p25, %r87, 31;
	selp.b32 	%r88, %r82, %r87, %p25;
	// begin inline asm
	mov.b64 {%r83,%r84}, %fd28;
	// end inline asm
	shfl.sync.idx.b32	%r86|%p26, %r84, %r88, 31, %r59;
	shfl.sync.idx.b32	%r85|%p27, %r83, %r88, 31, %r59;
	// begin inline asm
	mov.b64 %fd137, {%r85,%r86};
	// end inline asm
	bra.uni 	$L__BB120_27;
$L__BB120_26:
	// begin inline asm
	mov.b64 {%r89,%r90}, %fd28;
	// end inline asm
	shfl.sync.down.b32	%r92|%p28, %r90, 4, 31, -1;
	shfl.sync.down.b32	%r91|%p29, %r89, 4, 31, -1;
	// begin inline asm
	mov.b64 %fd137, {%r91,%r92};
	// end inline asm
$L__BB120_27:
	setp.eq.s32 	%p30, %r59, -1;
	add.f64 	%fd32, %fd28, %fd137;
	@%p30 bra 	$L__BB120_29;
	// begin inline asm
	mov.u32 %r93, %laneid;
	// end inline asm
	fns.b32 	%r98, %r59, %r93, 3;
	setp.gt.u32 	%p31, %r98, 31;
	selp.b32 	%r99, %r93, %r98, %p31;
	// begin inline asm
	mov.b64 {%r94,%r95}, %fd32;
	// end inline asm
	shfl.sync.idx.b32	%r97|%p32, %r95, %r99, 31, %r59;
	shfl.sync.idx.b32	%r96|%p33, %r94, %r99, 31, %r59;
	// begin inline asm
	mov.b64 %fd138, {%r96,%r97};
	// end inline asm
	bra.uni 	$L__BB120_30;
$L__BB120_29:
	// begin inline asm
	mov.b64 {%r100,%r101}, %fd32;
	// end inline asm
	shfl.sync.down.b32	%r103|%p34, %r101, 2, 31, -1;
	shfl.sync.down.b32	%r102|%p35, %r100, 2, 31, -1;
	// begin inline asm
	mov.b64 %fd138, {%r102,%r103};
	// end inline asm
$L__BB120_30:
	setp.eq.s32 	%p36, %r59, -1;
	add.f64 	%fd36, %fd32, %fd138;
	@%p36 bra 	$L__BB120_32;
	// begin inline asm
	mov.u32 %r104, %laneid;
	// end inline asm
	fns.b32 	%r109, %r59, %r104, 2;
	setp.gt.u32 	%p37, %r109, 31;
	selp.b32 	%r110, %r104, %r109, %p37;
	// begin inline asm
	mov.b64 {%r105,%r106}, %fd36;
	// end inline asm
	shfl.sync.idx.b32	%r108|%p38, %r106, %r110, 31, %r59;
	shfl.sync.idx.b32	%r107|%p39, %r105, %r110, 31, %r59;
	// begin inline asm
	mov.b64 %fd139, {%r107,%r108};
	// end inline asm
	bra.uni 	$L__BB120_33;
$L__BB120_32:
	// begin inline asm
	mov.b64 {%r111,%r112}, %fd36;
	// end inline asm
	shfl.sync.down.b32	%r114|%p40, %r112, 1, 31, -1;
	shfl.sync.down.b32	%r113|%p41, %r111, 1, 31, -1;
	// begin inline asm
	mov.b64 %fd139, {%r113,%r114};
	// end inline asm
$L__BB120_33:
	add.f64 	%fd40, %fd36, %fd139;
	setp.ne.s32 	%p42, %r1, 0;
	@%p42 bra 	$L__BB120_35;
	cvta.to.global.u64 	%rd8, %rd2;
	mul.wide.u32 	%rd9, %r2, 8;
	add.s64 	%rd10, %rd8, %rd9;
	st.global.f64 	[%rd10], %fd40;
$L__BB120_35:
	ret;

}
	// .globl	_Z10reduceLog5IdLj1EEvPT_S1_j
.visible .entry _Z10reduceLog5IdLj1EEvPT_S1_j(
	.param .u64 .ptr .align 1 _Z10reduceLog5IdLj1EEvPT_S1_j_param_0,
	.param .u64 .ptr .align 1 _Z10reduceLog5IdLj1EEvPT_S1_j_param_1,
	.param .u32 _Z10reduceLog5IdLj1EEvPT_S1_j_param_2
)
{
	.reg .pred 	%p<43>;
	.reg .b32 	%r<123>;
	.reg .b64 	%rd<11>;
	.reg .b64 	%fd<140>;

	ld.param.u64 	%rd3, [_Z10reduceLog5IdLj1EEvPT_S1_j_param_0];
	ld.param.u64 	%rd2, [_Z10reduceLog5IdLj1EEvPT_S1_j_param_1];
	ld.param.u32 	%r26, [_Z10reduceLog5IdLj1EEvPT_S1_j_param_2];
	cvta.to.global.u64 	%rd1, %rd3;
	mov.u32 	%r1, %tid.x;
	mov.u32 	%r2, %ctaid.x;
	shl.b32 	%r27, %r2, 1;
	add.s32 	%r3, %r27, %r1;
	setp.ge.u32 	%p1, %r3, %r26;
	mov.f64 	%fd130, 0d0000000000000000;
	@%p1 bra 	$L__BB121_8;
	mul.wide.u32 	%rd4, %r3, 8;
	add.s64 	%rd5, %rd1, %rd4;
	ld.global.f64 	%fd128, [%rd5];
	{
	.reg .b32 %temp; 
	mov.b64 	{%temp, %r115}, %fd128;
	}
	{
	.reg .b32 %temp; 
	mov.b64 	{%r116, %temp}, %fd128;
	}
	setp.gt.s32 	%p2, %r115, 1048575;
	mov.b32 	%r117, -1023;
	@%p2 bra 	$L__BB121_3;
	mul.f64 	%fd128, %fd128, 0d4350000000000000;
	{
	.reg .b32 %temp; 
	mov.b64 	{%temp, %r115}, %fd128;
	}
	{
	.reg .b32 %temp; 
	mov.b64 	{%r116, %temp}, %fd128;
	}
	mov.b32 	%r117, -1077;
$L__BB121_3:
	add.s32 	%r30, %r115, -1;
	setp.gt.u32 	%p3, %r30, 2146435070;
	@%p3 bra 	$L__BB121_7;
	shr.u32 	%r33, %r115, 20;
	add.s32 	%r118, %r117, %r33;
	and.b32  	%r34, %r115, 1048575;
	or.b32  	%r35, %r34, 1072693248;
	mov.b64 	%fd129, {%r116, %r35};
	setp.lt.u32 	%p5, %r35, 1073127583;
	@%p5 bra 	$L__BB121_6;
	{
	.reg .b32 %temp; 
	mov.b64 	{%r36, %temp}, %fd129;
	}
	{
	.reg .b32 %temp; 
	mov.b64 	{%temp, %r37}, %fd129;
	}
	add.s32 	%r38, %r37, -1048576;
	mov.b64 	%fd129, {%r36, %r38};
	add.s32 	%r118, %r118, 1;
$L__BB121_6:
	add.f64 	%fd43, %fd129, 0dBFF0000000000000;
	add.f64 	%fd44, %fd129, 0d3FF0000000000000;
	rcp.approx.ftz.f64 	%fd45, %fd44;
	neg.f64 	%fd46, %fd44;
	fma.rn.f64 	%fd47, %fd46, %fd45, 0d3FF0000000000000;
	fma.rn.f64 	%fd48, %fd47, %fd47, %fd47;
	fma.rn.f64 	%fd49, %fd48, %fd45, %fd45;
	mul.f64 	%fd50, %fd43, %fd49;
	fma.rn.f64 	%fd51, %fd43, %fd49, %fd50;
	mul.f64 	%fd52, %fd51, %fd51;
	fma.rn.f64 	%fd53, %fd52, 0d3EB1380B3AE80F1E, 0d3ED0EE258B7A8B04;
	fma.rn.f64 	%fd54, %fd53, %fd52, 0d3EF3B2669F02676F;
	fma.rn.f64 	%fd55, %fd54, %fd52, 0d3F1745CBA9AB0956;
	fma.rn.f64 	%fd56, %fd55, %fd52, 0d3F3C71C72D1B5154;
	fma.rn.f64 	%fd57, %fd56, %fd52, 0d3F624924923BE72D;
	fma.rn.f64 	%fd58, %fd57, %fd52, 0d3F8999999999A3C4;
	fma.rn.f64 	%fd59, %fd58, %fd52, 0d3FB5555555555554;
	sub.f64 	%fd60, %fd43, %fd51;
	add.f64 	%fd61, %fd60, %fd60;
	neg.f64 	%fd62, %fd51;
	fma.rn.f64 	%fd63, %fd62, %fd43, %fd61;
	mul.f64 	%fd64, %fd49, %fd63;
	mul.f64 	%fd65, %fd52, %fd59;
	fma.rn.f64 	%fd66, %fd65, %fd51, %fd64;
	xor.b32  	%r39, %r118, -2147483648;
	mov.b32 	%r40, 1127219200;
	mov.b64 	%fd67, {%r39, %r40};
	mov.b32 	%r41, -2147483648;
	mov.b64 	%fd68, {%r41, %r40};
	sub.f64 	%fd69, %fd67, %fd68;
	fma.rn.f64 	%fd70, %fd69, 0d3FE62E42FEFA39EF, %fd51;
	fma.rn.f64 	%fd71, %fd69, 0dBFE62E42FEFA39EF, %fd70;
	sub.f64 	%fd72, %fd71, %fd51;
	sub.f64 	%fd73, %fd66, %fd72;
	fma.rn.f64 	%fd74, %fd69, 0d3C7ABC9E3B39803F, %fd73;
	add.f64 	%fd130, %fd70, %fd74;
	bra.uni 	$L__BB121_8;
$L__BB121_7:
	fma.rn.f64 	%fd42, %fd128, 0d7FF0000000000000, 0d7FF0000000000000;
	{
	.reg .b32 %temp; 
	mov.b64 	{%temp, %r31}, %fd128;
	}
	and.b32  	%r32, %r31, 2147483647;
	setp.eq.s32 	%p4, %r32, 0;
	selp.f64 	%fd130, 0dFFF0000000000000, %fd42, %p4;
$L__BB121_8:
	add.s32 	%r14, %r3, 1;
	setp.ge.u32 	%p6, %r14, %r26;
	@%p6 bra 	$L__BB121_17;
	mul.wide.u32 	%rd6, %r14, 8;
	add.s64 	%rd7, %rd1, %rd6;
	ld.global.f64 	%fd131, [%rd7];
	{
	.reg .b32 %temp; 
	mov.b64 	{%temp, %r119}, %fd131;
	}
	{
	.reg .b32 %temp; 
	mov.b64 	{%r120, %temp}, %fd131;
	}
	setp.gt.s32 	%p7, %r119, 1048575;
	mov.b32 	%r121, -1023;
	@%p7 bra 	$L__BB121_11;
	mul.f64 	%fd131, %fd131, 0d4350000000000000;
	{
	.reg .b32 %temp; 
	mov.b64 	{%temp, %r119}, %fd131;
	}
	{
	.reg .b32 %temp; 
	mov.b64 	{%r120, %temp}, %fd131;
	}
	mov.b32 	%r121, -1077;
$L__BB121_11:
	add.s32 	%r44, %r119, -1;
	setp.gt.u32 	%p8, %r44, 2146435070;
	@%p8 bra 	$L__BB121_15;
	shr.u32 	%r47, %r119, 20;
	add.s32 	%r122, %r121, %r47;
	and.b32  	%r48, %r119, 1048575;
	or.b32  	%r49, %r48, 1072693248;
	mov.b64 	%fd132, {%r120, %r49};
	setp.lt.u32 	%p10, %r49, 1073127583;
	@%p10 bra 	$L__BB121_14;
	{
	.reg .b32 %temp; 
	mov.b64 	{%r50, %temp}, %fd132;
	}
	{
	.reg .b32 %temp; 
	mov.b64 	{%temp, %r51}, %fd132;
	}
	add.s32 	%r52, %r51, -1048576;
	mov.b64 	%fd132, {%r50, %r52};
	add.s32 	%r122, %r122, 1;
$L__BB121_14:
	add.f64 	%fd76, %fd132, 0dBFF0000000000000;
	add.f64 	%fd77, %fd132, 0d3FF0000000000000;
	rcp.approx.ftz.f64 	%fd78, %fd77;
	neg.f64 	%fd79, %fd77;
	fma.rn.f64 	%fd80, %fd79, %fd78, 0d3FF0000000000000;
	fma.rn.f64 	%fd81, %fd80, %fd80, %fd80;
	fma.rn.f64 	%fd82, %fd81, %fd78, %fd78;
	mul.f64 	%fd83, %fd76, %fd82;
	fma.rn.f64 	%fd84, %fd76, %fd82, %fd83;
	mul.f64 	%fd85, %fd84, %fd84;
	fma.rn.f64 	%fd86, %fd85, 0d3EB1380B3AE80F1E, 0d3ED0EE258B7A8B04;
	fma.rn.f64 	%fd87, %fd86, %fd85, 0d3EF3B2669F02676F;
	fma.rn.f64 	%fd88, %fd87, %fd85, 0d3F1745CBA9AB0956;
	fma.rn.f64 	%fd89, %fd88, %fd85, 0d3F3C71C72D1B5154;
	fma.rn.f64 	%fd90, %fd89, %fd85, 0d3F624924923BE72D;
	fma.rn.f64 	%fd91, %fd90, %fd85, 0d3F8999999999A3C4;
	fma.rn.f64 	%fd92, %fd91, %fd85, 0d3FB5555555555554;
	sub.f64 	%fd93, %fd76, %fd84;
	add.f64 	%fd94, %fd93, %fd93;
	neg.f64 	%fd95, %fd84;
	fma.rn.f64 	%fd96, %fd95, %fd76, %fd94;
	mul.f64 	%fd97, %fd82, %fd96;
	mul.f64 	%fd98, %fd85, %fd92;
	fma.rn.f64 	%fd99, %fd98, %fd84, %fd97;
	xor.b32  	%r53, %r122, -2147483648;
	mov.b32 	%r54, 1127219200;
	mov.b64 	%fd100, {%r53, %r54};
	mov.b32 	%r55, -2147483648;
	mov.b64 	%fd101, {%r55, %r54};
	sub.f64 	%fd102, %fd100, %fd101;
	fma.rn.f64 	%fd103, %fd102, 0d3FE62E42FEFA39EF, %fd84;
	fma.rn.f64 	%fd104, %fd102, 0dBFE62E42FEFA39EF, %fd103;
	sub.f64 	%fd105, %fd104, %fd84;
	sub.f64 	%fd106, %fd99, %fd105;
	fma.rn.f64 	%fd107, %fd102, 0d3C7ABC9E3B39803F, %fd106;
	add.f64 	%fd133, %fd103, %fd107;
	bra.uni 	$L__BB121_16;
$L__BB121_15:
	fma.rn.f64 	%fd75, %fd131, 0d7FF0000000000000, 0d7FF0000000000000;
	{
	.reg .b32 %temp; 
	mov.b64 	{%temp, %r45}, %fd131;
	}
	and.b32  	%r46, %r45, 2147483647;
	setp.eq.s32 	%p9, %r46, 0;
	selp.f64 	%fd133, 0dFFF0000000000000, %fd75, %p9;
$L__BB121_16:
	add.f64 	%fd130, %fd130, %fd133;
$L__BB121_17:
	shl.b32 	%r56, %r1, 3;
	mov.u32 	%r57, __smem_d;
	add.s32 	%r58, %r57, %r56;
	st.shared.f64 	[%r58], %fd130;
	barrier.sync 	0;
	barrier.sync 	0;
	barrier.sync 	0;
	barrier.sync 	0;
	setp.gt.u32 	%p11, %r1, 31;
	@%p11 bra 	$L__BB121_35;
	// begin inline asm
	activemask.b32 %r59;
	// end inline asm
	setp.ne.s32 	%p12, %r59, -1;
	@%p12 bra 	$L__BB121_20;
	// begin inline asm
	mov.b64 {%r67,%r68}, %fd130;
	// end inline asm
	shfl.sync.down.b32	%r70|%p16, %r68, 16, 31, -1;
	shfl.sync.down.b32	%r69|%p17, %r67, 16, 31, -1;
	// begin inline asm
	mov.b64 %fd135, {%r69,%r70};
	// end inline asm
	bra.uni 	$L__BB121_21;
$L__BB121_20:
	// begin inline asm
	mov.u32 %r60, %laneid;
	// end inline asm
	fns.b32 	%r65, %r59, %r60, 17;
	setp.gt.u32 	%p13, %r65, 31;
	selp.b32 	%r66, %r60, %r65, %p13;
	// begin inline asm
	mov.b64 {%r61,%r62}, %fd130;
	// end inline asm
	shfl.sync.idx.b32	%r64|%p14, %r62, %r66, 31, %r59;
	shfl.sync.idx.b32	%r63|%p15, %r61, %r66, 31, %r59;
	// begin inline asm
	mov.b64 %fd135, {%r63,%r64};
	// end inline asm
$L__BB121_21:
	setp.eq.s32 	%p18, %r59, -1;
	add.f64 	%fd24, %fd130, %fd135;
	@%p18 bra 	$L__BB121_23;
	// begin inline asm
	mov.u32 %r71, %laneid;
	// end inline asm
	fns.b32 	%r76, %r59, %r71, 9;
	setp.gt.u32 	%p19, %r76, 31;
	selp.b32 	%r77, %r71, %r76, %p19;
	// begin inline asm
	mov.b64 {%r72,%r73}, %fd24;
	// end inline asm
	shfl.sync.idx.b32	%r75|%p20, %r73, %r77, 31, %r59;
	shfl.sync.idx.b32	%r74|%p21, %r72, %r77, 31, %r59;
	// begin inline asm
	mov.b64 %fd136, {%r74,%r75};
	// end inline asm
	bra.uni 	$L__BB121_24;
$L__BB121_23:
	// begin inline asm
	mov.b64 {%r78,%r79}, %fd24;
	// end inline asm
	shfl.sync.down.b32	%r81|%p22, %r79, 8, 31, -1;
	shfl.sync.down.b32	%r80|%p23, %r78, 8, 31, -1;
	// begin inline asm
	mov.b64 %fd136, {%r80,%r81};
	// end inline asm
$L__BB121_24:
	setp.eq.s32 	%p24, %r59, -1;
	add.f64 	%fd28, %fd24, %fd136;
	@%p24 bra 	$L__BB121_26;
	// begin inline asm
	mov.u32 %r82, %laneid;
	// end inline asm
	fns.b32 	%r87, %r59, %r82, 5;
	setp.gt.u32 	%p25, %r87, 31;
	selp.b32 	%r88, %r82, %r87, %p25;
	// begin inline asm
	mov.b64 {%r83,%r84}, %fd28;
	// end inline asm
	shfl.sync.idx.b32	%r86|%p26, %r84, %r88, 31, %r59;
	shfl.sync.idx.b32	%r85|%p27, %r83, %r88, 31, %r59;
	// begin inline asm
	mov.b64 %fd137, {%r85,%r86};
	// end inline asm
	bra.uni 	$L__BB121_27;
$L__BB121_26:
	// begin inline asm
	mov.b64 {%r89,%r90}, %fd28;
	// end inline asm
	shfl.sync.down.b32	%r92|%p28, %r90, 4, 31, -1;
	shfl.sync.down.b32	%r91|%p29, %r89, 4, 31, -1;
	// begin inline asm
	mov.b64 %fd137, {%r91,%r92};
	// end inline asm
$L__BB121_27:
	setp.eq.s32 	%p30, %r59, -1;
	add.f64 	%fd32, %fd28, %fd137;
	@%p30 bra 	$L__BB121_29;
	// begin inline asm
	mov.u32 %r93, %laneid;
	// end inline asm
	fns.b32 	%r98, %r59, %r93, 3;
	setp.gt.u32 	%p31, %r98, 31;
	selp.b32 	%r99, %r93, %r98, %p31;
	// begin inline asm
	mov.b64 {%r94,%r95}, %fd32;
	// end inline asm
	shfl.sync.idx.b32	%r97|%p32, %r95, %r99, 31, %r59;
	shfl.sync.idx.b32	%r96|%p33, %r94, %r99, 31, %r59;
	// begin inline asm
	mov.b64 %fd138, {%r96,%r97};
	// end inline asm
	bra.uni 	$L__BB121_30;
$L__BB121_29:
	// begin inline asm
	mov.b64 {%r100,%r101}, %fd32;
	// end inline asm
	shfl.sync.down.b32	%r103|%p34, %r101, 2, 31, -1;
	shfl.sync.down.b32	%r102|%p35, %r100, 2, 31, -1;
	// begin inline asm
	mov.b64 %fd138, {%r102,%r103};
	// end inline asm
$L__BB121_30:
	setp.eq.s32 	%p36, %r59, -1;
	add.f64 	%fd36, %fd32, %fd138;
	@%p36 bra 	$L__BB121_32;
	// begin inline asm
	mov.u32 %r104, %laneid;
	// end inline asm
	fns.b32 	%r109, %r59, %r104, 2;
	setp.gt.u32 	%p37, %r109, 31;
	selp.b32 	%r110, %r104, %r109, %p37;
	// begin inline asm
	mov.b64 {%r105,%r106}, %fd36;
	// end inline asm
	shfl.sync.idx.b32	%r108|%p38, %r106, %r110, 31, %r59;
	shfl.sync.idx.b32	%r107|%p39, %r105, %r110, 31, %r59;
	// begin inline asm
	mov.b64 %fd139, {%r107,%r108};
	// end inline asm
	bra.uni 	$L__BB121_33;
$L__BB121_32:
	// begin inline asm
	mov.b64 {%r111,%r112}, %fd36;
	// end inline asm
	shfl.sync.down.b32	%r114|%p40, %r112, 1, 31, -1;
	shfl.sync.down.b32	%r113|%p41, %r111, 1, 31, -1;
	// begin inline asm
	mov.b64 %fd139, {%r113,%r114};
	// end inline asm
$L__BB121_33:
	add.f64 	%fd40, %fd36, %fd139;
	setp.ne.s32 	%p42, %r1, 0;
	@%p42 bra 	$L__BB121_35;
	cvta.to.global.u64 	%rd8, %rd2;
	mul.wide.u32 	%rd9, %r2, 8;
	add.s64 	%rd10, %rd8, %rd9;
	st.global.f64 	[%rd10], %fd40;
$L__BB121_35:
	ret;

}
	// .globl	_Z10reduceLog6IdLj1024ELb1EEvPT_S1_j
.visible .entry _Z10reduceLog6IdLj1024ELb1EEvPT_S1_j(
	.param .u64 .ptr .align 1 _Z10reduceLog6IdLj1024ELb1EEvPT_S1_j_param_0,
	.param .u64 .ptr .align 1 _Z10reduceLog6IdLj1024ELb1EEvPT_S1_j_param_1,
	.param .u32 _Z10reduceLog6IdLj1024ELb1EEvPT_S1_j_param_2
)
{
	.reg .pred 	%p<46>;
	.reg .b32 	%r<128>;
	.reg .b64 	%rd<11>;
	.reg .b64 	%fd<157>;

	ld.param.u64 	%rd3, [_Z10reduceLog6IdLj1024ELb1EEvPT_S1_j_param_0];
	ld.param.u64 	%rd2, [_Z10reduceLog6IdLj1024ELb1EEvPT_S1_j_param_1];
	ld.param.u32 	%r29, [_Z10reduceLog6IdLj1024ELb1EEvPT_S1_j_param_2];
	cvta.to.global.u64 	%rd1, %rd3;
	mov.u32 	%r1, %tid.x;
	mov.u32 	%r2, %ctaid.x;
	shl.b32 	%r30, %r2, 11;
	or.b32  	%r119, %r30, %r1;
	setp.ge.u32 	%p1, %r119, %r29;
	mov.f64 	%fd148, 0d0000000000000000;
	@%p1 bra 	$L__BB122_17;
	mov.b32 	%r31, 1127219200;
	mov.b32 	%r32, -2147483648;
	mov.b64 	%fd1, {%r32, %r31};
	mov.u32 	%r33, %nctaid.x;
	shl.b32 	%r4, %r33, 11;
	mov.f64 	%fd148, 0d0000000000000000;
$L__BB122_2:
	mul.wide.u32 	%rd4, %r119, 8;
	add.s64 	%rd5, %rd1, %rd4;
	ld.global.f64 	%fd142, [%rd5];
	{
	.reg .b32 %temp; 
	mov.b64 	{%temp, %r120}, %fd142;
	}
	{
	.reg .b32 %temp; 
	mov.b64 	{%r121, %temp}, %fd142;
	}
	setp.gt.s32 	%p2, %r120, 1048575;
	mov.b32 	%r122, -1023;
	@%p2 bra 	$L__BB122_4;
	mul.f64 	%fd142, %fd142, 0d4350000000000000;
	{
	.reg .b32 %temp; 
	mov.b64 	{%temp, %r120}, %fd142;
	}
	{
	.reg .b32 %temp; 
	mov.b64 	{%r121, %temp}, %fd142;
	}
	mov.b32 	%r122, -1077;
$L__BB122_4:
	add.s32 	%r36, %r120, -1;
	setp.gt.u32 	%p3, %r36, 2146435070;
	@%p3 bra 	$L__BB122_8;
	shr.u32 	%r39, %r120, 20;
	add.s32 	%r123, %r122, %r39;
	and.b32  	%r40, %r120, 1048575;
	or.b32  	%r41, %r40, 1072693248;
	mov.b64 	%fd143, {%r121, %r41};
	setp.lt.u32 	%p5, %r41, 1073127583;
	@%p5 bra 	$L__BB122_7;
	{
	.reg .b32 %temp; 
	mov.b64 	{%r42, %temp}, %fd143;
	}
	{
	.reg .b32 %temp; 
	mov.b64 	{%temp, %r43}, %fd143;
	}
	add.s32 	%r44, %r43, -1048576;
	mov.b64 	%fd143, {%r42, %r44};
	add.s32 	%r123, %r123, 1;
$L__BB122_7:
	add.f64 	%fd54, %fd143, 0dBFF0000000000000;
	add.f64 	%fd55, %fd143, 0d3FF0000000000000;
	rcp.approx.ftz.f64 	%fd56, %fd55;
	neg.f64 	%fd57, %fd55;
	fma.rn.f64 	%fd58, %fd57, %fd56, 0d3FF0000000000000;
	fma.rn.f64 	%fd59, %fd58, %fd58, %fd58;
	fma.rn.f64 	%fd60, %fd59, %fd56, %fd56;
	mul.f64 	%fd61, %fd54, %fd60;
	fma.rn.f64 	%fd62, %fd54, %fd60, %fd61;
	mul.f64 	%fd63, %fd62, %fd62;
	fma.rn.f64 	%fd64, %fd63, 0d3EB1380B3AE80F1E, 0d3ED0EE258B7A8B04;
	fma.rn.f64 	%fd65, %fd64, %fd63, 0d3EF3B2669F02676F;
	fma.rn.f64 	%fd66, %fd65, %fd63, 0d3F1745CBA9AB0956;
	fma.rn.f64 	%fd67, %fd66, %fd63, 0d3F3C71C72D1B5154;
	fma.rn.f64 	%fd68, %fd67, %fd63, 0d3F624924923BE72D;
	fma.rn.f64 	%fd69, %fd68, %fd63, 0d3F8999999999A3C4;
	fma.rn.f64 	%fd70, %fd69, %fd63, 0d3FB5555555555554;
	sub.f64 	%fd71, %fd54, %fd62;
	add.f64 	%fd72, %fd71, %fd71;
	neg.f64 	%fd73, %fd62;
	fma.rn.f64 	%fd74, %fd73, %fd54, %fd72;
	mul.f64 	%fd75, %fd60, %fd74;
	mul.f64 	%fd76, %fd63, %fd70;
	fma.rn.f64 	%fd77, %fd76, %fd62, %fd75;
	xor.b32  	%r45, %r123, -2147483648;
	mov.b32 	%r46, 1127219200;
	mov.b64 	%fd78, {%r45, %r46};
	sub.f64 	%fd79, %fd78, %fd1;
	fma.rn.f64 	%fd80, %fd79, 0d3FE62E42FEFA39EF, %fd62;
	fma.rn.f64 	%fd81, %fd79, 0dBFE62E42FEFA39EF, %fd80;
	sub.f64 	%fd82, %fd81, %fd62;
	sub.f64 	%fd83, %fd77, %fd82;
	fma.rn.f64 	%fd84, %fd79, 0d3C7ABC9E3B39803F, %fd83;
	add.f64 	%fd144, %fd80, %fd84;
	bra.uni 	$L__BB122_9;
$L__BB122_8:
	fma.rn.f64 	%fd53, %fd142, 0d7FF0000000000000, 0d7FF0000000000000;
	{
	.reg .b32 %temp; 
	mov.b64 	{%temp, %r37}, %fd142;
	}
	and.b32  	%r38, %r37, 2147483647;
	setp.eq.s32 	%p4, %r38, 0;
	selp.f64 	%fd144, 0dFFF0000000000000, %fd53, %p4;
$L__BB122_9:
	add.f64 	%fd12, %fd148, %fd144;
	add.s32 	%r48, %r119, 1024;
	mul.wide.u32 	%rd6, %r48, 8;
	add.s64 	%rd7, %rd1, %rd6;
	ld.global.f64 	%fd145, [%rd7];
	{
	.reg .b32 %temp; 
	mov.b64 	{%temp, %r124}, %fd145;
	}
	{
	.reg .b32 %temp; 
	mov.b64 	{%r125, %temp}, %fd145;
	}
	setp.gt.s32 	%p6, %r124, 1048575;
	mov.b32 	%r126, -1023;
	@%p6 bra 	$L__BB122_11;
	mul.f64 	%fd145, %fd145, 0d4350000000000000;
	{
	.reg .b32 %temp; 
	mov.b64 	{%temp, %r124}, %fd145;
	}
	{
	.reg .b32 %temp; 
	mov.b64 	{%r125, %temp}, %fd145;
	}
	mov.b32 	%r126, -1077;
$L__BB122_11:
	add.s32 	%r50, %r124, -1;
	setp.gt.u32 	%p7, %r50, 2146435070;
	@%p7 bra 	$L__BB122_15;
	shr.u32 	%r53, %r124, 20;
	add.s32 	%r127, %r126, %r53;
	and.b32  	%r54, %r124, 1048575;
	or.b32  	%r55, %r54, 1072693248;
	mov.b64 	%fd146, {%r125, %r55};
	setp.lt.u32 	%p9, %r55, 1073127583;
	@%p9 bra 	$L__BB122_14;
	{
	.reg .b32 %temp; 
	mov.b64 	{%r56, %temp}, %fd146;
	}
	{
	.reg .b32 %temp; 
	mov.b64 	{%temp, %r57}, %fd146;
	}
	add.s32 	%r58, %r57, -1048576;
	mov.b64 	%fd146, {%r56, %r58};
	add.s32 	%r127, %r127, 1;
$L__BB122_14:
	add.f64 	%fd86, %fd146, 0dBFF0000000000000;
	add.f64 	%fd87, %fd146, 0d3FF0000000000000;
	rcp.approx.ftz.f64 	%fd88, %fd87;
	neg.f64 	%fd89, %fd87;
	fma.rn.f64 	%fd90, %fd89, %fd88, 0d3FF0000000000000;
	fma.rn.f64 	%fd91, %fd90, %fd90, %fd90;
	fma.rn.f64 	%fd92, %fd91, %fd88, %fd88;
	mul.f64 	%fd93, %fd86, %fd92;
	fma.rn.f64 	%fd94, %fd86, %fd92, %fd93;
	mul.f64 	%fd95, %fd94, %fd94;
	fma.rn.f64 	%fd96, %fd95, 0d3EB1380B3AE80F1E, 0d3ED0EE258B7A8B04;
	fma.rn.f64 	%fd97, %fd96, %fd95, 0d3EF3B2669F02676F;
	fma.rn.f64 	%fd98, %fd97, %fd95, 0d3F1745CBA9AB0956;
	fma.rn.f64 	%fd99, %fd98, %fd95, 0d3F3C71C72D1B5154;
	fma.rn.f64 	%fd100, %fd99, %fd95, 0d3F624924923BE72D;
	fma.rn.f64 	%fd101, %fd100, %fd95, 0d3F8999999999A3C4;
	fma.rn.f64 	%fd102, %fd101, %fd95, 0d3FB5555555555554;
	sub.f64 	%fd103, %fd86, %fd94;
	add.f64 	%fd104, %fd103, %fd103;
	neg.f64 	%fd105, %fd94;
	fma.rn.f64 	%fd106, %fd105, %fd86, %fd104;
	mul.f64 	%fd107, %fd92, %fd106;
	mul.f64 	%fd108, %fd95, %fd102;
	fma.rn.f64 	%fd109, %fd108, %fd94, %fd107;
	xor.b32  	%r59, %r127, -2147483648;
	mov.b32 	%r60, 1127219200;
	mov.b64 	%fd110, {%r59, %r60};
	sub.f64 	%fd111, %fd110, %fd1;
	fma.rn.f64 	%fd112, %fd111, 0d3FE62E42FEFA39EF, %fd94;
	fma.rn.f64 	%fd113, %fd111, 0dBFE62E42FEFA39EF, %fd112;
	sub.f64 	%fd114, %fd113, %fd94;
	sub.f64 	%fd115, %fd109, %fd114;
	fma.rn.f64 	%fd116, %fd111, 0d3C7ABC9E3B39803F, %fd115;
	add.f64 	%fd147, %fd112, %fd116;
	bra.uni 	$L__BB122_16;
$L__BB122_15:
	fma.rn.f64 	%fd85, %fd145, 0d7FF0000000000000, 0d7FF0000000000000;
	{
	.reg .b32 %temp; 
	mov.b64 	{%temp, %r51}, %fd145;
	}
	and.b32  	%r52, %r51, 2147483647;
	setp.eq.s32 	%p8, %r52, 0;
	selp.f64 	%fd147, 0dFFF0000000000000, %fd85, %p8;
$L__BB122_16:
	add.f64 	%fd148, %fd12, %fd147;
	add.s32 	%r119, %r119, %r4;
	setp.lt.u32 	%p10, %r119, %r29;
	@%p10 bra 	$L__BB122_2;
$L__BB122_17:
	shl.b32 	%r61, %r1, 3;
	mov.u32 	%r62, __smem_d;
	add.s32 	%r27, %r62, %r61;
	st.shared.f64 	[%r27], %fd148;
	barrier.sync 	0;
	setp.gt.u32 	%p11, %r1, 255;
	@%p11 bra 	$L__BB122_19;
	ld.shared.f64 	%fd117, [%r27+2048];
	add.f64 	%fd148, %fd148, %fd117;
	st.shared.f64 	[%r27], %fd148;
$L__BB122_19:
	barrier.sync 	0;
	setp.gt.u32 	%p12, %r1, 127;
	@%p12 bra 	$L__BB122_21;
	ld.shared.f64 	%fd118, [%r27+1024];
	add.f64 	%fd148, %fd148, %fd118;
	st.shared.f64 	[%r27], %fd148;
$L__BB122_21:
	barrier.sync 	0;
	setp.gt.u32 	%p13, %r1, 63;
	@%p13 bra 	$L__BB122_23;
	ld.shared.f64 	%fd119, [%r27+512];
	add.f64 	%fd148, %fd148, %fd119;
	st.shared.f64 	[%r27], %fd148;
$L__BB122_23:
	barrier.sync 	0;
	setp.gt.u32 	%p14, %r1, 31;
	@%p14 bra 	$L__BB122_41;
	// begin inline asm
	activemask.b32 %r63;
	// end inline asm
	ld.shared.f64 	%fd120, [%r27+256];
	add.f64 	%fd30, %fd148, %fd120;
	setp.ne.s32 	%p15, %r63, -1;
	@%p15 bra 	$L__BB122_26;
	// begin inline asm
	mov.b64 {%r71,%r72}, %fd30;
	// end inline asm
	shfl.sync.down.b32	%r74|%p19, %r72, 16, 31, -1;
	shfl.sync.down.b32	%r73|%p20, %r71, 16, 31, -1;
	// begin inline asm
	mov.b64 %fd152, {%r73,%r74};
	// end inline asm
	bra.uni 	$L__BB122_27;
$L__BB122_26:
	// begin inline asm
	mov.u32 %r64, %laneid;
	// end inline asm
	fns.b32 	%r69, %r63, %r64, 17;
	setp.gt.u32 	%p16, %r69, 31;
	selp.b32 	%r70, %r64, %r69, %p16;
	// begin inline asm
	mov.b64 {%r65,%r66}, %fd30;
	// end inline asm
	shfl.sync.idx.b32	%r68|%p17, %r66, %r70, 31, %r63;
	shfl.sync.idx.b32	%r67|%p18, %r65, %r70, 31, %r63;
	// begin inline asm
	mov.b64 %fd152, {%r67,%r68};
	// end inline asm
$L__BB122_27:
	setp.eq.s32 	%p21, %r63, -1;
	add.f64 	%fd34, %fd30, %fd152;
	@%p21 bra 	$L__BB122_29;
	// begin inline asm
	mov.u32 %r75, %laneid;
	// end inline asm
	fns.b32 	%r80, %r63, %r75, 9;
	setp.gt.u32 	%p22, %r80, 31;
	selp.b32 	%r81, %r75, %r80, %p22;
	// begin inline asm
	mov.b64 {%r76,%r77}, %fd34;
	// end inline asm
	shfl.sync.idx.b32	%r79|%p23, %r77, %r81, 31, %r63;
	shfl.sync.idx.b32	%r78|%p24, %r76, %r81, 31, %r63;
	// begin inline asm
	mov.b64 %fd153, {%r78,%r79};
	// end inline asm
	bra.uni 	$L__BB122_30;
$L__BB122_29:
	// begin inline asm
	mov.b64 {%r82,%r83}, %fd34;
	// end inline asm
	shfl.sync.down.b32	%r85|%p25, %r83, 8, 31, -1;
	shfl.sync.down.b32	%r84|%p26, %r82, 8, 31, -1;
	// begin inline asm
	mov.b64 %fd153, {%r84,%r85};
	// end inline asm
$L__BB122_30:
	setp.eq.s32 	%p27, %r63, -1;
	add.f64 	%fd38, %fd34, %fd153;
	@%p27 bra 	$L__BB122_32;
	// begin inline asm
	mov.u32 %r86, %laneid;
	// end inline asm
	fns.b32 	%r91, %r63, %r86, 5;
	setp.gt.u32 	%p28, %r91, 31;
	selp.b32 	%r92, %r86, %r91, %p28;
	// begin inline asm
	mov.b64 {%r87,%r88}, %fd38;
	// end inline asm
	shfl.sync.idx.b32	%r90|%p29, %r88, %r92, 31, %r63;
	shfl.sync.idx.b32	%r89|%p30, %r87, %r92, 31, %r63;
	// begin inline asm
	mov.b64 %fd154, {%r89,%r90};
	// end inline asm
	bra.uni 	$L__BB122_33;
$L__BB122_32:
	// begin inline asm
	mov.b64 {%r93,%r94}, %fd38;
	// end inline asm
	shfl.sync.down.b32	%r96|%p31, %r94, 4, 31, -1;
	shfl.sync.down.b32	%r95|%p32, %r93, 4, 31, -1;
	// begin inline asm
	mov.b64 %fd154, {%r95,%r96};
	// end inline asm
$L__BB122_33:
	setp.eq.s32 	%p33, %r63, -1;
	add.f64 	%fd42, %fd38, %fd154;
	@%p33 bra 	$L__BB122_35;
	// begin inline asm
	mov.u32 %r97, %laneid;
	// end inline asm
	fns.b32 	%r102, %r63, %r97, 3;
	setp.gt.u32 	%p34, %r102, 31;
	selp.b32 	%r103, %r97, %r102, %p34;
	// begin inline asm
	mov.b64 {%r98,%r99}, %fd42;
	// end inline asm
	shfl.sync.idx.b32	%r101|%p35, %r99, %r103, 31, %r63;
	shfl.sync.idx.b32	%r100|%p36, %r98, %r103, 31, %r63;
	// begin inline asm
	mov.b64 %fd155, {%r100,%r101};
	// end inline asm
	bra.uni 	$L__BB122_36;
$L__BB122_35:
	// begin inline asm
	mov.b64 {%r104,%r105}, %fd42;
	// end inline asm
	shfl.sync.down.b32	%r107|%p37, %r105, 2, 31, -1;
	shfl.sync.down.b32	%r106|%p38, %r104, 2, 31, -1;
	// begin inline asm
	mov.b64 %fd155, {%r106,%r107};
	// end inline asm
$L__BB122_36:
	setp.eq.s32 	%p39, %r63, -1;
	add.f64 	%fd46, %fd42, %fd155;
	@%p39 bra 	$L__BB122_38;
	// begin inline asm
	mov.u32 %r108, %laneid;
	// end inline asm
	fns.b32 	%r113, %r63, %r108, 2;
	setp.gt.u32 	%p40, %r113, 31;
	selp.b32 	%r114, %r108, %r113, %p40;
	// begin inline asm
	mov.b64 {%r109,%r110}, %fd46;
	// end inline asm
	shfl.sync.idx.b32	%r112|%p41, %r110, %r114, 31, %r63;
	shfl.sync.idx.b32	%r111|%p42, %r109, %r114, 31, %r63;
	// begin inline asm
	mov.b64 %fd156, {%r111,%r112};
	// end inline asm
	bra.uni 	$L__BB122_39;
$L__BB122_38:
	// begin inline asm
	mov.b64 {%r115,%r116}, %fd46;
	// end inline asm
	shfl.sync.down.b32	%r118|%p43, %r116, 1, 31, -1;
	shfl.sync.down.b32	%r117|%p44, %r115, 1, 31, -1;
	// begin inline asm
	mov.b64 %fd156, {%r117,%r118};
	// end inline asm
$L__BB122_39:
	add.f64 	%fd50, %fd46, %fd156;
	setp.ne.s32 	%p45, %r1, 0;
	@%p45 bra 	$L__BB122_41;
	cvta.to.global.u64 	%rd8, %rd2;
	mul.wide.u32 	%rd9, %r2, 8;
	add.s64 	%rd10, %rd8, %rd9;
	st.global.f64 	[%rd10], %fd50;
$L__BB122_41:
	ret;

}
	// .globl	_Z10reduceLog6IdLj512ELb1EEvPT_S1_j
.visible .entry _Z10reduceLog6IdLj512ELb1EEvPT_S1_j(
	.param .u64 .ptr .align 1 _Z10reduceLog6IdLj512ELb1EEvPT_S1_j_param_0,
	.param .u64 .ptr .align 1 _Z10reduceLog6IdLj512ELb1EEvPT_S1_j_param_1,
	.param .u32 _Z10reduceLog6IdLj512ELb1EEvPT_S1_j_param_2
)
{
	.reg .pred 	%p<46>;
	.reg .b32 	%r<128>;
	.reg .b64 	%rd<11>;
	.reg .b64 	%fd<157>;

	ld.param.u64 	%rd3, [_Z10reduceLog6IdLj512ELb1EEvPT_S1_j_param_0];
	ld.param.u64 	%rd2, [_Z10reduceLog6IdLj512ELb1EEvPT_S1_j_param_1];
	ld.param.u32 	%r29, [_Z10reduceLog6IdLj512ELb1EEvPT_S1_j_param_2];
	cvta.to.global.u64 	%rd1, %rd3;
	mov.u32 	%r1, %tid.x;
	mov.u32 	%r2, %ctaid.x;
	shl.b32 	%r30, %r2, 10;
	or.b32  	%r119, %r30, %r1;
	setp.ge.u32 	%p1, %r119, %r29;
	mov.f64 	%fd148, 0d0000000000000000;
	@%p1 bra 	$L__BB123_17;
	mov.b32 	%r31, 1127219200;
	mov.b32 	%r32, -2147483648;
	mov.b64 	%fd1, {%r32, %r31};
	mov.u32 	%r33, %nctaid.x;
	shl.b32 	%r4, %r33, 10;
	mov.f64 	%fd148, 0d0000000000000000;
$L__BB123_2:
	mul.wide.u32 	%rd4, %r119, 8;
	add.s64 	%rd5, %rd1, %rd4;
	ld.global.f64 	%fd142, [%rd5];
	{
	.reg .b32 %temp; 
	mov.b64 	{%temp, %r120}, %fd142;
	}
	{
	.reg .b32 %temp; 
	mov.b64 	{%r121, %temp}, %fd142;
	}
	setp.gt.s32 	%p2, %r120, 1048575;
	mov.b32 	%r122, -1023;
	@%p2 bra 	$L__BB123_4;
	mul.f64 	%fd142, %fd142, 0d4350000000000000;
	{
	.reg .b32 %temp; 
	mov.b64 	{%temp, %r120}, %fd142;
	}
	{
	.reg .b32 %temp; 
	mov.b64 	{%r121, %temp}, %fd142;
	}
	mov.b32 	%r122, -1077;
$L__BB123_4:
	add.s32 	%r36, %r120, -1;
	setp.gt.u32 	%p3, %r36, 2146435070;
	@%p3 bra 	$L__BB123_8;
	shr.u32 	%r39, %r120, 20;
	add.s32 	%r123, %r122, %r39;
	and.b32  	%r40, %r120, 1048575;
	or.b32  	%r41, %r40, 1072693248;
	mov.b64 	%fd143, {%r121, %r41};
	setp.lt.u32 	%p5, %r41, 1073127583;
	@%p5 bra 	$L__BB123_7;
	{
	.reg .b32 %temp; 
	mov.b64 	{%r42, %temp}, %fd143;
	}
	{
	.reg .b32 %temp; 
	mov.b64 	{%temp, %r43}, %fd143;
	}
	add.s32 	%r44, %r43, -1048576;
	mov.b64 	%fd143, {%r42, %r44};
	add.s32 	%r123, %r123, 1;
$L__BB123_7:
	add.f64 	%fd54, %fd143, 0dBFF0000000000000;
	add.f64 	%fd55, %fd143, 0d3FF0000000000000;
	rcp.approx.ftz.f64 	%fd56, %fd55;
	neg.f64 	%fd57, %fd55;
	fma.rn.f64 	%fd58, %fd57, %fd56, 0d3FF0000000000000;
	fma.rn.f64 	%fd59, %fd58, %fd58, %fd58;
	fma.rn.f64 	%fd60, %fd59, %fd56, %fd56;
	mul.f64 	%fd61, %fd54, %fd60;
	fma.rn.f64 	%fd62, %fd54, %fd60, %fd61;
	mul.f64 	%fd63, %fd62, %fd62;
	fma.rn.f64 	%fd64, %fd63, 0d3EB1380B3AE80F1E, 0d3ED0EE258B7A8B04;
	fma.rn.f64 	%fd65, %fd64, %fd63, 0d3EF3B2669F02676F;
	fma.rn.f64 	%fd66, %fd65, %fd63, 0d3F1745CBA9AB0956;
	fma.rn.f64 	%fd67, %fd66, %fd63, 0d3F3C71C72D1B5154;
	fma.rn.f64 	%fd68, %fd67, %fd63, 0d3F624924923BE72D;
	fma.rn.f64 	%fd69, %fd68, %fd63, 0d3F8999999999A3C4;
	fma.rn.f64 	%fd70, %fd69, %fd63, 0d3FB5555555555554;
	sub.f64 	%fd71, %fd54, %fd62;
	add.f64 	%fd72, %fd71, %fd71;
	neg.f64 	%fd73, %fd62;
	fma.rn.f64 	%fd74, %fd73, %fd54, %fd72;
	mul.f64 	%fd75, %fd60, %fd74;
	mul.f64 	%fd76, %fd63, %fd70;
	fma.rn.f64 	%fd77, %fd76, %fd62, %fd75;
	xor.b32  	%r45, %r123, -2147483648;
	mov.b32 	%r46, 1127219200;
	mov.b64 	%fd78, {%r45, %r46};
	sub.f64 	%fd79, %fd78, %fd1;
	fma.rn.f64 	%fd80, %fd79, 0d3FE62E42FEFA39EF, %fd62;
	fma.rn.f64 	%fd81, %fd79, 0dBFE62E42FEFA39EF, %fd80;
	sub.f64 	%fd82, %fd81, %fd62;
	sub.f64 	%fd83, %fd77, %fd82;
	fma.rn.f64 	%fd84, %fd79, 0d3C7ABC9E3B39803F, %fd83;
	add.f64 	%fd144, %fd80, %fd84;
	bra.uni 	$L__BB123_9;
$L__BB123_8:
	fma.rn.f64 	%fd53, %fd142, 0d7FF0000000000000, 0d7FF0000000000000;
	{
	.reg .b32 %temp; 
	mov.b64 	{%temp, %r37}, %fd142;
	}
	and.b32  	%r38, %r37, 2147483647;
	setp.eq.s32 	%p4, %r38, 0;
	selp.f64 	%fd144, 0dFFF0000000000000, %fd53, %p4;
$L__BB123_9:
	add.f64 	%fd12, %fd148, %fd144;
	add.s32 	%r48, %r119, 512;
	mul.wide.u32 	%rd6, %r48, 8;
	add.s64 	%rd7, %rd1, %rd6;
	ld.global.f64 	%fd145, [%rd7];
	{
	.reg .b32 %temp; 
	mov.b64 	{%temp, %r124}, %fd145;
	}
	{
	.reg .b32 %temp; 
	mov.b64 	{%r125, %temp}, %fd145;
	}
	setp.gt.s32 	%p6, %r124, 1048575;
	mov.b32 	%r126, -1023;
	@%p6 bra 	$L__BB123_11;
	mul.f64 	%fd145, %fd145, 0d4350000000000000;
	{
	.reg .b32 %temp; 
	mov.b64 	{%temp, %r124}, %fd145;
	}
	{
	.reg .b32 %temp; 
	mov.b64 	{%r125, %temp}, %fd145;
	}
	mov.b32 	%r126, -1077;
$L__BB123_11:
	add.s32 	%r50, %r124, -1;
	setp.gt.u32 	%p7, %r50, 2146435070;
	@%p7 bra 	$L__BB123_15;
	shr.u32 	%r53, %r124, 20;
	add.s32 	%r127, %r126, %r53;
	and.b32  	%r54, %r124, 1048575;
	or.b32  	%r55, %r54, 1072693248;
	mov.b64 	%fd146, {%r125, %r55};
	setp.lt.u32 	%p9, %r55, 1073127583;
	@%p9 bra 	$L__BB123_14;
	{
	.reg .b32 %temp; 
	mov.b64 	{%r56, %temp}, %fd146;
	}
	{
	.reg .b32 %temp; 
	mov.b64 	{%temp, %r57}, %fd146;
	}
	add.s32 	%r58, %r57, -1048576;
	mov.b64 	%fd146, {%r56, %r58};
	add.s32 	%r127, %r127, 1;
$L__BB123_14:
	add.f64 	%fd86, %fd146, 0dBFF0000000000000;
	add.f64 	%fd87, %fd146, 0d3FF0000000000000;
	rcp.approx.ftz.f64 	%fd88, %fd87;
	neg.f64 	%fd89, %fd87;
	fma.rn.f64 	%fd90, %fd89, %fd88, 0d3FF0000000000000;
	fma.rn.f64 	%fd91, %fd90, %fd90, %fd90;
	fma.rn.f64 	%fd92, %fd91, %fd88, %fd88;
	mul.f64 	%fd93, %fd86, %fd92;
	fma.rn.f64 	%fd94, %fd86, %fd92, %fd93;
	mul.f64 	%fd95, %fd94, %fd94;
	fma.rn.f64 	%fd96, %fd95, 0d3EB1380B3AE80F1E, 0d3ED0EE258B7A8B04;
	fma.rn.f64 	%fd97, %fd96, %fd95, 0d3EF3B2669F02676F;
	fma.rn.f64 	%fd98, %fd97, %fd95, 0d3F1745CBA9AB0956;
	fma.rn.f64 	%fd99, %fd98, %fd95, 0d3F3C71C72D1B5154;
	fma.rn.f64 	%fd100, %fd99, %fd95, 0d3F624924923BE72D;
	fma.rn.f64 	%fd101, %fd100, %fd95, 0d3F8999999999A3C4;
	fma.rn.f64 	%fd102, %fd101, %fd95, 0d3FB5555555555554;
	sub.f64 	%fd103, %fd86, %fd94;
	add.f64 	%fd104, %fd103, %fd103;
	neg.f64 	%fd105, %fd94;
	fma.rn.f64 	%fd106, %fd105, %fd86, %fd104;
	mul.f64 	%fd107, %fd92, %fd106;
	mul.f64 	%fd108, %fd95, %fd102;
	fma.rn.f64 	%fd109, %fd108, %fd94, %fd107;
	xor.b32  	%r59, %r127, -2147483648;
	mov.b32 	%r60, 1127219200;
	mov.b64 	%fd110, {%r59, %r60};
	sub.f64 	%fd111, %fd110, %fd1;
	fma.rn.f64 	%fd112, %fd111, 0d3FE62E42FEFA39EF, %fd94;
	fma.rn.f64 	%fd113, %fd111, 0dBFE62E42FEFA39EF, %fd112;
	sub.f64 	%fd114, %fd113, %fd94;
	sub.f64 	%fd115, %fd109, %fd114;
	fma.rn.f64 	%fd116, %fd111, 0d3C7ABC9E3B39803F, %fd115;
	add.f64 	%fd147, %fd112, %fd116;
	bra.uni 	$L__BB123_16;
$L__BB123_15:
	fma.rn.f64 	%fd85, %fd145, 0d7FF0000000000000, 0d7FF0000000000000;
	{
	.reg .b32 %temp; 
	mov.b64 	{%temp, %r51}, %fd145;
	}
	and.b32  	%r52, %r51, 2147483647;
	setp.eq.s32 	%p8, %r52, 0;
	selp.f64 	%fd147, 0dFFF0000000000000, %fd85, %p8;
$L__BB123_16:
	add.f64 	%fd148, %fd12, %fd147;
	add.s32 	%r119, %r119, %r4;
	setp.lt.u32 	%p10, %r119, %r29;
	@%p10 bra 	$L__BB123_2;
$L__BB123_17:
	shl.b32 	%r61, %r1, 3;
	mov.u32 	%r62, __smem_d;
	add.s32 	%r27, %r62, %r61;
	st.shared.f64 	[%r27], %fd148;
	barrier.sync 	0;
	setp.gt.u32 	%p11, %r1, 255;
	@%p11 bra 	$L__BB123_19;
	ld.shared.f64 	%fd117, [%r27+2048];
	add.f64 	%fd148, %fd148, %fd117;
	st.shared.f64 	[%r27], %fd148;
$L__BB123_19:
	barrier.sync 	0;
	setp.gt.u32 	%p12, %r1, 127;
	@%p12 bra 	$L__BB123_21;
	ld.shared.f64 	%fd118, [%r27+1024];
	add.f64 	%fd148, %fd148, %fd118;
	st.shared.f64 	[%r27], %fd148;
$L__BB123_21:
	barrier.sync 	0;
	setp.gt.u32 	%p13, %r1, 63;
	@%p13 bra 	$L__BB123_23;
	ld.shared.f64 	%fd119, [%r27+512];
	add.f64 	%fd148, %fd148, %fd119;
	st.shared.f64 	[%r27], %fd148;
$L__BB123_23:
	barrier.sync 	0;
	setp.gt.u32 	%p14, %r1, 31;
	@%p14 bra 	$L__BB123_41;
	// begin inline asm
	activemask.b32 %r63;
	// end inline asm
	ld.shared.f64 	%fd120, [%r27+256];
	add.f64 	%fd30, %fd148, %fd120;
	setp.ne.s32 	%p15, %r63, -1;
	@%p15 bra 	$L__BB123_26;
	// begin inline asm
	mov.b64 {%r71,%r72}, %fd30;
	// end inline asm
	shfl.sync.down.b32	%r74|%p19, %r72, 16, 31, -1;
	shfl.sync.down.b32	%r73|%p20, %r71, 16, 31, -1;
	// begin inline asm
	mov.b64 %fd152, {%r73,%r74};
	// end inline asm
	bra.uni 	$L__BB123_27;
$L__BB123_26:
	// begin inline asm
	mov.u32 %r64, %laneid;
	// end inline asm
	fns.b32 	%r69, %r63, %r64, 17;
	setp.gt.u32 	%p16, %r69, 31;
	selp.b32 	%r70, %r64, %r69, %p16;
	// begin inline asm
	mov.b64 {%r65,%r66}, %fd30;
	// end inline asm
	shfl.sync.idx.b32	%r68|%p17, %r66, %r70, 31, %r63;
	shfl.sync.idx.b32	%r67|%p18, %r65, %r70, 31, %r63;
	// begin inline asm
	mov.b64 %fd152, {%r67,%r68};
	// end inline asm
$L__BB123_27:
	setp.eq.s32 	%p21, %r63, -1;
	add.f64 	%fd34, %fd30, %fd152;
	@%p21 bra 	$L__BB123_29;
	// begin inline asm
	mov.u32 %r75, %laneid;
	// end inline asm
	fns.b32 	%r80, %r63, %r75, 9;
	setp.gt.u32 	%p22, %r80, 31;
	selp.b32 	%r81, %r75, %r80, %p22;
	// begin inline asm
	mov.b64 {%r76,%r77}, %fd34;
	// end inline asm
	shfl.sync.idx.b32	%r79|%p23, %r77, %r81, 31, %r63;
	shfl.sync.idx.b32	%r78|%p24, %r76, %r81, 31, %r63;
	// begin inline asm
	mov.b64 %fd153, {%r78,%r79};
	// end inline asm
	bra.uni 	$L__BB123_30;
$L__BB123_29:
	// begin inline asm
	mov.b64 {%r82,%r83}, %fd34;
	// end inline asm
	shfl.sync.down.b32	%r85|%p25, %r83, 8, 31, -1;
	shfl.sync.down.b32	%r84|%p26, %r82, 8, 31, -1;
	// begin inline asm
	mov.b64 %fd153, {%r84,%r85};
	// end inline asm
$L__BB123_30:
	setp.eq.s32 	%p27, %r63, -1;
	add.f64 	%fd38, %fd34, %fd153;
	@%p27 bra 	$L__BB123_32;
	// begin inline asm
	mov.u32 %r86, %laneid;
	// end inline asm
	fns.b32 	%r91, %r63, %r86, 5;
	setp.gt.u32 	%p28, %r91, 31;
	selp.b32 	%r92, %r86, %r91, %p28;
	// begin inline asm
	mov.b64 {%r87,%r88}, %fd38;
	// end inline asm
	shfl.sync.idx.b32	%r90|%p29, %r88, %r92, 31, %r63;
	shfl.sync.idx.b32	%r89|%p30, %r87, %r92, 31, %r63;
	// begin inline asm
	mov.b64 %fd154, {%r89,%r90};
	// end inline asm
	bra.uni 	$L__BB123_33;
$L__BB123_32:
	// begin inline asm
	mov.b64 {%r93,%r94}, %fd38;
	// end inline asm
	shfl.sync.down.b32	%r96|%p31, %r94, 4, 31, -1;
	shfl.sync.down.b32	%r95|%p32, %r93, 4, 31, -1;
	// begin inline asm
	mov.b64 %fd154, {%r95,%r96};
	// end inline asm
$L__BB123_33:
	setp.eq.s32 	%p33, %r63, -1;
	add.f64 	%fd42, %fd38, %fd154;
	@%p33 bra 	$L__BB123_35;
	// begin inline asm
	mov.u32 %r97, %laneid;
	// end inline asm
	fns.b32 	%r102, %r63, %r97, 3;
	setp.gt.u32 	%p34, %r102, 31;
	selp.b32 	%r103, %r97, %r102, %p34;
	// begin inline asm
	mov.b64 {%r98,%r99}, %fd42;
	// end inline asm
	shfl.sync.idx.b32	%r101|%p35, %r99, %r103, 31, %r63;
	shfl.sync.idx.b32	%r100|%p36, %r98, %r103, 31, %r63;
	// begin inline asm
	mov.b64 %fd155, {%r100,%r101};
	// end inline asm
	bra.uni 	$L__BB123_36;
$L__BB123_35:
	// begin inline asm
	mov.b64 {%r104,%r105}, %fd42;
	// end inline asm
	shfl.sync.down.b32	%r107|%p37, %r105, 2, 31, -1;
	shfl.sync.down.b32	%r106|%p38, %r104, 2, 31, -1;
	// begin inline asm
	mov.b64 %fd155, {%r106,%r107};
	// end inline asm
$L__BB123_36:
	setp.eq.s32 	%p39, %r63, -1;
	add.f64 	%fd46, %fd42, %fd155;
	@%p39 bra 	$L__BB123_38;
	// begin inline asm
	mov.u32 %r108, %laneid;
	// end inline asm
	fns.b32 	%r113, %r63, %r108, 2;
	setp.gt.u32 	%p40, %r113, 31;
	selp.b32 	%r114, %r108, %r113, %p40;
	// begin inline asm
	mov.b64 {%r109,%r110}, %fd46;
	// end inline asm
	shfl.sync.idx.b32	%r112|%p41, %r110, %r114, 31, %r63;
	shfl.sync.idx.b32	%r111|%p42, %r109, %r114, 31, %r63;
	// begin inline asm
	mov.b64 %fd156, {%r111,%r112};
	// end inline asm
	bra.uni 	$L__BB123_39;
$L__BB123_38:
	// begin inline asm
	mov.b64 {%r115,%r116}, %fd46;
	// end inline asm
	shfl.sync.down.b32	%r118|%p43, %r116, 1, 31, -1;
	shfl.sync.down.b32	%r117|%p44, %r115, 1, 31, -1;
	// begin inline asm
	mov.b64 %fd156, {%r117,%r118};
	// end inline asm
$L__BB123_39:
	add.f64 	%fd50, %fd46, %fd156;
	setp.ne.s32 	%p45, %r1, 0;
	@%p45 bra 	$L__BB123_41;
	cvta.to.global.u64 	%rd8, %rd2;
	mul.wide.u32 	%rd9, %r2, 8;
	add.s64 	%rd10, %rd8, %rd9;
	st.global.f64 	[%rd10], %fd50;
$L__BB123_41:
	ret;

}
	// .globl	_Z10reduceLog6IdLj256ELb1EEvPT_S1_j
.visible .entry _Z10reduceLog6IdLj256ELb1EEvPT_S1_j(
	.param .u64 .ptr .align 1 _Z10reduceLog6IdLj256ELb1EEvPT_S1_j_param_0,
	.param .u64 .ptr .align 1 _Z10reduceLog6IdLj256ELb1EEvPT_S1_j_param_1,
	.param .u32 _Z10reduceLog6IdLj256ELb1EEvPT_S1_j_param_2
)
{
	.reg .pred 	%p<45>;
	.reg .b32 	%r<128>;
	.reg .b64 	%rd<11>;
	.reg .b64 	%fd<153>;

	ld.param.u64 	%rd3, [_Z10reduceLog6IdLj256ELb1EEvPT_S1_j_param_0];
	ld.param.u64 	%rd2, [_Z10reduceLog6IdLj256ELb1EEvPT_S1_j_param_1];
	ld.param.u32 	%r29, [_Z10reduceLog6IdLj256ELb1EEvPT_S1_j_param_2];
	cvta.to.global.u64 	%rd1, %rd3;
	mov.u32 	%r1, %tid.x;
	mov.u32 	%r2, %ctaid.x;
	shl.b32 	%r30, %r2, 9;
	add.s32 	%r119, %r30, %r1;
	setp.ge.u32 	%p1, %r119, %r29;
	mov.f64 	%fd145, 0d0000000000000000;
	@%p1 bra 	$L__BB124_17;
	mov.b32 	%r31, 1127219200;
	mov.b32 	%r32, -2147483648;
	mov.b64 	%fd1, {%r32, %r31};
	mov.u32 	%r33, %nctaid.x;
	shl.b32 	%r4, %r33, 9;
	mov.f64 	%fd145, 0d0000000000000000;
$L__BB124_2:
	mul.wide.u32 	%rd4, %r119, 8;
	add.s64 	%rd5, %rd1, %rd4;
	ld.global.f64 	%fd139, [%rd5];
	{
	.reg .b32 %temp; 
	mov.b64 	{%temp, %r120}, %fd139;
	}
	{
	.reg .b32 %temp; 
	mov.b64 	{%r121, %temp}, %fd139;
	}
	setp.gt.s32 	%p2, %r120, 1048575;
	mov.b32 	%r122, -1023;
	@%p2 bra 	$L__BB124_4;
	mul.f64 	%fd139, %fd139, 0d4350000000000000;
	{
	.reg .b32 %temp; 
	mov.b64 	{%temp, %r120}, %fd139;
	}
	{
	.reg .b32 %temp; 
	mov.b64 	{%r121, %temp}, %fd139;
	}
	mov.b32 	%r122, -1077;
$L__BB124_4:
	add.s32 	%r36, %r120, -1;
	setp.gt.u32 	%p3, %r36, 2146435070;
	@%p3 bra 	$L__BB124_8;
	shr.u32 	%r39, %r120, 20;
	add.s32 	%r123, %r122, %r39;
	and.b32  	%r40, %r120, 1048575;
	or.b32  	%r41, %r40, 1072693248;
	mov.b64 	%fd140, {%r121, %r41};
	setp.lt.u32 	%p5, %r41, 1073127583;
	@%p5 bra 	$L__BB124_7;
	{
	.reg .b32 %temp; 
	mov.b64 	{%r42, %temp}, %fd140;
	}
	{
	.reg .b32 %temp; 
	mov.b64 	{%temp, %r43}, %fd140;
	}
	add.s32 	%r44, %r43, -1048576;
	mov.b64 	%fd140, {%r42, %r44};
	add.s32 	%r123, %r123, 1;
$L__BB124_7:
	add.f64 	%fd52, %fd140, 0dBFF0000000000000;
	add.f64 	%fd53, %fd140, 0d3FF0000000000000;
	rcp.approx.ftz.f64 	%fd54, %fd53;
	neg.f64 	%fd55, %fd53;
	fma.rn.f64 	%fd56, %fd55, %fd54, 0d3FF0000000000000;
	fma.rn.f64 	%fd57, %fd56, %fd56, %fd56;
	fma.rn.f64 	%fd58, %fd57, %fd54, %fd54;
	mul.f64 	%fd59, %fd52, %fd58;
	fma.rn.f64 	%fd60, %fd52, %fd58, %fd59;
	mul.f64 	%fd61, %fd60, %fd60;
	fma.rn.f64 	%fd62, %fd61, 0d3EB1380B3AE80F1E, 0d3ED0EE258B7A8B04;
	fma.rn.f64 	%fd63, %fd62, %fd61, 0d3EF3B2669F02676F;
	fma.rn.f64 	%fd64, %fd63, %fd61, 0d3F1745CBA9AB0956;
	fma.rn.f64 	%fd65, %fd64, %fd61, 0d3F3C71C72D1B5154;
	fma.rn.f64 	%fd66, %fd65, %fd61, 0d3F624924923BE72D;
	fma.rn.f64 	%fd67, %fd66, %fd61, 0d3F8999999999A3C4;
	fma.rn.f64 	%fd68, %fd67, %fd61, 0d3FB5555555555554;
	sub.f64 	%fd69, %fd52, %fd60;
	add.f64 	%fd70, %fd69, %fd69;
	neg.f64 	%fd71, %fd60;
	fma.rn.f64 	%fd72, %fd71, %fd52, %fd70;
	mul.f64 	%fd73, %fd58, %fd72;
	mul.f64 	%fd74, %fd61, %fd68;
	fma.rn.f64 	%fd75, %fd74, %fd60, %fd73;
	xor.b32  	%r45, %r123, -2147483648;
	mov.b32 	%r46, 1127219200;
	mov.b64 	%fd76, {%r45, %r46};
	sub.f64 	%fd77, %fd76, %fd1;
	fma.rn.f64 	%fd78, %fd77, 0d3FE62E42FEFA39EF, %fd60;
	fma.rn.f64 	%fd79, %fd77, 0dBFE62E42FEFA39EF, %fd78;
	sub.f64 	%fd80, %fd79, %fd60;
	sub.f64 	%fd81, %fd75, %fd80;
	fma.rn.f64 	%fd82, %fd77, 0d3C7ABC9E3B39803F, %fd81;
	add.f64 	%fd141, %fd78, %fd82;
	bra.uni 	$L__BB124_9;
$L__BB124_8:
	fma.rn.f64 	%fd51, %fd139, 0d7FF0000000000000, 0d7FF0000000000000;
	{
	.reg .b32 %temp; 
	mov.b64 	{%temp, %r37}, %fd139;
	}
	and.b32  	%r38, %r37, 2147483647;
	setp.eq.s32 	%p4, %r38, 0;
	selp.f64 	%fd141, 0dFFF0000000000000, %fd51, %p4;
$L__BB124_9:
	add.f64 	%fd12, %fd145, %fd141;
	add.s32 	%r48, %r119, 256;
	mul.wide.u32 	%rd6, %r48, 8;
	add.s64 	%rd7, %rd1, %rd6;
	ld.global.f64 	%fd142, [%rd7];
	{
	.reg .b32 %temp; 
	mov.b64 	{%temp, %r124}, %fd142;
	}
	{
	.reg .b32 %temp; 
	mov.b64 	{%r125, %temp}, %fd142;
	}
	setp.gt.s32 	%p6, %r124, 1048575;
	mov.b32 	%r126, -1023;
	@%p6 bra 	$L__BB124_11;
	mul.f64 	%fd142, %fd142, 0d4350000000000000;
	{
	.reg .b32 %temp; 
	mov.b64 	{%temp, %r124}, %fd142;
	}
	{
	.reg .b32 %temp; 
	mov.b64 	{%r125, %temp}, %fd142;
	}
	mov.b32 	%r126, -1077;
$L__BB124_11:
	add.s32 	%r50, %r124, -1;
	setp.gt.u32 	%p7, %r50, 2146435070;
	@%p7 bra 	$L__BB124_15;
	shr.u32 	%r53, %r124, 20;
	add.s32 	%r127, %r126, %r53;
	and.b32  	%r54, %r124, 1048575;
	or.b32  	%r55, %r54, 1072693248;
	mov.b64 	%fd143, {%r125, %r55};
	setp.lt.u32 	%p9, %r55, 1073127583;
	@%p9 bra 	$L__BB124_14;
	{
	.reg .b32 %temp; 
	mov.b64 	{%r56, %temp}, %fd143;
	}
	{
	.reg .b32 %temp; 
	mov.b64 	{%temp, %r57}, %fd143;
	}
	add.s32 	%r58, %r57, -1048576;
	mov.b64 	%fd143, {%r56, %r58};
	add.s32 	%r127, %r127, 1;
$L__BB124_14:
	add.f64 	%fd84, %fd143, 0dBFF0000000000000;
	add.f64 	%fd85, %fd143, 0d3FF0000000000000;
	rcp.approx.ftz.f64 	%fd86, %fd85;
	neg.f64 	%fd87, %fd85;
	fma.rn.f64 	%fd88, %fd87, %fd86, 0d3FF0000000000000;
	fma.rn.f64 	%fd89, %fd88, %fd88, %fd88;
	fma.rn.f64 	%fd90, %fd89, %fd86, %fd86;
	mul.f64 	%fd91, %fd84, %fd90;
	fma.rn.f64 	%fd92, %fd84, %fd90, %fd91;
	mul.f64 	%fd93, %fd92, %fd92;
	fma.rn.f64 	%fd94, %fd93, 0d3EB1380B3AE80F1E, 0d3ED0EE258B7A8B04;
	fma.rn.f64 	%fd95, %fd94, %fd93, 0d3EF3B2669F02676F;
	fma.rn.f64 	%fd96, %fd95, %fd93, 0d3F1745CBA9AB0956;
	fma.rn.f64 	%fd97, %fd96, %fd93, 0d3F3C71C72D1B5154;
	fma.rn.f64 	%fd98, %fd97, %fd93, 0d3F624924923BE72D;
	fma.rn.f64 	%fd99, %fd98, %fd93, 0d3F8999999999A3C4;
	fma.rn.f64 	%fd100, %fd99, %fd93, 0d3FB5555555555554;
	sub.f64 	%fd101, %fd84, %fd92;
	add.f64 	%fd102, %fd101, %fd101;
	neg.f64 	%fd103, %fd92;
	fma.rn.f64 	%fd104, %fd103, %fd84, %fd102;
	mul.f64 	%fd105, %fd90, %fd104;
	mul.f64 	%fd106, %fd93, %fd100;
	fma.rn.f64 	%fd107, %fd106, %fd92, %fd105;
	xor.b32  	%r59, %r127, -2147483648;
	mov.b32 	%r60, 1127219200;
	mov.b64 	%fd108, {%r59, %r60};
	sub.f64 	%fd109, %fd108, %fd1;
	fma.rn.f64 	%fd110, %fd109, 0d3FE62E42FEFA39EF, %fd92;
	fma.rn.f64 	%fd111, %fd109, 0dBFE62E42FEFA39EF, %fd110;
	sub.f64 	%fd112, %fd111, %fd92;
	sub.f64 	%fd113, %fd107, %fd112;
	fma.rn.f64 	%fd114, %fd109, 0d3C7ABC9E3B39803F, %fd113;
	add.f64 	%fd144, %fd110, %fd114;
	bra.uni 	$L__BB124_16;
$L__BB124_15:
	fma.rn.f64 	%fd83, %fd142, 0d7FF0000000000000, 0d7FF0000000000000;
	{
	.reg .b32 %temp; 
	mov.b64 	{%temp, %r51}, %fd142;
	}
	and.b32  	%r52, %r51, 2147483647;
	setp.eq.s32 	%p8, %r52, 0;
	selp.f64 	%fd144, 0dFFF0000000000000, %fd83, %p8;
$L__BB124_16:
	add.f64 	%fd145, %fd12, %fd144;
	add.s32 	%r119, %r119, %r4;
	setp.lt.u32 	%p10, %r119, %r29;
	@%p10 bra 	$L__BB124_2;
$L__BB124_17:
	shl.b32 	%r61, %r1, 3;
	mov.u32 	%r62, __smem_d;
	add.s32 	%r27, %r62, %r61;
	st.shared.f64 	[%r27], %fd145;
	barrier.sync 	0;
	barrier.sync 	0;
	setp.gt.u32 	%p11, %r1, 127;
	@%p11 bra 	$L__BB124_19;
	ld.shared.f64 	%fd115, [%r27+1024];
	add.f64 	%fd145, %fd145, %fd115;
	st.shared.f64 	[%r27], %fd145;
$L__BB124_19:
	barrier.sync 	0;
	setp.gt.u32 	%p12, %r1, 63;
	@%p12 bra 	$L__BB124_21;
	ld.shared.f64 	%fd116, [%r27+512];
	add.f64 	%fd145, %fd145, %fd116;
	st.shared.f64 	[%r27], %fd145;
$L__BB124_21:
	barrier.sync 	0;
	setp.gt.u32 	%p13, %r1, 31;
	@%p13 bra 	$L__BB124_39;
	// begin inline asm
	activemask.b32 %r63;
	// end inline asm
	ld.shared.f64 	%fd117, [%r27+256];
	add.f64 	%fd28, %fd145, %fd117;
	setp.ne.s32 	%p14, %r63, -1;
	@%p14 bra 	$L__BB124_24;
	// begin inline asm
	mov.b64 {%r71,%r72}, %fd28;
	// end inline asm
	shfl.sync.down.b32	%r74|%p18, %r72, 16, 31, -1;
	shfl.sync.down.b32	%r73|%p19, %r71, 16, 31, -1;
	// begin inline asm
	mov.b64 %fd148, {%r73,%r74};
	// end inline asm
	bra.uni 	$L__BB124_25;
$L__BB124_24:
	// begin inline asm
	mov.u32 %r64, %laneid;
	// end inline asm
	fns.b32 	%r69, %r63, %r64, 17;
	setp.gt.u32 	%p15, %r69, 31;
	selp.b32 	%r70, %r64, %r69, %p15;
	// begin inline asm
	mov.b64 {%r65,%r66}, %fd28;
	// end inline asm
	shfl.sync.idx.b32	%r68|%p16, %r66, %r70, 31, %r63;
	shfl.sync.idx.b32	%r67|%p17, %r65, %r70, 31, %r63;
	// begin inline asm
	mov.b64 %fd148, {%r67,%r68};
	// end inline asm
$L__BB124_25:
	setp.eq.s32 	%p20, %r63, -1;
	add.f64 	%fd32, %fd28, %fd148;
	@%p20 bra 	$L__BB124_27;
	// begin inline asm
	mov.u32 %r75, %laneid;
	// end inline asm
	fns.b32 	%r80, %r63, %r75, 9;
	setp.gt.u32 	%p21, %r80, 31;
	selp.b32 	%r81, %r75, %r80, %p21;
	// begin inline asm
	mov.b64 {%r76,%r77}, %fd32;
	// end inline asm
	shfl.sync.idx.b32	%r79|%p22, %r77, %r81, 31, %r63;
	shfl.sync.idx.b32	%r78|%p23, %r76, %r81, 31, %r63;
	// begin inline asm
	mov.b64 %fd149, {%r78,%r79};
	// end inline asm
	bra.uni 	$L__BB124_28;
$L__BB124_27:
	// begin inline asm
	mov.b64 {%r82,%r83}, %fd32;
	// end inline asm
	shfl.sync.down.b32	%r85|%p24, %r83, 8, 31, -1;
	shfl.sync.down.b32	%r84|%p25, %r82, 8, 31, -1;
	// begin inline asm
	mov.b64 %fd149, {%r84,%r85};
	// end inline asm
$L__BB124_28:
	setp.eq.s32 	%p26, %r63, -1;
	add.f64 	%fd36, %fd32, %fd149;
	@%p26 bra 	$L__BB124_30;
	// begin inline asm
	mov.u32 %r86, %laneid;
	// end inline asm
	fns.b32 	%r91, %r63, %r86, 5;
	setp.gt.u32 	%p27, %r91, 31;
	selp.b32 	%r92, %r86, %r91, %p27;
	// begin inline asm
	mov.b64 {%r87,%r88}, %fd36;
	// end inline asm
	shfl.sync.idx.b32	%r90|%p28, %r88, %r92, 31, %r63;
	shfl.sync.idx.b32	%r89|%p29, %r87, %r92, 31, %r63;
	// begin inline asm
	mov.b64 %fd150, {%r89,%r90};
	// end inline asm
	bra.uni 	$L__BB124_31;
$L__BB124_30:
	// begin inline asm
	mov.b64 {%r93,%r94}, %fd36;
	// end inline asm
	shfl.sync.down.b32	%r96|%p30, %r94, 4, 31, -1;
	shfl.sync.down.b32	%r95|%p31, %r93, 4, 31, -1;
	// begin inline asm
	mov.b64 %fd150, {%r95,%r96};
	// end inline asm
$L__BB124_31:
	setp.eq.s32 	%p32, %r63, -1;
	add.f64 	%fd40, %fd36, %fd150;
	@%p32 bra 	$L__BB124_33;
	// begin inline asm
	mov.u32 %r97, %laneid;
	// end inline asm
	fns.b32 	%r102, %r63, %r97, 3;
	setp.gt.u32 	%p33, %r102, 31;
	selp.b32 	%r103, %r97, %r102, %p33;
	// begin inline asm
	mov.b64 {%r98,%r99}, %fd40;
	// end inline asm
	shfl.sync.idx.b32	%r101|%p34, %r99, %r103, 31, %r63;
	shfl.sync.idx.b32	%r100|%p35, %r98, %r103, 31, %r63;
	// begin inline asm
	mov.b64 %fd151, {%r100,%r101};
	// end inline asm
	bra.uni 	$L__BB124_34;
$L__BB124_33:
	// begin inline asm
	mov.b64 {%r104,%r105}, %fd40;
	// end inline asm
	shfl.sync.down.b32	%r107|%p36, %r105, 2, 31, -1;
	shfl.sync.down.b32	%r106|%p37, %r104, 2, 31, -1;
	// begin inline asm
	mov.b64 %fd151, {%r106,%r107};
	// end inline asm
$L__BB124_34:
	setp.eq.s32 	%p38, %r63, -1;
	add.f64 	%fd44, %fd40, %fd151;
	@%p38 bra 	$L__BB124_36;
	// begin inline asm
	mov.u32 %r108, %laneid;
	// end inline asm
	fns.b32 	%r113, %r63, %r108, 2;
	setp.gt.u32 	%p39, %r113, 31;
	selp.b32 	%r114, %r108, %r113, %p39;
	// begin inline asm
	mov.b64 {%r109,%r110}, %fd44;
	// end inline asm
	shfl.sync.idx.b32	%r112|%p40, %r110, %r114, 31, %r63;
	shfl.sync.idx.b32	%r111|%p41, %r109, %r114, 31, %r63;
	// begin inline asm
	mov.b64 %fd152, {%r111,%r112};
	// end inline asm
	bra.uni 	$L__BB124_37;
$L__BB124_36:
	// begin inline asm
	mov.b64 {%r115,%r116}, %fd44;
	// end inline asm
	shfl.sync.down.b32	%r118|%p42, %r116, 1, 31, -1;
	shfl.sync.down.b32	%r117|%p43, %r115, 1, 31, -1;
	// begin inline asm
	mov.b64 %fd152, {%r117,%r118};
	// end inline asm
$L__BB124_37:
	add.f64 	%fd48, %fd44, %fd152;
	setp.ne.s32 	%p44, %r1, 0;
	@%p44 bra 	$L__BB124_39;
	cvta.to.global.u64 	%rd8, %rd2;
	mul.wide.u32 	%rd9, %r2, 8;
	add.s64 	%rd10, %rd8, %rd9;
	st.global.f64 	[%rd10], %fd48;
$L__BB124_39:
	ret;

}
	// .globl	_Z10reduceLog6IdLj128ELb1EEvPT_S1_j
.visible .entry _Z10reduceLog6IdLj128ELb1EEvPT_S1_j(
	.param .u64 .ptr .align 1 _Z10reduceLog6IdLj128ELb1EEvPT_S1_j_param_0,
	.param .u64 .ptr .align 1 _Z10reduceLog6IdLj128ELb1EEvPT_S1_j_param_1,
	.param .u32 _Z10reduceLog6IdLj128ELb1EEvPT_S1_j_param_2
)
{
	.reg .pred 	%p<44>;
	.reg .b32 	%r<128>;
	.reg .b64 	%rd<11>;
	.reg .b64 	%fd<149>;

	ld.param.u64 	%rd3, [_Z10reduceLog6IdLj128ELb1EEvPT_S1_j_param_0];
	ld.param.u64 	%rd2, [_Z10reduceLog6IdLj128ELb1EEvPT_S1_j_param_1];
	ld.param.u32 	%r29, [_Z10reduceLog6IdLj128ELb1EEvPT_S1_j_param_2];
	cvta.to.global.u64 	%rd1, %rd3;
	mov.u32 	%r1, %tid.x;
	mov.u32 	%r2, %ctaid.x;
	shl.b32 	%r30, %r2, 8;
	add.s32 	%r119, %r30, %r1;
	setp.ge.u32 	%p1, %r119, %r29;
	mov.f64 	%fd142, 0d0000000000000000;
	@%p1 bra 	$L__BB125_17;
	mov.b32 	%r31, 1127219200;
	mov.b32 	%r32, -2147483648;
	mov.b64 	%fd1, {%r32, %r31};
	mov.u32 	%r33, %nctaid.x;
	shl.b32 	%r4, %r33, 8;
	mov.f64 	%fd142, 0d0000000000000000;
$L__BB125_2:
	mul.wide.u32 	%rd4, %r119, 8;
	add.s64 	%rd5, %rd1, %rd4;
	ld.global.f64 	%fd136, [%rd5];
	{
	.reg .b32 %temp; 
	mov.b64 	{%temp, %r120}, %fd136;
	}
	{
	.reg .b32 %temp; 
	mov.b64 	{%r121, %temp}, %fd136;
	}
	setp.gt.s32 	%p2, %r120, 1048575;
	mov.b32 	%r122, -1023;
	@%p2 bra 	$L__BB125_4;
	mul.f64 	%fd136, %fd136, 0d4350000000000000;
	{
	.reg .b32 %temp; 
	mov.b64 	{%temp, %r120}, %fd136;
	}
	{
	.reg .b32 %temp; 
	mov.b64 	{%r121, %temp}, %fd136;
	}
	mov.b32 	%r122, -1077;
$L__BB125_4:
	add.s32 	%r36, %r120, -1;
	setp.gt.u32 	%p3, %r36, 2146435070;
	@%p3 bra 	$L__BB125_8;
	shr.u32 	%r39, %r120, 20;
	add.s32 	%r123, %r122, %r39;
	and.b32  	%r40, %r120, 1048575;
	or.b32  	%r41, %r40, 1072693248;
	mov.b64 	%fd137, {%r121, %r41};
	setp.lt.u32 	%p5, %r41, 1073127583;
	@%p5 bra 	$L__BB125_7;
	{
	.reg .b32 %temp; 
	mov.b64 	{%r42, %temp}, %fd137;
	}
	{
	.reg .b32 %temp; 
	mov.b64 	{%temp, %r43}, %fd137;
	}
	add.s32 	%r44, %r43, -1048576;
	mov.b64 	%fd137, {%r42, %r44};
	add.s32 	%r123, %r123, 1;
$L__BB125_7:
	add.f64 	%fd50, %fd137, 0dBFF0000000000000;
	add.f64 	%fd51, %fd137, 0d3FF0000000000000;
	rcp.approx.ftz.f64 	%fd52, %fd51;
	neg.f64 	%fd53, %fd51;
	fma.rn.f64 	%fd54, %fd53, %fd52, 0d3FF0000000000000;
	fma.rn.f64 	%fd55, %fd54, %fd54, %fd54;
	fma.rn.f64 	%fd56, %fd55, %fd52, %fd52;
	mul.f64 	%fd57, %fd50, %fd56;
	fma.rn.f64 	%fd58, %fd50, %fd56, %fd57;
	mul.f64 	%fd59, %fd58, %fd58;
	fma.rn.f64 	%fd60, %fd59, 0d3EB1380B3AE80F1E, 0d3ED0EE258B7A8B04;
	fma.rn.f64 	%fd61, %fd60, %fd59, 0d3EF3B2669F02676F;
	fma.rn.f64 	%fd62, %fd61, %fd59, 0d3F1745CBA9AB0956;
	fma.rn.f64 	%fd63, %fd62, %fd59, 0d3F3C71C72D1B5154;
	fma.rn.f64 	%fd64, %fd63, %fd59, 0d3F624924923BE72D;
	fma.rn.f64 	%fd65, %fd64, %fd59, 0d3F8999999999A3C4;
	fma.rn.f64 	%fd66, %fd65, %fd59, 0d3FB5555555555554;
	sub.f64 	%fd67, %fd50, %fd58;
	add.f64 	%fd68, %fd67, %fd67;
	neg.f64 	%fd69, %fd58;
	fma.rn.f64 	%fd70, %fd69, %fd50, %fd68;
	mul.f64 	%fd71, %fd56, %fd70;
	mul.f64 	%fd72, %fd59, %fd66;
	fma.rn.f64 	%fd73, %fd72, %fd58, %fd71;
	xor.b32  	%r45, %r123, -2147483648;
	mov.b32 	%r46, 1127219200;
	mov.b64 	%fd74, {%r45, %r46};
	sub.f64 	%fd75, %fd74, %fd1;
	fma.rn.f64 	%fd76, %fd75, 0d3FE62E42FEFA39EF, %fd58;
	fma.rn.f64 	%fd77, %fd75, 0dBFE62E42FEFA39EF, %fd76;
	sub.f64 	%fd78, %fd77, %fd58;
	sub.f64 	%fd79, %fd73, %fd78;
	fma.rn.f64 	%fd80, %fd75, 0d3C7ABC9E3B39803F, %fd79;
	add.f64 	%fd138, %fd76, %fd80;
	bra.uni 	$L__BB125_9;
$L__BB125_8:
	fma.rn.f64 	%fd49, %fd136, 0d7FF0000000000000, 0d7FF0000000000000;
	{
	.reg .b32 %temp; 
	mov.b64 	{%temp, %r37}, %fd136;
	}
	and.b32  	%r38, %r37, 2147483647;
	setp.eq.s32 	%p4, %r38, 0;
	selp.f64 	%fd138, 0dFFF0000000000000, %fd49, %p4;
$L__BB125_9:
	add.f64 	%fd12, %fd142, %fd138;
	add.s32 	%r48, %r119, 128;
	mul.wide.u32 	%rd6, %r48, 8;
	add.s64 	%rd7, %rd1, %rd6;
	ld.global.f64 	%fd139, [%rd7];
	{
	.reg .b32 %temp; 
	mov.b64 	{%temp, %r124}, %fd139;
	}
	{
	.reg .b32 %temp; 
	mov.b64 	{%r125, %temp}, %fd139;
	}
	setp.gt.s32 	%p6, %r124, 1048575;
	mov.b32 	%r126, -1023;
	@%p6 bra 	$L__BB125_11;
	mul.f64 	%fd139, %fd139, 0d4350000000000000;
	{
	.reg .b32 %temp; 
	mov.b64 	{%temp, %r124}, %fd139;
	}
	{
	.reg .b32 %temp; 
	mov.b64 	{%r125, %temp}, %fd139;
	}
	mov.b32 	%r126, -1077;
$L__BB125_11:
	add.s32 	%r50, %r124, -1;
	setp.gt.u32 	%p7, %r50, 2146435070;
	@%p7 bra 	$L__BB125_15;
	shr.u32 	%r53, %r124, 20;
	add.s32 	%r127, %r126, %r53;
	and.b32  	%r54, %r124, 1048575;
	or.b32  	%r55, %r54, 1072693248;
	mov.b64 	%fd140, {%r125, %r55};
	setp.lt.u32 	%p9, %r55, 1073127583;
	@%p9 bra 	$L__BB125_14;
	{
	.reg .b32 %temp; 
	mov.b64 	{%r56, %temp}, %fd140;
	}
	{
	.reg .b32 %temp; 
	mov.b64 	{%temp, %r57}, %fd140;
	}
	add.s32 	%r58, %r57, -1048576;
	mov.b64 	%fd140, {%r56, %r58};
	add.s32 	%r127, %r127, 1;
$L__BB125_14:
	add.f64 	%fd82, %fd140, 0dBFF0000000000000;
	add.f64 	%fd83, %fd140, 0d3FF0000000000000;
	rcp.approx.ftz.f64 	%fd84, %fd83;
	neg.f64 	%fd85, %fd83;
	fma.rn.f64 	%fd86, %fd85, %fd84, 0d3FF0000000000000;
	fma.rn.f64 	%fd87, %fd86, %fd86, %fd86;
	fma.rn.f64 	%fd88, %fd87, %fd84, %fd84;
	mul.f64 	%fd89, %fd82, %fd88;
	fma.rn.f64 	%fd90, %fd82, %fd88, %fd89;
	mul.f64 	%fd91, %fd90, %fd90;
	fma.rn.f64 	%fd92, %fd91, 0d3EB1380B3AE80F1E, 0d3ED0EE258B7A8B04;
	fma.rn.f64 	%fd93, %fd92, %fd91, 0d3EF3B2669F02676F;
	fma.rn.f64 	%fd94, %fd93, %fd91, 0d3F1745CBA9AB0956;
	fma.rn.f64 	%fd95, %fd94, %fd91, 0d3F3C71C72D1B5154;
	fma.rn.f64 	%fd96, %fd95, %fd91, 0d3F624924923BE72D;
	fma.rn.f64 	%fd97, %fd96, %fd91, 0d3F8999999999A3C4;
	fma.rn.f64 	%fd98, %fd97, %fd91, 0d3FB5555555555554;
	sub.f64 	%fd99, %fd82, %fd90;
	add.f64 	%fd100, %fd99, %fd99;
	neg.f64 	%fd101, %fd90;
	fma.rn.f64 	%fd102, %fd101, %fd82, %fd100;
	mul.f64 	%fd103, %fd88, %fd102;
	mul.f64 	%fd104, %fd91, %fd98;
	fma.rn.f64 	%fd105, %fd104, %fd90, %fd103;
	xor.b32  	%r59, %r127, -2147483648;
	mov.b32 	%r60, 1127219200;
	mov.b64 	%fd106, {%r59, %r60};
	sub.f64 	%fd107, %fd106, %fd1;
	fma.rn.f64 	%fd108, %fd107, 0d3FE62E42FEFA39EF, %fd90;
	fma.rn.f64 	%fd109, %fd107, 0dBFE62E42FEFA39EF, %fd108;
	sub.f64 	%fd110, %fd109, %fd90;
	sub.f64 	%fd111, %fd105, %fd110;
	fma.rn.f64 	%fd112, %fd107, 0d3C7ABC9E3B39803F, %fd111;
	add.f64 	%fd141, %fd108, %fd112;
	bra.uni 	$L__BB125_16;
$L__BB125_15:
	fma.rn.f64 	%fd81, %fd139, 0d7FF0000000000000, 0d7FF0000000000000;
	{
	.reg .b32 %temp; 
	mov.b64 	{%temp, %r51}, %fd139;
	}
	and.b32  	%r52, %r51, 2147483647;
	setp.eq.s32 	%p8, %r52, 0;
	selp.f64 	%fd141, 0dFFF0000000000000, %fd81, %p8;
$L__BB125_16:
	add.f64 	%fd142, %fd12, %fd141;
	add.s32 	%r119, %r119, %r4;
	setp.lt.u32 	%p10, %r119, %r29;
	@%p10 bra 	$L__BB125_2;
$L__BB125_17:
	shl.b32 	%r61, %r1, 3;
	mov.u32 	%r62, __smem_d;
	add.s32 	%r27, %r62, %r61;
	st.shared.f64 	[%r27], %fd142;
	barrier.sync 	0;
	barrier.sync 	0;
	barrier.sync 	0;
	setp.gt.u32 	%p11, %r1, 63;
	@%p11 bra 	$L__BB125_19;
	ld.shared.f64 	%fd113, [%r27+512];
	add.f64 	%fd142, %fd142, %fd113;
	st.shared.f64 	[%r27], %fd142;
$L__BB125_19:
	barrier.sync 	0;
	setp.gt.u32 	%p12, %r1, 31;
	@%p12 bra 	$L__BB125_37;
	// begin inline asm
	activemask.b32 %r63;
	// end inline asm
	ld.shared.f64 	%fd114, [%r27+256];
	add.f64 	%fd26, %fd142, %fd114;
	setp.ne.s32 	%p13, %r63, -1;
	@%p13 bra 	$L__BB125_22;
	// begin inline asm
	mov.b64 {%r71,%r72}, %fd26;
	// end inline asm
	shfl.sync.down.b32	%r74|%p17, %r72, 16, 31, -1;
	shfl.sync.down.b32	%r73|%p18, %r71, 16, 31, -1;
	// begin inline asm
	mov.b64 %fd144, {%r73,%r74};
	// end inline asm
	bra.uni 	$L__BB125_23;
$L__BB125_22:
	// begin inline asm
	mov.u32 %r64, %laneid;
	// end inline asm
	fns.b32 	%r69, %r63, %r64, 17;
	setp.gt.u32 	%p14, %r69, 31;
	selp.b32 	%r70, %r64, %r69, %p14;
	// begin inline asm
	mov.b64 {%r65,%r66}, %fd26;
	// end inline asm
	shfl.sync.idx.b32	%r68|%p15, %r66, %r70, 31, %r63;
	shfl.sync.idx.b32	%r67|%p16, %r65, %r70, 31, %r63;
	// begin inline asm
	mov.b64 %fd144, {%r67,%r68};
	// end inline asm
$L__BB125_23:
	setp.eq.s32 	%p19, %r63, -1;
	add.f64 	%fd30, %fd26, %fd144;
	@%p19 bra 	$L__BB125_25;
	// begin inline asm
	mov.u32 %r75, %laneid;
	// end inline asm
	fns.b32 	%r80, %r63, %r75, 9;
	setp.gt.u32 	%p20, %r80, 31;
	selp.b32 	%r81, %r75, %r80, %p20;
	// begin inline asm
	mov.b64 {%r76,%r77}, %fd30;
	// end inline asm
	shfl.sync.idx.b32	%r79|%p21, %r77, %r81, 31, %r63;
	shfl.sync.idx.b32	%r78|%p22, %r76, %r81, 31, %r63;
	// begin inline asm
	mov.b64 %fd145, {%r78,%r79};
	// end inline asm
	bra.uni 	$L__BB125_26;
$L__BB125_25:
	// begin inline asm
	mov.b64 {%r82,%r83}, %fd30;
	// end inline asm
	shfl.sync.down.b32	%r85|%p23, %r83, 8, 31, -1;
	shfl.sync.down.b32	%r84|%p24, %r82, 8, 31, -1;
	// begin inline asm
	mov.b64 %fd145, {%r84,%r85};
	// end inline asm
$L__BB125_26:
	setp.eq.s32 	%p25, %r63, -1;
	add.f64 	%fd34, %fd30, %fd145;
	@%p25 bra 	$L__BB125_28;
	// begin inline asm
	mov.u32 %r86, %laneid;
	// end inline asm
	fns.b32 	%r91, %r63, %r86, 5;
	setp.gt.u32 	%p26, %r91, 31;
	selp.b32 	%r92, %r86, %r91, %p26;
	// begin inline asm
	mov.b64 {%r87,%r88}, %fd34;
	// end inline asm
	shfl.sync.idx.b32	%r90|%p27, %r88, %r92, 31, %r63;
	shfl.sync.idx.b32	%r89|%p28, %r87, %r92, 31, %r63;
	// begin inline asm
	mov.b64 %fd146, {%r89,%r90};
	// end inline asm
	bra.uni 	$L__BB125_29;
$L__BB125_28:
	// begin inline asm
	mov.b64 {%r93,%r94}, %fd34;
	// end inline asm
	shfl.sync.down.b32	%r96|%p29, %r94, 4, 31, -1;
	shfl.sync.down.b32	%r95|%p30, %r93, 4, 31, -1;
	// begin inline asm
	mov.b64 %fd146, {%r95,%r96};
	// end inline asm
$L__BB125_29:
	setp.eq.s32 	%p31, %r63, -1;
	add.f64 	%fd38, %fd34, %fd146;
	@%p31 bra 	$L__BB125_31;
	// begin inline asm
	mov.u32 %r97, %laneid;
	// end inline asm
	fns.b32 	%r102, %r63, %r97, 3;
	setp.gt.u32 	%p32, %r102, 31;
	selp.b32 	%r103, %r97, %r102, %p32;
	// begin inline asm
	mov.b64 {%r98,%r99}, %fd38;
	// end inline asm
	shfl.sync.idx.b32	%r101|%p33, %r99, %r103, 31, %r63;
	shfl.sync.idx.b32	%r100|%p34, %r98, %r103, 31, %r63;
	// begin inline asm
	mov.b64 %fd147, {%r100,%r101};
	// end inline asm
	bra.uni 	$L__BB125_32;
$L__BB125_31:
	// begin inline asm
	mov.b64 {%r104,%r105}, %fd38;
	// end inline asm
	shfl.sync.down.b32	%r107|%p35, %r105, 2, 31, -1;
	shfl.sync.down.b32	%r106|%p36, %r104, 2, 31, -1;
	// begin inline asm
	mov.b64 %fd147, {%r106,%r107};
	// end inline asm
$L__BB125_32:
	setp.eq.s32 	%p37, %r63, -1;
	add.f64 	%fd42, %fd38, %fd147;
	@%p37 bra 	$L__BB125_34;
	// begin inline asm
	mov.u32 %r108, %laneid;
	// end inline asm
	fns.b32 	%r113, %r63, %r108, 2;
	setp.gt.u32 	%p38, %r113, 31;
	selp.b32 	%r114, %r108, %r113, %p38;
	// begin inline asm
	mov.b64 {%r109,%r110}, %fd42;
	// end inline asm
	shfl.sync.idx.b32	%r112|%p39, %r110, %r114, 31, %r63;
	shfl.sync.idx.b32	%r111|%p40, %r109, %r114, 31, %r63;
	// begin inline asm
	mov.b64 %fd148, {%r111,%r112};
	// end inline asm
	bra.uni 	$L__BB125_35;
$L__BB125_34:
	// begin inline asm
	mov.b64 {%r115,%r116}, %fd42;
	// end inline asm
	shfl.sync.down.b32	%r118|%p41, %r116, 1, 31, -1;
	shfl.sync.down.b32	%r117|%p42, %r115, 1, 31, -1;
	// begin inline asm
	mov.b64 %fd148, {%r117,%r118};
	// end inline asm
$L__BB125_35:
	add.f64 	%fd46, %fd42, %fd148;
	setp.ne.s32 	%p43, %r1, 0;
	@%p43 bra 	$L__BB125_37;
	cvta.to.global.u64 	%rd8, %rd2;
	mul.wide.u32 	%rd9, %r2, 8;
	add.s64 	%rd10, %rd8, %rd9;
	st.global.f64 	[%rd10], %fd46;
$L__BB125_37:
	ret;

}
	// .globl	_Z10reduceLog6IdLj64ELb1EEvPT_S1_j
.visible .entry _Z10reduceLog6IdLj64ELb1EEvPT_S1_j(
	.param .u64 .ptr .align 1 _Z10reduceLog6IdLj64ELb1EEvPT_S1_j_param_0,
	.param .u64 .ptr .align 1 _Z10reduceLog6IdLj64ELb1EEvPT_S1_j_param_1,
	.param .u32 _Z10reduceLog6IdLj64ELb1EEvPT_S1_j_param_2
)
{
	.reg .pred 	%p<43>;
	.reg .b32 	%r<128>;
	.reg .b64 	%rd<11>;
	.reg .b64 	%fd<145>;

	ld.param.u64 	%rd3, [_Z10reduceLog6IdLj64ELb1EEvPT_S1_j_param_0];
	ld.param.u64 	%rd2, [_Z10reduceLog6IdLj64ELb1EEvPT_S1_j_param_1];
	ld.param.u32 	%r29, [_Z10reduceLog6IdLj64ELb1EEvPT_S1_j_param_2];
	cvta.to.global.u64 	%rd1, %rd3;
	mov.u32 	%r1, %tid.x;
	mov.u32 	%r2, %ctaid.x;
	shl.b32 	%r30, %r2, 7;
	add.s32 	%r119, %r30, %r1;
	setp.ge.u32 	%p1, %r119, %r29;
	mov.f64 	%fd139, 0d0000000000000000;
	@%p1 bra 	$L__BB126_17;
	mov.b32 	%r31, 1127219200;
	mov.b32 	%r32, -2147483648;
	mov.b64 	%fd1, {%r32, %r31};
	mov.u32 	%r33, %nctaid.x;
	shl.b32 	%r4, %r33, 7;
	mov.f64 	%fd139, 0d0000000000000000;
$L__BB126_2:
	mul.wide.u32 	%rd4, %r119, 8;
	add.s64 	%rd5, %rd1, %rd4;
	ld.global.f64 	%fd133, [%rd5];
	{
	.reg .b32 %temp; 
	mov.b64 	{%temp, %r120}, %fd133;
	}
	{
	.reg .b32 %temp; 
	mov.b64 	{%r121, %temp}, %fd133;
	}
	setp.gt.s32 	%p2, %r120, 1048575;
	mov.b32 	%r122, -1023;
	@%p2 bra 	$L__BB126_4;
	mul.f64 	%fd133, %fd133, 0d4350000000000000;
	{
	.reg .b32 %temp; 
	mov.b64 	{%temp, %r120}, %fd133;
	}
	{
	.reg .b32 %temp; 
	mov.b64 	{%r121, %temp}, %fd133;
	}
	mov.b32 	%r122, -1077;
$L__BB126_4:
	add.s32 	%r36, %r120, -1;
	setp.gt.u32 	%p3, %r36, 2146435070;
	@%p3 bra 	$L__BB126_8;
	shr.u32 	%r39, %r120, 20;
	add.s32 	%r123, %r122, %r39;
	and.b32  	%r40, %r120, 1048575;
	or.b32  	%r41, %r40, 1072693248;
	mov.b64 	%fd134, {%r121, %r41};
	setp.lt.u32 	%p5, %r41, 1073127583;
	@%p5 bra 	$L__BB126_7;
	{
	.reg .b32 %temp; 
	mov.b64 	{%r42, %temp}, %fd134;
	}
	{
	.reg .b32 %temp; 
	mov.b64 	{%temp, %r43}, %fd134;
	}
	add.s32 	%r44, %r43, -1048576;
	mov.b64 	%fd134, {%r42, %r44};
	add.s32 	%r123, %r123, 1;
$L__BB126_7:
	add.f64 	%fd48, %fd134, 0dBFF0000000000000;
	add.f64 	%fd49, %fd134, 0d3FF0000000000000;
	rcp.approx.ftz.f64 	%fd50, %fd49;
	neg.f64 	%fd51, %fd49;
	fma.rn.f64 	%fd52, %fd51, %fd50, 0d3FF0000000000000;
	fma.rn.f64 	%fd53, %fd52, %fd52, %fd52;
	fma.rn.f64 	%fd54, %fd53, %fd50, %fd50;
	mul.f64 	%fd55, %fd48, %fd54;
	fma.rn.f64 	%fd56, %fd48, %fd54, %fd55;
	mul.f64 	%fd57, %fd56, %fd56;
	fma.rn.f64 	%fd58, %fd57, 0d3EB1380B3AE80F1E, 0d3ED0EE258B7A8B04;
	fma.rn.f64 	%fd59, %fd58, %fd57, 0d3EF3B2669F02676F;
	fma.rn.f64 	%fd60, %fd59, %fd57, 0d3F1745CBA9AB0956;
	fma.rn.f64 	%fd61, %fd60, %fd57, 0d3F3C71C72D1B5154;
	fma.rn.f64 	%fd62, %fd61, %fd57, 0d3F624924923BE72D;
	fma.rn.f64 	%fd63, %fd62, %fd57, 0d3F8999999999A3C4;
	fma.rn.f64 	%fd64, %fd63, %fd57, 0d3FB5555555555554;
	sub.f64 	%fd65, %fd48, %fd56;
	add.f64 	%fd66, %fd65, %fd65;
	neg.f64 	%fd67, %fd56;
	fma.rn.f64 	%fd68, %fd67, %fd48, %fd66;
	mul.f64 	%fd69, %fd54, %fd68;
	mul.f64 	%fd70, %fd57, %fd64;
	fma.rn.f64 	%fd71, %fd70, %fd56, %fd69;
	xor.b32  	%r45, %r123, -2147483648;
	mov.b32 	%r46, 1127219200;
	mov.b64 	%fd72, {%r45, %r46};
	sub.f64 	%fd73, %fd72, %fd1;
	fma.rn.f64 	%fd74, %fd73, 0d3FE62E42FEFA39EF, %fd56;
	fma.rn.f64 	%fd75, %fd73, 0dBFE62E42FEFA39EF, %fd74;
	sub.f64 	%fd76, %fd75, %fd56;
	sub.f64 	%fd77, %fd71, %fd76;
	fma.rn.f64 	%fd78, %fd73, 0d3C7ABC9E3B39803F, %fd77;
	add.f64 	%fd135, %fd74, %fd78;
	bra.uni 	$L__BB126_9;
$L__BB126_8:
	fma.rn.f64 	%fd47, %fd133, 0d7FF0000000000000, 0d7FF0000000000000;
	{
	.reg .b32 %temp; 
	mov.b64 	{%temp, %r37}, %fd133;
	}
	and.b32  	%r38, %r37, 2147483647;
	setp.eq.s32 	%p4, %r38, 0;
	selp.f64 	%fd135, 0dFFF0000000000000, %fd47, %p4;
$L__BB126_9:
	add.f64 	%fd12, %fd139, %fd135;
	add.s32 	%r48, %r119, 64;
	mul.wide.u32 	%rd6, %r48, 8;
	add.s64 	%rd7, %rd1, %rd6;
	ld.global.f64 	%fd136, [%rd7];
	{
	.reg .b32 %temp; 
	mov.b64 	{%temp, %r124}, %fd136;
	}
	{
	.reg .b32 %temp; 
	mov.b64 	{%r125, %temp}, %fd136;
	}
	setp.gt.s32 	%p6, %r124, 1048575;
	mov.b32 	%r126, -1023;
	@%p6 bra 	$L__BB126_11;
	mul.f64 	%fd136, %fd136, 0d4350000000000000;
	{
	.reg .b32 %temp; 
	mov.b64 	{%temp, %r124}, %fd136;
	}
	{
	.reg .b32 %temp; 
	mov.b64 	{%r125, %temp}, %fd136;
	}
	mov.b32 	%r126, -1077;
$L__BB126_11:
	add.s32 	%r50, %r124, -1;
	setp.gt.u32 	%p7, %r50, 2146435070;
	@%p7 bra 	$L__BB126_15;
	shr.u32 	%r53, %r124, 20;
	add.s32 	%r127, %r126, %r53;
	and.b32  	%r54, %r124, 1048575;
	or.b32  	%r55, %r54, 1072693248;
	mov.b64 	%fd137, {%r125, %r55};
	setp.lt.u32 	%p9, %r55, 1073127583;
	@%p9 bra 	$L__BB126_14;
	{
	.reg .b32 %temp; 
	mov.b64 	{%r56, %temp}, %fd137;
	}
	{
	.reg .b32 %temp; 
	mov.b64 	{%temp, %r57}, %fd137;
	}
	add.s32 	%r58, %r57, -1048576;
	mov.b64 	%fd137, {%r56, %r58};
	add.s32 	%r127, %r127, 1;
$L__BB126_14:
	add.f64 	%fd80, %fd137, 0dBFF0000000000000;
	add.f64 	%fd81, %fd137, 0d3FF0000000000000;
	rcp.approx.ftz.f64 	%fd82, %fd81;
	neg.f64 	%fd83, %fd81;
	fma.rn.f64 	%fd84, %fd83, %fd82, 0d3FF0000000000000;
	fma.rn.f64 	%fd85, %fd84, %fd84, %fd84;
	fma.rn.f64 	%fd86, %fd85, %fd82, %fd82;
	mul.f64 	%fd87, %fd80, %fd86;
	fma.rn.f64 	%fd88, %fd80, %fd86, %fd87;
	mul.f64 	%fd89, %fd88, %fd88;
	fma.rn.f64 	%fd90, %fd89, 0d3EB1380B3AE80F1E, 0d3ED0EE258B7A8B04;
	fma.rn.f64 	%fd91, %fd90, %fd89, 0d3EF3B2669F02676F;
	fma.rn.f64 	%fd92, %fd91, %fd89, 0d3F1745CBA9AB0956;
	fma.rn.f64 	%fd93, %fd92, %fd89, 0d3F3C71C72D1B5154;
	fma.rn.f64 	%fd94, %fd93, %fd89, 0d3F624924923BE72D;
	fma.rn.f64 	%fd95, %fd94, %fd89, 0d3F8999999999A3C4;
	fma.rn.f64 	%fd96, %fd95, %fd89, 0d3FB5555555555554;
	sub.f64 	%fd97, %fd80, %fd88;
	add.f64 	%fd98, %fd97, %fd97;
	neg.f64 	%fd99, %fd88;
	fma.rn.f64 	%fd100, %fd99, %fd80, %fd98;
	mul.f64 	%fd101, %fd86, %fd100;
	mul.f64 	%fd102, %fd89, %fd96;
	fma.rn.f64 	%fd103, %fd102, %fd88, %fd101;
	xor.b32  	%r59, %r127, -2147483648;
	mov.b32 	%r60, 1127219200;
	mov.b64 	%fd104, {%r59, %r60};
	sub.f64 	%fd105, %fd104, %fd1;
	fma.rn.f64 	%fd106, %fd105, 0d3FE62E42FEFA39EF, %fd88;
	fma.rn.f64 	%fd107, %fd105, 0dBFE62E42FEFA39EF, %fd106;
	sub.f64 	%fd108, %fd107, %fd88;
	sub.f64 	%fd109, %fd103, %fd108;
	fma.rn.f64 	%fd110, %fd105, 0d3C7ABC9E3B39803F, %fd109;
	add.f64 	%fd138, %fd106, %fd110;
	bra.uni 	$L__BB126_16;
$L__BB126_15:
	fma.rn.f64 	%fd79, %fd136, 0d7FF0000000000000, 0d7FF0000000000000;
	{
	.reg .b32 %temp; 
	mov.b64 	{%temp, %r51}, %fd136;
	}
	and.b32  	%r52, %r51, 2147483647;
	setp.eq.s32 	%p8, %r52, 0;
	selp.f64 	%fd138, 0dFFF0000000000000, %fd79, %p8;
$L__BB126_16:
	add.f64 	%fd139, %fd12, %fd138;
	add.s32 	%r119, %r119, %r4;
	setp.lt.u32 	%p10, %r119, %r29;
	@%p10 bra 	$L__BB126_2;
$L__BB126_17:
	shl.b32 	%r61, %r1, 3;
	mov.u32 	%r62, __smem_d;
	add.s32 	%r27, %r62, %r61;
	st.shared.f64 	[%r27], %fd139;
	barrier.sync 	0;
	barrier.sync 	0;
	barrier.sync 	0;
	barrier.sync 	0;
	setp.gt.u32 	%p11, %r1, 31;
	@%p11 bra 	$L__BB126_35;
	// begin inline asm
	activemask.b32 %r63;
	// end inline asm
	ld.shared.f64 	%fd111, [%r27+256];
	add.f64 	%fd24, %fd139, %fd111;
	setp.ne.s32 	%p12, %r63, -1;
	@%p12 bra 	$L__BB126_20;
	// begin inline asm
	mov.b64 {%r71,%r72}, %fd24;
	// end inline asm
	shfl.sync.down.b32	%r74|%p16, %r72, 16, 31, -1;
	shfl.sync.down.b32	%r73|%p17, %r71, 16, 31, -1;
	// begin inline asm
	mov.b64 %fd140, {%r73,%r74};
	// end inline asm
	bra.uni 	$L__BB126_21;
$L__BB126_20:
	// begin inline asm
	mov.u32 %r64, %laneid;
	// end inline asm
	fns.b32 	%r69, %r63, %r64, 17;
	setp.gt.u32 	%p13, %r69, 31;
	selp.b32 	%r70, %r64, %r69, %p13;
	// begin inline asm
	mov.b64 {%r65,%r66}, %fd24;
	// end inline asm
	shfl.sync.idx.b32	%r68|%p14, %r66, %r70, 31, %r63;
	shfl.sync.idx.b32	%r67|%p15, %r65, %r70, 31, %r63;
	// begin inline asm
	mov.b64 %fd140, {%r67,%r68};
	// end inline asm
$L__BB126_21:
	setp.eq.s32 	%p18, %r63, -1;
	add.f64 	%fd28, %fd24, %fd140;
	@%p18 bra 	$L__BB126_23;
	// begin inline asm
	mov.u32 %r75, %laneid;
	// end inline asm
	fns.b32 	%r80, %r63, %r75, 9;
	setp.gt.u32 	%p19, %r80, 31;
	selp.b32 	%r81, %r75, %r80, %p19;
	// begin inline asm
	mov.b64 {%r76,%r77}, %fd28;
	// end inline asm
	shfl.sync.idx.b32	%r79|%p20, %r77, %r81, 31, %r63;
	shfl.sync.idx.b32	%r78|%p21, %r76, %r81, 31, %r63;
	// begin inline asm
	mov.b64 %fd141, {%r78,%r79};
	// end inline asm
	bra.uni 	$L__BB126_24;
$L__BB126_23:
	// begin inline asm
	mov.b64 {%r82,%r83}, %fd28;
	// end inline asm
	shfl.sync.down.b32	%r85|%p22, %r83, 8, 31, -1;
	shfl.sync.down.b32	%r84|%p23, %r82, 8, 31, -1;
	// begin inline asm
	mov.b64 %fd141, {%r84,%r85};
	// end inline asm
$L__BB126_24:
	setp.eq.s32 	%p24, %r63, -1;
	add.f64 	%fd32, %fd28, %fd141;
	@%p24 bra 	$L__BB126_26;
	// begin inline asm
	mov.u32 %r86, %laneid;
	// end inline asm
	fns.b32 	%r91, %r63, %r86, 5;
	setp.gt.u32 	%p25, %r91, 31;
	selp.b32 	%r92, %r86, %r91, %p25;
	// begin inline asm
	mov.b64 {%r87,%r88}, %fd32;
	// end inline asm
	shfl.sync.idx.b32	%r90|%p26, %r88, %r92, 31, %r63;
	shfl.sync.idx.b32	%r89|%p27, %r87, %r92, 31, %r63;
	// begin inline asm
	mov.b64 %fd142, {%r89,%r90};
	// end inline asm
	bra.uni 	$L__BB126_27;
$L__BB126_26:
	// begin inline asm
	mov.b64 {%r93,%r94}, %fd32;
	// end inline asm
	shfl.sync.down.b32	%r96|%p28, %r94, 4, 31, -1;
	shfl.sync.down.b32	%r95|%p29, %r93, 4, 31, -1;
	// begin inline asm
	mov.b64 %fd142, {%r95,%r96};
	// end inline asm
$L__BB126_27:
	setp.eq.s32 	%p30, %r63, -1;
	add.f64 	%fd36, %fd32, %fd142;
	@%p30 bra 	$L__BB126_29;
	// begin inline asm
	mov.u32 %r97, %laneid;
	// end inline asm
	fns.b32 	%r102, %r63, %r97, 3;
	setp.gt.u32 	%p31, %r102, 31;
	selp.b32 	%r103, %r97, %r102, %p31;
	// begin inline asm
	mov.b64 {%r98,%r99}, %fd36;
	// end inline asm
	shfl.sync.idx.b32	%r101|%p32, %r99, %r103, 31, %r63;
	shfl.sync.idx.b32	%r100|%p33, %r98, %r103, 31, %r63;
	// begin inline asm
	mov.b64 %fd143, {%r100,%r101};
	// end inline asm
	bra.uni 	$L__BB126_30;
$L__BB126_29:
	// begin inline asm
	mov.b64 {%r104,%r105}, %fd36;
	// end inline asm
	shfl.sync.down.b32	%r107|%p34, %r105, 2, 31, -1;
	shfl.sync.down.b32	%r106|%p35, %r104, 2, 31, -1;
	// begin inline asm
	mov.b64 %fd143, {%r106,%r107};
	// end inline asm
$L__BB126_30:
	setp.eq.s32 	%p36, %r63, -1;
	add.f64 	%fd40, %fd36, %fd143;
	@%p36 bra 	$L__BB126_32;
	// begin inline asm
	mov.u32 %r108, %laneid;
	// end inline asm
	fns.b32 	%r113, %r63, %r108, 2;
	setp.gt.u32 	%p37, %r113, 31;
	selp.b32 	%r114, %r108, %r113, %p37;
	// begin inline asm
	mov.b64 {%r109,%r110}, %fd40;
	// end inline asm
	shfl.sync.idx.b32	%r112|%p38, %r110, %r114, 31, %r63;
	shfl.sync.idx.b32	%r111|%p39, %r109, %r114, 31, %r63;
	// begin inline asm
	mov.b64 %fd144, {%r111,%r112};
	// end inline asm
	bra.uni 	$L__BB126_33;
$L__BB126_32:
	// begin inline asm
	mov.b64 {%r115,%r116}, %fd40;
	// end inline asm
	shfl.sync.down.b32	%r118|%p40, %r116, 1, 31, -1;
	shfl.sync.down.b32	%r117|%p41, %r115, 1, 31, -1;
	// begin inline asm
	mov.b64 %fd144, {%r117,%r118};
	// end inline asm
$L__BB126_33:
	add.f64 	%fd44, %fd40, %fd144;
	setp.ne.s32 	%p42, %r1, 0;
	@%p42 bra 	$L__BB126_35;
	cvta.to.global.u64 	%rd8, %rd2;
	mul.wide.u32 	%rd9, %r2, 8;
	add.s64 	%rd10, %rd8, %rd9;
	st.global.f64 	[%rd10], %fd44;
$L__BB126_35:
	ret;

}
	// .globl	_Z10reduceLog6IdLj32ELb1EEvPT_S1_j
.visible .entry _Z10reduceLog6IdLj32ELb1EEvPT_S1_j(
	.param .u64 .ptr .align 1 _Z10reduceLog6IdLj32ELb1EEvPT_S1_j_param_0,
	.param .u64 .ptr .align 1 _Z10reduceLog6IdLj32ELb1EEvPT_S1_j_param_1,
	.param .u32 _Z10reduceLog6IdLj32ELb1EEvPT_S1_j_param_2
)
{
	.reg .pred 	%p<43>;
	.reg .b32 	%r<128>;
	.reg .b64 	%rd<11>;
	.reg .b64 	%fd<143>;

	ld.param.u64 	%rd3, [_Z10reduceLog6IdLj32ELb1EEvPT_S1_j_param_0];
	ld.param.u64 	%rd2, [_Z10reduceLog6IdLj32ELb1EEvPT_S1_j_param_1];
	ld.param.u32 	%r28, [_Z10reduceLog6IdLj32ELb1EEvPT_S1_j_param_2];
	cvta.to.global.u64 	%rd1, %rd3;
	mov.u32 	%r1, %tid.x;
	mov.u32 	%r2, %ctaid.x;
	shl.b32 	%r29, %r2, 6;
	add.s32 	%r119, %r29, %r1;
	setp.ge.u32 	%p1, %r119, %r28;
	mov.f64 	%fd137, 0d0000000000000000;
	@%p1 bra 	$L__BB127_17;
	mov.b32 	%r30, 1127219200;
	mov.b32 	%r31, -2147483648;
	mov.b64 	%fd1, {%r31, %r30};
	mov.u32 	%r32, %nctaid.x;
	shl.b32 	%r4, %r32, 6;
	mov.f64 	%fd137, 0d0000000000000000;
$L__BB127_2:
	mul.wide.u32 	%rd4, %r119, 8;
	add.s64 	%rd5, %rd1, %rd4;
	ld.global.f64 	%fd131, [%rd5];
	{
	.reg .b32 %temp; 
	mov.b64 	{%temp, %r120}, %fd131;
	}
	{
	.reg .b32 %temp; 
	mov.b64 	{%r121, %temp}, %fd131;
	}
	setp.gt.s32 	%p2, %r120, 1048575;
	mov.b32 	%r122, -1023;
	@%p2 bra 	$L__BB127_4;
	mul.f64 	%fd131, %fd131, 0d4350000000000000;
	{
	.reg .b32 %temp; 
	mov.b64 	{%temp, %r120}, %fd131;
	}
	{
	.reg .b32 %temp; 
	mov.b64 	{%r121, %temp}, %fd131;
	}
	mov.b32 	%r122, -1077;
$L__BB127_4:
	add.s32 	%r35, %r120, -1;
	setp.gt.u32 	%p3, %r35, 2146435070;
	@%p3 bra 	$L__BB127_8;
	shr.u32 	%r38, %r120, 20;
	add.s32 	%r123, %r122, %r38;
	and.b32  	%r39, %r120, 1048575;
	or.b32  	%r40, %r39, 1072693248;
	mov.b64 	%fd132, {%r121, %r40};
	setp.lt.u32 	%p5, %r40, 1073127583;
	@%p5 bra 	$L__BB127_7;
	{
	.reg .b32 %temp; 
	mov.b64 	{%r41, %temp}, %fd132;
	}
	{
	.reg .b32 %temp; 
	mov.b64 	{%temp, %r42}, %fd132;
	}
	add.s32 	%r43, %r42, -1048576;
	mov.b64 	%fd132, {%r41, %r43};
	add.s32 	%r123, %r123, 1;
$L__BB127_7:
	add.f64 	%fd47, %fd132, 0dBFF0000000000000;
	add.f64 	%fd48, %fd132, 0d3FF0000000000000;
	rcp.approx.ftz.f64 	%fd49, %fd48;
	neg.f64 	%fd50, %fd48;
	fma.rn.f64 	%fd51, %fd50, %fd49, 0d3FF0000000000000;
	fma.rn.f64 	%fd52, %fd51, %fd51, %fd51;
	fma.rn.f64 	%fd53, %fd52, %fd49, %fd49;
	mul.f64 	%fd54, %fd47, %fd53;
	fma.rn.f64 	%fd55, %fd47, %fd53, %fd54;
	mul.f64 	%fd56, %fd55, %fd55;
	fma.rn.f64 	%fd57, %fd56, 0d3EB1380B3AE80F1E, 0d3ED0EE258B7A8B04;
	fma.rn.f64 	%fd58, %fd57, %fd56, 0d3EF3B2669F02676F;
	fma.rn.f64 	%fd59, %fd58, %fd56, 0d3F1745CBA9AB0956;
	fma.rn.f64 	%fd60, %fd59, %fd56, 0d3F3C71C72D1B5154;
	fma.rn.f64 	%fd61, %fd60, %fd56, 0d3F624924923BE72D;
	fma.rn.f64 	%fd62, %fd61, %fd56, 0d3F8999999999A3C4;
	fma.rn.f64 	%fd63, %fd62, %fd56, 0d3FB5555555555554;
	sub.f64 	%fd64, %fd47, %fd55;
	add.f64 	%fd65, %fd64, %fd64;
	neg.f64 	%fd66, %fd55;
	fma.rn.f64 	%fd67, %fd66, %fd47, %fd65;
	mul.f64 	%fd68, %fd53, %fd67;
	mul.f64 	%fd69, %fd56, %fd63;
	fma.rn.f64 	%fd70, %fd69, %fd55, %fd68;
	xor.b32  	%r44, %r123, -2147483648;
	mov.b32 	%r45, 1127219200;
	mov.b64 	%fd71, {%r44, %r45};
	sub.f64 	%fd72, %fd71, %fd1;
	fma.rn.f64 	%fd73, %fd72, 0d3FE62E42FEFA39EF, %fd55;
	fma.rn.f64 	%fd74, %fd72, 0dBFE62E42FEFA39EF, %fd73;
	sub.f64 	%fd75, %fd74, %fd55;
	sub.f64 	%fd76, %fd70, %fd75;
	fma.rn.f64 	%fd77, %fd72, 0d3C7ABC9E3B39803F, %fd76;
	add.f64 	%fd133, %fd73, %fd77;
	bra.uni 	$L__BB127_9;
$L__BB127_8:
	fma.rn.f64 	%fd46, %fd131, 0d7FF0000000000000, 0d7FF0000000000000;
	{
	.reg .b32 %temp; 
	mov.b64 	{%temp, %r36}, %fd131;
	}
	and.b32  	%r37, %r36, 2147483647;
	setp.eq.s32 	%p4, %r37, 0;
	selp.f64 	%fd133, 0dFFF0000000000000, %fd46, %p4;
$L__BB127_9:
	add.f64 	%fd12, %fd137, %fd133;
	add.s32 	%r47, %r119, 32;
	mul.wide.u32 	%rd6, %r47, 8;
	add.s64 	%rd7, %rd1, %rd6;
	ld.global.f64 	%fd134, [%rd7];
	{
	.reg .b32 %temp; 
	mov.b64 	{%temp, %r124}, %fd134;
	}
	{
	.reg .b32 %temp; 
	mov.b64 	{%r125, %temp}, %fd134;
	}
	setp.gt.s32 	%p6, %r124, 1048575;
	mov.b32 	%r126, -1023;
	@%p6 bra 	$L__BB127_11;
	mul.f64 	%fd134, %fd134, 0d4350000000000000;
	{
	.reg .b32 %temp; 
	mov.b64 	{%temp, %r124}, %fd134;
	}
	{
	.reg .b32 %temp; 
	mov.b64 	{%r125, %temp}, %fd134;
	}
	mov.b32 	%r126, -1077;
$L__BB127_11:
	add.s32 	%r49, %r124, -1;
	setp.gt.u32 	%p7, %r49, 2146435070;
	@%p7 bra 	$L__BB127_15;
	shr.u32 	%r52, %r124, 20;
	add.s32 	%r127, %r126, %r52;
	and.b32  	%r53, %r124, 1048575;
	or.b32  	%r54, %r53, 1072693248;
	mov.b64 	%fd135, {%r125, %r54};
	setp.lt.u32 	%p9, %r54, 1073127583;
	@%p9 bra 	$L__BB127_14;
	{
	.reg .b32 %temp; 
	mov.b64 	{%r55, %temp}, %fd135;
	}
	{
	.reg .b32 %temp; 
	mov.b64 	{%temp, %r56}, %fd135;
	}
	add.s32 	%r57, %r56, -1048576;
	mov.b64 	%fd135, {%r55, %r57};
	add.s32 	%r127, %r127, 1;
$L__BB127_14:
	add.f64 	%fd79, %fd135, 0dBFF0000000000000;
	add.f64 	%fd80, %fd135, 0d3FF0000000000000;
	rcp.approx.ftz.f64 	%fd81, %fd80;
	neg.f64 	%fd82, %fd80;
	fma.rn.f64 	%fd83, %fd82, %fd81, 0d3FF0000000000000;
	fma.rn.f64 	%fd84, %fd83, %fd83, %fd83;
	fma.rn.f64 	%fd85, %fd84, %fd81, %fd81;
	mul.f64 	%fd86, %fd79, %fd85;
	fma.rn.f64 	%fd87, %fd79, %fd85, %fd86;
	mul.f64 	%fd88, %fd87, %fd87;
	fma.rn.f64 	%fd89, %fd88, 0d3EB1380B3AE80F1E, 0d3ED0EE258B7A8B04;
	fma.rn.f64 	%fd90, %fd89, %fd88, 0d3EF3B2669F02676F;
	fma.rn.f64 	%fd91, %fd90, %fd88, 0d3F1745CBA9AB0956;
	fma.rn.f64 	%fd92, %fd91, %fd88, 0d3F3C71C72D1B5154;
	fma.rn.f64 	%fd93, %fd92, %fd88, 0d3F624924923BE72D;
	fma.rn.f64 	%fd94, %fd93, %fd88, 0d3F8999999999A3C4;
	fma.rn.f64 	%fd95, %fd94, %fd88, 0d3FB5555555555554;
	sub.f64 	%fd96, %fd79, %fd87;
	add.f64 	%fd97, %fd96, %fd96;
	neg.f64 	%fd98, %fd87;
	fma.rn.f64 	%fd99, %fd98, %fd79, %fd97;
	mul.f64 	%fd100, %fd85, %fd99;
	mul.f64 	%fd101, %fd88, %fd95;
	fma.rn.f64 	%fd102, %fd101, %fd87, %fd100;
	xor.b32  	%r58, %r127, -2147483648;
	mov.b32 	%r59, 1127219200;
	mov.b64 	%fd103, {%r58, %r59};
	sub.f64 	%fd104, %fd103, %fd1;
	fma.rn.f64 	%fd105, %fd104, 0d3FE62E42FEFA39EF, %fd87;
	fma.rn.f64 	%fd106, %fd104, 0dBFE62E42FEFA39EF, %fd105;
	sub.f64 	%fd107, %fd106, %fd87;
	sub.f64 	%fd108, %fd102, %fd107;
	fma.rn.f64 	%fd109, %fd104, 0d3C7ABC9E3B39803F, %fd108;
	add.f64 	%fd136, %fd105, %fd109;
	bra.uni 	$L__BB127_16;
$L__BB127_15:
	fma.rn.f64 	%fd78, %fd134, 0d7FF0000000000000, 0d7FF0000000000000;
	{
	.reg .b32 %temp; 
	mov.b64 	{%temp, %r50}, %fd134;
	}
	and.b32  	%r51, %r50, 2147483647;
	setp.eq.s32 	%p8, %r51, 0;
	selp.f64 	%fd136, 0dFFF0000000000000, %fd78, %p8;
$L__BB127_16:
	add.f64 	%fd137, %fd12, %fd136;
	add.s32 	%r119, %r119, %r4;
	setp.lt.u32 	%p10, %r119, %r28;
	@%p10 bra 	$L__BB127_2;
$L__BB127_17:
	shl.b32 	%r60, %r1, 3;
	mov.u32 	%r61, __smem_d;
	add.s32 	%r62, %r61, %r60;
	st.shared.f64 	[%r62], %fd137;
	barrier.sync 	0;
	barrier.sync 	0;
	barrier.sync 	0;
	barrier.sync 	0;
	setp.gt.u32 	%p11, %r1, 31;
	@%p11 bra 	$L__BB127_35;
	// begin inline asm
	activemask.b32 %r63;
	// end inline asm
	setp.ne.s32 	%p12, %r63, -1;
	@%p12 bra 	$L__BB127_20;
	// begin inline asm
	mov.b64 {%r71,%r72}, %fd137;
	// end inline asm
	shfl.sync.down.b32	%r74|%p16, %r72, 16, 31, -1;
	shfl.sync.down.b32	%r73|%p17, %r71, 16, 31, -1;
	// begin inline asm
	mov.b64 %fd138, {%r73,%r74};
	// end inline asm
	bra.uni 	$L__BB127_21;
$L__BB127_20:
	// begin inline asm
	mov.u32 %r64, %laneid;
	// end inline asm
	fns.b32 	%r69, %r63, %r64, 17;
	setp.gt.u32 	%p13, %r69, 31;
	selp.b32 	%r70, %r64, %r69, %p13;
	// begin inline asm
	mov.b64 {%r65,%r66}, %fd137;
	// end inline asm
	shfl.sync.idx.b32	%r68|%p14, %r66, %r70, 31, %r63;
	shfl.sync.idx.b32	%r67|%p15, %r65, %r70, 31, %r63;
	// begin inline asm
	mov.b64 %fd138, {%r67,%r68};
	// end inline asm
$L__BB127_21:
	setp.eq.s32 	%p18, %r63, -1;
	add.f64 	%fd27, %fd137, %fd138;
	@%p18 bra 	$L__BB127_23;
	// begin inline asm
	mov.u32 %r75, %laneid;
	// end inline asm
	fns.b32 	%r80, %r63, %r75, 9;
	setp.gt.u32 	%p19, %r80, 31;
	selp.b32 	%r81, %r75, %r80, %p19;
	// begin inline asm
	mov.b64 {%r76,%r77}, %fd27;
	// end inline asm
	shfl.sync.idx.b32	%r79|%p20, %r77, %r81, 31, %r63;
	shfl.sync.idx.b32	%r78|%p21, %r76, %r81, 31, %r63;
	// begin inline asm
	mov.b64 %fd139, {%r78,%r79};
	// end inline asm
	bra.uni 	$L__BB127_24;
$L__BB127_23:
	// begin inline asm
	mov.b64 {%r82,%r83}, %fd27;
	// end inline asm
	shfl.sync.down.b32	%r85|%p22, %r83, 8, 31, -1;
	shfl.sync.down.b32	%r84|%p23, %r82, 8, 31, -1;
	// begin inline asm
	mov.b64 %fd139, {%r84,%r85};
	// end inline asm
$L__BB127_24:
	setp.eq.s32 	%p24, %r63, -1;
	add.f64 	%fd31, %fd27, %fd139;
	@%p24 bra 	$L__BB127_26;
	// begin inline asm
	mov.u32 %r86, %laneid;
	// end inline asm
	fns.b32 	%r91, %r63, %r86, 5;
	setp.gt.u32 	%p25, %r91, 31;
	selp.b32 	%r92, %r86, %r91, %p25;
	// begin inline asm
	mov.b64 {%r87,%r88}, %fd31;
	// end inline asm
	shfl.sync.idx.b32	%r90|%p26, %r88, %r92, 31, %r63;
	shfl.sync.idx.b32	%r89|%p27, %r87, %r92, 31, %r63;
	// begin inline asm
	mov.b64 %fd140, {%r89,%r90};
	// end inline asm
	bra.uni 	$L__BB127_27;
$L__BB127_26:
	// begin inline asm
	mov.b64 {%r93,%r94}, %fd31;
	// end inline asm
	shfl.sync.down.b32	%r96|%p28, %r94, 4, 31, -1;
	shfl.sync.down.b32	%r95|%p29, %r93, 4, 31, -1;
	// begin inline asm
	mov.b64 %fd140, {%r95,%r96};
	// end inline asm
$L__BB127_27:
	setp.eq.s32 	%p30, %r63, -1;
	add.f64 	%fd35, %fd31, %fd140;
	@%p30 bra 	$L__BB127_29;
	// begin inline asm
	mov.u32 %r97, %laneid;
	// end inline asm
	fns.b32 	%r102, %r63, %r97, 3;
	setp.gt.u32 	%p31, %r102, 31;
	selp.b32 	%r103, %r97, %r102, %p31;
	// begin inline asm
	mov.b64 {%r98,%r99}, %fd35;
	// end inline asm
	shfl.sync.idx.b32	%r101|%p32, %r99, %r103, 31, %r63;
	shfl.sync.idx.b32	%r100|%p33, %r98, %r103, 31, %r63;
	// begin inline asm
	mov.b64 %fd141, {%r100,%r101};
	// end inline asm
	bra.uni 	$L__BB127_30;
$L__BB127_29:
	// begin inline asm
	mov.b64 {%r104,%r105}, %fd35;
	// end inline asm
	shfl.sync.down.b32	%r107|%p34, %r105, 2, 31, -1;
	shfl.sync.down.b32	%r106|%p35, %r104, 2, 31, -1;
	// begin inline asm
	mov.b64 %fd141, {%r106,%r107};
	// end inline asm
$L__BB127_30:
	setp.eq.s32 	%p36, %r63, -1;
	add.f64 	%fd39, %fd35, %fd141;
	@%p36 bra 	$L__BB127_32;
	// begin inline asm
	mov.u32 %r108, %laneid;
	// end inline asm
	fns.b32 	%r113, %r63, %r108, 2;
	setp.gt.u32 	%p37, %r113, 31;
	selp.b32 	%r114, %r108, %r113, %p37;
	// begin inline asm
	mov.b64 {%r109,%r110}, %fd39;
	// end inline asm
	shfl.sync.idx.b32	%r112|%p38, %r110, %r114, 31, %r63;
	shfl.sync.idx.b32	%r111|%p39, %r109, %r114, 31, %r63;
	// begin inline asm
	mov.b64 %fd142, {%r111,%r112};
	// end inline asm
	bra.uni 	$L__BB127_33;
$L__BB127_32:
	// begin inline asm
	mov.b64 {%r115,%r116}, %fd39;
	// end inline asm
	shfl.sync.down.b32	%r118|%p40, %r116, 1, 31, -1;
	shfl.sync.down.b32	%r117|%p41, %r115, 1, 31, -1;
	// begin inline asm
	mov.b64 %fd142, {%r117,%r118};
	// end inline asm
$L__BB127_33:
	add.f64 	%fd43, %fd39, %fd142;
	setp.ne.s32 	%p42, %r1, 0;
	@%p42 bra 	$L__BB127_35;
	cvta.to.global.u64 	%rd8, %rd2;
	mul.wide.u32 	%rd9, %r2, 8;
	add.s64 	%rd10, %rd8, %rd9;
	st.global.f64 	[%rd10], %fd43;
$L__BB127_35:
	ret;

}
	// .globl	_Z10reduceLog6IdLj16ELb1EEvPT_S1_j
.visible .entry _Z10reduceLog6IdLj16ELb1EEvPT_S1_j(
	.param .u64 .ptr .align 1 _Z10reduceLog6IdLj16ELb1EEvPT_S1_j_param_0,
	.param .u64 .ptr .align 1 _Z10reduceLog6IdLj16ELb1EEvPT_S1_j_param_1,
	.param .u32 _Z10reduceLog6IdLj16ELb1EEvPT_S1_j_param_2
)
{
	.reg .pred 	%p<43>;
	.reg .b32 	%r<128>;
	.reg .b64 	%rd<11>;
	.reg .b64 	%fd<143>;

	ld.param.u64 	%rd3, [_Z10reduceLog6IdLj16ELb1EEvPT_S1_j_param_0];
	ld.param.u64 	%rd2, [_Z10reduceLog6IdLj16ELb1EEvPT_S1_j_param_1];
	ld.param.u32 	%r28, [_Z10reduceLog6IdLj16ELb1EEvPT_S1_j_param_2];
	cvta.to.global.u64 	%rd1, %rd3;
	mov.u32 	%r1, %tid.x;
	mov.u32 	%r2, %ctaid.x;
	shl.b32 	%r29, %r2, 5;
	add.s32 	%r119, %r29, %r1;
	setp.ge.u32 	%p1, %r119, %r28;
	mov.f64 	%fd137, 0d0000000000000000;
	@%p1 bra 	$L__BB128_17;
	mov.b32 	%r30, 1127219200;
	mov.b32 	%r31, -2147483648;
	mov.b64 	%fd1, {%r31, %r30};
	mov.u32 	%r32, %nctaid.x;
	shl.b32 	%r4, %r32, 5;
	mov.f64 	%fd137, 0d0000000000000000;
$L__BB128_2:
	mul.wide.u32 	%rd4, %r119, 8;
	add.s64 	%rd5, %rd1, %rd4;
	ld.global.f64 	%fd131, [%rd5];
	{
	.reg .b32 %temp; 
	mov.b64 	{%temp, %r120}, %fd131;
	}
	{
	.reg .b32 %temp; 
	mov.b64 	{%r121, %temp}, %fd131;
	}
	setp.gt.s32 	%p2, %r120, 1048575;
	mov.b32 	%r122, -1023;
	@%p2 bra 	$L__BB128_4;
	mul.f64 	%fd131, %fd131, 0d4350000000000000;
	{
	.reg .b32 %temp; 
	mov.b64 	{%temp, %r120}, %fd131;
	}
	{
	.reg .b32 %temp; 
	mov.b64 	{%r121, %temp}, %fd131;
	}
	mov.b32 	%r122, -1077;
$L__BB128_4:
	add.s32 	%r35, %r120, -1;
	setp.gt.u32 	%p3, %r35, 2146435070;
	@%p3 bra 	$L__BB128_8;
	shr.u32 	%r38, %r120, 20;
	add.s32 	%r123, %r122, %r38;
	and.b32  	%r39, %r120, 1048575;
	or.b32  	%r40, %r39, 1072693248;
	mov.b64 	%fd132, {%r121, %r40};
	setp.lt.u32 	%p5, %r40, 1073127583;
	@%p5 bra 	$L__BB128_7;
	{
	.reg .b32 %temp; 
	mov.b64 	{%r41, %temp}, %fd132;
	}
	{
	.reg .b32 %temp; 
	mov.b64 	{%temp, %r42}, %fd132;
	}
	add.s32 	%r43, %r42, -1048576;
	mov.b64 	%fd132, {%r41, %r43};
	add.s32 	%r123, %r123, 1;
$L__BB128_7:
	add.f64 	%fd47, %fd132, 0dBFF0000000000000;
	add.f64 	%fd48, %fd132, 0d3FF0000000000000;
	rcp.approx.ftz.f64 	%fd49, %fd48;
	neg.f64 	%fd50, %fd48;
	fma.rn.f64 	%fd51, %fd50, %fd49, 0d3FF0000000000000;
	fma.rn.f64 	%fd52, %fd51, %fd51, %fd51;
	fma.rn.f64 	%fd53, %fd52, %fd49, %fd49;
	mul.f64 	%fd54, %fd47, %fd53;
	fma.rn.f64 	%fd55, %fd47, %fd53, %fd54;
	mul.f64 	%fd56, %fd55, %fd55;
	fma.rn.f64 	%fd57, %fd56, 0d3EB1380B3AE80F1E, 0d3ED0EE258B7A8B04;
	fma.rn.f64 	%fd58, %fd57, %fd56, 0d3EF3B2669F02676F;
	fma.rn.f64 	%fd59, %fd58, %fd56, 0d3F1745CBA9AB0956;
	fma.rn.f64 	%fd60, %fd59, %fd56, 0d3F3C71C72D1B5154;
	fma.rn.f64 	%fd61, %fd60, %fd56, 0d3F624924923BE72D;
	fma.rn.f64 	%fd62, %fd61, %fd56, 0d3F8999999999A3C4;
	fma.rn.f64 	%fd63, %fd62, %fd56, 0d3FB5555555555554;
	sub.f64 	%fd64, %fd47, %fd55;
	add.f64 	%fd65, %fd64, %fd64;
	neg.f64 	%fd66, %fd55;
	fma.rn.f64 	%fd67, %fd66, %fd47, %fd65;
	mul.f64 	%fd68, %fd53, %fd67;
	mul.f64 	%fd69, %fd56, %fd63;
	fma.rn.f64 	%fd70, %fd69, %fd55, %fd68;
	xor.b32  	%r44, %r123, -2147483648;
	mov.b32 	%r45, 1127219200;
	mov.b64 	%fd71, {%r44, %r45};
	sub.f64 	%fd72, %fd71, %fd1;
	fma.rn.f64 	%fd73, %fd72, 0d3FE62E42FEFA39EF, %fd55;
	fma.rn.f64 	%fd74, %fd72, 0dBFE62E42FEFA39EF, %fd73;
	sub.f64 	%fd75, %fd74, %fd55;
	sub.f64 	%fd76, %fd70, %fd75;
	fma.rn.f64 	%fd77, %fd72, 0d3C7ABC9E3B39803F, %fd76;
	add.f64 	%fd133, %fd73, %fd77;
	bra.uni 	$L__BB128_9;
$L__BB128_8:
	fma.rn.f64 	%fd46, %fd131, 0d7FF0000000000000, 0d7FF0000000000000;
	{
	.reg .b32 %temp; 
	mov.b64 	{%temp, %r36}, %fd131;
	}
	and.b32  	%r37, %r36, 2147483647;
	setp.eq.s32 	%p4, %r37, 0;
	selp.f64 	%fd133, 0dFFF0000000000000, %fd46, %p4;
$L__BB128_9:
	add.f64 	%fd12, %fd137, %fd133;
	add.s32 	%r47, %r119, 16;
	mul.wide.u32 	%rd6, %r47, 8;
	add.s64 	%rd7, %rd1, %rd6;
	ld.global.f64 	%fd134, [%rd7];
	{
	.reg .b32 %temp; 
	mov.b64 	{%temp, %r124}, %fd134;
	}
	{
	.reg .b32 %temp; 
	mov.b64 	{%r125, %temp}, %fd134;
	}
	setp.gt.s32 	%p6, %r124, 1048575;
	mov.b32 	%r126, -1023;
	@%p6 bra 	$L__BB128_11;
	mul.f64 	%fd134, %fd134, 0d4350000000000000;
	{
	.reg .b32 %temp; 
	mov.b64 	{%temp, %r124}, %fd134;
	}
	{
	.reg .b32 %temp; 
	mov.b64 	{%r125, %temp}, %fd134;
	}
	mov.b32 	%r126, -1077;
$L__BB128_11:
	add.s32 	%r49, %r124, -1;
	setp.gt.u32 	%p7, %r49, 2146435070;
	@%p7 bra 	$L__BB128_15;
	shr.u32 	%r52, %r124, 20;
	add.s32 	%r127, %r126, %r52;
	and.b32  	%r53, %r124, 1048575;
	or.b32  	%r54, %r53, 1072693248;
	mov.b64 	%fd135, {%r125, %r54};
	setp.lt.u32 	%p9, %r54, 1073127583;
	@%p9 bra 	$L__BB128_14;
	{
	.reg .b32 %temp; 
	mov.b64 	{%r55, %temp}, %fd135;
	}
	{
	.reg .b32 %temp; 
	mov.b64 	{%temp, %r56}, %fd135;
	}
	add.s32 	%r57, %r56, -1048576;
	mov.b64 	%fd135, {%r55, %r57};
	add.s32 	%r127, %r127, 1;
$L__BB128_14:
	add.f64 	%fd79, %fd135, 0dBFF0000000000000;
	add.f64 	%fd80, %fd135, 0d3FF0000000000000;
	rcp.approx.ftz.f64 	%fd81, %fd80;
	neg.f64 	%fd82, %fd80;
	fma.rn.f64 	%fd83, %fd82, %fd81, 0d3FF0000000000000;
	fma.rn.f64 	%fd84, %fd83, %fd83, %fd83;
	fma.rn.f64 	%fd85, %fd84, %fd81, %fd81;
	mul.f64 	%fd86, %fd79, %fd85;
	fma.rn.f64 	%fd87, %fd79, %fd85, %fd86;
	mul.f64 	%fd88, %fd87, %fd87;
	fma.rn.f64 	%fd89, %fd88, 0d3EB1380B3AE80F1E, 0d3ED0EE258B7A8B04;
	fma.rn.f64 	%fd90, %fd89, %fd88, 0d3EF3B2669F02676F;
	fma.rn.f64 	%fd91, %fd90, %fd88, 0d3F1745CBA9AB0956;
	fma.rn.f64 	%fd92, %fd91, %fd88, 0d3F3C71C72D1B5154;
	fma.rn.f64 	%fd93, %fd92, %fd88, 0d3F624924923BE72D;
	fma.rn.f64 	%fd94, %fd93, %fd88, 0d3F8999999999A3C4;
	fma.rn.f64 	%fd95, %fd94, %fd88, 0d3FB5555555555554;
	sub.f64 	%fd96, %fd79, %fd87;
	add.f64 	%fd97, %fd96, %fd96;
	neg.f64 	%fd98, %fd87;
	fma.rn.f64 	%fd99, %fd98, %fd79, %fd97;
	mul.f64 	%fd100, %fd85, %fd99;
	mul.f64 	%fd101, %fd88, %fd95;
	fma.rn.f64 	%fd102, %fd101, %fd87, %fd100;
	xor.b32  	%r58, %r127, -2147483648;
	mov.b32 	%r59, 1127219200;
	mov.b64 	%fd103, {%r58, %r59};
	sub.f64 	%fd104, %fd103, %fd1;
	fma.rn.f64 	%fd105, %fd104, 0d3FE62E42FEFA39EF, %fd87;
	fma.rn.f64 	%fd106, %fd104, 0dBFE62E42FEFA39EF, %fd105;
	sub.f64 	%fd107, %fd106, %fd87;
	sub.f64 	%fd108, %fd102, %fd107;
	fma.rn.f64 	%fd109, %fd104, 0d3C7ABC9E3B39803F, %fd108;
	add.f64 	%fd136, %fd105, %fd109;
	bra.uni 	$L__BB128_16;
$L__BB128_15:
	fma.rn.f64 	%fd78, %fd134, 0d7FF0000000000000, 0d7FF0000000000000;
	{
	.reg .b32 %temp; 
	mov.b64 	{%temp, %r50}, %fd134;
	}
	and.b32  	%r51, %r50, 2147483647;
	setp.eq.s32 	%p8, %r51, 0;
	selp.f64 	%fd136, 0dFFF0000000000000, %fd78, %p8;
$L__BB128_16:
	add.f64 	%fd137, %fd12, %fd136;
	add.s32 	%r119, %r119, %r4;
	setp.lt.u32 	%p10, %r119, %r28;
	@%p10 bra 	$L__BB128_2;
$L__BB128_17:
	shl.b32 	%r60, %r1, 3;
	mov.u32 	%r61, __smem_d;
	add.s32 	%r62, %r61, %r60;
	st.shared.f64 	[%r62], %fd137;
	barrier.sync 	0;
	barrier.sync 	0;
	barrier.sync 	0;
	barrier.sync 	0;
	setp.gt.u32 	%p11, %r1, 31;
	@%p11 bra 	$L__BB128_35;
	// begin inline asm
	activemask.b32 %r63;
	// end inline asm
	setp.ne.s32 	%p12, %r63, -1;
	@%p12 bra 	$L__BB128_20;
	// begin inline asm
	mov.b64 {%r71,%r72}, %fd137;
	// end inline asm
	shfl.sync.down.b32	%r74|%p16, %r72, 16, 31, -1;
	shfl.sync.down.b32	%r73|%p17, %r71, 16, 31, -1;
	// begin inline asm
	mov.b64 %fd138, {%r73,%r74};
	// end inline asm
	bra.uni 	$L__BB128_21;
$L__BB128_20:
	// begin inline asm
	mov.u32 %r64, %laneid;
	// end inline asm
	fns.b32 	%r69, %r63, %r64, 17;
	setp.gt.u32 	%p13, %r69, 31;
	selp.b32 	%r70, %r64, %r69, %p13;
	// begin inline asm
	mov.b64 {%r65,%r66}, %fd137;
	// end inline asm
	shfl.sync.idx.b32	%r68|%p14, %r66, %r70, 31, %r63;
	shfl.sync.idx.b32	%r67|%p15, %r65, %r70, 31, %r63;
	// begin inline asm
	mov.b64 %fd138, {%r67,%r68};
	// end inline asm
$L__BB128_21:
	setp.eq.s32 	%p18, %r63, -1;
	add.f64 	%fd27, %fd137, %fd138;
	@%p18 bra 	$L__BB128_23;
	// begin inline asm
	mov.u32 %r75, %laneid;
	// end inline asm
	fns.b32 	%r80, %r63, %r75, 9;
	setp.gt.u32 	%p19, %r80, 31;
	selp.b32 	%r81, %r75, %r80, %p19;
	// begin inline asm
	mov.b64 {%r76,%r77}, %fd27;
	// end inline asm
	shfl.sync.idx.b32	%r79|%p20, %r77, %r81, 31, %r63;
	shfl.sync.idx.b32	%r78|%p21, %r76, %r81, 31, %r63;
	// begin inline asm
	mov.b64 %fd139, {%r78,%r79};
	// end inline asm
	bra.uni 	$L__BB128_24;
$L__BB128_23:
	// begin inline asm
	mov.b64 {%r82,%r83}, %fd27;
	// end inline asm
	shfl.sync.down.b32	%r85|%p22, %r83, 8, 31, -1;
	shfl.sync.down.b32	%r84|%p23, %r82, 8, 31, -1;
	// begin inline asm
	mov.b64 %fd139, {%r84,%r85};
	// end inline asm
$L__BB128_24:
	setp.eq.s32 	%p24, %r63, -1;
	add.f64 	%fd31, %fd27, %fd139;
	@%p24 bra 	$L__BB128_26;
	// begin inline asm
	mov.u32 %r86, %laneid;
	// end inline asm
	fns.b32 	%r91, %r63, %r86, 5;
	setp.gt.u32 	%p25, %r91, 31;
	selp.b32 	%r92, %r86, %r91, %p25;
	// begin inline asm
	mov.b64 {%r87,%r88}, %fd31;
	// end inline asm
	shfl.sync.idx.b32	%r90|%p26, %r88, %r92, 31, %r63;
	shfl.sync.idx.b32	%r89|%p27, %r87, %r92, 31, %r63;
	// begin inline asm
	mov.b64 %fd140, {%r89,%r90};
	// end inline asm
	bra.uni 	$L__BB128_27;
$L__BB128_26:
	// begin inline asm
	mov.b64 {%r93,%r94}, %fd31;
	// end inline asm
	shfl.sync.down.b32	%r96|%p28, %r94, 4, 31, -1;
	shfl.sync.down.b32	%r95|%p29, %r93, 4, 31, -1;
	// begin inline asm
	mov.b64 %fd140, {%r95,%r96};
	// end inline asm
$L__BB128_27:
	setp.eq.s32 	%p30, %r63, -1;
	add.f64 	%fd35, %fd31, %fd140;
	@%p30 bra 	$L__BB128_29;
	// begin inline asm
	mov.u32 %r97, %laneid;
	// end inline asm
	fns.b32 	%r102, %r63, %r97, 3;
	setp.gt.u32 	%p31, %r102, 31;
	selp.b32 	%r103, %r97, %r102, %p31;
	// begin inline asm
	mov.b64 {%r98,%r99}, %fd35;
	// end inline asm
	shfl.sync.idx.b32	%r101|%p32, %r99, %r103, 31, %r63;
	shfl.sync.idx.b32	%r100|%p33, %r98, %r103, 31, %r63;
	// begin inline asm
	mov.b64 %fd141, {%r100,%r101};
	// end inline asm
	bra.uni 	$L__BB128_30;
$L__BB128_29:
	// begin inline asm
	mov.b64 {%r104,%r105}, %fd35;
	// end inline asm
	shfl.sync.down.b32	%r107|%p34, %r105, 2, 31, -1;
	shfl.sync.down.b32	%r106|%p35, %r104, 2, 31, -1;
	// begin inline asm
	mov.b64 %fd141, {%r106,%r107};
	// end inline asm
$L__BB128_30:
	setp.eq.s32 	%p36, %r63, -1;
	add.f64 	%fd39, %fd35, %fd141;
	@%p36 bra 	$L__BB128_32;
	// begin inline asm
	mov.u32 %r108, %laneid;
	// end inline asm
	fns.b32 	%r113, %r63, %r108, 2;
	setp.gt.u32 	%p37, %r113, 31;
	selp.b32 	%r114, %r108, %r113, %p37;
	// begin inline asm
	mov.b64 {%r109,%r110}, %fd39;
	// end inline asm
	shfl.sync.idx.b32	%r112|%p38, %r110, %r114, 31, %r63;
	shfl.sync.idx.b32	%r111|%p39, %r109, %r114, 31, %r63;
	// begin inline asm
	mov.b64 %fd142, {%r111,%r112};
	// end inline asm
	bra.uni 	$L__BB128_33;
$L__BB128_32:
	// begin inline asm
	mov.b64 {%r115,%r116}, %fd39;
	// end inline asm
	shfl.sync.down.b32	%r118|%p40, %r116, 1, 31, -1;
	shfl.sync.down.b32	%r117|%p41, %r115, 1, 31, -1;
	// begin inline asm
	mov.b64 %fd142, {%r117,%r118};
	// end inline asm
$L__BB128_33:
	add.f64 	%fd43, %fd39, %fd142;
	setp.ne.s32 	%p42, %r1, 0;
	@%p42 bra 	$L__BB128_35;
	cvta.to.global.u64 	%rd8, %rd2;
	mul.wide.u32 	%rd9, %r2, 8;
	add.s64 	%rd10, %rd8, %rd9;
	st.global.f64 	[%rd10], %fd43;
$L__BB128_35:
	ret;

}
	// .globl	_Z10reduceLog6IdLj8ELb1EEvPT_S1_j
.visible .entry _Z10reduceLog6IdLj8ELb1EEvPT_S1_j(
	.param .u64 .ptr .align 1 _Z10reduceLog6IdLj8ELb1EEvPT_S1_j_param_0,
	.param .u64 .ptr .align 1 _Z10reduceLog6IdLj8ELb1EEvPT_S1_j_param_1,
	.param .u32 _Z10reduceLog6IdLj8ELb1EEvPT_S1_j_param_2
)
{
	.reg .pred 	%p<43>;
	.reg .b32 	%r<128>;
	.reg .b64 	%rd<11>;
	.reg .b64 	%fd<143>;

	ld.param.u64 	%rd3, [_Z10reduceLog6IdLj8ELb1EEvPT_S1_j_param_0];
	ld.param.u64 	%rd2, [_Z10reduceLog6IdLj8ELb1EEvPT_S1_j_param_1];
	ld.param.u32 	%r28, [_Z10reduceLog6IdLj8ELb1EEvPT_S1_j_param_2];
	cvta.to.global.u64 	%rd1, %rd3;
	mov.u32 	%r1, %tid.x;
	mov.u32 	%r2, %ctaid.x;
	shl.b32 	%r29, %r2, 4;
	add.s32 	%r119, %r29, %r1;
	setp.ge.u32 	%p1, %r119, %r28;
	mov.f64 	%fd137, 0d0000000000000000;
	@%p1 bra 	$L__BB129_17;
	mov.b32 	%r30, 1127219200;
	mov.b32 	%r31, -2147483648;
	mov.b64 	%fd1, {%r31, %r30};
	mov.u32 	%r32, %nctaid.x;
	shl.b32 	%r4, %r32, 4;
	mov.f64 	%fd137, 0d0000000000000000;
$L__BB129_2:
	mul.wide.u32 	%rd4, %r119, 8;
	add.s64 	%rd5, %rd1, %rd4;
	ld.global.f64 	%fd131, [%rd5];
	{
	.reg .b32 %temp; 
	mov.b64 	{%temp, %r120}, %fd131;
	}
	{
	.reg .b32 %temp; 
	mov.b64 	{%r121, %temp}, %fd131;
	}
	setp.gt.s32 	%p2, %r120, 1048575;
	mov.b32 	%r122, -1023;
	@%p2 bra 	$L__BB129_4;
	mul.f64 	%fd131, %fd131, 0d4350000000000000;
	{
	.reg .b32 %temp; 
	mov.b64 	{%temp, %r120}, %fd131;
	}
	{
	.reg .b32 %temp; 
	mov.b64 	{%r121, %temp}, %fd131;
	}
	mov.b32 	%r122, -1077;
$L__BB129_4:
	add.s32 	%r35, %r120, -1;
	setp.gt.u32 	%p3, %r35, 2146435070;
	@%p3 bra 	$L__BB129_8;
	shr.u32 	%r38, %r120, 20;
	add.s32 	%r123, %r122, %r38;
	and.b32  	%r39, %r120, 1048575;
	or.b32  	%r40, %r39, 1072693248;
	mov.b64 	%fd132, {%r121, %r40};
	setp.lt.u32 	%p5, %r40, 1073127583;
	@%p5 bra 	$L__BB129_7;
	{
	.reg .b32 %temp; 
	mov.b64 	{%r41, %temp}, %fd132;
	}
	{
	.reg .b32 %temp; 
	mov.b64 	{%temp, %r42}, %fd132;
	}
	add.s32 	%r43, %r42, -1048576;
	mov.b64 	%fd132, {%r41, %r43};
	add.s32 	%r123, %r123, 1;
$L__BB129_7:
	add.f64 	%fd47, %fd132, 0dBFF0000000000000;
	add.f64 	%fd48, %fd132, 0d3FF0000000000000;
	rcp.approx.ftz.f64 	%fd49, %fd48;
	neg.f64 	%fd50, %fd48;
	fma.rn.f64 	%fd51, %fd50, %fd49, 0d3FF0000000000000;
	fma.rn.f64 	%fd52, %fd51, %fd51, %fd51;
	fma.rn.f64 	%fd53, %fd52, %fd49, %fd49;
	mul.f64 	%fd54, %fd47, %fd53;
	fma.rn.f64 	%fd55, %fd47, %fd53, %fd54;
	mul.f64 	%fd56, %fd55, %fd55;
	fma.rn.f64 	%fd57, %fd56, 0d3EB1380B3AE80F1E, 0d3ED0EE258B7A8B04;
	fma.rn.f64 	%fd58, %fd57, %fd56, 0d3EF3B2669F02676F;
	fma.rn.f64 	%fd59, %fd58, %fd56, 0d3F1745CBA9AB0956;
	fma.rn.f64 	%fd60, %fd59, %fd56, 0d3F3C71C72D1B5154;
	fma.rn.f64 	%fd61, %fd60, %fd56, 0d3F624924923BE72D;
	fma.rn.f64 	%fd62, %fd61, %fd56, 0d3F8999999999A3C4;
	fma.rn.f64 	%fd63, %fd62, %fd56, 0d3FB5555555555554;
	sub.f64 	%fd64, %fd47, %fd55;
	add.f64 	%fd65, %fd64, %fd64;
	neg.f64 	%fd66, %fd55;
	fma.rn.f64 	%fd67, %fd66, %fd47, %fd65;
	mul.f64 	%fd68, %fd53, %fd67;
	mul.f64 	%fd69, %fd56, %fd63;
	fma.rn.f64 	%fd70, %fd69, %fd55, %fd68;
	xor.b32  	%r44, %r123, -2147483648;
	mov.b32 	%r45, 1127219200;
	mov.b64 	%fd71, {%r44, %r45};
	sub.f64 	%fd72, %fd71, %fd1;
	fma.rn.f64 	%fd73, %fd72, 0d3FE62E42FEFA39EF, %fd55;
	fma.rn.f64 	%fd74, %fd72, 0dBFE62E42FEFA39EF, %fd73;
	sub.f64 	%fd75, %fd74, %fd55;
	sub.f64 	%fd76, %fd70, %fd75;
	fma.rn.f64 	%fd77, %fd72, 0d3C7ABC9E3B39803F, %fd76;
	add.f64 	%fd133, %fd73, %fd77;
	bra.uni 	$L__BB129_9;
$L__BB129_8:
	fma.rn.f64 	%fd46, %fd131, 0d7FF0000000000000, 0d7FF0000000000000;
	{
	.reg .b32 %temp; 
	mov.b64 	{%temp, %r36}, %fd131;
	}
	and.b32  	%r37, %r36, 2147483647;
	setp.eq.s32 	%p4, %r37, 0;
	selp.f64 	%fd133, 0dFFF0000000000000, %fd46, %p4;
$L__BB129_9:
	add.f64 	%fd12, %fd137, %fd133;
	add.s32 	%r47, %r119, 8;
	mul.wide.u32 	%rd6, %r47, 8;
	add.s64 	%rd7, %rd1, %rd6;
	ld.global.f64 	%fd134, [%rd7];
	{
	.reg .b32 %temp; 
	mov.b64 	{%temp, %r124}, %fd134;
	}
	{
	.reg .b32 %temp; 
	mov.b64 	{%r125, %temp}, %fd134;
	}
	setp.gt.s32 	%p6, %r124, 1048575;
	mov.b32 	%r126, -1023;
	@%p6 bra 	$L__BB129_11;
	mul.f64 	%fd134, %fd134, 0d4350000000000000;
	{
	.reg .b32 %temp; 
	mov.b64 	{%temp, %r124}, %fd134;
	}
	{
	.reg .b32 %temp; 
	mov.b64 	{%r125, %temp}, %fd134;
	}
	mov.b32 	%r126, -1077;
$L__BB129_11:
	add.s32 	%r49, %r124, -1;
	setp.gt.u32 	%p7, %r49, 2146435070;
	@%p7 bra 	$L__BB129_15;
	shr.u32 	%r52, %r124, 20;
	add.s32 	%r127, %r126, %r52;
	and.b32  	%r53, %r124, 1048575;
	or.b32  	%r54, %r53, 1072693248;
	mov.b64 	%fd135, {%r125, %r54};
	setp.lt.u32 	%p9, %r54, 1073127583;
	@%p9 bra 	$L__BB129_14;
	{
	.reg .b32 %temp; 
	mov.b64 	{%r55, %temp}, %fd135;
	}
	{
	.reg .b32 %temp; 
	mov.b64 	{%temp, %r56}, %fd135;
	}
	add.s32 	%r57, %r56, -1048576;
	mov.b64 	%fd135, {%r55, %r57};
	add.s32 	%r127, %r127, 1;
$L__BB129_14:
	add.f64 	%fd79, %fd135, 0dBFF0000000000000;
	add.f64 	%fd80, %fd135, 0d3FF0000000000000;
	rcp.approx.ftz.f64 	%fd81, %fd80;
	neg.f64 	%fd82, %fd80;
	fma.rn.f64 	%fd83, %fd82, %fd81, 0d3FF0000000000000;
	fma.rn.f64 	%fd84, %fd83, %fd83, %fd83;
	fma.rn.f64 	%fd85, %fd84, %fd81, %fd81;
	mul.f64 	%fd86, %fd79, %fd85;
	fma.rn.f64 	%fd87, %fd79, %fd85, %fd86;
	mul.f64 	%fd88, %fd87, %fd87;
	fma.rn.f64 	%fd89, %fd88, 0d3EB1380B3AE80F1E, 0d3ED0EE258B7A8B04;
	fma.rn.f64 	%fd90, %fd89, %fd88, 0d3EF3B2669F02676F;
	fma.rn.f64 	%fd91, %fd90, %fd88, 0d3F1745CBA9AB0956;
	fma.rn.f64 	%fd92, %fd91, %fd88, 0d3F3C71C72D1B5154;
	fma.rn.f64 	%fd93, %fd92, %fd88, 0d3F624924923BE72D;
	fma.rn.f64 	%fd94, %fd93, %fd88, 0d3F8999999999A3C4;
	fma.rn.f64 	%fd95, %fd94, %fd88, 0d3FB5555555555554;
	sub.f64 	%fd96, %fd79, %fd87;
	add.f64 	%fd97, %fd96, %fd96;
	neg.f64 	%fd98, %fd87;
	fma.rn.f64 	%fd99, %fd98, %fd79, %fd97;
	mul.f64 	%fd100, %fd85, %fd99;
	mul.f64 	%fd101, %fd88, %fd95;
	fma.rn.f64 	%fd102, %fd101, %fd87, %fd100;
	xor.b32  	%r58, %r127, -2147483648;
	mov.b32 	%r59, 1127219200;
	mov.b64 	%fd103, {%r58, %r59};
	sub.f64 	%fd104, %fd103, %fd1;
	fma.rn.f64 	%fd105, %fd104, 0d3FE62E42FEFA39EF, %fd87;
	fma.rn.f64 	%fd106, %fd104, 0dBFE62E42FEFA39EF, %fd105;
	sub.f64 	%fd107, %fd106, %fd87;
	sub.f64 	%fd108, %fd102, %fd107;
	fma.rn.f64 	%fd109, %fd104, 0d3C7ABC9E3B39803F, %fd108;
	add.f64 	%fd136, %fd105, %fd109;
	bra.uni 	$L__BB129_16;
$L__BB129_15:
	fma.rn.f64 	%fd78, %fd134, 0d7FF0000000000000, 0d7FF0000000000000;
	{
	.reg .b32 %temp; 
	mov.b64 	{%temp, %r50}, %fd134;
	}
	and.b32  	%r51, %r50, 2147483647;
	setp.eq.s32 	%p8, %r51, 0;
	selp.f64 	%fd136, 0dFFF0000000000000, %fd78, %p8;
$L__BB129_16:
	add.f64 	%fd137, %fd12, %fd136;
	add.s32 	%r119, %r119, %r4;
	setp.lt.u32 	%p10, %r119, %r28;
	@%p10 bra 	$L__BB129_2;
$L__BB129_17:
	shl.b32 	%r60, %r1, 3;
	mov.u32 	%r61, __smem_d;
	add.s32 	%r62, %r61, %r60;
	st.shared.f64 	[%r62], %fd137;
	barrier.sync 	0;
	barrier.sync 	0;
	barrier.sync 	0;
	barrier.sync 	0;
	setp.gt.u32 	%p11, %r1, 31;
	@%p11 bra 	$L__BB129_35;
	// begin inline asm
	activemask.b32 %r63;
	// end inline asm
	setp.ne.s32 	%p12, %r63, -1;
	@%p12 bra 	$L__BB129_20;
	// begin inline asm
	mov.b64 {%r71,%r72}, %fd137;
	// end inline asm
	shfl.sync.down.b32	%r74|%p16, %r72, 16, 31, -1;
	shfl.sync.down.b32	%r73|%p17, %r71, 16, 31, -1;
	// begin inline asm
	mov.b64 %fd138, {%r73,%r74};
	// end inline asm
	bra.uni 	$L__BB129_21;
$L__BB129_20:
	// begin inline asm
	mov.u32 %r64, %laneid;
	// end inline asm
	fns.b32 	%r69, %r63, %r64, 17;
	setp.gt.u32 	%p13, %r69, 31;
	selp.b32 	%r70, %r64, %r69, %p13;
	// begin inline asm
	mov.b64 {%r65,%r66}, %fd137;
	// end inline asm
	shfl.sync.idx.b32	%r68|%p14, %r66, %r70, 31, %r63;
	shfl.sync.idx.b32	%r67|%p15, %r65, %r70, 31, %r63;
	// begin inline asm
	mov.b64 %fd138, {%r67,%r68};
	// end inline asm
$L__BB129_21:
	setp.eq.s32 	%p18, %r63, -1;
	add.f64 	%fd27, %fd137, %fd138;
	@%p18 bra 	$L__BB129_23;
	// begin inline asm
	mov.u32 %r75, %laneid;
	// end inline asm
	fns.b32 	%r80, %r63, %r75, 9;
	setp.gt.u32 	%p19, %r80, 31;
	selp.b32 	%r81, %r75, %r80, %p19;
	// begin inline asm
	mov.b64 {%r76,%r77}, %fd27;
	// end inline asm
	shfl.sync.idx.b32	%r79|%p20, %r77, %r81, 31, %r63;
	shfl.sync.idx.b32	%r78|%p21, %r76, %r81, 31, %r63;
	// begin inline asm
	mov.b64 %fd139, {%r78,%r79};
	// end inline asm
	bra.uni 	$L__BB129_24;
$L__BB129_23:
	// begin inline asm
	mov.b64 {%r82,%r83}, %fd27;
	// end inline asm
	shfl.sync.down.b32	%r85|%p22, %r83, 8, 31, -1;
	shfl.sync.down.b32	%r84|%p23, %r82, 8, 31, -1;
	// begin inline asm
	mov.b64 %fd139, {%r84,%r85};
	// end inline asm
$L__BB129_24:
	setp.eq.s32 	%p24, %r63, -1;
	add.f64 	%fd31, %fd27, %fd139;
	@%p24 bra 	$L__BB129_26;
	// begin inline asm
	mov.u32 %r86, %laneid;
	// end inline asm
	fns.b32 	%r91, %r63, %r86, 5;
	setp.gt.u32 	%p25, %r91, 31;
	selp.b32 	%r92, %r86, %r91, %p25;
	// begin inline asm
	mov.b64 {%r87,%r88}, %fd31;
	// end inline asm
	shfl.sync.idx.b32	%r90|%p26, %r88, %r92, 31, %r63;
	shfl.sync.idx.b32	%r89|%p27, %r87, %r92, 31, %r63;
	// begin inline asm
	mov.b64 %fd140, {%r89,%r90};
	// end inline asm
	bra.uni 	$L__BB129_27;
$L__BB129_26:
	// begin inline asm
	mov.b64 {%r93,%r94}, %fd31;
	// end inline asm
	shfl.sync.down.b32	%r96|%p28, %r94, 4, 31, -1;
	shfl.sync.down.b32	%r95|%p29, %r93, 4, 31, -1;
	// begin inline asm
	mov.b64 %fd140, {%r95,%r96};
	// end inline asm
$L__BB129_27:
	setp.eq.s32 	%p30, %r63, -1;
	add.f64 	%fd35, %fd31, %fd140;
	@%p30 bra 	$L__BB129_29;
	// begin inline asm
	mov.u32 %r97, %laneid;
	// end inline asm
	fns.b32 	%r102, %r63, %r97, 3;
	setp.gt.u32 	%p31, %r102, 31;
	selp.b32 	%r103, %r97, %r102, %p31;
	// begin inline asm
	mov.b64 {%r98,%r99}, %fd35;
	// end inline asm
	shfl.sync.idx.b32	%r101|%p32, %r99, %r103, 31, %r63;
	shfl.sync.idx.b32	%r100|%p33, %r98, %r103, 31, %r63;
	// begin inline asm
	mov.b64 %fd141, {%r100,%r101};
	// end inline asm
	bra.uni 	$L__BB129_30;
$L__BB129_29:
	// begin inline asm
	mov.b64 {%r104,%r105}, %fd35;
	// end inline asm
	shfl.sync.down.b32	%r107|%p34, %r105, 2, 31, -1;
	shfl.sync.down.b32	%r106|%p35, %r104, 2, 31, -1;
	// begin inline asm
	mov.b64 %fd141, {%r106,%r107};
	// end inline asm
$L__BB129_30:
	setp.eq.s32 	%p36, %r63, -1;
	add.f64 	%fd39, %fd35, %fd141;
	@%p36 bra 	$L__BB129_32;
	// begin inline asm
	mov.u32 %r108, %laneid;
	// end inline asm
	fns.b32 	%r113, %r63, %r108, 2;
	setp.gt.u32 	%p37, %r113, 31;
	selp.b32 	%r114, %r108, %r113, %p37;
	// begin inline asm
	mov.b64 {%r109,%r110}, %fd39;
	// end inline asm
	shfl.sync.idx.b32	%r112|%p38, %r110, %r114, 31, %r63;
	shfl.sync.idx.b32	%r111|%p39, %r109, %r114, 31, %r63;
	// begin inline asm
	mov.b64 %fd142, {%r111,%r112};
	// end inline asm
	bra.uni 	$L__BB129_33;
$L__BB129_32:
	// begin inline asm
	mov.b64 {%r115,%r116}, %fd39;
	// end inline asm
	shfl.sync.down.b32	%r118|%p40, %r116, 1, 31, -1;
	shfl.sync.down.b32	%r117|%p41, %r115, 1, 31, -1;
	// begin inline asm
	mov.b64 %fd142, {%r117,%r118};
	// end inline asm
$L__BB129_33:
	add.f64 	%fd43, %fd39, %fd142;
	setp.ne.s32 	%p42, %r1, 0;
	@%p42 bra 	$L__BB129_35;
	cvta.to.global.u64 	%rd8, %rd2;
	mul.wide.u32 	%rd9, %r2, 8;
	add.s64 	%rd10, %rd8, %rd9;
	st.global.f64 	[%rd10], %fd43;
$L__BB129_35:
	ret;

}
	// .globl	_Z10reduceLog6IdLj4ELb1EEvPT_S1_j
.visible .entry _Z10reduceLog6IdLj4ELb1EEvPT_S1_j(
	.param .u64 .ptr .align 1 _Z10reduceLog6IdLj4ELb1EEvPT_S1_j_param_0,
	.param .u64 .ptr .align 1 _Z10reduceLog6IdLj4ELb1EEvPT_S1_j_param_1,
	.param .u32 _Z10reduceLog6IdLj4ELb1EEvPT_S1_j_param_2
)
{
	.reg .pred 	%p<43>;
	.reg .b32 	%r<128>;
	.reg .b64 	%rd<11>;
	.reg .b64 	%fd<143>;

	ld.param.u64 	%rd3, [_Z10reduceLog6IdLj4ELb1EEvPT_S1_j_param_0];
	ld.param.u64 	%rd2, [_Z10reduceLog6IdLj4ELb1EEvPT_S1_j_param_1];
	ld.param.u32 	%r28, [_Z10reduceLog6IdLj4ELb1EEvPT_S1_j_param_2];
	cvta.to.global.u64 	%rd1, %rd3;
	mov.u32 	%r1, %tid.x;
	mov.u32 	%r2, %ctaid.x;
	shl.b32 	%r29, %r2, 3;
	add.s32 	%r119, %r29, %r1;
	setp.ge.u32 	%p1, %r119, %r28;
	mov.f64 	%fd137, 0d0000000000000000;
	@%p1 bra 	$L__BB130_17;
	mov.b32 	%r30, 1127219200;
	mov.b32 	%r31, -2147483648;
	mov.b64 	%fd1, {%r31, %r30};
	mov.u32 	%r32, %nctaid.x;
	shl.b32 	%r4, %r32, 3;
	mov.f64 	%fd137, 0d0000000000000000;
$L__BB130_2:
	mul.wide.u32 	%rd4, %r119, 8;
	add.s64 	%rd5, %rd1, %rd4;
	ld.global.f64 	%fd131, [%rd5];
	{
	.reg .b32 %temp; 
	mov.b64 	{%temp, %r120}, %fd131;
	}
	{
	.reg .b32 %temp; 
	mov.b64 	{%r121, %temp}, %fd131;
	}
	setp.gt.s32 	%p2, %r120, 1048575;
	mov.b32 	%r122, -1023;
	@%p2 bra 	$L__BB130_4;
	mul.f64 	%fd131, %fd131, 0d4350000000000000;
	{
	.reg .b32 %temp; 
	mov.b64 	{%temp, %r120}, %fd131;
	}
	{
	.reg .b32 %temp; 
	mov.b64 	{%r121, %temp}, %fd131;
	}
	mov.b32 	%r122, -1077;
$L__BB130_4:
	add.s32 	%r35, %r120, -1;
	setp.gt.u32 	%p3, %r35, 2146435070;
	@%p3 bra 	$L__BB130_8;
	shr.u32 	%r38, %r120, 20;
	add.s32 	%r123, %r122, %r38;
	and.b32  	%r39, %r120, 1048575;
	or.b32  	%r40, %r39, 1072693248;
	mov.b64 	%fd132, {%r121, %r40};
	setp.lt.u32 	%p5, %r40, 1073127583;
	@%p5 bra 	$L__BB130_7;
	{
	.reg .b32 %temp; 
	mov.b64 	{%r41, %temp}, %fd132;
	}
	{
	.reg .b32 %temp; 
	mov.b64 	{%temp, %r42}, %fd132;
	}
	add.s32 	%r43, %r42, -1048576;
	mov.b64 	%fd132, {%r41, %r43};
	add.s32 	%r123, %r123, 1;
$L__BB130_7:
	add.f64 	%fd47, %fd132, 0dBFF0000000000000;
	add.f64 	%fd48, %fd132, 0d3FF0000000000000;
	rcp.approx.ftz.f64 	%fd49, %fd48;
	neg.f64 	%fd50, %fd48;
	fma.rn.f64 	%fd51, %fd50, %fd49, 0d3FF0000000000000;
	fma.rn.f64 	%fd52, %fd51, %fd51, %fd51;
	fma.rn.f64 	%fd53, %fd52, %fd49, %fd49;
	mul.f64 	%fd54, %fd47, %fd53;
	fma.rn.f64 	%fd55, %fd47, %fd53, %fd54;
	mul.f64 	%fd56, %fd55, %fd55;
	fma.rn.f64 	%fd57, %fd56, 0d3EB1380B3AE80F1E, 0d3ED0EE258B7A8B04;
	fma.rn.f64 	%fd58, %fd57, %fd56, 0d3EF3B2669F02676F;
	fma.rn.f64 	%fd59, %fd58, %fd56, 0d3F1745CBA9AB0956;
	fma.rn.f64 	%fd60, %fd59, %fd56, 0d3F3C71C72D1B5154;
	fma.rn.f64 	%fd61, %fd60, %fd56, 0d3F624924923BE72D;
	fma.rn.f64 	%fd62, %fd61, %fd56, 0d3F8999999999A3C4;
	fma.rn.f64 	%fd63, %fd62, %fd56, 0d3FB5555555555554;
	sub.f64 	%fd64, %fd47, %fd55;
	add.f64 	%fd65, %fd64, %fd64;
	neg.f64 	%fd66, %fd55;
	fma.rn.f64 	%fd67, %fd66, %fd47, %fd65;
	mul.f64 	%fd68, %fd53, %fd67;
	mul.f64 	%fd69, %fd56, %fd63;
	fma.rn.f64 	%fd70, %fd69, %fd55, %fd68;
	xor.b32  	%r44, %r123, -2147483648;
	mov.b32 	%r45, 1127219200;
	mov.b64 	%fd71, {%r44, %r45};
	sub.f64 	%fd72, %fd71, %fd1;
	fma.rn.f64 	%fd73, %fd72, 0d3FE62E42FEFA39EF, %fd55;
	fma.rn.f64 	%fd74, %fd72, 0dBFE62E42FEFA39EF, %fd73;
	sub.f64 	%fd75, %fd74, %fd55;
	sub.f64 	%fd76, %fd70, %fd75;
	fma.rn.f64 	%fd77, %fd72, 0d3C7ABC9E3B39803F, %fd76;
	add.f64 	%fd133, %fd73, %fd77;
	bra.uni 	$L__BB130_9;
$L__BB130_8:
	fma.rn.f64 	%fd46, %fd131, 0d7FF0000000000000, 0d7FF0000000000000;
	{
	.reg .b32 %temp; 
	mov.b64 	{%temp, %r36}, %fd131;
	}
	and.b32  	%r37, %r36, 2147483647;
	setp.eq.s32 	%p4, %r37, 0;
	selp.f64 	%fd133, 0dFFF0000000000000, %fd46, %p4;
$L__BB130_9:
	add.f64 	%fd12, %fd137, %fd133;
	add.s32 	%r47, %r119, 4;
	mul.wide.u32 	%rd6, %r47, 8;
	add.s64 	%rd7, %rd1, %rd6;
	ld.global.f64 	%fd134, [%rd7];
	{
	.reg .b32 %temp; 
	mov.b64 	{%temp, %r124}, %fd134;
	}
	{
	.reg .b32 %temp; 
	mov.b64 	{%r125, %temp}, %fd134;
	}
	setp.gt.s32 	%p6, %r124, 1048575;
	mov.b32 	%r126, -1023;
	@%p6 bra 	$L__BB130_11;
	mul.f64 	%fd134, %fd134, 0d4350000000000000;
	{
	.reg .b32 %temp; 
	mov.b64 	{%temp, %r124}, %fd134;
	}
	{
	.reg .b32 %temp; 
	mov.b64 	{%r125, %temp}, %fd134;
	}
	mov.b32 	%r126, -1077;
$L__BB130_11:
	add.s32 	%r49, %r124, -1;
	setp.gt.u32 	%p7, %r49, 2146435070;
	@%p7 bra 	$L__BB130_15;
	shr.u32 	%r52, %r124, 20;
	add.s32 	%r127, %r126, %r52;
	and.b32  	%r53, %r124, 1048575;
	or.b32  	%r54, %r53, 1072693248;
	mov.b64 	%fd135, {%r125, %r54};
	setp.lt.u32 	%p9, %r54, 1073127583;
	@%p9 bra 	$L__BB130_14;
	{
	.reg .b32 %temp; 
	mov.b64 	{%r55, %temp}, %fd135;
	}
	{
	.reg .b32 %temp; 
	mov.b64 	{%temp, %r56}, %fd135;
	}
	add.s32 	%r57, %r56, -1048576;
	mov.b64 	%fd135, {%r55, %r57};
	add.s32 	%r127, %r127, 1;
$L__BB130_14:
	add.f64 	%fd79, %fd135, 0dBFF0000000000000;
	add.f64 	%fd80, %fd135, 0d3FF0000000000000;
	rcp.approx.ftz.f64 	%fd81, %fd80;
	neg.f64 	%fd82, %fd80;
	fma.rn.f64 	%fd83, %fd82, %fd81, 0d3FF0000000000000;
	fma.rn.f64 	%fd84, %fd83, %fd83, %fd83;
	fma.rn.f64 	%fd85, %fd84, %fd81, %fd81;
	mul.f64 	%fd86, %fd79, %fd85;
	fma.rn.f64 	%fd87, %fd79, %fd85, %fd86;
	mul.f64 	%fd88, %fd87, %fd87;
	fma.rn.f64 	%fd89, %fd88, 0d3EB1380B3AE80F1E, 0d3ED0EE258B7A8B04;
	fma.rn.f64 	%fd90, %fd89, %fd88, 0d3EF3B2669F02676F;
	fma.rn.f64 	%fd91, %fd90, %fd88, 0d3F1745CBA9AB0956;
	fma.rn.f64 	%fd92, %fd91, %fd88, 0d3F3C71C72D1B5154;
	fma.rn.f64 	%fd93, %fd92, %fd88, 0d3F624924923BE72D;
	fma.rn.f64 	%fd94, %fd93, %fd88, 0d3F8999999999A3C4;
	fma.rn.f64 	%fd95, %fd94, %fd88, 0d3FB5555555555554;
	sub.f64 	%fd96, %fd79, %fd87;
	add.f64 	%fd97, %fd96, %fd96;
	neg.f64 	%fd98, %fd87;
	fma.rn.f64 	%fd99, %fd98, %fd79, %fd97;
	mul.f64 	%fd100, %fd85, %fd99;
	mul.f64 	%fd101, %fd88, %fd95;
	fma.rn.f64 	%fd102, %fd101, %fd87, %fd100;
	xor.b32  	%r58, %r127, -2147483648;
	mov.b32 	%r59, 1127219200;
	mov.b64 	%fd103, {%r58, %r59};
	sub.f64 	%fd104, %fd103, %fd1;
	fma.rn.f64 	%fd105, %fd104, 0d3FE62E42FEFA39EF, %fd87;
	fma.rn.f64 	%fd106, %fd104, 0dBFE62E42FEFA39EF, %fd105;
	sub.f64 	%fd107, %fd106, %fd87;
	sub.f64 	%fd108, %fd102, %fd107;
	fma.rn.f64 	%fd109, %fd104, 0d3C7ABC9E3B39803F, %fd108;
	add.f64 	%fd136, %fd105, %fd109;
	bra.uni 	$L__BB130_16;
$L__BB130_15:
	fma.rn.f64 	%fd78, %fd134, 0d7FF0000000000000, 0d7FF0000000000000;
	{
	.reg .b32 %temp; 
	mov.b64 	{%temp, %r50}, %fd134;
	}
	and.b32  	%r51, %r50, 2147483647;
	setp.eq.s32 	%p8, %r51, 0;
	selp.f64 	%fd136, 0dFFF0000000000000, %fd78, %p8;
$L__BB130_16:
	add.f64 	%fd137, %fd12, %fd136;
	add.s32 	%r119, %r119, %r4;
	setp.lt.u32 	%p10, %r119, %r28;
	@%p10 bra 	$L__BB130_2;
$L__BB130_17:
	shl.b32 	%r60, %r1, 3;
	mov.u32 	%r61, __smem_d;
	add.s32 	%r62, %r61, %r60;
	st.shared.f64 	[%r62], %fd137;
	barrier.sync 	0;
	barrier.sync 	0;
	barrier.sync 	0;
	barrier.sync 	0;
	setp.gt.u32 	%p11, %r1, 31;
	@%p11 bra 	$L__BB130_35;
	// begin inline asm
	activemask.b32 %r63;
	// end inline asm
	setp.ne.s32 	%p12, %r63, -1;
	@%p12 bra 	$L__BB130_20;
	// begin inline asm
	mov.b64 {%r71,%r72}, %fd137;
	// end inline asm
	shfl.sync.down.b32	%r74|%p16, %r72, 16, 31, -1;
	shfl.sync.down.b32	%r73|%p17, %r71, 16, 31, -1;
	// begin inline asm
	mov.b64 %fd138, {%r73,%r74};
	// end inline asm
	bra.uni 	$L__BB130_21;
$L__BB130_20:
	// begin inline asm
	mov.u32 %r64, %laneid;
	// end inline asm
	fns.b32 	%r69, %r63, %r64, 17;
	setp.gt.u32 	%p13, %r69, 31;
	selp.b32 	%r70, %r64, %r69, %p13;
	// begin inline asm
	mov.b64 {%r65,%r66}, %fd137;
	// end inline asm
	shfl.sync.idx.b32	%r68|%p14, %r66, %r70, 31, %r63;
	shfl.sync.idx.b32	%r67|%p15, %r65, %r70, 31, %r63;
	// begin inline asm
	mov.b64 %fd138, {%r67,%r68};
	// end inline asm
$L__BB130_21:
	setp.eq.s32 	%p18, %r63, -1;
	add.f64 	%fd27, %fd137, %fd138;
	@%p18 bra 	$L__BB130_23;
	// begin inline asm
	mov.u32 %r75, %laneid;
	// end inline asm
	fns.b32 	%r80, %r63, %r75, 9;
	setp.gt.u32 	%p19, %r80, 31;
	selp.b32 	%r81, %r75, %r80, %p19;
	// begin inline asm
	mov.b64 {%r76,%r77}, %fd27;
	// end inline asm
	shfl.sync.idx.b32	%r79|%p20, %r77, %r81, 31, %r63;
	shfl.sync.idx.b32	%r78|%p21, %r76, %r81, 31, %r63;
	// begin inline asm
	mov.b64 %fd139, {%r78,%r79};
	// end inline asm
	bra.uni 	$L__BB130_24;
$L__BB130_23:
	// begin inline asm
	mov.b64 {%r82,%r83}, %fd27;
	// end inline asm
	shfl.sync.down.b32	%r85|%p22, %r83, 8, 31, -1;
	shfl.sync.down.b32	%r84|%p23, %r82, 8, 31, -1;
	// begin inline asm
	mov.b64 %fd139, {%r84,%r85};
	// end inline asm
$L__BB130_24:
	setp.eq.s32 	%p24, %r63, -1;
	add.f64 	%fd31, %fd27, %fd139;
	@%p24 bra 	$L__BB130_26;
	// begin inline asm
	mov.u32 %r86, %laneid;
	// end inline asm
	fns.b32 	%r91, %r63, %r86, 5;
	setp.gt.u32 	%p25, %r91, 31;
	selp.b32 	%r92, %r86, %r91, %p25;
	// begin inline asm
	mov.b64 {%r87,%r88}, %fd31;
	// end inline asm
	shfl.sync.idx.b32	%r90|%p26, %r88, %r92, 31, %r63;
	shfl.sync.idx.b32	%r89|%p27, %r87, %r92, 31, %r63;
	// begin inline asm
	mov.b64 %fd140, {%r89,%r90};
	// end inline asm
	bra.uni 	$L__BB130_27;
$L__BB130_26:
	// begin inline asm
	mov.b64 {%r93,%r94}, %fd31;
	// end inline asm
	shfl.sync.down.b32	%r96|%p28, %r94, 4, 31, -1;
	shfl.sync.down.b32	%r95|%p29, %r93, 4, 31, -1;
	// begin inline asm
	mov.b64 %fd140, {%r95,%r96};
	// end inline asm
$L__BB130_27:
	setp.eq.s32 	%p30, %r63, -1;
	add.f64 	%fd35, %fd31, %fd140;
	@%p30 bra 	$L__BB130_29;
	// begin inline asm
	mov.u32 %r97, %laneid;
	// end inline asm
	fns.b32 	%r102, %r63, %r97, 3;
	setp.gt.u32 	%p31, %r102, 31;
	selp.b32 	%r103, %r97, %r102, %p31;
	// begin inline asm
	mov.b64 {%r98,%r99}, %fd35;
	// end inline asm
	shfl.sync.idx.b32	%r101|%p32, %r99, %r103, 31, %r63;
	shfl.sync.idx.b32	%r100|%p33, %r98, %r103, 31, %r63;
	// begin inline asm
	mov.b64 %fd141, {%r100,%r101};
	// end inline asm
	bra.uni 	$L__BB130_30;
$L__BB130_29:
	// begin inline asm
	mov.b64 {%r104,%r105}, %fd35;
	// end inline asm
	shfl.sync.down.b32	%r107|%p34, %r105, 2, 31, -1;
	shfl.sync.down.b32	%r106|%p35, %r104, 2, 31, -1;
	// begin inline asm
	mov.b64 %fd141, {%r106,%r107};
	// end inline asm
$L__BB130_30:
	setp.eq.s32 	%p36, %r63, -1;
	add.f64 	%fd39, %fd35, %fd141;
	@%p36 bra 	$L__BB130_32;
	// begin inline asm
	mov.u32 %r108, %laneid;
	// end inline asm
	fns.b32 	%r113, %r63, %r108, 2;
	setp.gt.u32 	%p37, %r113, 31;
	selp.b32 	%r114, %r108, %r113, %p37;
	// begin inline asm
	mov.b64 {%r109,%r110}, %fd39;
	// end inline asm
	shfl.sync.idx.b32	%r112|%p38, %r110, %r114, 31, %r63;
	shfl.sync.idx.b32	%r111|%p39, %r109, %r114, 31, %r63;
	// begin inline asm
	mov.b64 %fd142, {%r111,%r112};
	// end inline asm
	bra.uni 	$L__BB130_33;
$L__BB130_32:
	// begin inline asm
	mov.b64 {%r115,%r116}, %fd39;
	// end inline asm
	shfl.sync.down.b32	%r118|%p40, %r116, 1, 31, -1;
	shfl.sync.down.b32	%r117|%p41, %r115, 1, 31, -1;
	// begin inline asm
	mov.b64 %fd142, {%r117,%r118};
	// end inline asm
$L__BB130_33:
	add.f64 	%fd43, %fd39, %fd142;
	setp.ne.s32 	%p42, %r1, 0;
	@%p42 bra 	$L__BB130_35;
	cvta.to.global.u64 	%rd8, %rd2;
	mul.wide.u32 	%rd9, %r2, 8;
	add.s64 	%rd10, %rd8, %rd9;
	st.global.f64 	[%rd10], %fd43;
$L__BB130_35:
	ret;

}
	// .globl	_Z10reduceLog6IdLj2ELb1EEvPT_S1_j
.visible .entry _Z10reduceLog6IdLj2ELb1EEvPT_S1_j(
	.param .u64 .ptr .align 1 _Z10reduceLog6IdLj2ELb1EEvPT_S1_j_param_0,
	.param .u64 .ptr .align 1 _Z10reduceLog6IdLj2ELb1EEvPT_S1_j_param_1,
	.param .u32 _Z10reduceLog6IdLj2ELb1EEvPT_S1_j_param_2
)
{
	.reg .pred 	%p<43>;
	.reg .b32 	%r<128>;
	.reg .b64 	%rd<11>;
	.reg .b64 	%fd<143>;

	ld.param.u64 	%rd3, [_Z10reduceLog6IdLj2ELb1EEvPT_S1_j_param_0];
	ld.param.u64 	%rd2, [_Z10reduceLog6IdLj2ELb1EEvPT_S1_j_param_1];
	ld.param.u32 	%r28, [_Z10reduceLog6IdLj2ELb1EEvPT_S1_j_param_2];
	cvta.to.global.u64 	%rd1, %rd3;
	mov.u32 	%r1, %tid.x;
	mov.u32 	%r2, %ctaid.x;
	shl.b32 	%r29, %r2, 2;
	add.s32 	%r119, %r29, %r1;
	setp.ge.u32 	%p1, %r119, %r28;
	mov.f64 	%fd137, 0d0000000000000000;
	@%p1 bra 	$L__BB131_17;
	mov.b32 	%r30, 1127219200;
	mov.b32 	%r31, -2147483648;
	mov.b64 	%fd1, {%r31, %r30};
	mov.u32 	%r32, %nctaid.x;
	shl.b32 	%r4, %r32, 2;
	mov.f64 	%fd137, 0d0000000000000000;
$L__BB131_2:
	mul.wide.u32 	%rd4, %r119, 8;
	add.s64 	%rd5, %rd1, %rd4;
	ld.global.f64 	%fd131, [%rd5];
	{
	.reg .b32 %temp; 
	mov.b64 	{%temp, %r120}, %fd131;
	}
	{
	.reg .b32 %temp; 
	mov.b64 	{%r121, %temp}, %fd131;
	}
	setp.gt.s32 	%p2, %r120, 1048575;
	mov.b32 	%r122, -1023;
	@%p2 bra 	$L__BB131_4;
	mul.f64 	%fd131, %fd131, 0d4350000000000000;
	{
	.reg .b32 %temp; 
	mov.b64 	{%temp, %r120}, %fd131;
	}
	{
	.reg .b32 %temp; 
	mov.b64 	{%r121, %temp}, %fd131;
	}
	mov.b32 	%r122, -1077;
$L__BB131_4:
	add.s32 	%r35, %r120, -1;
	setp.gt.u32 	%p3, %r35, 2146435070;
	@%p3 bra 	$L__BB131_8;
	shr.u32 	%r38, %r120, 20;
	add.s32 	%r123, %r122, %r38;
	and.b32  	%r39, %r120, 1048575;
	or.b32  	%r40, %r39, 1072693248;
	mov.b64 	%fd132, {%r121, %r40};
	setp.lt.u32 	%p5, %r40, 1073127583;
	@%p5 bra 	$L__BB131_7;
	{
	.reg .b32 %temp; 
	mov.b64 	{%r41, %temp}, %fd132;
	}
	{
	.reg .b32 %temp; 
	mov.b64 	{%temp, %r42}, %fd132;
	}
	add.s32 	%r43, %r42, -1048576;
	mov.b64 	%fd132, {%r41, %r43};
	add.s32 	%r123, %r123, 1;
$L__BB131_7:
	add.f64 	%fd47, %fd132, 0dBFF0000000000000;
	add.f64 	%fd48, %fd132, 0d3FF0000000000000;
	rcp.approx.ftz.f64 	%fd49, %fd48;
	neg.f64 	%fd50, %fd48;
	fma.rn.f64 	%fd51, %fd50, %fd49, 0d3FF0000000000000;
	fma.rn.f64 	%fd52, %fd51, %fd51, %fd51;
	fma.rn.f64 	%fd53, %fd52, %fd49, %fd49;
	mul.f64 	%fd54, %fd47, %fd53;
	fma.rn.f64 	%fd55, %fd47, %fd53, %fd54;
	mul.f64 	%fd56, %fd55, %fd55;
	fma.rn.f64 	%fd57, %fd56, 0d3EB1380B3AE80F1E, 0d3ED0EE258B7A8B04;
	fma.rn.f64 	%fd58, %fd57, %fd56, 0d3EF3B2669F02676F;
	fma.rn.f64 	%fd59, %fd58, %fd56, 0d3F1745CBA9AB0956;
	fma.rn.f64 	%fd60, %fd59, %fd56, 0d3F3C71C72D1B5154;
	fma.rn.f64 	%fd61, %fd60, %fd56, 0d3F624924923BE72D;
	fma.rn.f64 	%fd62, %fd61, %fd56, 0d3F8999999999A3C4;
	fma.rn.f64 	%fd63, %fd62, %fd56, 0d3FB5555555555554;
	sub.f64 	%fd64, %fd47, %fd55;
	add.f64 	%fd65, %fd64, %fd64;
	neg.f64 	%fd66, %fd55;
	fma.rn.f64 	%fd67, %fd66, %fd47, %fd65;
	mul.f64 	%fd68, %fd53, %fd67;
	mul.f64 	%fd69, %fd56, %fd63;
	fma.rn.f64 	%fd70, %fd69, %fd55, %fd68;
	xor.b32  	%r44, %r123, -2147483648;
	mov.b32 	%r45, 1127219200;
	mov.b64 	%fd71, {%r44, %r45};
	sub.f64 	%fd72, %fd71, %fd1;
	fma.rn.f64 	%fd73, %fd72, 0d3FE62E42FEFA39EF, %fd55;
	fma.rn.f64 	%fd74, %fd72, 0dBFE62E42FEFA39EF, %fd73;
	sub.f64 	%fd75, %fd74, %fd55;
	sub.f64 	%fd76, %fd70, %fd75;
	fma.rn.f64 	%fd77, %fd72, 0d3C7ABC9E3B39803F, %fd76;
	add.f64 	%fd133, %fd73, %fd77;
	bra.uni 	$L__BB131_9;
$L__BB131_8:
	fma.rn.f64 	%fd46, %fd131, 0d7FF0000000000000, 0d7FF0000000000000;
	{
	.reg .b32 %temp; 
	mov.b64 	{%temp, %r36}, %fd131;
	}
	and.b32  	%r37, %r36, 2147483647;
	setp.eq.s32 	%p4, %r37, 0;
	selp.f64 	%fd133, 0dFFF0000000000000, %fd46, %p4;
$L__BB131_9:
	add.f64 	%fd12, %fd137, %fd133;
	add.s32 	%r47, %r119, 2;
	mul.wide.u32 	%rd6, %r47, 8;
	add.s64 	%rd7, %rd1, %rd6;
	ld.global.f64 	%fd134, [%rd7];
	{
	.reg .b32 %temp; 
	mov.b64 	{%temp, %r124}, %fd134;
	}
	{
	.reg .b32 %temp; 
	mov.b64 	{%r125, %temp}, %fd134;
	}
	setp.gt.s32 	%p6, %r124, 1048575;
	mov.b32 	%r126, -1023;
	@%p6 bra 	$L__BB131_11;
	mul.f64 	%fd134, %fd134, 0d4350000000000000;
	{
	.reg .b32 %temp; 
	mov.b64 	{%temp, %r124}, %fd134;
	}
	{
	.reg .b32 %temp; 
	mov.b64 	{%r125, %temp}, %fd134;
	}
	mov.b32 	%r126, -1077;
$L__BB131_11:
	add.s32 	%r49, %r124, -1;
	setp.gt.u32 	%p7, %r49, 2146435070;
	@%p7 bra 	$L__BB131_15;
	shr.u32 	%r52, %r124, 20;
	add.s32 	%r127, %r126, %r52;
	and.b32  	%r53, %r124, 1048575;
	or.b32  	%r54, %r53, 1072693248;
	mov.b64 	%fd135, {%r125, %r54};
	setp.lt.u32 	%p9, %r54, 1073127583;
	@%p9 bra 	$L__BB131_14;
	{
	.reg .b32 %temp; 
	mov.b64 	{%r55, %temp}, %fd135;
	}
	{
	.reg .b32 %temp; 
	mov.b64 	{%temp, %r56}, %fd135;
	}
	add.s32 	%r57, %r56, -1048576;
	mov.b64 	%fd135, {%r55, %r57};
	add.s32 	%r127, %r127, 1;
$L__BB131_14:
	add.f64 	%fd79, %fd135, 0dBFF0000000000000;
	add.f64 	%fd80, %fd135, 0d3FF0000000000000;
	rcp.approx.ftz.f64 	%fd81, %fd80;
	neg.f64 	%fd82, %fd80;
	fma.rn.f64 	%fd83, %fd82, %fd81, 0d3FF0000000000000;
	fma.rn.f64 	%fd84, %fd83, %fd83, %fd83;
	fma.rn.f64 	%fd85, %fd84, %fd81, %fd81;
	mul.f64 	%fd86, %fd79, %fd85;
	fma.rn.f64 	%fd87, %fd79, %fd85, %fd86;
	mul.f64 	%fd88, %fd87, %fd87;
	fma.rn.f64 	%fd89, %fd88, 0d3EB1380B3AE80F1E, 0d3ED0EE258B7A8B04;
	fma.rn.f64 	%fd90, %fd89, %fd88, 0d3EF3B2669F02676F;
	fma.rn.f64 	%fd91, %fd90, %fd88, 0d3F1745CBA9AB0956;
	fma.rn.f64 	%fd92, %fd91, %fd88, 0d3F3C71C72D1B5154;
	fma.rn.f64 	%fd93, %fd92, %fd88, 0d3F624924923BE72D;
	fma.rn.f64 	%fd94, %fd93, %fd88, 0d3F8999999999A3C4;
	fma.rn.f64 	%fd95, %fd94, %fd88, 0d3FB5555555555554;
	sub.f64 	%fd96, %fd79, %fd87;
	add.f64 	%fd97, %fd96, %fd96;
	neg.f64 	%fd98, %fd87;
	fma.rn.f64 	%fd99, %fd98, %fd79, %fd97;
	mul.f64 	%fd100, %fd85, %fd99;
	mul.f64 	%fd101, %fd88, %fd95;
	fma.rn.f64 	%fd102, %fd101, %fd87, %fd100;
	xor.b32  	%r58, %r127, -2147483648;
	mov.b32 	%r59, 1127219200;
	mov.b64 	%fd103, {%r58, %r59};
	sub.f64 	%fd104, %fd103, %fd1;
	fma.rn.f64 	%fd105, %fd104, 0d3FE62E42FEFA39EF, %fd87;
	fma.rn.f64 	%fd106, %fd104, 0dBFE62E42FEFA39EF, %fd105;
	sub.f64 	%fd107, %fd106, %fd87;
	sub.f64 	%fd108, %fd102, %fd107;
	fma.rn.f64 	%fd109, %fd104, 0d3C7ABC9E3B39803F, %fd108;
	add.f64 	%fd136, %fd105, %fd109;
	bra.uni 	$L__BB131_16;
$L__BB131_15:
	fma.rn.f64 	%fd78, %fd134, 0d7FF0000000000000, 0d7FF0000000000000;
	{
	.reg .b32 %temp; 
	mov.b64 	{%temp, %r50}, %fd134;
	}
	and.b32  	%r51, %r50, 2147483647;
	setp.eq.s32 	%p8, %r51, 0;
	selp.f64 	%fd136, 0dFFF0000000000000, %fd78, %p8;
$L__BB131_16:
	add.f64 	%fd137, %fd12, %fd136;
	add.s32 	%r119, %r119, %r4;
	setp.lt.u32 	%p10, %r119, %r28;
	@%p10 bra 	$L__BB131_2;
$L__BB131_17:
	shl.b32 	%r60, %r1, 3;
	mov.u32 	%r61, __smem_d;
	add.s32 	%r62, %r61, %r60;
	st.shared.f64 	[%r62], %fd137;
	barrier.sync 	0;
	barrier.sync 	0;
	barrier.sync 	0;
	barrier.sync 	0;
	setp.gt.u32 	%p11, %r1, 31;
	@%p11 bra 	$L__BB131_35;
	// begin inline asm
	activemask.b32 %r63;
	// end inline asm
	setp.ne.s32 	%p12, %r63, -1;
	@%p12 bra 	$L__BB131_20;
	// begin inline asm
	mov.b64 {%r71,%r72}, %fd137;
	// end inline asm
	shfl.sync.down.b32	%r74|%p16, %r72, 16, 31, -1;
	shfl.sync.down.b32	%r73|%p17, %r71, 16, 31, -1;
	// begin inline asm
	mov.b64 %fd138, {%r73,%r74};
	// end inline asm
	bra.uni 	$L__BB131_21;
$L__BB131_20:
	// begin inline asm
	mov.u32 %r64, %laneid;
	// end inline asm
	fns.b32 	%r69, %r63, %r64, 17;
	setp.gt.u32 	%p13, %r69, 31;
	selp.b32 	%r70, %r64, %r69, %p13;
	// begin inline asm
	mov.b64 {%r65,%r66}, %fd137;
	// end inline asm
	shfl.sync.idx.b32	%r68|%p14, %r66, %r70, 31, %r63;
	shfl.sync.idx.b32	%r67|%p15, %r65, %r70, 31, %r63;
	// begin inline asm
	mov.b64 %fd138, {%r67,%r68};
	// end inline asm
$L__BB131_21:
	setp.eq.s32 	%p18, %r63, -1;
	add.f64 	%fd27, %fd137, %fd138;
	@%p18 bra 	$L__BB131_23;
	// begin inline asm
	mov.u32 %r75, %laneid;
	// end inline asm
	fns.b32 	%r80, %r63, %r75, 9;
	setp.gt.u32 	%p19, %r80, 31;
	selp.b32 	%r81, %r75, %r80, %p19;
	// begin inline asm
	mov.b64 {%r76,%r77}, %fd27;
	// end inline asm
	shfl.sync.idx.b32	%r79|%p20, %r77, %r81, 31, %r63;
	shfl.sync.idx.b32	%r78|%p21, %r76, %r81, 31, %r63;
	// begin inline asm
	mov.b64 %fd139, {%r78,%r79};
	// end inline asm
	bra.uni 	$L__BB131_24;
$L__BB131_23:
	// begin inline asm
	mov.b64 {%r82,%r83}, %fd27;
	// end inline asm
	shfl.sync.down.b32	%r85|%p22, %r83, 8, 31, -1;
	shfl.sync.down.b32	%r84|%p23, %r82, 8, 31, -1;
	// begin inline asm
	mov.b64 %fd139, {%r84,%r85};
	// end inline asm
$L__BB131_24:
	setp.eq.s32 	%p24, %r63, -1;
	add.f64 	%fd31, %fd27, %fd139;
	@%p24 bra 	$L__BB131_26;
	// begin inline asm
	mov.u32 %r86, %laneid;
	// end inline asm
	fns.b32 	%r91, %r63, %r86, 5;
	setp.gt.u32 	%p25, %r91, 31;
	selp.b32 	%r92, %r86, %r91, %p25;
	// begin inline asm
	mov.b64 {%r87,%r88}, %fd31;
	// end inline asm
	shfl.sync.idx.b32	%r90|%p26, %r88, %r92, 31, %r63;
	shfl.sync.idx.b32	%r89|%p27, %r87, %r92, 31, %r63;
	// begin inline asm
	mov.b64 %fd140, {%r89,%r90};
	// end inline asm
	bra.uni 	$L__BB131_27;
$L__BB131_26:
	// begin inline asm
	mov.b64 {%r93,%r94}, %fd31;
	// end inline asm
	shfl.sync.down.b32	%r96|%p28, %r94, 4, 31, -1;
	shfl.sync.down.b32	%r95|%p29, %r93, 4, 31, -1;
	// begin inline asm
	mov.b64 %fd140, {%r95,%r96};
	// end inline asm
$L__BB131_27:
	setp.eq.s32 	%p30, %r63, -1;
	add.f64 	%fd35, %fd31, %fd140;
	@%p30 bra 	$L__BB131_29;
	// begin inline asm
	mov.u32 %r97, %laneid;
	// end inline asm
	fns.b32 	%r102, %r63, %r97, 3;
	setp.gt.u32 	%p31, %r102, 31;
	selp.b32 	%r103, %r97, %r102, %p31;
	// begin inline asm
	mov.b64 {%r98,%r99}, %fd35;
	// end inline asm
	shfl.sync.idx.b32	%r101|%p32, %r99, %r103, 31, %r63;
	shfl.sync.idx.b32	%r100|%p33, %r98, %r103, 31, %r63;
	// begin inline asm
	mov.b64 %fd141, {%r100,%r101};
	// end inline asm
	bra.uni 	$L__BB131_30;
$L__BB131_29:
	// begin inline asm
	mov.b64 {%r104,%r105}, %fd35;
	// end inline asm
	shfl.sync.down.b32	%r107|%p34, %r105, 2, 31, -1;
	shfl.sync.down.b32	%r106|%p35, %r104, 2, 31, -1;
	// begin inline asm
	mov.b64 %fd141, {%r106,%r107};
	// end inline asm
$L__BB131_30:
	setp.eq.s32 	%p36, %r63, -1;
	add.f64 	%fd39, %fd35, %fd141;
	@%p36 bra 	$L__BB131_32;
	// begin inline asm
	mov.u32 %r108, %laneid;
	// end inline asm
	fns.b32 	%r113, %r63, %r108, 2;
	setp.gt.u32 	%p37, %r113, 31;
	selp.b32 	%r114, %r108, %r113, %p37;
	// begin inline asm
	mov.b64 {%r109,%r110}, %fd39;
	// end inline asm
	shfl.sync.idx.b32	%r112|%p38, %r110, %r114, 31, %r63;
	shfl.sync.idx.b32	%r111|%p39, %r109, %r114, 31, %r63;
	// begin inline asm
	mov.b64 %fd142, {%r111,%r112};
	// end inline asm
	bra.uni 	$L__BB131_33;
$L__BB131_32:
	// begin inline asm
	mov.b64 {%r115,%r116}, %fd39;
	// end inline asm
	shfl.sync.down.b32	%r118|%p40, %r116, 1, 31, -1;
	shfl.sync.down.b32	%r117|%p41, %r115, 1, 31, -1;
	// begin inline asm
	mov.b64 %fd142, {%r117,%r118};
	// end inline asm
$L__BB131_33:
	add.f64 	%fd43, %fd39, %fd142;
	setp.ne.s32 	%p42, %r1, 0;
	@%p42 bra 	$L__BB131_35;
	cvta.to.global.u64 	%rd8, %rd2;
	mul.wide.u32 	%rd9, %r2, 8;
	add.s64 	%rd10, %rd8, %rd9;
	st.global.f64 	[%rd10], %fd43;
$L__BB131_35:
	ret;

}
	// .globl	_Z10reduceLog6IdLj1ELb1EEvPT_S1_j
.visible .entry _Z10reduceLog6IdLj1ELb1EEvPT_S1_j(
	.param .u64 .ptr .align 1 _Z10reduceLog6IdLj1ELb1EEvPT_S1_j_param_0,
	.param .u64 .ptr .align 1 _Z10reduceLog6IdLj1ELb1EEvPT_S1_j_param_1,
	.param .u32 _Z10reduceLog6IdLj1ELb1EEvPT_S1_j_param_2
)
{
	.reg .pred 	%p<43>;
	.reg .b32 	%r<127>;
	.reg .b64 	%rd<9>;
	.reg .b64 	%fd<143>;

	ld.param.u64 	%rd3, [_Z10reduceLog6IdLj1ELb1EEvPT_S1_j_param_0];
	ld.param.u64 	%rd4, [_Z10reduceLog6IdLj1ELb1EEvPT_S1_j_param_1];
	ld.param.u32 	%r28, [_Z10reduceLog6IdLj1ELb1EEvPT_S1_j_param_2];
	mov.u32 	%r1, %tid.x;
	mov.u32 	%r2, %ctaid.x;
	shl.b32 	%r29, %r2, 1;
	add.s32 	%r118, %r29, %r1;
	setp.ge.u32 	%p1, %r118, %r28;
	mov.f64 	%fd137, 0d0000000000000000;
	@%p1 bra 	$L__BB132_17;
	mov.b32 	%r30, 1127219200;
	mov.b32 	%r31, -2147483648;
	mov.b64 	%fd1, {%r31, %r30};
	mov.u32 	%r32, %nctaid.x;
	shl.b32 	%r4, %r32, 1;
	cvta.to.global.u64 	%rd1, %rd3;
	mov.f64 	%fd137, 0d0000000000000000;
$L__BB132_2:
	mul.wide.u32 	%rd5, %r118, 8;
	add.s64 	%rd2, %rd1, %rd5;
	ld.global.f64 	%fd131, [%rd2];
	{
	.reg .b32 %temp; 
	mov.b64 	{%temp, %r119}, %fd131;
	}
	{
	.reg .b32 %temp; 
	mov.b64 	{%r120, %temp}, %fd131;
	}
	setp.gt.s32 	%p2, %r119, 1048575;
	mov.b32 	%r121, -1023;
	@%p2 bra 	$L__BB132_4;
	mul.f64 	%fd131, %fd131, 0d4350000000000000;
	{
	.reg .b32 %temp; 
	mov.b64 	{%temp, %r119}, %fd131;
	}
	{
	.reg .b32 %temp; 
	mov.b64 	{%r120, %temp}, %fd131;
	}
	mov.b32 	%r121, -1077;
$L__BB132_4:
	add.s32 	%r35, %r119, -1;
	setp.gt.u32 	%p3, %r35, 2146435070;
	@%p3 bra 	$L__BB132_8;
	shr.u32 	%r38, %r119, 20;
	add.s32 	%r122, %r121, %r38;
	and.b32  	%r39, %r119, 1048575;
	or.b32  	%r40, %r39, 1072693248;
	mov.b64 	%fd132, {%r120, %r40};
	setp.lt.u32 	%p5, %r40, 1073127583;
	@%p5 bra 	$L__BB132_7;
	{
	.reg .b32 %temp; 
	mov.b64 	{%r41, %temp}, %fd132;
	}
	{
	.reg .b32 %temp; 
	mov.b64 	{%temp, %r42}, %fd132;
	}
	add.s32 	%r43, %r42, -1048576;
	mov.b64 	%fd132, {%r41, %r43};
	add.s32 	%r122, %r122, 1;
$L__BB132_7:
	add.f64 	%fd47, %fd132, 0dBFF0000000000000;
	add.f64 	%fd48, %fd132, 0d3FF0000000000000;
	rcp.approx.ftz.f64 	%fd49, %fd48;
	neg.f64 	%fd50, %fd48;
	fma.rn.f64 	%fd51, %fd50, %fd49, 0d3FF0000000000000;
	fma.rn.f64 	%fd52, %fd51, %fd51, %fd51;
	fma.rn.f64 	%fd53, %fd52, %fd49, %fd49;
	mul.f64 	%fd54, %fd47, %fd53;
	fma.rn.f64 	%fd55, %fd47, %fd53, %fd54;
	mul.f64 	%fd56, %fd55, %fd55;
	fma.rn.f64 	%fd57, %fd56, 0d3EB1380B3AE80F1E, 0d3ED0EE258B7A8B04;
	fma.rn.f64 	%fd58, %fd57, %fd56, 0d3EF3B2669F02676F;
	fma.rn.f64 	%fd59, %fd58, %fd56, 0d3F1745CBA9AB0956;
	fma.rn.f64 	%fd60, %fd59, %fd56, 0d3F3C71C72D1B5154;
	fma.rn.f64 	%fd61, %fd60, %fd56, 0d3F624924923BE72D;
	fma.rn.f64 	%fd62, %fd61, %fd56, 0d3F8999999999A3C4;
	fma.rn.f64 	%fd63, %fd62, %fd56, 0d3FB5555555555554;
	sub.f64 	%fd64, %fd47, %fd55;
	add.f64 	%fd65, %fd64, %fd64;
	neg.f64 	%fd66, %fd55;
	fma.rn.f64 	%fd67, %fd66, %fd47, %fd65;
	mul.f64 	%fd68, %fd53, %fd67;
	mul.f64 	%fd69, %fd56, %fd63;
	fma.rn.f64 	%fd70, %fd69, %fd55, %fd68;
	xor.b32  	%r44, %r122, -2147483648;
	mov.b32 	%r45, 1127219200;
	mov.b64 	%fd71, {%r44, %r45};
	sub.f64 	%fd72, %fd71, %fd1;
	fma.rn.f64 	%fd73, %fd72, 0d3FE62E42FEFA39EF, %fd55;
	fma.rn.f64 	%fd74, %fd72, 0dBFE62E42FEFA39EF, %fd73;
	sub.f64 	%fd75, %fd74, %fd55;
	sub.f64 	%fd76, %fd70, %fd75;
	fma.rn.f64 	%fd77, %fd72, 0d3C7ABC9E3B39803F, %fd76;
	add.f64 	%fd133, %fd73, %fd77;
	bra.uni 	$L__BB132_9;
$L__BB132_8:
	fma.rn.f64 	%fd46, %fd131, 0d7FF0000000000000, 0d7FF0000000000000;
	{
	.reg .b32 %temp; 
	mov.b64 	{%temp, %r36}, %fd131;
	}
	and.b32  	%r37, %r36, 2147483647;
	setp.eq.s32 	%p4, %r37, 0;
	selp.f64 	%fd133, 0dFFF0000000000000, %fd46, %p4;
$L__BB132_9:
	add.f64 	%fd12, %fd137, %fd133;
	ld.global.f64 	%fd134, [%rd2+8];
	{
	.reg .b32 %temp; 
	mov.b64 	{%temp, %r123}, %fd134;
	}
	{
	.reg .b32 %temp; 
	mov.b64 	{%r124, %temp}, %fd134;
	}
	setp.gt.s32 	%p6, %r123, 1048575;
	mov.b32 	%r125, -1023;
	@%p6 bra 	$L__BB132_11;
	mul.f64 	%fd134, %fd134, 0d4350000000000000;
	{
	.reg .b32 %temp; 
	mov.b64 	{%temp, %r123}, %fd134;
	}
	{
	.reg .b32 %temp; 
	mov.b64 	{%r124, %temp}, %fd134;
	}
	mov.b32 	%r125, -1077;
$L__BB132_11:
	add.s32 	%r48, %r123, -1;
	setp.gt.u32 	%p7, %r48, 2146435070;
	@%p7 bra 	$L__BB132_15;
	shr.u32 	%r51, %r123, 20;
	add.s32 	%r126, %r125, %r51;
	and.b32  	%r52, %r123, 1048575;
	or.b32  	%r53, %r52, 1072693248;
	mov.b64 	%fd135, {%r124, %r53};
	setp.lt.u32 	%p9, %r53, 1073127583;
	@%p9 bra 	$L__BB132_14;
	{
	.reg .b32 %temp; 
	mov.b64 	{%r54, %temp}, %fd135;
	}
	{
	.reg .b32 %temp; 
	mov.b64 	{%temp, %r55}, %fd135;
	}
	add.s32 	%r56, %r55, -1048576;
	mov.b64 	%fd135, {%r54, %r56};
	add.s32 	%r126, %r126, 1;
$L__BB132_14:
	add.f64 	%fd79, %fd135, 0dBFF0000000000000;
	add.f64 	%fd80, %fd135, 0d3FF0000000000000;
	rcp.approx.ftz.f64 	%fd81, %fd80;
	neg.f64 	%fd82, %fd80;
	fma.rn.f64 	%fd83, %fd82, %fd81, 0d3FF0000000000000;
	fma.rn.f64 	%fd84, %fd83, %fd83, %fd83;
	fma.rn.f64 	%fd85, %fd84, %fd81, %fd81;
	mul.f64 	%fd86, %fd79, %fd85;
	fma.rn.f64 	%fd87, %fd79, %fd85, %fd86;
	mul.f64 	%fd88, %fd87, %fd87;
	fma.rn.f64 	%fd89, %fd88, 0d3EB1380B3AE80F1E, 0d3ED0EE258B7A8B04;
	fma.rn.f64 	%fd90, %fd89, %fd88, 0d3EF3B2669F02676F;
	fma.rn.f64 	%fd91, %fd90, %fd88, 0d3F1745CBA9AB0956;
	fma.rn.f64 	%fd92, %fd91, %fd88, 0d3F3C71C72D1B5154;
	fma.rn.f64 	%fd93, %fd92, %fd88, 0d3F624924923BE72D;
	fma.rn.f64 	%fd94, %fd93, %fd88, 0d3F8999999999A3C4;
	fma.rn.f64 	%fd95, %fd94, %fd88, 0d3FB5555555555554;
	sub.f64 	%fd96, %fd79, %fd87;
	add.f64 	%fd97, %fd96, %fd96;
	neg.f64 	%fd98, %fd87;
	fma.rn.f64 	%fd99, %fd98, %fd79, %fd97;
	mul.f64 	%fd100, %fd85, %fd99;
	mul.f64 	%fd101, %fd88, %fd95;
	fma.rn.f64 	%fd102, %fd101, %fd87, %fd100;
	xor.b32  	%r57, %r126, -2147483648;
	mov.b32 	%r58, 1127219200;
	mov.b64 	%fd103, {%r57, %r58};
	sub.f64 	%fd104, %fd103, %fd1;
	fma.rn.f64 	%fd105, %fd104, 0d3FE62E42FEFA39EF, %fd87;
	fma.rn.f64 	%fd106, %fd104, 0dBFE62E42FEFA39EF, %fd105;
	sub.f64 	%fd107, %fd106, %fd87;
	sub.f64 	%fd108, %fd102, %fd107;
	fma.rn.f64 	%fd109, %fd104, 0d3C7ABC9E3B39803F, %fd108;
	add.f64 	%fd136, %fd105, %fd109;
	bra.uni 	$L__BB132_16;
$L__BB132_15:
	fma.rn.f64 	%fd78, %fd134, 0d7FF0000000000000, 0d7FF0000000000000;
	{
	.reg .b32 %temp; 
	mov.b64 	{%temp, %r49}, %fd134;
	}
	and.b32  	%r50, %r49, 2147483647;
	setp.eq.s32 	%p8, %r50, 0;
	selp.f64 	%fd136, 0dFFF0000000000000, %fd78, %p8;
$L__BB132_16:
	add.f64 	%fd137, %fd12, %fd136;
	add.s32 	%r118, %r118, %r4;
	setp.lt.u32 	%p10, %r118, %r28;
	@%p10 bra 	$L__BB132_2;
$L__BB132_17:
	shl.b32 	%r59, %r1, 3;
	mov.u32 	%r60, __smem_d;
	add.s32 	%r61, %r60, %r59;
	st.shared.f64 	[%r61], %fd137;
	barrier.sync 	0;
	barrier.sync 	0;
	barrier.sync 	0;
	barrier.sync 	0;
	setp.gt.u32 	%p11, %r1, 31;
	@%p11 bra 	$L__BB132_35;
	// begin inline asm
	activemask.b32 %r62;
	// end inline asm
	setp.ne.s32 	%p12, %r62, -1;
	@%p12 bra 	$L__BB132_20;
	// begin inline asm
	mov.b64 {%r70,%r71}, %fd137;
	// end inline asm
	shfl.sync.down.b32	%r73|%p16, %r71, 16, 31, -1;
	shfl.sync.down.b32	%r72|%p17, %r70, 16, 31, -1;
	// begin inline asm
	mov.b64 %fd138, {%r72,%r73};
	// end inline asm
	bra.uni 	$L__BB132_21;
$L__BB132_20:
	// begin inline asm
	mov.u32 %r63, %laneid;
	// end inline asm
	fns.b32 	%r68, %r62, %r63, 17;
	setp.gt.u32 	%p13, %r68, 31;
	selp.b32 	%r69, %r63, %r68, %p13;
	// begin inline asm
	mov.b64 {%r64,%r65}, %fd137;
	// end inline asm
	shfl.sync.idx.b32	%r67|%p14, %r65, %r69, 31, %r62;
	shfl.sync.idx.b32	%r66|%p15, %r64, %r69, 31, %r62;
	// begin inline asm
	mov.b64 %fd138, {%r66,%r67};
	// end inline asm
$L__BB132_21:
	setp.eq.s32 	%p18, %r62, -1;
	add.f64 	%fd27, %fd137, %fd138;
	@%p18 bra 	$L__BB132_23;
	// begin inline asm
	mov.u32 %r74, %laneid;
	// end inline asm
	fns.b32 	%r79, %r62, %r74, 9;
	setp.gt.u32 	%p19, %r79, 31;
	selp.b32 	%r80, %r74, %r79, %p19;
	// begin inline asm
	mov.b64 {%r75,%r76}, %fd27;
	// end inline asm
	shfl.sync.idx.b32	%r78|%p20, %r76, %r80, 31, %r62;
	shfl.sync.idx.b32	%r77|%p21, %r75, %r80, 31, %r62;
	// begin inline asm
	mov.b64 %fd139, {%r77,%r78};
	// end inline asm
	bra.uni 	$L__BB132_24;
$L__BB132_23:
	// begin inline asm
	mov.b64 {%r81,%r82}, %fd27;
	// end inline asm
	shfl.sync.down.b32	%r84|%p22, %r82, 8, 31, -1;
	shfl.sync.down.b32	%r83|%p23, %r81, 8, 31, -1;
	// begin inline asm
	mov.b64 %fd139, {%r83,%r84};
	// end inline asm
$L__BB132_24:
	setp.eq.s32 	%p24, %r62, -1;
	add.f64 	%fd31, %fd27, %fd139;
	@%p24 bra 	$L__BB132_26;
	// begin inline asm
	mov.u32 %r85, %laneid;
	// end inline asm
	fns.b32 	%r90, %r62, %r85, 5;
	setp.gt.u32 	%p25, %r90, 31;
	selp.b32 	%r91, %r85, %r90, %p25;
	// begin inline asm
	mov.b64 {%r86,%r87}, %fd31;
	// end inline asm
	shfl.sync.idx.b32	%r89|%p26, %r87, %r91, 31, %r62;
	shfl.sync.idx.b32	%r88|%p27, %r86, %r91, 31, %r62;
	// begin inline asm
	mov.b64 %fd140, {%r88,%r89};
	// end inline asm
	bra.uni 	$L__BB132_27;
$L__BB132_26:
	// begin inline asm
	mov.b64 {%r92,%r93}, %fd31;
	// end inline asm
	shfl.sync.down.b32	%r95|%p28, %r93, 4, 31, -1;
	shfl.sync.down.b32	%r94|%p29, %r92, 4, 31, -1;
	// begin inline asm
	mov.b64 %fd140, {%r94,%r95};
	// end inline asm
$L__BB132_27:
	setp.eq.s32 	%p30, %r62, -1;
	add.f64 	%fd35, %fd31, %fd140;
	@%p30 bra 	$L__BB132_29;
	// begin inline asm
	mov.u32 %r96, %laneid;
	// end inline asm
	fns.b32 	%r101, %r62, %r96, 3;
	setp.gt.u32 	%p31, %r101, 31;
	selp.b32 	%r102, %r96, %r101, %p31;
	// begin inline asm
	mov.b64 {%r97,%r98}, %fd35;
	// end inline asm
	shfl.sync.idx.b32	%r100|%p32, %r98, %r102, 31, %r62;
	shfl.sync.idx.b32	%r99|%p33, %r97, %r102, 31, %r62;
	// begin inline asm
	mov.b64 %fd141, {%r99,%r100};
	// end inline asm
	bra.uni 	$L__BB132_30;
$L__BB132_29:
	// begin inline asm
	mov.b64 {%r103,%r104}, %fd35;
	// end inline asm
	shfl.sync.down.b32	%r106|%p34, %r104, 2, 31, -1;
	shfl.sync.down.b32	%r105|%p35, %r103, 2, 31, -1;
	// begin inline asm
	mov.b64 %fd141, {%r105,%r106};
	// end inline asm
$L__BB132_30:
	setp.eq.s32 	%p36, %r62, -1;
	add.f64 	%fd39, %fd35, %fd141;
	@%p36 bra 	$L__BB132_32;
	// begin inline asm
	mov.u32 %r107, %laneid;
	// end inline asm
	fns.b32 	%r112, %r62, %r107, 2;
	setp.gt.u32 	%p37, %r112, 31;
	selp.b32 	%r113, %r107, %r112, %p37;
	// begin inline asm
	mov.b64 {%r108,%r109}, %fd39;
	// end inline asm
	shfl.sync.idx.b32	%r111|%p38, %r109, %r113, 31, %r62;
	shfl.sync.idx.b32	%r110|%p39, %r108, %r113, 31, %r62;
	// begin inline asm
	mov.b64 %fd142, {%r110,%r111};
	// end inline asm
	bra.uni 	$L__BB132_33;
$L__BB132_32:
	// begin inline asm
	mov.b64 {%r114,%r115}, %fd39;
	// end inline asm
	shfl.sync.down.b32	%r117|%p40, %r115, 1, 31, -1;
	shfl.sync.down.b32	%r116|%p41, %r114, 1, 31, -1;
	// begin inline asm
	mov.b64 %fd142, {%r116,%r117};
	// end inline asm
$L__BB132_33:
	add.f64 	%fd43, %fd39, %fd142;
	setp.ne.s32 	%p42, %r1, 0;
	@%p42 bra 	$L__BB132_35;
	cvta.to.global.u64 	%rd6, %rd4;
	mul.wide.u32 	%rd7, %r2, 8;
	add.s64 	%rd8, %rd6, %rd7;
	st.global.f64 	[%rd8], %fd43;
$L__BB132_35:
	ret;

}
	// .globl	_Z10reduceLog6IdLj1024ELb0EEvPT_S1_j
.visible .entry _Z10reduceLog6IdLj1024ELb0EEvPT_S1_j(
	.param .u64 .ptr .align 1 _Z10reduceLog6IdLj1024ELb0EEvPT_S1_j_param_0,
	.param .u64 .ptr .align 1 _Z10reduceLog6IdLj1024ELb0EEvPT_S1_j_param_1,
	.param .u32 _Z10reduceLog6IdLj1024ELb0EEvPT_S1_j_param_2
)
{
	.reg .pred 	%p<47>;
	.reg .b32 	%r<128>;
	.reg .b64 	%rd<11>;
	.reg .b64 	%fd<159>;

	ld.param.u64 	%rd3, [_Z10reduceLog6IdLj1024ELb0EEvPT_S1_j_param_0];
	ld.param.u64 	%rd2, [_Z10reduceLog6IdLj1024ELb0EEvPT_S1_j_param_1];
	ld.param.u32 	%r30, [_Z10reduceLog6IdLj1024ELb0EEvPT_S1_j_param_2];
	cvta.to.global.u64 	%rd1, %rd3;
	mov.u32 	%r1, %tid.x;
	mov.u32 	%r2, %ctaid.x;
	shl.b32 	%r31, %r2, 11;
	or.b32  	%r119, %r31, %r1;
	setp.ge.u32 	%p1, %r119, %r30;
	mov.f64 	%fd142, 0d0000000000000000;
	@%p1 bra 	$L__BB133_19;
	mov.b32 	%r32, 1127219200;
	mov.b32 	%r33, -2147483648;
	mov.b64 	%fd1, {%r33, %r32};
	mov.u32 	%r34, %nctaid.x;
	shl.b32 	%r4, %r34, 11;
	mov.f64 	%fd142, 0d0000000000000000;
$L__BB133_2:
	mul.wide.u32 	%rd4, %r119, 8;
	add.s64 	%rd5, %rd1, %rd4;
	ld.global.f64 	%fd143, [%rd5];
	{
	.reg .b32 %temp; 
	mov.b64 	{%temp, %r120}, %fd143;
	}
	{
	.reg .b32 %temp; 
	mov.b64 	{%r121, %temp}, %fd143;
	}
	setp.gt.s32 	%p2, %r120, 1048575;
	mov.b32 	%r122, -1023;
	@%p2 bra 	$L__BB133_4;
	mul.f64 	%fd143, %fd143, 0d4350000000000000;
	{
	.reg .b32 %temp; 
	mov.b64 	{%temp, %r120}, %fd143;
	}
	{
	.reg .b32 %temp; 
	mov.b64 	{%r121, %temp}, %fd143;
	}
	mov.b32 	%r122, -1077;
$L__BB133_4:
	add.s32 	%r37, %r120, -1;
	setp.gt.u32 	%p3, %r37, 2146435070;
	@%p3 bra 	$L__BB133_8;
	shr.u32 	%r40, %r120, 20;
	add.s32 	%r123, %r122, %r40;
	and.b32  	%r41, %r120, 1048575;
	or.b32  	%r42, %r41, 1072693248;
	mov.b64 	%fd144, {%r121, %r42};
	setp.lt.u32 	%p5, %r42, 1073127583;
	@%p5 bra 	$L__BB133_7;
	{
	.reg .b32 %temp; 
	mov.b64 	{%r43, %temp}, %fd144;
	}
	{
	.reg .b32 %temp; 
	mov.b64 	{%temp, %r44}, %fd144;
	}
	add.s32 	%r45, %r44, -1048576;
	mov.b64 	%fd144, {%r43, %r45};
	add.s32 	%r123, %r123, 1;
$L__BB133_7:
	add.f64 	%fd55, %fd144, 0dBFF0000000000000;
	add.f64 	%fd56, %fd144, 0d3FF0000000000000;
	rcp.approx.ftz.f64 	%fd57, %fd56;
	neg.f64 	%fd58, %fd56;
	fma.rn.f64 	%fd59, %fd58, %fd57, 0d3FF0000000000000;
	fma.rn.f64 	%fd60, %fd59, %fd59, %fd59;
	fma.rn.f64 	%fd61, %fd60, %fd57, %fd57;
	mul.f64 	%fd62, %fd55, %fd61;
	fma.rn.f64 	%fd63, %fd55, %fd61, %fd62;
	mul.f64 	%fd64, %fd63, %fd63;
	fma.rn.f64 	%fd65, %fd64, 0d3EB1380B3AE80F1E, 0d3ED0EE258B7A8B04;
	fma.rn.f64 	%fd66, %fd65, %fd64, 0d3EF3B2669F02676F;
	fma.rn.f64 	%fd67, %fd66, %fd64, 0d3F1745CBA9AB0956;
	fma.rn.f64 	%fd68, %fd67, %fd64, 0d3F3C71C72D1B5154;
	fma.rn.f64 	%fd69, %fd68, %fd64, 0d3F624924923BE72D;
	fma.rn.f64 	%fd70, %fd69, %fd64, 0d3F8999999999A3C4;
	fma.rn.f64 	%fd71, %fd70, %fd64, 0d3FB5555555555554;
	sub.f64 	%fd72, %fd55, %fd63;
	add.f64 	%fd73, %fd72, %fd72;
	neg.f64 	%fd74, %fd63;
	fma.rn.f64 	%fd75, %fd74, %fd55, %fd73;
	mul.f64 	%fd76, %fd61, %fd75;
	mul.f64 	%fd77, %fd64, %fd71;
	fma.rn.f64 	%fd78, %fd77, %fd63, %fd76;
	xor.b32  	%r46, %r123, -2147483648;
	mov.b32 	%r47, 1127219200;
	mov.b64 	%fd79, {%r46, %r47};
	sub.f64 	%fd80, %fd79, %fd1;
	fma.rn.f64 	%fd81, %fd80, 0d3FE62E42FEFA39EF, %fd63;
	fma.rn.f64 	%fd82, %fd80, 0dBFE62E42FEFA39EF, %fd81;
	sub.f64 	%fd83, %fd82, %fd63;
	sub.f64 	%fd84, %fd78, %fd83;
	fma.rn.f64 	%fd85, %fd80, 0d3C7ABC9E3B39803F, %fd84;
	add.f64 	%fd145, %fd81, %fd85;
	bra.uni 	$L__BB133_9;
$L__BB133_8:
	fma.rn.f64 	%fd54, %fd143, 0d7FF0000000000000, 0d7FF0000000000000;
	{
	.reg .b32 %temp; 
	mov.b64 	{%temp, %r38}, %fd143;
	}
	and.b32  	%r39, %r38, 2147483647;
	setp.eq.s32 	%p4, %r39, 0;
	selp.f64 	%fd145, 0dFFF0000000000000, %fd54, %p4;
$L__BB133_9:
	add.f64 	%fd142, %fd142, %fd145;
	add.s32 	%r16, %r119, 1024;
	setp.ge.u32 	%p6, %r16, %r30;
	@%p6 bra 	$L__BB133_18;
	mul.wide.u32 	%rd6, %r16, 8;
	add.s64 	%rd7, %rd1, %rd6;
	ld.global.f64 	%fd146, [%rd7];
	{
	.reg .b32 %temp; 
	mov.b64 	{%temp, %r124}, %fd146;
	}
	{
	.reg .b32 %temp; 
	mov.b64 	{%r125, %temp}, %fd146;
	}
	setp.gt.s32 	%p7, %r124, 1048575;
	mov.b32 	%r126, -1023;
	@%p7 bra 	$L__BB133_12;
	mul.f64 	%fd146, %fd146, 0d4350000000000000;
	{
	.reg .b32 %temp; 
	mov.b64 	{%temp, %r124}, %fd146;
	}
	{
	.reg .b32 %temp; 
	mov.b64 	{%r125, %temp}, %fd146;
	}
	mov.b32 	%r126, -1077;
$L__BB133_12:
	add.s32 	%r50, %r124, -1;
	setp.gt.u32 	%p8, %r50, 2146435070;
	@%p8 bra 	$L__BB133_16;
	shr.u32 	%r53, %r124, 20;
	add.s32 	%r127, %r126, %r53;
	and.b32  	%r54, %r124, 1048575;
	or.b32  	%r55, %r54, 1072693248;
	mov.b64 	%fd147, {%r125, %r55};
	setp.lt.u32 	%p10, %r55, 1073127583;
	@%p10 bra 	$L__BB133_15;
	{
	.reg .b32 %temp; 
	mov.b64 	{%r56, %temp}, %fd147;
	}
	{
	.reg .b32 %temp; 
	mov.b64 	{%temp, %r57}, %fd147;
	}
	add.s32 	%r58, %r57, -1048576;
	mov.b64 	%fd147, {%r56, %r58};
	add.s32 	%r127, %r127, 1;
$L__BB133_15:
	add.f64 	%fd87, %fd147, 0dBFF0000000000000;
	add.f64 	%fd88, %fd147, 0d3FF0000000000000;
	rcp.approx.ftz.f64 	%fd89, %fd88;
	neg.f64 	%fd90, %fd88;
	fma.rn.f64 	%fd91, %fd90, %fd89, 0d3FF0000000000000;
	fma.rn.f64 	%fd92, %fd91, %fd91, %fd91;
	fma.rn.f64 	%fd93, %fd92, %fd89, %fd89;
	mul.f64 	%fd94, %fd87, %fd93;
	fma.rn.f64 	%fd95, %fd87, %fd93, %fd94;
	mul.f64 	%fd96, %fd95, %fd95;
	fma.rn.f64 	%fd97, %fd96, 0d3EB1380B3AE80F1E, 0d3ED0EE258B7A8B04;
	fma.rn.f64 	%fd98, %fd97, %fd96, 0d3EF3B2669F02676F;
	fma.rn.f64 	%fd99, %fd98, %fd96, 0d3F1745CBA9AB0956;
	fma.rn.f64 	%fd100, %fd99, %fd96, 0d3F3C71C72D1B5154;
	fma.rn.f64 	%fd101, %fd100, %fd96, 0d3F624924923BE72D;
	fma.rn.f64 	%fd102, %fd101, %fd96, 0d3F8999999999A3C4;
	fma.rn.f64 	%fd103, %fd102, %fd96, 0d3FB5555555555554;
	sub.f64 	%fd104, %fd87, %fd95;
	add.f64 	%fd105, %fd104, %fd104;
	neg.f64 	%fd106, %fd95;
	fma.rn.f64 	%fd107, %fd106, %fd87, %fd105;
	mul.f64 	%fd108, %fd93, %fd107;
	mul.f64 	%fd109, %fd96, %fd103;
	fma.rn.f64 	%fd110, %fd109, %fd95, %fd108;
	xor.b32  	%r59, %r127, -2147483648;
	mov.b32 	%r60, 1127219200;
	mov.b64 	%fd111, {%r59, %r60};
	sub.f64 	%fd112, %fd111, %fd1;
	fma.rn.f64 	%fd113, %fd112, 0d3FE62E42FEFA39EF, %fd95;
	fma.rn.f64 	%fd114, %fd112, 0dBFE62E42FEFA39EF, %fd113;
	sub.f64 	%fd115, %fd114, %fd95;
	sub.f64 	%fd116, %fd110, %fd115;
	fma.rn.f64 	%fd117, %fd112, 0d3C7ABC9E3B39803F, %fd116;
	add.f64 	%fd148, %fd113, %fd117;
	bra.uni 	$L__BB133_17;
$L__BB133_16:
	fma.rn.f64 	%fd86, %fd146, 0d7FF0000000000000, 0d7FF0000000000000;
	{
	.reg .b32 %temp; 
	mov.b64 	{%temp, %r51}, %fd146;
	}
	and.b32  	%r52, %r51, 2147483647;
	setp.eq.s32 	%p9, %r52, 0;
	selp.f64 	%fd148, 0dFFF0000000000000, %fd86, %p9;
$L__BB133_17:
	add.f64 	%fd142, %fd142, %fd148;
$L__BB133_18:
	add.s32 	%r119, %r119, %r4;
	setp.lt.u32 	%p11, %r119, %r30;
	@%p11 bra 	$L__BB133_2;
$L__BB133_19:
	shl.b32 	%r61, %r1, 3;
	mov.u32 	%r62, __smem_d;
	add.s32 	%r28, %r62, %r61;
	st.shared.f64 	[%r28], %fd142;
	barrier.sync 	0;
	setp.gt.u32 	%p12, %r1, 255;
	@%p12 bra 	$L__BB133_21;
	ld.shared.f64 	%fd118, [%r28+2048];
	add.f64 	%fd142, %fd142, %fd118;
	st.shared.f64 	[%r28], %fd142;
$L__BB133_21:
	barrier.sync 	0;
	setp.gt.u32 	%p13, %r1, 127;
	@%p13 bra 	$L__BB133_23;
	ld.shared.f64 	%fd119, [%r28+1024];
	add.f64 	%fd142, %fd142, %fd119;
	st.shared.f64 	[%r28], %fd142;
$L__BB133_23:
	barrier.sync 	0;
	setp.gt.u32 	%p14, %r1, 63;
	@%p14 bra 	$L__BB133_25;
	ld.shared.f64 	%fd120, [%r28+512];
	add.f64 	%fd142, %fd142, %fd120;
	st.shared.f64 	[%r28], %fd142;
$L__BB133_25:
	barrier.sync 	0;
	setp.gt.u32 	%p15, %r1, 31;
	@%p15 bra 	$L__BB133_43;
	// begin inline asm
	activemask.b32 %r63;
	// end inline asm
	ld.shared.f64 	%fd121, [%r28+256];
	add.f64 	%fd31, %fd142, %fd121;
	setp.ne.s32 	%p16, %r63, -1;
	@%p16 bra 	$L__BB133_28;
	// begin inline asm
	mov.b64 {%r71,%r72}, %fd31;
	// end inline asm
	shfl.sync.down.b32	%r74|%p20, %r72, 16, 31, -1;
	shfl.sync.down.b32	%r73|%p21, %r71, 16, 31, -1;
	// begin inline asm
	mov.b64 %fd154, {%r73,%r74};
	// end inline asm
	bra.uni 	$L__BB133_29;
$L__BB133_28:
	// begin inline asm
	mov.u32 %r64, %laneid;
	// end inline asm
	fns.b32 	%r69, %r63, %r64, 17;
	setp.gt.u32 	%p17, %r69, 31;
	selp.b32 	%r70, %r64, %r69, %p17;
	// begin inline asm
	mov.b64 {%r65,%r66}, %fd31;
	// end inline asm
	shfl.sync.idx.b32	%r68|%p18, %r66, %r70, 31, %r63;
	shfl.sync.idx.b32	%r67|%p19, %r65, %r70, 31, %r63;
	// begin inline asm
	mov.b64 %fd154, {%r67,%r68};
	// end inline asm
$L__BB133_29:
	setp.eq.s32 	%p22, %r63, -1;
	add.f64 	%fd35, %fd31, %fd154;
	@%p22 bra 	$L__BB133_31;
	// begin inline asm
	mov.u32 %r75, %laneid;
	// end inline asm
	fns.b32 	%r80, %r63, %r75, 9;
	setp.gt.u32 	%p23, %r80, 31;
	selp.b32 	%r81, %r75, %r80, %p23;
	// begin inline asm
	mov.b64 {%r76,%r77}, %fd35;
	// end inline asm
	shfl.sync.idx.b32	%r79|%p24, %r77, %r81, 31, %r63;
	shfl.sync.idx.b32	%r78|%p25, %r76, %r81, 31, %r63;
	// begin inline asm
	mov.b64 %fd155, {%r78,%r79};
	// end inline asm
	bra.uni 	$L__BB133_32;
$L__BB133_31:
	// begin inline asm
	mov.b64 {%r82,%r83}, %fd35;
	// end inline asm
	shfl.sync.down.b32	%r85|%p26, %r83, 8, 31, -1;
	shfl.sync.down.b32	%r84|%p27, %r82, 8, 31, -1;
	// begin inline asm
	mov.b64 %fd155, {%r84,%r85};
	// end inline asm
$L__BB133_32:
	setp.eq.s32 	%p28, %r63, -1;
	add.f64 	%fd39, %fd35, %fd155;
	@%p28 bra 	$L__BB133_34;
	// begin inline asm
	mov.u32 %r86, %laneid;
	// end inline asm
	fns.b32 	%r91, %r63, %r86, 5;
	setp.gt.u32 	%p29, %r91, 31;
	selp.b32 	%r92, %r86, %r91, %p29;
	// begin inline asm
	mov.b64 {%r87,%r88}, %fd39;
	// end inline asm
	shfl.sync.idx.b32	%r90|%p30, %r88, %r92, 31, %r63;
	shfl.sync.idx.b32	%r89|%p31, %r87, %r92, 31, %r63;
	// begin inline asm
	mov.b64 %fd156, {%r89,%r90};
	// end inline asm
	bra.uni 	$L__BB133_35;
$L__BB133_34:
	// begin inline asm
	mov.b64 {%r93,%r94}, %fd39;
	// end inline asm
	shfl.sync.down.b32	%r96|%p32, %r94, 4, 31, -1;
	shfl.sync.down.b32	%r95|%p33, %r93, 4, 31, -1;
	// begin inline asm
	mov.b64 %fd156, {%r95,%r96};
	// end inline asm
$L__BB133_35:
	setp.eq.s32 	%p34, %r63, -1;
	add.f64 	%fd43, %fd39, %fd156;
	@%p34 bra 	$L__BB133_37;
	// begin inline asm
	mov.u32 %r97, %laneid;
	// end inline asm
	fns.b32 	%r102, %r63, %r97, 3;
	setp.gt.u32 	%p35, %r102, 31;
	selp.b32 	%r103, %r97, %r102, %p35;
	// begin inline asm
	mov.b64 {%r98,%r99}, %fd43;
	// end inline asm
	shfl.sync.idx.b32	%r101|%p36, %r99, %r103, 31, %r63;
	shfl.sync.idx.b32	%r100|%p37, %r98, %r103, 31, %r63;
	// begin inline asm
	mov.b64 %fd157, {%r100,%r101};
	// end inline asm
	bra.uni 	$L__BB133_38;
$L__BB133_37:
	// begin inline asm
	mov.b64 {%r104,%r105}, %fd43;
	// end inline asm
	shfl.sync.down.b32	%r107|%p38, %r105, 2, 31, -1;
	shfl.sync.down.b32	%r106|%p39, %r104, 2, 31, -1;
	// begin inline asm
	mov.b64 %fd157, {%r106,%r107};
	// end inline asm
$L__BB133_38:
	setp.eq.s32 	%p40, %r63, -1;
	add.f64 	%fd47, %fd43, %fd157;
	@%p40 bra 	$L__BB133_40;
	// begin inline asm
	mov.u32 %r108, %laneid;
	// end inline asm
	fns.b32 	%r113, %r63, %r108, 2;
	setp.gt.u32 	%p41, %r113, 31;
	selp.b32 	%r114, %r108, %r113, %p41;
	// begin inline asm
	mov.b64 {%r109,%r110}, %fd47;
	// end inline asm
	shfl.sync.idx.b32	%r112|%p42, %r110, %r114, 31, %r63;
	shfl.sync.idx.b32	%r111|%p43, %r109, %r114, 31, %r63;
	// begin inline asm
	mov.b64 %fd158, {%r111,%r112};
	// end inline asm
	bra.uni 	$L__BB133_41;
$L__BB133_40:
	// begin inline asm
	mov.b64 {%r115,%r116}, %fd47;
	// end inline asm
	shfl.sync.down.b32	%r118|%p44, %r116, 1, 31, -1;
	shfl.sync.down.b32	%r117|%p45, %r115, 1, 31, -1;
	// begin inline asm
	mov.b64 %fd158, {%r117,%r118};
	// end inline asm
$L__BB133_41:
	add.f64 	%fd51, %fd47, %fd158;
	setp.ne.s32 	%p46, %r1, 0;
	@%p46 bra 	$L__BB133_43;
	cvta.to.global.u64 	%rd8, %rd2;
	mul.wide.u32 	%rd9, %r2, 8;
	add.s64 	%rd10, %rd8, %rd9;
	st.global.f64 	[%rd10], %fd51;
$L__BB133_43:
	ret;

}
	// .globl	_Z10reduceLog6IdLj512ELb0EEvPT_S1_j
.visible .entry _Z10reduceLog6IdLj512ELb0EEvPT_S1_j(
	.param .u64 .ptr .align 1 _Z10reduceLog6IdLj512ELb0EEvPT_S1_j_param_0,
	.param .u64 .ptr .align 1 _Z10reduceLog6IdLj512ELb0EEvPT_S1_j_param_1,
	.param .u32 _Z10reduceLog6IdLj512ELb0EEvPT_S1_j_param_2
)
{
	.reg .pred 	%p<47>;
	.reg .b32 	%r<128>;
	.reg .b64 	%rd<11>;
	.reg .b64 	%fd<159>;

	ld.param.u64 	%rd3, [_Z10reduceLog6IdLj512ELb0EEvPT_S1_j_param_0];
	ld.param.u64 	%rd2, [_Z10reduceLog6IdLj512ELb0EEvPT_S1_j_param_1];
	ld.param.u32 	%r30, [_Z10reduceLog6IdLj512ELb0EEvPT_S1_j_param_2];
	cvta.to.global.u64 	%rd1, %rd3;
	mov.u32 	%r1, %tid.x;
	mov.u32 	%r2, %ctaid.x;
	shl.b32 	%r31, %r2, 10;
	or.b32  	%r119, %r31, %r1;
	setp.ge.u32 	%p1, %r119, %r30;
	mov.f64 	%fd142, 0d0000000000000000;
	@%p1 bra 	$L__BB134_19;
	mov.b32 	%r32, 1127219200;
	mov.b32 	%r33, -2147483648;
	mov.b64 	%fd1, {%r33, %r32};
	mov.u32 	%r34, %nctaid.x;
	shl.b32 	%r4, %r34, 10;
	mov.f64 	%fd142, 0d0000000000000000;
$L__BB134_2:
	mul.wide.u32 	%rd4, %r119, 8;
	add.s64 	%rd5, %rd1, %rd4;
	ld.global.f64 	%fd143, [%rd5];
	{
	.reg .b32 %temp; 
	mov.b64 	{%temp, %r120}, %fd143;
	}
	{
	.reg .b32 %temp; 
	mov.b64 	{%r121, %temp}, %fd143;
	}
	setp.gt.s32 	%p2, %r120, 1048575;
	mov.b32 	%r122, -1023;
	@%p2 bra 	$L__BB134_4;
	mul.f64 	%fd143, %fd143, 0d4350000000000000;
	{
	.reg .b32 %temp; 
	mov.b64 	{%temp, %r120}, %fd143;
	}
	{
	.reg .b32 %temp; 
	mov.b64 	{%r121, %temp}, %fd143;
	}
	mov.b32 	%r122, -1077;
$L__BB134_4:
	add.s32 	%r37, %r120, -1;
	setp.gt.u32 	%p3, %r37, 2146435070;
	@%p3 bra 	$L__BB134_8;
	shr.u32 	%r40, %r120, 20;
	add.s32 	%r123, %r122, %r40;
	and.b32  	%r41, %r120, 1048575;
	or.b32  	%r42, %r41, 1072693248;
	mov.b64 	%fd144, {%r121, %r42};
	setp.lt.u32 	%p5, %r42, 1073127583;
	@%p5 bra 	$L__BB134_7;
	{
	.reg .b32 %temp; 
	mov.b64 	{%r43, %temp}, %fd144;
	}
	{
	.reg .b32 %temp; 
	mov.b64 	{%temp, %r44}, %fd144;
	}
	add.s32 	%r45, %r44, -1048576;
	mov.b64 	%fd144, {%r43, %r45};
	add.s32 	%r123, %r123, 1;
$L__BB134_7:
	add.f64 	%fd55, %fd144, 0dBFF0000000000000;
	add.f64 	%fd56, %fd144, 0d3FF0000000000000;
	rcp.approx.ftz.f64 	%fd57, %fd56;
	neg.f64 	%fd58, %fd56;
	fma.rn.f64 	%fd59, %fd58, %fd57, 0d3FF0000000000000;
	fma.rn.f64 	%fd60, %fd59, %fd59, %fd59;
	fma.rn.f64 	%fd61, %fd60, %fd57, %fd57;
	mul.f64 	%fd62, %fd55, %fd61;
	fma.rn.f64 	%fd63, %fd55, %fd61, %fd62;
	mul.f64 	%fd64, %fd63, %fd63;
	fma.rn.f64 	%fd65, %fd64, 0d3EB1380B3AE80F1E, 0d3ED0EE258B7A8B04;
	fma.rn.f64 	%fd66, %fd65, %fd64, 0d3EF3B2669F02676F;
	fma.rn.f64 	%fd67, %fd66, %fd64, 0d3F1745CBA9AB0956;
	fma.rn.f64 	%fd68, %fd67, %fd64, 0d3F3C71C72D1B5154;
	fma.rn.f64 	%fd69, %fd68, %fd64, 0d3F624924923BE72D;
	fma.rn.f64 	%fd70, %fd69, %fd64, 0d3F8999999999A3C4;
	fma.rn.f64 	%fd71, %fd70, %fd64, 0d3FB5555555555554;
	sub.f64 	%fd72, %fd55, %fd63;
	add.f64 	%fd73, %fd72, %fd72;
	neg.f64 	%fd74, %fd63;
	fma.rn.f64 	%fd75, %fd74, %fd55, %fd73;
	mul.f64 	%fd76, %fd61, %fd75;
	mul.f64 	%fd77, %fd64, %fd71;
	fma.rn.f64 	%fd78, %fd77, %fd63, %fd76;
	xor.b32  	%r46, %r123, -2147483648;
	mov.b32 	%r47, 1127219200;
	mov.b64 	%fd79, {%r46, %r47};
	sub.f64 	%fd80, %fd79, %fd1;
	fma.rn.f64 	%fd81, %fd80, 0d3FE62E42FEFA39EF, %fd63;
	fma.rn.f64 	%fd82, %fd80, 0dBFE62E42FEFA39EF, %fd81;
	sub.f64 	%fd83, %fd82, %fd63;
	sub.f64 	%fd84, %fd78, %fd83;
	fma.rn.f64 	%fd85, %fd80, 0d3C7ABC9E3B39803F, %fd84;
	add.f64 	%fd145, %fd81, %fd85;
	bra.uni 	$L__BB134_9;
$L__BB134_8:
	fma.rn.f64 	%fd54, %fd143, 0d7FF0000000000000, 0d7FF0000000000000;
	{
	.reg .b32 %temp; 
	mov.b64 	{%temp, %r38}, %fd143;
	}
	and.b32  	%r39, %r38, 2147483647;
	setp.eq.s32 	%p4, %r39, 0;
	selp.f64 	%fd145, 0dFFF0000000000000, %fd54, %p4;
$L__BB134_9:
	add.f64 	%fd142, %fd142, %fd145;
	add.s32 	%r16, %r119, 512;
	setp.ge.u32 	%p6, %r16, %r30;
	@%p6 bra 	$L__BB134_18;
	mul.wide.u32 	%rd6, %r16, 8;
	add.s64 	%rd7, %rd1, %rd6;
	ld.global.f64 	%fd146, [%rd7];
	{
	.reg .b32 %temp; 
	mov.b64 	{%temp, %r124}, %fd146;
	}
	{
	.reg .b32 %temp; 
	mov.b64 	{%r125, %temp}, %fd146;
	}
	setp.gt.s32 	%p7, %r124, 1048575;
	mov.b32 	%r126, -1023;
	@%p7 bra 	$L__BB134_12;
	mul.f64 	%fd146, %fd146, 0d4350000000000000;
	{
	.reg .b32 %temp; 
	mov.b64 	{%temp, %r124}, %fd146;
	}
	{
	.reg .b32 %temp; 
	mov.b64 	{%r125, %temp}, %fd146;
	}
	mov.b32 	%r126, -1077;
$L__BB134_12:
	add.s32 	%r50, %r124, -1;
	setp.gt.u32 	%p8, %r50, 2146435070;
	@%p8 bra 	$L__BB134_16;
	shr.u32 	%r53, %r124, 20;
	add.s32 	%r127, %r126, %r53;
	and.b32  	%r54, %r124, 1048575;
	or.b32  	%r55, %r54, 1072693248;
	mov.b64 	%fd147, {%r125, %r55};
	setp.lt.u32 	%p10, %r55, 1073127583;
	@%p10 bra 	$L__BB134_15;
	{
	.reg .b32 %temp; 
	mov.b64 	{%r56, %temp}, %fd147;
	}
	{
	.reg .b32 %temp; 
	mov.b64 	{%temp, %r57}, %fd147;
	}
	add.s32 	%r58, %r57, -1048576;
	mov.b64 	%fd147, {%r56, %r58};
	add.s32 	%r127, %r127, 1;
$L__BB134_15:
	add.f64 	%fd87, %fd147, 0dBFF0000000000000;
	add.f64 	%fd88, %fd147, 0d3FF0000000000000;
	rcp.approx.ftz.f64 	%fd89, %fd88;
	neg.f64 	%fd90, %fd88;
	fma.rn.f64 	%fd91, %fd90, %fd89, 0d3FF0000000000000;
	fma.rn.f64 	%fd92, %fd91, %fd91, %fd91;
	fma.rn.f64 	%fd93, %fd92, %fd89, %fd89;
	mul.f64 	%fd94, %fd87, %fd93;
	fma.rn.f64 	%fd95, %fd87, %fd93, %fd94;
	mul.f64 	%fd96, %fd95, %fd95;
	fma.rn.f64 	%fd97, %fd96, 0d3EB1380B3AE80F1E, 0d3ED0EE258B7A8B04;
	fma.rn.f64 	%fd98, %fd97, %fd96, 0d3EF3B2669F02676F;
	fma.rn.f64 	%fd99, %fd98, %fd96, 0d3F1745CBA9AB0956;
	fma.rn.f64 	%fd100, %fd99, %fd96, 0d3F3C71C72D1B5154;
	fma.rn.f64 	%fd101, %fd100, %fd96, 0d3F624924923BE72D;
	fma.rn.f64 	%fd102, %fd101, %fd96, 0d3F8999999999A3C4;
	fma.rn.f64 	%fd103, %fd102, %fd96, 0d3FB5555555555554;
	sub.f64 	%fd104, %fd87, %fd95;
	add.f64 	%fd105, %fd104, %fd104;
	neg.f64 	%fd106, %fd95;
	fma.rn.f64 	%fd107, %fd106, %fd87, %fd105;
	mul.f64 	%fd108, %fd93, %fd107;
	mul.f64 	%fd109, %fd96, %fd103;
	fma.rn.f64 	%fd110, %fd109, %fd95, %fd108;
	xor.b32  	%r59, %r127, -2147483648;
	mov.b32 	%r60, 1127219200;
	mov.b64 	%fd111, {%r59, %r60};
	sub.f64 	%fd112, %fd111, %fd1;
	fma.rn.f64 	%fd113, %fd112, 0d3FE62E42FEFA39EF, %fd95;
	fma.rn.f64 	%fd114, %fd112, 0dBFE62E42FEFA39EF, %fd113;
	sub.f64 	%fd115, %fd114, %fd95;
	sub.f64 	%fd116, %fd110, %fd115;
	fma.rn.f64 	%fd117, %fd112, 0d3C7ABC9E3B39803F, %fd116;
	add.f64 	%fd148, %fd113, %fd117;
	bra.uni 	$L__BB134_17;
$L__BB134_16:
	fma.rn.f64 	%fd86, %fd146, 0d7FF0000000000000, 0d7FF0000000000000;
	{
	.reg .b32 %temp; 
	mov.b64 	{%temp, %r51}, %fd146;
	}
	and.b32  	%r52, %r51, 2147483647;
	setp.eq.s32 	%p9, %r52, 0;
	selp.f64 	%fd148, 0dFFF0000000000000, %fd86, %p9;
$L__BB134_17:
	add.f64 	%fd142, %fd142, %fd148;
$L__BB134_18:
	add.s32 	%r119, %r119, %r4;
	setp.lt.u32 	%p11, %r119, %r30;
	@%p11 bra 	$L__BB134_2;
$L__BB134_19:
	shl.b32 	%r61, %r1, 3;
	mov.u32 	%r62, __smem_d;
	add.s32 	%r28, %r62, %r61;
	st.shared.f64 	[%r28], %fd142;
	barrier.sync 	0;
	setp.gt.u32 	%p12, %r1, 255;
	@%p12 bra 	$L__BB134_21;
	ld.shared.f64 	%fd118, [%r28+2048];
	add.f64 	%fd142, %fd142, %fd118;
	st.shared.f64 	[%r28], %fd142;
$L__BB134_21:
	barrier.sync 	0;
	setp.gt.u32 	%p13, %r1, 127;
	@%p13 bra 	$L__BB134_23;
	ld.shared.f64 	%fd119, [%r28+1024];
	add.f64 	%fd142, %fd142, %fd119;
	st.shared.f64 	[%r28], %fd142;
$L__BB134_23:
	barrier.sync 	0;
	setp.gt.u32 	%p14, %r1, 63;
	@%p14 bra 	$L__BB134_25;
	ld.shared.f64 	%fd120, [%r28+512];
	add.f64 	%fd142, %fd142, %fd120;
	st.shared.f64 	[%r28], %fd142;
$L__BB134_25:
	barrier.sync 	0;
	setp.gt.u32 	%p15, %r1, 31;
	@%p15 bra 	$L__BB134_43;
	// begin inline asm
	activemask.b32 %r63;
	// end inline asm
	ld.shared.f64 	%fd121, [%r28+256];
	add.f64 	%fd31, %fd142, %fd121;
	setp.ne.s32 	%p16, %r63, -1;
	@%p16 bra 	$L__BB134_28;
	// begin inline asm
	mov.b64 {%r71,%r72}, %fd31;
	// end inline asm
	shfl.sync.down.b32	%r74|%p20, %r72, 16, 31, -1;
	shfl.sync.down.b32	%r73|%p21, %r71, 16, 31, -1;
	// begin inline asm
	mov.b64 %fd154, {%r73,%r74};
	// end inline asm
	bra.uni 	$L__BB134_29;
$L__BB134_28:
	// begin inline asm
	mov.u32 %r64, %laneid;
	// end inline asm
	fns.b32 	%r69, %r63, %r64, 17;
	setp.gt.u32 	%p17, %r69, 31;
	selp.b32 	%r70, %r64, %r69, %p17;
	// begin inline asm
	mov.b64 {%r65,%r66}, %fd31;
	// end inline asm
	shfl.sync.idx.b32	%r68|%p18, %r66, %r70, 31, %r63;
	shfl.sync.idx.b32	%r67|%p19, %r65, %r70, 31, %r63;
	// begin inline asm
	mov.b64 %fd154, {%r67,%r68};
	// end inline asm
$L__BB134_29:
	setp.eq.s32 	%p22, %r63, -1;
	add.f64 	%fd35, %fd31, %fd154;
	@%p22 bra 	$L__BB134_31;
	// begin inline asm
	mov.u32 %r75, %laneid;
	// end inline asm
	fns.b32 	%r80, %r63, %r75, 9;
	setp.gt.u32 	%p23, %r80, 31;
	selp.b32 	%r81, %r75, %r80, %p23;
	// begin inline asm
	mov.b64 {%r76,%r77}, %fd35;
	// end inline asm
	shfl.sync.idx.b32	%r79|%p24, %r77, %r81, 31, %r63;
	shfl.sync.idx.b32	%r78|%p25, %r76, %r81, 31, %r63;
	// begin inline asm
	mov.b64 %fd155, {%r78,%r79};
	// end inline asm
	bra.uni 	$L__BB134_32;
$L__BB134_31:
	// begin inline asm
	mov.b64 {%r82,%r83}, %fd35;
	// end inline asm
	shfl.sync.down.b32	%r85|%p26, %r83, 8, 31, -1;
	shfl.sync.down.b32	%r84|%p27, %r82, 8, 31, -1;
	// begin inline asm
	mov.b64 %fd155, {%r84,%r85};
	// end inline asm
$L__BB134_32:
	setp.eq.s32 	%p28, %r63, -1;
	add.f64 	%fd39, %fd35, %fd155;
	@%p28 bra 	$L__BB134_34;
	// begin inline asm
	mov.u32 %r86, %laneid;
	// end inline asm
	fns.b32 	%r91, %r63, %r86, 5;
	setp.gt.u32 	%p29, %r91, 31;
	selp.b32 	%r92, %r86, %r91, %p29;
	// begin inline asm
	mov.b64 {%r87,%r88}, %fd39;
	// end inline asm
	shfl.sync.idx.b32	%r90|%p30, %r88, %r92, 31, %r63;
	shfl.sync.idx.b32	%r89|%p31, %r87, %r92, 31, %r63;
	// begin inline asm
	mov.b64 %fd156, {%r89,%r90};
	// end inline asm
	bra.uni 	$L__BB134_35;
$L__BB134_34:
	// begin inline asm
	mov.b64 {%r93,%r94}, %fd39;
	// end inline asm
	shfl.sync.down.b32	%r96|%p32, %r94, 4, 31, -1;
	shfl.sync.down.b32	%r95|%p33, %r93, 4, 31, -1;
	// begin inline asm
	mov.b64 %fd156, {%r95,%r96};
	// end inline asm
$L__BB134_35:
	setp.eq.s32 	%p34, %r63, -1;
	add.f64 	%fd43, %fd39, %fd156;
	@%p34 bra 	$L__BB134_37;
	// begin inline asm
	mov.u32 %r97, %laneid;
	// end inline asm
	fns.b32 	%r102, %r63, %r97, 3;
	setp.gt.u32 	%p35, %r102, 31;
	selp.b32 	%r103, %r97, %r102, %p35;
	// begin inline asm
	mov.b64 {%r98,%r99}, %fd43;
	// end inline asm
	shfl.sync.idx.b32	%r101|%p36, %r99, %r103, 31, %r63;
	shfl.sync.idx.b32	%r100|%p37, %r98, %r103, 31, %r63;
	// begin inline asm
	mov.b64 %fd157, {%r100,%r101};
	// end inline asm
	bra.uni 	$L__BB134_38;
$L__BB134_37:
	// begin inline asm
	mov.b64 {%r104,%r105}, %fd43;
	// end inline asm
	shfl.sync.down.b32	%r107|%p38, %r105, 2, 31, -1;
	shfl.sync.down.b32	%r106|%p39, %r104, 2, 31, -1;
	// begin inline asm
	mov.b64 %fd157, {%r106,%r107};
	// end inline asm
$L__BB134_38:
	setp.eq.s32 	%p40, %r63, -1;
	add.f64 	%fd47, %fd43, %fd157;
	@%p40 bra 	$L__BB134_40;
	// begin inline asm
	mov.u32 %r108, %laneid;
	// end inline asm
	fns.b32 	%r113, %r63, %r108, 2;
	setp.gt.u32 	%p41, %r113, 31;
	selp.b32 	%r114, %r108, %r113, %p41;
	// begin inline asm
	mov.b64 {%r109,%r110}, %fd47;
	// end inline asm
	shfl.sync.idx.b32	%r112|%p42, %r110, %r114, 31, %r63;
	shfl.sync.idx.b32	%r111|%p43, %r109, %r114, 31, %r63;
	// begin inline asm
	mov.b64 %fd158, {%r111,%r112};
	// end inline asm
	bra.uni 	$L__BB134_41;
$L__BB134_40:
	// begin inline asm
	mov.b64 {%r115,%r116}, %fd47;
	// end inline asm
	shfl.sync.down.b32	%r118|%p44, %r116, 1, 31, -1;
	shfl.sync.down.b32	%r117|%p45, %r115, 1, 31, -1;
	// begin inline asm
	mov.b64 %fd158, {%r117,%r118};
	// end inline asm
$L__BB134_41:
	add.f64 	%fd51, %fd47, %fd158;
	setp.ne.s32 	%p46, %r1, 0;
	@%p46 bra 	$L__BB134_43;
	cvta.to.global.u64 	%rd8, %rd2;
	mul.wide.u32 	%rd9, %r2, 8;
	add.s64 	%rd10, %rd8, %rd9;
	st.global.f64 	[%rd10], %fd51;
$L__BB134_43:
	ret;

}
	// .globl	_Z10reduceLog6IdLj256ELb0EEvPT_S1_j
.visible .entry _Z10reduceLog6IdLj256ELb0EEvPT_S1_j(
	.param .u64 .ptr .align 1 _Z10reduceLog6IdLj256ELb0EEvPT_S1_j_param_0,
	.param .u64 .ptr .align 1 _Z10reduceLog6IdLj256ELb0EEvPT_S1_j_param_1,
	.param .u32 _Z10reduceLog6IdLj256ELb0EEvPT_S1_j_param_2
)
{
	.reg .pred 	%p<46>;
	.reg .b32 	%r<128>;
	.reg .b64 	%rd<11>;
	.reg .b64 	%fd<155>;

	ld.param.u64 	%rd3, [_Z10reduceLog6IdLj256ELb0EEvPT_S1_j_param_0];
	ld.param.u64 	%rd2, [_Z10reduceLog6IdLj256ELb0EEvPT_S1_j_param_1];
	ld.param.u32 	%r30, [_Z10reduceLog6IdLj256ELb0EEvPT_S1_j_param_2];
	cvta.to.global.u64 	%rd1, %rd3;
	mov.u32 	%r1, %tid.x;
	mov.u32 	%r2, %ctaid.x;
	shl.b32 	%r31, %r2, 9;
	add.s32 	%r119, %r31, %r1;
	setp.ge.u32 	%p1, %r119, %r30;
	mov.f64 	%fd139, 0d0000000000000000;
	@%p1 bra 	$L__BB135_19;
	mov.b32 	%r32, 1127219200;
	mov.b32 	%r33, -2147483648;
	mov.b64 	%fd1, {%r33, %r32};
	mov.u32 	%r34, %nctaid.x;
	shl.b32 	%r4, %r34, 9;
	mov.f64 	%fd139, 0d0000000000000000;
$L__BB135_2:
	mul.wide.u32 	%rd4, %r119, 8;
	add.s64 	%rd5, %rd1, %rd4;
	ld.global.f64 	%fd140, [%rd5];
	{
	.reg .b32 %temp; 
	mov.b64 	{%temp, %r120}, %fd140;
	}
	{
	.reg .b32 %temp; 
	mov.b64 	{%r121, %temp}, %fd140;
	}
	setp.gt.s32 	%p2, %r120, 1048575;
	mov.b32 	%r122, -1023;
	@%p2 bra 	$L__BB135_4;
	mul.f64 	%fd140, %fd140, 0d4350000000000000;
	{
	.reg .b32 %temp; 
	mov.b64 	{%temp, %r120}, %fd140;
	}
	{
	.reg .b32 %temp; 
	mov.b64 	{%r121, %temp}, %fd140;
	}
	mov.b32 	%r122, -1077;
$L__BB135_4:
	add.s32 	%r37, %r120, -1;
	setp.gt.u32 	%p3, %r37, 2146435070;
	@%p3 bra 	$L__BB135_8;
	shr.u32 	%r40, %r120, 20;
	add.s32 	%r123, %r122, %r40;
	and.b32  	%r41, %r120, 1048575;
	or.b32  	%r42, %r41, 1072693248;
	mov.b64 	%fd141, {%r121, %r42};
	setp.lt.u32 	%p5, %r42, 1073127583;
	@%p5 bra 	$L__BB135_7;
	{
	.reg .b32 %temp; 
	mov.b64 	{%r43, %temp}, %fd141;
	}
	{
	.reg .b32 %temp; 
	mov.b64 	{%temp, %r44}, %fd141;
	}
	add.s32 	%r45, %r44, -1048576;
	mov.b64 	%fd141, {%r43, %r45};
	add.s32 	%r123, %r123, 1;
$L__BB135_7:
	add.f64 	%fd53, %fd141, 0dBFF0000000000000;
	add.f64 	%fd54, %fd141, 0d3FF0000000000000;
	rcp.approx.ftz.f64 	%fd55, %fd54;
	neg.f64 	%fd56, %fd54;
	fma.rn.f64 	%fd57, %fd56, %fd55, 0d3FF0000000000000;
	fma.rn.f64 	%fd58, %fd57, %fd57, %fd57;
	fma.rn.f64 	%fd59, %fd58, %fd55, %fd55;
	mul.f64 	%fd60, %fd53, %fd59;
	fma.rn.f64 	%fd61, %fd53, %fd59, %fd60;
	mul.f64 	%fd62, %fd61, %fd61;
	fma.rn.f64 	%fd63, %fd62, 0d3EB1380B3AE80F1E, 0d3ED0EE258B7A8B04;
	fma.rn.f64 	%fd64, %fd63, %fd62, 0d3EF3B2669F02676F;
	fma.rn.f64 	%fd65, %fd64, %fd62, 0d3F1745CBA9AB0956;
	fma.rn.f64 	%fd66, %fd65, %fd62, 0d3F3C71C72D1B5154;
	fma.rn.f64 	%fd67, %fd66, %fd62, 0d3F624924923BE72D;
	fma.rn.f64 	%fd68, %fd67, %fd62, 0d3F8999999999A3C4;
	fma.rn.f64 	%fd69, %fd68, %fd62, 0d3FB5555555555554;
	sub.f64 	%fd70, %fd53, %fd61;
	add.f64 	%fd71, %fd70, %fd70;
	neg.f64 	%fd72, %fd61;
	fma.rn.f64 	%fd73, %fd72, %fd53, %fd71;
	mul.f64 	%fd74, %fd59, %fd73;
	mul.f64 	%fd75, %fd62, %fd69;
	fma.rn.f64 	%fd76, %fd75, %fd61, %fd74;
	xor.b32  	%r46, %r123, -2147483648;
	mov.b32 	%r47, 1127219200;
	mov.b64 	%fd77, {%r46, %r47};
	sub.f64 	%fd78, %fd77, %fd1;
	fma.rn.f64 	%fd79, %fd78, 0d3FE62E42FEFA39EF, %fd61;
	fma.rn.f64 	%fd80, %fd78, 0dBFE62E42FEFA39EF, %fd79;
	sub.f64 	%fd81, %fd80, %fd61;
	sub.f64 	%fd82, %fd76, %fd81;
	fma.rn.f64 	%fd83, %fd78, 0d3C7ABC9E3B39803F, %fd82;
	add.f64 	%fd142, %fd79, %fd83;
	bra.uni 	$L__BB135_9;
$L__BB135_8:
	fma.rn.f64 	%fd52, %fd140, 0d7FF0000000000000, 0d7FF0000000000000;
	{
	.reg .b32 %temp; 
	mov.b64 	{%temp, %r38}, %fd140;
	}
	and.b32  	%r39, %r38, 2147483647;
	setp.eq.s32 	%p4, %r39, 0;
	selp.f64 	%fd142, 0dFFF0000000000000, %fd52, %p4;
$L__BB135_9:
	add.f64 	%fd139, %fd139, %fd142;
	add.s32 	%r16, %r119, 256;
	setp.ge.u32 	%p6, %r16, %r30;
	@%p6 bra 	$L__BB135_18;
	mul.wide.u32 	%rd6, %r16, 8;
	add.s64 	%rd7, %rd1, %rd6;
	ld.global.f64 	%fd143, [%rd7];
	{
	.reg .b32 %temp; 
	mov.b64 	{%temp, %r124}, %fd143;
	}
	{
	.reg .b32 %temp; 
	mov.b64 	{%r125, %temp}, %fd143;
	}
	setp.gt.s32 	%p7, %r124, 1048575;
	mov.b32 	%r126, -1023;
	@%p7 bra 	$L__BB135_12;
	mul.f64 	%fd143, %fd143, 0d4350000000000000;
	{
	.reg .b32 %temp; 
	mov.b64 	{%temp, %r124}, %fd143;
	}
	{
	.reg .b32 %temp; 
	mov.b64 	{%r125, %temp}, %fd143;
	}
	mov.b32 	%r126, -1077;
$L__BB135_12:
	add.s32 	%r50, %r124, -1;
	setp.gt.u32 	%p8, %r50, 2146435070;
	@%p8 bra 	$L__BB135_16;
	shr.u32 	%r53, %r124, 20;
	add.s32 	%r127, %r126, %r53;
	and.b32  	%r54, %r124, 1048575;
	or.b32  	%r55, %r54, 1072693248;
	mov.b64 	%fd144, {%r125, %r55};
	setp.lt.u32 	%p10, %r55, 1073127583;
	@%p10 bra 	$L__BB135_15;
	{
	.reg .b32 %temp; 
	mov.b64 	{%r56, %temp}, %fd144;
	}
	{
	.reg .b32 %temp; 
	mov.b64 	{%temp, %r57}, %fd144;
	}
	add.s32 	%r58, %r57, -1048576;
	mov.b64 	%fd144, {%r56, %r58};
	add.s32 	%r127, %r127, 1;
$L__BB135_15:
	add.f64 	%fd85, %fd144, 0dBFF0000000000000;
	add.f64 	%fd86, %fd144, 0d3FF0000000000000;
	rcp.approx.ftz.f64 	%fd87, %fd86;
	neg.f64 	%fd88, %fd86;
	fma.rn.f64 	%fd89, %fd88, %fd87, 0d3FF0000000000000;
	fma.rn.f64 	%fd90, %fd89, %fd89, %fd89;
	fma.rn.f64 	%fd91, %fd90, %fd87, %fd87;
	mul.f64 	%fd92, %fd85, %fd91;
	fma.rn.f64 	%fd93, %fd85, %fd91, %fd92;
	mul.f64 	%fd94, %fd93, %fd93;
	fma.rn.f64 	%fd95, %fd94, 0d3EB1380B3AE80F1E, 0d3ED0EE258B7A8B04;
	fma.rn.f64 	%fd96, %fd95, %fd94, 0d3EF3B2669F02676F;
	fma.rn.f64 	%fd97, %fd96, %fd94, 0d3F1745CBA9AB0956;
	fma.rn.f64 	%fd98, %fd97, %fd94, 0d3F3C71C72D1B5154;
	fma.rn.f64 	%fd99, %fd98, %fd94, 0d3F624924923BE72D;
	fma.rn.f64 	%fd100, %fd99, %fd94, 0d3F8999999999A3C4;
	fma.rn.f64 	%fd101, %fd100, %fd94, 0d3FB5555555555554;
	sub.f64 	%fd102, %fd85, %fd93;
	add.f64 	%fd103, %fd102, %fd102;
	neg.f64 	%fd104, %fd93;
	fma.rn.f64 	%fd105, %fd104, %fd85, %fd103;
	mul.f64 	%fd106, %fd91, %fd105;
	mul.f64 	%fd107, %fd94, %fd101;
	fma.rn.f64 	%fd108, %fd107, %fd93, %fd106;
	xor.b32  	%r59, %r127, -2147483648;
	mov.b32 	%r60, 1127219200;
	mov.b64 	%fd109, {%r59, %r60};
	sub.f64 	%fd110, %fd109, %fd1;
	fma.rn.f64 	%fd111, %fd110, 0d3FE62E42FEFA39EF, %fd93;
	fma.rn.f64 	%fd112, %fd110, 0dBFE62E42FEFA39EF, %fd111;
	sub.f64 	%fd113, %fd112, %fd93;
	sub.f64 	%fd114, %fd108, %fd113;
	fma.rn.f64 	%fd115, %fd110, 0d3C7ABC9E3B39803F, %fd114;
	add.f64 	%fd145, %fd111, %fd115;
	bra.uni 	$L__BB135_17;
$L__BB135_16:
	fma.rn.f64 	%fd84, %fd143, 0d7FF0000000000000, 0d7FF0000000000000;
	{
	.reg .b32 %temp; 
	mov.b64 	{%temp, %r51}, %fd143;
	}
	and.b32  	%r52, %r51, 2147483647;
	setp.eq.s32 	%p9, %r52, 0;
	selp.f64 	%fd145, 0dFFF0000000000000, %fd84, %p9;
$L__BB135_17:
	add.f64 	%fd139, %fd139, %fd145;
$L__BB135_18:
	add.s32 	%r119, %r119, %r4;
	setp.lt.u32 	%p11, %r119, %r30;
	@%p11 bra 	$L__BB135_2;
$L__BB135_19:
	shl.b32 	%r61, %r1, 3;
	mov.u32 	%r62, __smem_d;
	add.s32 	%r28, %r62, %r61;
	st.shared.f64 	[%r28], %fd139;
	barrier.sync 	0;
	barrier.sync 	0;
	setp.gt.u32 	%p12, %r1, 127;
	@%p12 bra 	$L__BB135_21;
	ld.shared.f64 	%fd116, [%r28+1024];
	add.f64 	%fd139, %fd139, %fd116;
	st.shared.f64 	[%r28], %fd139;
$L__BB135_21:
	barrier.sync 	0;
	setp.gt.u32 	%p13, %r1, 63;
	@%p13 bra 	$L__BB135_23;
	ld.shared.f64 	%fd117, [%r28+512];
	add.f64 	%fd139, %fd139, %fd117;
	st.shared.f64 	[%r28], %fd139;
$L__BB135_23:
	barrier.sync 	0;
	setp.gt.u32 	%p14, %r1, 31;
	@%p14 bra 	$L__BB135_41;
	// begin inline asm
	activemask.b32 %r63;
	// end inline asm
	ld.shared.f64 	%fd118, [%r28+256];
	add.f64 	%fd29, %fd139, %fd118;
	setp.ne.s32 	%p15, %r63, -1;
	@%p15 bra 	$L__BB135_26;
	// begin inline asm
	mov.b64 {%r71,%r72}, %fd29;
	// end inline asm
	shfl.sync.down.b32	%r74|%p19, %r72, 16, 31, -1;
	shfl.sync.down.b32	%r73|%p20, %r71, 16, 31, -1;
	// begin inline asm
	mov.b64 %fd150, {%r73,%r74};
	// end inline asm
	bra.uni 	$L__BB135_27;
$L__BB135_26:
	// begin inline asm
	mov.u32 %r64, %laneid;
	// end inline asm
	fns.b32 	%r69, %r63, %r64, 17;
	setp.gt.u32 	%p16, %r69, 31;
	selp.b32 	%r70, %r64, %r69, %p16;
	// begin inline asm
	mov.b64 {%r65,%r66}, %fd29;
	// end inline asm
	shfl.sync.idx.b32	%r68|%p17, %r66, %r70, 31, %r63;
	shfl.sync.idx.b32	%r67|%p18, %r65, %r70, 31, %r63;
	// begin inline asm
	mov.b64 %fd150, {%r67,%r68};
	// end inline asm
$L__BB135_27:
	setp.eq.s32 	%p21, %r63, -1;
	add.f64 	%fd33, %fd29, %fd150;
	@%p21 bra 	$L__BB135_29;
	// begin inline asm
	mov.u32 %r75, %laneid;
	// end inline asm
	fns.b32 	%r80, %r63, %r75, 9;
	setp.gt.u32 	%p22, %r80, 31;
	selp.b32 	%r81, %r75, %r80, %p22;
	// begin inline asm
	mov.b64 {%r76,%r77}, %fd33;
	// end inline asm
	shfl.sync.idx.b32	%r79|%p23, %r77, %r81, 31, %r63;
	shfl.sync.idx.b32	%r78|%p24, %r76, %r81, 31, %r63;
	// begin inline asm
	mov.b64 %fd151, {%r78,%r79};
	// end inline asm
	bra.uni 	$L__BB135_30;
$L__BB135_29:
	// begin inline asm
	mov.b64 {%r82,%r83}, %fd33;
	// end inline asm
	shfl.sync.down.b32	%r85|%p25, %r83, 8, 31, -1;
	shfl.sync.down.b32	%r84|%p26, %r82, 8, 31, -1;
	// begin inline asm
	mov.b64 %fd151, {%r84,%r85};
	// end inline asm
$L__BB135_30:
	setp.eq.s32 	%p27, %r63, -1;
	add.f64 	%fd37, %fd33, %fd151;
	@%p27 bra 	$L__BB135_32;
	// begin inline asm
	mov.u32 %r86, %laneid;
	// end inline asm
	fns.b32 	%r91, %r63, %r86, 5;
	setp.gt.u32 	%p28, %r91, 31;
	selp.b32 	%r92, %r86, %r91, %p28;
	// begin inline asm
	mov.b64 {%r87,%r88}, %fd37;
	// end inline asm
	shfl.sync.idx.b32	%r90|%p29, %r88, %r92, 31, %r63;
	shfl.sync.idx.b32	%r89|%p30, %r87, %r92, 31, %r63;
	// begin inline asm
	mov.b64 %fd152, {%r89,%r90};
	// end inline asm
	bra.uni 	$L__BB135_33;
$L__BB135_32:
	// begin inline asm
	mov.b64 {%r93,%r94}, %fd37;
	// end inline asm
	shfl.sync.down.b32	%r96|%p31, %r94, 4, 31, -1;
	shfl.sync.down.b32	%r95|%p32, %r93, 4, 31, -1;
	// begin inline asm
	mov.b64 %fd152, {%r95,%r96};
	// end inline asm
$L__BB135_33:
	setp.eq.s32 	%p33, %r63, -1;
	add.f64 	%fd41, %fd37, %fd152;
	@%p33 bra 	$L__BB135_35;
	// begin inline asm
	mov.u32 %r97, %laneid;
	// end inline asm
	fns.b32 	%r102, %r63, %r97, 3;
	setp.gt.u32 	%p34, %r102, 31;
	selp.b32 	%r103, %r97, %r102, %p34;
	// begin inline asm
	mov.b64 {%r98,%r99}, %fd41;
	// end inline asm
	shfl.sync.idx.b32	%r101|%p35, %r99, %r103, 31, %r63;
	shfl.sync.idx.b32	%r100|%p36, %r98, %r103, 31, %r63;
	// begin inline asm
	mov.b64 %fd153, {%r100,%r101};
	// end inline asm
	bra.uni 	$L__BB135_36;
$L__BB135_35:
	// begin inline asm
	mov.b64 {%r104,%r105}, %fd41;
	// end inline asm
	shfl.sync.down.b32	%r107|%p37, %r105, 2, 31, -1;
	shfl.sync.down.b32	%r106|%p38, %r104, 2, 31, -1;
	// begin inline asm
	mov.b64 %fd153, {%r106,%r107};
	// end inline asm
$L__BB135_36:
	setp.eq.s32 	%p39, %r63, -1;
	add.f64 	%fd45, %fd41, %fd153;
	@%p39 bra 	$L__BB135_38;
	// begin inline asm
	mov.u32 %r108, %laneid;
	// end inline asm
	fns.b32 	%r113, %r63, %r108, 2;
	setp.gt.u32 	%p40, %r113, 31;
	selp.b32 	%r114, %r108, %r113, %p40;
	// begin inline asm
	mov.b64 {%r109,%r110}, %fd45;
	// end inline asm
	shfl.sync.idx.b32	%r112|%p41, %r110, %r114, 31, %r63;
	shfl.sync.idx.b32	%r111|%p42, %r109, %r114, 31, %r63;
	// begin inline asm
	mov.b64 %fd154, {%r111,%r112};
	// end inline asm
	bra.uni 	$L__BB135_39;
$L__BB135_38:
	// begin inline asm
	mov.b64 {%r115,%r116}, %fd45;
	// end inline asm
	shfl.sync.down.b32	%r118|%p43, %r116, 1, 31, -1;
	shfl.sync.down.b32	%r117|%p44, %r115, 1, 31, -1;
	// begin inline asm
	mov.b64 %fd154, {%r117,%r118};
	// end inline asm
$L__BB135_39:
	add.f64 	%fd49, %fd45, %fd154;
	setp.ne.s32 	%p45, %r1, 0;
	@%p45 bra 	$L__BB135_41;
	cvta.to.global.u64 	%rd8, %rd2;
	mul.wide.u32 	%rd9, %r2, 8;
	add.s64 	%rd10, %rd8, %rd9;
	st.global.f64 	[%rd10], %fd49;
$L__BB135_41:
	ret;

}
	// .globl	_Z10reduceLog6IdLj128ELb0EEvPT_S1_j
.visible .entry _Z10reduceLog6IdLj128ELb0EEvPT_S1_j(
	.param .u64 .ptr .align 1 _Z10reduceLog6IdLj128ELb0EEvPT_S1_j_param_0,
	.param .u64 .ptr .align 1 _Z10reduceLog6IdLj128ELb0EEvPT_S1_j_param_1,
	.param .u32 _Z10reduceLog6IdLj128ELb0EEvPT_S1_j_param_2
)
{
	.reg .pred 	%p<45>;
	.reg .b32 	%r<128>;
	.reg .b64 	%rd<11>;
	.reg .b64 	%fd<151>;

	ld.param.u64 	%rd3, [_Z10reduceLog6IdLj128ELb0EEvPT_S1_j_param_0];
	ld.param.u64 	%rd2, [_Z10reduceLog6IdLj128ELb0EEvPT_S1_j_param_1];
	ld.param.u32 	%r30, [_Z10reduceLog6IdLj128ELb0EEvPT_S1_j_param_2];
	cvta.to.global.u64 	%rd1, %rd3;
	mov.u32 	%r1, %tid.x;
	mov.u32 	%r2, %ctaid.x;
	shl.b32 	%r31, %r2, 8;
	add.s32 	%r119, %r31, %r1;
	setp.ge.u32 	%p1, %r119, %r30;
	mov.f64 	%fd136, 0d0000000000000000;
	@%p1 bra 	$L__BB136_19;
	mov.b32 	%r32, 1127219200;
	mov.b32 	%r33, -2147483648;
	mov.b64 	%fd1, {%r33, %r32};
	mov.u32 	%r34, %nctaid.x;
	shl.b32 	%r4, %r34, 8;
	mov.f64 	%fd136, 0d0000000000000000;
$L__BB136_2:
	mul.wide.u32 	%rd4, %r119, 8;
	add.s64 	%rd5, %rd1, %rd4;
	ld.global.f64 	%fd137, [%rd5];
	{
	.reg .b32 %temp; 
	mov.b64 	{%temp, %r120}, %fd137;
	}
	{
	.reg .b32 %temp; 
	mov.b64 	{%r121, %temp}, %fd137;
	}
	setp.gt.s32 	%p2, %r120, 1048575;
	mov.b32 	%r122, -1023;
	@%p2 bra 	$L__BB136_4;
	mul.f64 	%fd137, %fd137, 0d4350000000000000;
	{
	.reg .b32 %temp; 
	mov.b64 	{%temp, %r120}, %fd137;
	}
	{
	.reg .b32 %temp; 
	mov.b64 	{%r121, %temp}, %fd137;
	}
	mov.b32 	%r122, -1077;
$L__BB136_4:
	add.s32 	%r37, %r120, -1;
	setp.gt.u32 	%p3, %r37, 2146435070;
	@%p3 bra 	$L__BB136_8;
	shr.u32 	%r40, %r120, 20;
	add.s32 	%r123, %r122, %r40;
	and.b32  	%r41, %r120, 1048575;
	or.b32  	%r42, %r41, 1072693248;
	mov.b64 	%fd138, {%r121, %r42};
	setp.lt.u32 	%p5, %r42, 1073127583;
	@%p5 bra 	$L__BB136_7;
	{
	.reg .b32 %temp; 
	mov.b64 	{%r43, %temp}, %fd138;
	}
	{
	.reg .b32 %temp; 
	mov.b64 	{%temp, %r44}, %fd138;
	}
	add.s32 	%r45, %r44, -1048576;
	mov.b64 	%fd138, {%r43, %r45};
	add.s32 	%r123, %r123, 1;
$L__BB136_7:
	add.f64 	%fd51, %fd138, 0dBFF0000000000000;
	add.f64 	%fd52, %fd138, 0d3FF0000000000000;
	rcp.approx.ftz.f64 	%fd53, %fd52;
	neg.f64 	%fd54, %fd52;
	fma.rn.f64 	%fd55, %fd54, %fd53, 0d3FF0000000000000;
	fma.rn.f64 	%fd56, %fd55, %fd55, %fd55;
	fma.rn.f64 	%fd57, %fd56, %fd53, %fd53;
	mul.f64 	%fd58, %fd51, %fd57;
	fma.rn.f64 	%fd59, %fd51, %fd57, %fd58;
	mul.f64 	%fd60, %fd59, %fd59;
	fma.rn.f64 	%fd61, %fd60, 0d3EB1380B3AE80F1E, 0d3ED0EE258B7A8B04;
	fma.rn.f64 	%fd62, %fd61, %fd60, 0d3EF3B2669F02676F;
	fma.rn.f64 	%fd63, %fd62, %fd60, 0d3F1745CBA9AB0956;
	fma.rn.f64 	%fd64, %fd63, %fd60, 0d3F3C71C72D1B5154;
	fma.rn.f64 	%fd65, %fd64, %fd60, 0d3F624924923BE72D;
	fma.rn.f64 	%fd66, %fd65, %fd60, 0d3F8999999999A3C4;
	fma.rn.f64 	%fd67, %fd66, %fd60, 0d3FB5555555555554;
	sub.f64 	%fd68, %fd51, %fd59;
	add.f64 	%fd69, %fd68, %fd68;
	neg.f64 	%fd70, %fd59;
	fma.rn.f64 	%fd71, %fd70, %fd51, %fd69;
	mul.f64 	%fd72, %fd57, %fd71;
	mul.f64 	%fd73, %fd60, %fd67;
	fma.rn.f64 	%fd74, %fd73, %fd59, %fd72;
	xor.b32  	%r46, %r123, -2147483648;
	mov.b32 	%r47, 1127219200;
	mov.b64 	%fd75, {%r46, %r47};
	sub.f64 	%fd76, %fd75, %fd1;
	fma.rn.f64 	%fd77, %fd76, 0d3FE62E42FEFA39EF, %fd59;
	fma.rn.f64 	%fd78, %fd76, 0dBFE62E42FEFA39EF, %fd77;
	sub.f64 	%fd79, %fd78, %fd59;
	sub.f64 	%fd80, %fd74, %fd79;
	fma.rn.f64 	%fd81, %fd76, 0d3C7ABC9E3B39803F, %fd80;
	add.f64 	%fd139, %fd77, %fd81;
	bra.uni 	$L__BB136_9;
$L__BB136_8:
	fma.rn.f64 	%fd50, %fd137, 0d7FF0000000000000, 0d7FF0000000000000;
	{
	.reg .b32 %temp; 
	mov.b64 	{%temp, %r38}, %fd137;
	}
	and.b32  	%r39, %r38, 2147483647;
	setp.eq.s32 	%p4, %r39, 0;
	selp.f64 	%fd139, 0dFFF0000000000000, %fd50, %p4;
$L__BB136_9:
	add.f64 	%fd136, %fd136, %fd139;
	add.s32 	%r16, %r119, 128;
	setp.ge.u32 	%p6, %r16, %r30;
	@%p6 bra 	$L__BB136_18;
	mul.wide.u32 	%rd6, %r16, 8;
	add.s64 	%rd7, %rd1, %rd6;
	ld.global.f64 	%fd140, [%rd7];
	{
	.reg .b32 %temp; 
	mov.b64 	{%temp, %r124}, %fd140;
	}
	{
	.reg .b32 %temp; 
	mov.b64 	{%r125, %temp}, %fd140;
	}
	setp.gt.s32 	%p7, %r124, 1048575;
	mov.b32 	%r126, -1023;
	@%p7 bra 	$L__BB136_12;
	mul.f64 	%fd140, %fd140, 0d4350000000000000;
	{
	.reg .b32 %temp; 
	mov.b64 	{%temp, %r124}, %fd140;
	}
	{
	.reg .b32 %temp; 
	mov.b64 	{%r125, %temp}, %fd140;
	}
	mov.b32 	%r126, -1077;
$L__BB136_12:
	add.s32 	%r50, %r124, -1;
	setp.gt.u32 	%p8, %r50, 2146435070;
	@%p8 bra 	$L__BB136_16;
	shr.u32 	%r53, %r124, 20;
	add.s32 	%r127, %r126, %r53;
	and.b32  	%r54, %r124, 1048575;
	or.b32  	%r55, %r54, 1072693248;
	mov.b64 	%fd141, {%r125, %r55};
	setp.lt.u32 	%p10, %r55, 1073127583;
	@%p10 bra 	$L__BB136_15;
	{
	.reg .b32 %temp; 
	mov.b64 	{%r56, %temp}, %fd141;
	}
	{
	.reg .b32 %temp; 
	mov.b64 	{%temp, %r57}, %fd141;
	}
	add.s32 	%r58, %r57, -1048576;
	mov.b64 	%fd141, {%r56, %r58};
	add.s32 	%r127, %r127, 1;
$L__BB136_15:
	add.f64 	%fd83, %fd141, 0dBFF0000000000000;
	add.f64 	%fd84, %fd141, 0d3FF0000000000000;
	rcp.approx.ftz.f64 	%fd85, %fd84;
	neg.f64 	%fd86, %fd84;
	fma.rn.f64 	%fd87, %fd86, %fd85, 0d3FF0000000000000;
	fma.rn.f64 	%fd88, %fd87, %fd87, %fd87;
	fma.rn.f64 	%fd89, %fd88, %fd85, %fd85;
	mul.f64 	%fd90, %fd83, %fd89;
	fma.rn.f64 	%fd91, %fd83, %fd89, %fd90;
	mul.f64 	%fd92, %fd91, %fd91;
	fma.rn.f64 	%fd93, %fd92, 0d3EB1380B3AE80F1E, 0d3ED0EE258B7A8B04;
	fma.rn.f64 	%fd94, %fd93, %fd92, 0d3EF3B2669F02676F;
	fma.rn.f64 	%fd95, %fd94, %fd92, 0d3F1745CBA9AB0956;
	fma.rn.f64 	%fd96, %fd95, %fd92, 0d3F3C71C72D1B5154;
	fma.rn.f64 	%fd97, %fd96, %fd92, 0d3F624924923BE72D;
	fma.rn.f64 	%fd98, %fd97, %fd92, 0d3F8999999999A3C4;
	fma.rn.f64 	%fd99, %fd98, %fd92, 0d3FB5555555555554;
	sub.f64 	%fd100, %fd83, %fd91;
	add.f64 	%fd101, %fd100, %fd100;
	neg.f64 	%fd102, %fd91;
	fma.rn.f64 	%fd103, %fd102, %fd83, %fd101;
	mul.f64 	%fd104, %fd89, %fd103;
	mul.f64 	%fd105, %fd92, %fd99;
	fma.rn.f64 	%fd106, %fd105, %fd91, %fd104;
	xor.b32  	%r59, %r127, -2147483648;
	mov.b32 	%r60, 1127219200;
	mov.b64 	%fd107, {%r59, %r60};
	sub.f64 	%fd108, %fd107, %fd1;
	fma.rn.f64 	%fd109, %fd108, 0d3FE62E42FEFA39EF, %fd91;
	fma.rn.f64 	%fd110, %fd108, 0dBFE62E42FEFA39EF, %fd109;
	sub.f64 	%fd111, %fd110, %fd91;
	sub.f64 	%fd112, %fd106, %fd111;
	fma.rn.f64 	%fd113, %fd108, 0d3C7ABC9E3B39803F, %fd112;
	add.f64 	%fd142, %fd109, %fd113;
	bra.uni 	$L__BB136_17;
$L__BB136_16:
	fma.rn.f64 	%fd82, %fd140, 0d7FF0000000000000, 0d7FF0000000000000;
	{
	.reg .b32 %temp; 
	mov.b64 	{%temp, %r51}, %fd140;
	}
	and.b32  	%r52, %r51, 2147483647;
	setp.eq.s32 	%p9, %r52, 0;
	selp.f64 	%fd142, 0dFFF0000000000000, %fd82, %p9;
$L__BB136_17:
	add.f64 	%fd136, %fd136, %fd142;
$L__BB136_18:
	add.s32 	%r119, %r119, %r4;
	setp.lt.u32 	%p11, %r119, %r30;
	@%p11 bra 	$L__BB136_2;
$L__BB136_19:
	shl.b32 	%r61, %r1, 3;
	mov.u32 	%r62, __smem_d;
	add.s32 	%r28, %r62, %r61;
	st.shared.f64 	[%r28], %fd136;
	barrier.sync 	0;
	barrier.sync 	0;
	barrier.sync 	0;
	setp.gt.u32 	%p12, %r1, 63;
	@%p12 bra 	$L__BB136_21;
	ld.shared.f64 	%fd114, [%r28+512];
	add.f64 	%fd136, %fd136, %fd114;
	st.shared.f64 	[%r28], %fd136;
$L__BB136_21:
	barrier.sync 	0;
	setp.gt.u32 	%p13, %r1, 31;
	@%p13 bra 	$L__BB136_39;
	// begin inline asm
	activemask.b32 %r63;
	// end inline asm
	ld.shared.f64 	%fd115, [%r28+256];
	add.f64 	%fd27, %fd136, %fd115;
	setp.ne.s32 	%p14, %r63, -1;
	@%p14 bra 	$L__BB136_24;
	// begin inline asm
	mov.b64 {%r71,%r72}, %fd27;
	// end inline asm
	shfl.sync.down.b32	%r74|%p18, %r72, 16, 31, -1;
	shfl.sync.down.b32	%r73|%p19, %r71, 16, 31, -1;
	// begin inline asm
	mov.b64 %fd146, {%r73,%r74};
	// end inline asm
	bra.uni 	$L__BB136_25;
$L__BB136_24:
	// begin inline asm
	mov.u32 %r64, %laneid;
	// end inline asm
	fns.b32 	%r69, %r63, %r64, 17;
	setp.gt.u32 	%p15, %r69, 31;
	selp.b32 	%r70, %r64, %r69, %p15;
	// begin inline asm
	mov.b64 {%r65,%r66}, %fd27;
	// end inline asm
	shfl.sync.idx.b32	%r68|%p16, %r66, %r70, 31, %r63;
	shfl.sync.idx.b32	%r67|%p17, %r65, %r70, 31, %r63;
	// begin inline asm
	mov.b64 %fd146, {%r67,%r68};
	// end inline asm
$L__BB136_25:
	setp.eq.s32 	%p20, %r63, -1;
	add.f64 	%fd31, %fd27, %fd146;
	@%p20 bra 	$L__BB136_27;
	// begin inline asm
	mov.u32 %r75, %laneid;
	// end inline asm
	fns.b32 	%r80, %r63, %r75, 9;
	setp.gt.u32 	%p21, %r80, 31;
	selp.b32 	%r81, %r75, %r80, %p21;
	// begin inline asm
	mov.b64 {%r76,%r77}, %fd31;
	// end inline asm
	shfl.sync.idx.b32	%r79|%p22, %r77, %r81, 31, %r63;
	shfl.sync.idx.b32	%r78|%p23, %r76, %r81, 31, %r63;
	// begin inline asm
	mov.b64 %fd147, {%r78,%r79};
	// end inline asm
	bra.uni 	$L__BB136_28;
$L__BB136_27:
	// begin inline asm
	mov.b64 {%r82,%r83}, %fd31;
	// end inline asm
	shfl.sync.down.b32	%r85|%p24, %r83, 8, 31, -1;
	shfl.sync.down.b32	%r84|%p25, %r82, 8, 31, -1;
	// begin inline asm
	mov.b64 %fd147, {%r84,%r85};
	// end inline asm
$L__BB136_28:
	setp.eq.s32 	%p26, %r63, -1;
	add.f64 	%fd35, %fd31, %fd147;
	@%p26 bra 	$L__BB136_30;
	// begin inline asm
	mov.u32 %r86, %laneid;
	// end inline asm
	fns.b32 	%r91, %r63, %r86, 5;
	setp.gt.u32 	%p27, %r91, 31;
	selp.b32 	%r92, %r86, %r91, %p27;
	// begin inline asm
	mov.b64 {%r87,%r88}, %fd35;
	// end inline asm
	shfl.sync.idx.b32	%r90|%p28, %r88, %r92, 31, %r63;
	shfl.sync.idx.b32	%r89|%p29, %r87, %r92, 31, %r63;
	// begin inline asm
	mov.b64 %fd148, {%r89,%r90};
	// end inline asm
	bra.uni 	$L__BB136_31;
$L__BB136_30:
	// begin inline asm
	mov.b64 {%r93,%r94}, %fd35;
	// end inline asm
	shfl.sync.down.b32	%r96|%p30, %r94, 4, 31, -1;
	shfl.sync.down.b32	%r95|%p31, %r93, 4, 31, -1;
	// begin inline asm
	mov.b64 %fd148, {%r95,%r96};
	// end inline asm
$L__BB136_31:
	setp.eq.s32 	%p32, %r63, -1;
	add.f64 	%fd39, %fd35, %fd148;
	@%p32 bra 	$L__BB136_33;
	// begin inline asm
	mov.u32 %r97, %laneid;
	// end inline asm
	fns.b32 	%r102, %r63, %r97, 3;
	setp.gt.u32 	%p33, %r102, 31;
	selp.b32 	%r103, %r97, %r102, %p33;
	// begin inline asm
	mov.b64 {%r98,%r99}, %fd39;
	// end inline asm
	shfl.sync.idx.b32	%r101|%p34, %r99, %r103, 31, %r63;
	shfl.sync.idx.b32	%r100|%p35, %r98, %r103, 31, %r63;
	// begin inline asm
	mov.b64 %fd149, {%r100,%r101};
	// end inline asm
	bra.uni 	$L__BB136_34;
$L__BB136_33:
	// begin inline asm
	mov.b64 {%r104,%r105}, %fd39;
	// end inline asm
	shfl.sync.down.b32	%r107|%p36, %r105, 2, 31, -1;
	shfl.sync.down.b32	%r106|%p37, %r104, 2, 31, -1;
	// begin inline asm
	mov.b64 %fd149, {%r106,%r107};
	// end inline asm
$L__BB136_34:
	setp.eq.s32 	%p38, %r63, -1;
	add.f64 	%fd43, %fd39, %fd149;
	@%p38 bra 	$L__BB136_36;
	// begin inline asm
	mov.u32 %r108, %laneid;
	// end inline asm
	fns.b32 	%r113, %r63, %r108, 2;
	setp.gt.u32 	%p39, %r113, 31;
	selp.b32 	%r114, %r108, %r113, %p39;
	// begin inline asm
	mov.b64 {%r109,%r110}, %fd43;
	// end inline asm
	shfl.sync.idx.b32	%r112|%p40, %r110, %r114, 31, %r63;
	shfl.sync.idx.b32	%r111|%p41, %r109, %r114, 31, %r63;
	// begin inline asm
	mov.b64 %fd150, {%r111,%r112};
	// end inline asm
	bra.uni 	$L__BB136_37;
$L__BB136_36:
	// begin inline asm
	mov.b64 {%r115,%r116}, %fd43;
	// end inline asm
	shfl.sync.down.b32	%r118|%p42, %r116, 1, 31, -1;
	shfl.sync.down.b32	%r117|%p43, %r115, 1, 31, -1;
	// begin inline asm
	mov.b64 %fd150, {%r117,%r118};
	// end inline asm
$L__BB136_37:
	add.f64 	%fd47, %fd43, %fd150;
	setp.ne.s32 	%p44, %r1, 0;
	@%p44 bra 	$L__BB136_39;
	cvta.to.global.u64 	%rd8, %rd2;
	mul.wide.u32 	%rd9, %r2, 8;
	add.s64 	%rd10, %rd8, %rd9;
	st.global.f64 	[%rd10], %fd47;
$L__BB136_39:
	ret;

}
	// .globl	_Z10reduceLog6IdLj64ELb0EEvPT_S1_j
.visible .entry _Z10reduceLog6IdLj64ELb0EEvPT_S1_j(
	.param .u64 .ptr .align 1 _Z10reduceLog6IdLj64ELb0EEvPT_S1_j_param_0,
	.param .u64 .ptr .align 1 _Z10reduceLog6IdLj64ELb0EEvPT_S1_j_param_1,
	.param .u32 _Z10reduceLog6IdLj64ELb0EEvPT_S1_j_param_2
)
{
	.reg .pred 	%p<44>;
	.reg .b32 	%r<128>;
	.reg .b64 	%rd<11>;
	.reg .b64 	%fd<147>;

	ld.param.u64 	%rd3, [_Z10reduceLog6IdLj64ELb0EEvPT_S1_j_param_0];
	ld.param.u64 	%rd2, [_Z10reduceLog6IdLj64ELb0EEvPT_S1_j_param_1];
	ld.param.u32 	%r30, [_Z10reduceLog6IdLj64ELb0EEvPT_S1_j_param_2];
	cvta.to.global.u64 	%rd1, %rd3;
	mov.u32 	%r1, %tid.x;
	mov.u32 	%r2, %ctaid.x;
	shl.b32 	%r31, %r2, 7;
	add.s32 	%r119, %r31, %r1;
	setp.ge.u32 	%p1, %r119, %r30;
	mov.f64 	%fd133, 0d0000000000000000;
	@%p1 bra 	$L__BB137_19;
	mov.b32 	%r32, 1127219200;
	mov.b32 	%r33, -2147483648;
	mov.b64 	%fd1, {%r33, %r32};
	mov.u32 	%r34, %nctaid.x;
	shl.b32 	%r4, %r34, 7;
	mov.f64 	%fd133, 0d0000000000000000;
$L__BB137_2:
	mul.wide.u32 	%rd4, %r119, 8;
	add.s64 	%rd5, %rd1, %rd4;
	ld.global.f64 	%fd134, [%rd5];
	{
	.reg .b32 %temp; 
	mov.b64 	{%temp, %r120}, %fd134;
	}
	{
	.reg .b32 %temp; 
	mov.b64 	{%r121, %temp}, %fd134;
	}
	setp.gt.s32 	%p2, %r120, 1048575;
	mov.b32 	%r122, -1023;
	@%p2 bra 	$L__BB137_4;
	mul.f64 	%fd134, %fd134, 0d4350000000000000;
	{
	.reg .b32 %temp; 
	mov.b64 	{%temp, %r120}, %fd134;
	}
	{
	.reg .b32 %temp; 
	mov.b64 	{%r121, %temp}, %fd134;
	}
	mov.b32 	%r122, -1077;
$L__BB137_4:
	add.s32 	%r37, %r120, -1;
	setp.gt.u32 	%p3, %r37, 2146435070;
	@%p3 bra 	$L__BB137_8;
	shr.u32 	%r40, %r120, 20;
	add.s32 	%r123, %r122, %r40;
	and.b32  	%r41, %r120, 1048575;
	or.b32  	%r42, %r41, 1072693248;
	mov.b64 	%fd135, {%r121, %r42};
	setp.lt.u32 	%p5, %r42, 1073127583;
	@%p5 bra 	$L__BB137_7;
	{
	.reg .b32 %temp; 
	mov.b64 	{%r43, %temp}, %fd135;
	}
	{
	.reg .b32 %temp; 
	mov.b64 	{%temp, %r44}, %fd135;
	}
	add.s32 	%r45, %r44, -1048576;
	mov.b64 	%fd135, {%r43, %r45};
	add.s32 	%r123, %r123, 1;
$L__BB137_7:
	add.f64 	%fd49, %fd135, 0dBFF0000000000000;
	add.f64 	%fd50, %fd135, 0d3FF0000000000000;
	rcp.approx.ftz.f64 	%fd51, %fd50;
	neg.f64 	%fd52, %fd50;
	fma.rn.f64 	%fd53, %fd52, %fd51, 0d3FF0000000000000;
	fma.rn.f64 	%fd54, %fd53, %fd53, %fd53;
	fma.rn.f64 	%fd55, %fd54, %fd51, %fd51;
	mul.f64 	%fd56, %fd49, %fd55;
	fma.rn.f64 	%fd57, %fd49, %fd55, %fd56;
	mul.f64 	%fd58, %fd57, %fd57;
	fma.rn.f64 	%fd59, %fd58, 0d3EB1380B3AE80F1E, 0d3ED0EE258B7A8B04;
	fma.rn.f64 	%fd60, %fd59, %fd58, 0d3EF3B2669F02676F;
	fma.rn.f64 	%fd61, %fd60, %fd58, 0d3F1745CBA9AB0956;
	fma.rn.f64 	%fd62, %fd61, %fd58, 0d3F3C71C72D1B5154;
	fma.rn.f64 	%fd63, %fd62, %fd58, 0d3F624924923BE72D;
	fma.rn.f64 	%fd64, %fd63, %fd58, 0d3F8999999999A3C4;
	fma.rn.f64 	%fd65, %fd64, %fd58, 0d3FB5555555555554;
	sub.f64 	%fd66, %fd49, %fd57;
	add.f64 	%fd67, %fd66, %fd66;
	neg.f64 	%fd68, %fd57;
	fma.rn.f64 	%fd69, %fd68, %fd49, %fd67;
	mul.f64 	%fd70, %fd55, %fd69;
	mul.f64 	%fd71, %fd58, %fd65;
	fma.rn.f64 	%fd72, %fd71, %fd57, %fd70;
	xor.b32  	%r46, %r123, -2147483648;
	mov.b32 	%r47, 1127219200;
	mov.b64 	%fd73, {%r46, %r47};
	sub.f64 	%fd74, %fd73, %fd1;
	fma.rn.f64 	%fd75, %fd74, 0d3FE62E42FEFA39EF, %fd57;
	fma.rn.f64 	%fd76, %fd74, 0dBFE62E42FEFA39EF, %fd75;
	sub.f64 	%fd77, %fd76, %fd57;
	sub.f64 	%fd78, %fd72, %fd77;
	fma.rn.f64 	%fd79, %fd74, 0d3C7ABC9E3B39803F, %fd78;
	add.f64 	%fd136, %fd75, %fd79;
	bra.uni 	$L__BB137_9;
$L__BB137_8:
	fma.rn.f64 	%fd48, %fd134, 0d7FF0000000000000, 0d7FF0000000000000;
	{
	.reg .b32 %temp; 
	mov.b64 	{%temp, %r38}, %fd134;
	}
	and.b32  	%r39, %r38, 2147483647;
	setp.eq.s32 	%p4, %r39, 0;
	selp.f64 	%fd136, 0dFFF0000000000000, %fd48, %p4;
$L__BB137_9:
	add.f64 	%fd133, %fd133, %fd136;
	add.s32 	%r16, %r119, 64;
	setp.ge.u32 	%p6, %r16, %r30;
	@%p6 bra 	$L__BB137_18;
	mul.wide.u32 	%rd6, %r16, 8;
	add.s64 	%rd7, %rd1, %rd6;
	ld.global.f64 	%fd137, [%rd7];
	{
	.reg .b32 %temp; 
	mov.b64 	{%temp, %r124}, %fd137;
	}
	{
	.reg .b32 %temp; 
	mov.b64 	{%r125, %temp}, %fd137;
	}
	setp.gt.s32 	%p7, %r124, 1048575;
	mov.b32 	%r126, -1023;
	@%p7 bra 	$L__BB137_12;
	mul.f64 	%fd137, %fd137, 0d4350000000000000;
	{
	.reg .b32 %temp; 
	mov.b64 	{%temp, %r124}, %fd137;
	}
	{
	.reg .b32 %temp; 
	mov.b64 	{%r125, %temp}, %fd137;
	}
	mov.b32 	%r126, -1077;
$L__BB137_12:
	add.s32 	%r50, %r124, -1;
	setp.gt.u32 	%p8, %r50, 2146435070;
	@%p8 bra 	$L__BB137_16;
	shr.u32 	%r53, %r124, 20;
	add.s32 	%r127, %r126, %r53;
	and.b32  	%r54, %r124, 1048575;
	or.b32  	%r55, %r54, 1072693248;
	mov.b64 	%fd138, {%r125, %r55};
	setp.lt.u32 	%p10, %r55, 1073127583;
	@%p10 bra 	$L__BB137_15;
	{
	.reg .b32 %temp; 
	mov.b64 	{%r56, %temp}, %fd138;
	}
	{
	.reg .b32 %temp; 
	mov.b64 	{%temp, %r57}, %fd138;
	}
	add.s32 	%r58, %r57, -1048576;
	mov.b64 	%fd138, {%r56, %r58};
	add.s32 	%r127, %r127, 1;
$L__BB137_15:
	add.f64 	%fd81, %fd138, 0dBFF0000000000000;
	add.f64 	%fd82, %fd138, 0d3FF0000000000000;
	rcp.approx.ftz.f64 	%fd83, %fd82;
	neg.f64 	%fd84, %fd82;
	fma.rn.f64 	%fd85, %fd84, %fd83, 0d3FF0000000000000;
	fma.rn.f64 	%fd86, %fd85, %fd85, %fd85;
	fma.rn.f64 	%fd87, %fd86, %fd83, %fd83;
	mul.f64 	%fd88, %fd81, %fd87;
	fma.rn.f64 	%fd89, %fd81, %fd87, %fd88;
	mul.f64 	%fd90, %fd89, %fd89;
	fma.rn.f64 	%fd91, %fd90, 0d3EB1380B3AE80F1E, 0d3ED0EE258B7A8B04;
	fma.rn.f64 	%fd92, %fd91, %fd90, 0d3EF3B2669F02676F;
	fma.rn.f64 	%fd93, %fd92, %fd90, 0d3F1745CBA9AB0956;
	fma.rn.f64 	%fd94, %fd93, %fd90, 0d3F3C71C72D1B5154;
	fma.rn.f64 	%fd95, %fd94, %fd90, 0d3F624924923BE72D;
	fma.rn.f64 	%fd96, %fd95, %fd90, 0d3F8999999999A3C4;
	fma.rn.f64 	%fd97, %fd96, %fd90, 0d3FB5555555555554;
	sub.f64 	%fd98, %fd81, %fd89;
	add.f64 	%fd99, %fd98, %fd98;
	neg.f64 	%fd100, %fd89;
	fma.rn.f64 	%fd101, %fd100, %fd81, %fd99;
	mul.f64 	%fd102, %fd87, %fd101;
	mul.f64 	%fd103, %fd90, %fd97;
	fma.rn.f64 	%fd104, %fd103, %fd89, %fd102;
	xor.b32  	%r59, %r127, -2147483648;
	mov.b32 	%r60, 1127219200;
	mov.b64 	%fd105, {%r59, %r60};
	sub.f64 	%fd106, %fd105, %fd1;
	fma.rn.f64 	%fd107, %fd106, 0d3FE62E42FEFA39EF, %fd89;
	fma.rn.f64 	%fd108, %fd106, 0dBFE62E42FEFA39EF, %fd107;
	sub.f64 	%fd109, %fd108, %fd89;
	sub.f64 	%fd110, %fd104, %fd109;
	fma.rn.f64 	%fd111, %fd106, 0d3C7ABC9E3B39803F, %fd110;
	add.f64 	%fd139, %fd107, %fd111;
	bra.uni 	$L__BB137_17;
$L__BB137_16:
	fma.rn.f64 	%fd80, %fd137, 0d7FF0000000000000, 0d7FF0000000000000;
	{
	.reg .b32 %temp; 
	mov.b64 	{%temp, %r51}, %fd137;
	}
	and.b32  	%r52, %r51, 2147483647;
	setp.eq.s32 	%p9, %r52, 0;
	selp.f64 	%fd139, 0dFFF0000000000000, %fd80, %p9;
$L__BB137_17:
	add.f64 	%fd133, %fd133, %fd139;
$L__BB137_18:
	add.s32 	%r119, %r119, %r4;
	setp.lt.u32 	%p11, %r119, %r30;
	@%p11 bra 	$L__BB137_2;
$L__BB137_19:
	shl.b32 	%r61, %r1, 3;
	mov.u32 	%r62, __smem_d;
	add.s32 	%r28, %r62, %r61;
	st.shared.f64 	[%r28], %fd133;
	barrier.sync 	0;
	barrier.sync 	0;
	barrier.sync 	0;
	barrier.sync 	0;
	setp.gt.u32 	%p12, %r1, 31;
	@%p12 bra 	$L__BB137_37;
	// begin inline asm
	activemask.b32 %r63;
	// end inline asm
	ld.shared.f64 	%fd112, [%r28+256];
	add.f64 	%fd25, %fd133, %fd112;
	setp.ne.s32 	%p13, %r63, -1;
	@%p13 bra 	$L__BB137_22;
	// begin inline asm
	mov.b64 {%r71,%r72}, %fd25;
	// end inline asm
	shfl.sync.down.b32	%r74|%p17, %r72, 16, 31, -1;
	shfl.sync.down.b32	%r73|%p18, %r71, 16, 31, -1;
	// begin inline asm
	mov.b64 %fd142, {%r73,%r74};
	// end inline asm
	bra.uni 	$L__BB137_23;
$L__BB137_22:
	// begin inline asm
	mov.u32 %r64, %laneid;
	// end inline asm
	fns.b32 	%r69, %r63, %r64, 17;
	setp.gt.u32 	%p14, %r69, 31;
	selp.b32 	%r70, %r64, %r69, %p14;
	// begin inline asm
	mov.b64 {%r65,%r66}, %fd25;
	// end inline asm
	shfl.sync.idx.b32	%r68|%p15, %r66, %r70, 31, %r63;
	shfl.sync.idx.b32	%r67|%p16, %r65, %r70, 31, %r63;
	// begin inline asm
	mov.b64 %fd142, {%r67,%r68};
	// end inline asm
$L__BB137_23:
	setp.eq.s32 	%p19, %r63, -1;
	add.f64 	%fd29, %fd25, %fd142;
	@%p19 bra 	$L__BB137_25;
	// begin inline asm
	mov.u32 %r75, %laneid;
	// end inline asm
	fns.b32 	%r80, %r63, %r75, 9;
	setp.gt.u32 	%p20, %r80, 31;
	selp.b32 	%r81, %r75, %r80, %p20;
	// begin inline asm
	mov.b64 {%r76,%r77}, %fd29;
	// end inline asm
	shfl.sync.idx.b32	%r79|%p21, %r77, %r81, 31, %r63;
	shfl.sync.idx.b32	%r78|%p22, %r76, %r81, 31, %r63;
	// begin inline asm
	mov.b64 %fd143, {%r78,%r79};
	// end inline asm
	bra.uni 	$L__BB137_26;
$L__BB137_25:
	// begin inline asm
	mov.b64 {%r82,%r83}, %fd29;
	// end inline asm
	shfl.sync.down.b32	%r85|%p23, %r83, 8, 31, -1;
	shfl.sync.down.b32	%r84|%p24, %r82, 8, 31, -1;
	// begin inline asm
	mov.b64 %fd143, {%r84,%r85};
	// end inline asm
$L__BB137_26:
	setp.eq.s32 	%p25, %r63, -1;
	add.f64 	%fd33, %fd29, %fd143;
	@%p25 bra 	$L__BB137_28;
	// begin inline asm
	mov.u32 %r86, %laneid;
	// end inline asm
	fns.b32 	%r91, %r63, %r86, 5;
	setp.gt.u32 	%p26, %r91, 31;
	selp.b32 	%r92, %r86, %r91, %p26;
	// begin inline asm
	mov.b64 {%r87,%r88}, %fd33;
	// end inline asm
	shfl.sync.idx.b32	%r90|%p27, %r88, %r92, 31, %r63;
	shfl.sync.idx.b32	%r89|%p28, %r87, %r92, 31, %r63;
	// begin inline asm
	mov.b64 %fd144, {%r89,%r90};
	// end inline asm
	bra.uni 	$L__BB137_29;
$L__BB137_28:
	// begin inline asm
	mov.b64 {%r93,%r94}, %fd33;
	// end inline asm
	shfl.sync.down.b32	%r96|%p29, %r94, 4, 31, -1;
	shfl.sync.down.b32	%r95|%p30, %r93, 4, 31, -1;
	// begin inline asm
	mov.b64 %fd144, {%r95,%r96};
	// end inline asm
$L__BB137_29:
	setp.eq.s32 	%p31, %r63, -1;
	add.f64 	%fd37, %fd33, %fd144;
	@%p31 bra 	$L__BB137_31;
	// begin inline asm
	mov.u32 %r97, %laneid;
	// end inline asm
	fns.b32 	%r102, %r63, %r97, 3;
	setp.gt.u32 	%p32, %r102, 31;
	selp.b32 	%r103, %r97, %r102, %p32;
	// begin inline asm
	mov.b64 {%r98,%r99}, %fd37;
	// end inline asm
	shfl.sync.idx.b32	%r101|%p33, %r99, %r103, 31, %r63;
	shfl.sync.idx.b32	%r100|%p34, %r98, %r103, 31, %r63;
	// begin inline asm
	mov.b64 %fd145, {%r100,%r101};
	// end inline asm
	bra.uni 	$L__BB137_32;
$L__BB137_31:
	// begin inline asm
	mov.b64 {%r104,%r105}, %fd37;
	// end inline asm
	shfl.sync.down.b32	%r107|%p35, %r105, 2, 31, -1;
	shfl.sync.down.b32	%r106|%p36, %r104, 2, 31, -1;
	// begin inline asm
	mov.b64 %fd145, {%r106,%r107};
	// end inline asm
$L__BB137_32:
	setp.eq.s32 	%p37, %r63, -1;
	add.f64 	%fd41, %fd37, %fd145;
	@%p37 bra 	$L__BB137_34;
	// begin inline asm
	mov.u32 %r108, %laneid;
	// end inline asm
	fns.b32 	%r113, %r63, %r108, 2;
	setp.gt.u32 	%p38, %r113, 31;
	selp.b32 	%r114, %r108, %r113, %p38;
	// begin inline asm
	mov.b64 {%r109,%r110}, %fd41;
	// end inline asm
	shfl.sync.idx.b32	%r112|%p39, %r110, %r114, 31, %r63;
	shfl.sync.idx.b32	%r111|%p40, %r109, %r114, 31, %r63;
	// begin inline asm
	mov.b64 %fd146, {%r111,%r112};
	// end inline asm
	bra.uni 	$L__BB137_35;
$L__BB137_34:
	// begin inline asm
	mov.b64 {%r115,%r116}, %fd41;
	// end inline asm
	shfl.sync.down.b32	%r118|%p41, %r116, 1, 31, -1;
	shfl.sync.down.b32	%r117|%p42, %r115, 1, 31, -1;
	// begin inline asm
	mov.b64 %fd146, {%r117,%r118};
	// end inline asm
$L__BB137_35:
	add.f64 	%fd45, %fd41, %fd146;
	setp.ne.s32 	%p43, %r1, 0;
	@%p43 bra 	$L__BB137_37;
	cvta.to.global.u64 	%rd8, %rd2;
	mul.wide.u32 	%rd9, %r2, 8;
	add.s64 	%rd10, %rd8, %rd9;
	st.global.f64 	[%rd10], %fd45;
$L__BB137_37:
	ret;

}
	// .globl	_Z10reduceLog6IdLj32ELb0EEvPT_S1_j
.visible .entry _Z10reduceLog6IdLj32ELb0EEvPT_S1_j(
	.param .u64 .ptr .align 1 _Z10reduceLog6IdLj32ELb0EEvPT_S1_j_param_0,
	.param .u64 .ptr .align 1 _Z10reduceLog6IdLj32ELb0EEvPT_S1_j_param_1,
	.param .u32 _Z10reduceLog6IdLj32ELb0EEvPT_S1_j_param_2
)
{
	.reg .pred 	%p<44>;
	.reg .b32 	%r<128>;
	.reg .b64 	%rd<11>;
	.reg .b64 	%fd<145>;

	ld.param.u64 	%rd3, [_Z10reduceLog6IdLj32ELb0EEvPT_S1_j_param_0];
	ld.param.u64 	%rd2, [_Z10reduceLog6IdLj32ELb0EEvPT_S1_j_param_1];
	ld.param.u32 	%r29, [_Z10reduceLog6IdLj32ELb0EEvPT_S1_j_param_2];
	cvta.to.global.u64 	%rd1, %rd3;
	mov.u32 	%r1, %tid.x;
	mov.u32 	%r2, %ctaid.x;
	shl.b32 	%r30, %r2, 6;
	add.s32 	%r119, %r30, %r1;
	setp.ge.u32 	%p1, %r119, %r29;
	mov.f64 	%fd131, 0d0000000000000000;
	@%p1 bra 	$L__BB138_19;
	mov.b32 	%r31, 1127219200;
	mov.b32 	%r32, -2147483648;
	mov.b64 	%fd1, {%r32, %r31};
	mov.u32 	%r33, %nctaid.x;
	shl.b32 	%r4, %r33, 6;
	mov.f64 	%fd131, 0d0000000000000000;
$L__BB138_2:
	mul.wide.u32 	%rd4, %r119, 8;
	add.s64 	%rd5, %rd1, %rd4;
	ld.global.f64 	%fd132, [%rd5];
	{
	.reg .b32 %temp; 
	mov.b64 	{%temp, %r120}, %fd132;
	}
	{
	.reg .b32 %temp; 
	mov.b64 	{%r121, %temp}, %fd132;
	}
	setp.gt.s32 	%p2, %r120, 1048575;
	mov.b32 	%r122, -1023;
	@%p2 bra 	$L__BB138_4;
	mul.f64 	%fd132, %fd132, 0d4350000000000000;
	{
	.reg .b32 %temp; 
	mov.b64 	{%temp, %r120}, %fd132;
	}
	{
	.reg .b32 %temp; 
	mov.b64 	{%r121, %temp}, %fd132;
	}
	mov.b32 	%r122, -1077;
$L__BB138_4:
	add.s32 	%r36, %r120, -1;
	setp.gt.u32 	%p3, %r36, 2146435070;
	@%p3 bra 	$L__BB138_8;
	shr.u32 	%r39, %r120, 20;
	add.s32 	%r123, %r122, %r39;
	and.b32  	%r40, %r120, 1048575;
	or.b32  	%r41, %r40, 1072693248;
	mov.b64 	%fd133, {%r121, %r41};
	setp.lt.u32 	%p5, %r41, 1073127583;
	@%p5 bra 	$L__BB138_7;
	{
	.reg .b32 %temp; 
	mov.b64 	{%r42, %temp}, %fd133;
	}
	{
	.reg .b32 %temp; 
	mov.b64 	{%temp, %r43}, %fd133;
	}
	add.s32 	%r44, %r43, -1048576;
	mov.b64 	%fd133, {%r42, %r44};
	add.s32 	%r123, %r123, 1;
$L__BB138_7:
	add.f64 	%fd48, %fd133, 0dBFF0000000000000;
	add.f64 	%fd49, %fd133, 0d3FF0000000000000;
	rcp.approx.ftz.f64 	%fd50, %fd49;
	neg.f64 	%fd51, %fd49;
	fma.rn.f64 	%fd52, %fd51, %fd50, 0d3FF0000000000000;
	fma.rn.f64 	%fd53, %fd52, %fd52, %fd52;
	fma.rn.f64 	%fd54, %fd53, %fd50, %fd50;
	mul.f64 	%fd55, %fd48, %fd54;
	fma.rn.f64 	%fd56, %fd48, %fd54, %fd55;
	mul.f64 	%fd57, %fd56, %fd56;
	fma.rn.f64 	%fd58, %fd57, 0d3EB1380B3AE80F1E, 0d3ED0EE258B7A8B04;
	fma.rn.f64 	%fd59, %fd58, %fd57, 0d3EF3B2669F02676F;
	fma.rn.f64 	%fd60, %fd59, %fd57, 0d3F1745CBA9AB0956;
	fma.rn.f64 	%fd61, %fd60, %fd57, 0d3F3C71C72D1B5154;
	fma.rn.f64 	%fd62, %fd61, %fd57, 0d3F624924923BE72D;
	fma.rn.f64 	%fd63, %fd62, %fd57, 0d3F8999999999A3C4;
	fma.rn.f64 	%fd64, %fd63, %fd57, 0d3FB5555555555554;
	sub.f64 	%fd65, %fd48, %fd56;
	add.f64 	%fd66, %fd65, %fd65;
	neg.f64 	%fd67, %fd56;
	fma.rn.f64 	%fd68, %fd67, %fd48, %fd66;
	mul.f64 	%fd69, %fd54, %fd68;
	mul.f64 	%fd70, %fd57, %fd64;
	fma.rn.f64 	%fd71, %fd70, %fd56, %fd69;
	xor.b32  	%r45, %r123, -2147483648;
	mov.b32 	%r46, 1127219200;
	mov.b64 	%fd72, {%r45, %r46};
	sub.f64 	%fd73, %fd72, %fd1;
	fma.rn.f64 	%fd74, %fd73, 0d3FE62E42FEFA39EF, %fd56;
	fma.rn.f64 	%fd75, %fd73, 0dBFE62E42FEFA39EF, %fd74;
	sub.f64 	%fd76, %fd75, %fd56;
	sub.f64 	%fd77, %fd71, %fd76;
	fma.rn.f64 	%fd78, %fd73, 0d3C7ABC9E3B39803F, %fd77;
	add.f64 	%fd134, %fd74, %fd78;
	bra.uni 	$L__BB138_9;
$L__BB138_8:
	fma.rn.f64 	%fd47, %fd132, 0d7FF0000000000000, 0d7FF0000000000000;
	{
	.reg .b32 %temp; 
	mov.b64 	{%temp, %r37}, %fd132;
	}
	and.b32  	%r38, %r37, 2147483647;
	setp.eq.s32 	%p4, %r38, 0;
	selp.f64 	%fd134, 0dFFF0000000000000, %fd47, %p4;
$L__BB138_9:
	add.f64 	%fd131, %fd131, %fd134;
	add.s32 	%r16, %r119, 32;
	setp.ge.u32 	%p6, %r16, %r29;
	@%p6 bra 	$L__BB138_18;
	mul.wide.u32 	%rd6, %r16, 8;
	add.s64 	%rd7, %rd1, %rd6;
	ld.global.f64 	%fd135, [%rd7];
	{
	.reg .b32 %temp; 
	mov.b64 	{%temp, %r124}, %fd135;
	}
	{
	.reg .b32 %temp; 
	mov.b64 	{%r125, %temp}, %fd135;
	}
	setp.gt.s32 	%p7, %r124, 1048575;
	mov.b32 	%r126, -1023;
	@%p7 bra 	$L__BB138_12;
	mul.f64 	%fd135, %fd135, 0d4350000000000000;
	{
	.reg .b32 %temp; 
	mov.b64 	{%temp, %r124}, %fd135;
	}
	{
	.reg .b32 %temp; 
	mov.b64 	{%r125, %temp}, %fd135;
	}
	mov.b32 	%r126, -1077;
$L__BB138_12:
	add.s32 	%r49, %r124, -1;
	setp.gt.u32 	%p8, %r49, 2146435070;
	@%p8 bra 	$L__BB138_16;
	shr.u32 	%r52, %r124, 20;
	add.s32 	%r127, %r126, %r52;
	and.b32  	%r53, %r124, 1048575;
	or.b32  	%r54, %r53, 1072693248;
	mov.b64 	%fd136, {%r125, %r54};
	setp.lt.u32 	%p10, %r54, 1073127583;
	@%p10 bra 	$L__BB138_15;
	{
	.reg .b32 %temp; 
	mov.b64 	{%r55, %temp}, %fd136;
	}
	{
	.reg .b32 %temp; 
	mov.b64 	{%temp, %r56}, %fd136;
	}
	add.s32 	%r57, %r56, -1048576;
	mov.b64 	%fd136, {%r55, %r57};
	add.s32 	%r127, %r127, 1;
$L__BB138_15:
	add.f64 	%fd80, %fd136, 0dBFF0000000000000;
	add.f64 	%fd81, %fd136, 0d3FF0000000000000;
	rcp.approx.ftz.f64 	%fd82, %fd81;
	neg.f64 	%fd83, %fd81;
	fma.rn.f64 	%fd84, %fd83, %fd82, 0d3FF0000000000000;
	fma.rn.f64 	%fd85, %fd84, %fd84, %fd84;
	fma.rn.f64 	%fd86, %fd85, %fd82, %fd82;
	mul.f64 	%fd87, %fd80, %fd86;
	fma.rn.f64 	%fd88, %fd80, %fd86, %fd87;
	mul.f64 	%fd89, %fd88, %fd88;
	fma.rn.f64 	%fd90, %fd89, 0d3EB1380B3AE80F1E, 0d3ED0EE258B7A8B04;
	fma.rn.f64 	%fd91, %fd90, %fd89, 0d3EF3B2669F02676F;
	fma.rn.f64 	%fd92, %fd91, %fd89, 0d3F1745CBA9AB0956;
	fma.rn.f64 	%fd93, %fd92, %fd89, 0d3F3C71C72D1B5154;
	fma.rn.f64 	%fd94, %fd93, %fd89, 0d3F624924923BE72D;
	fma.rn.f64 	%fd95, %fd94, %fd89, 0d3F8999999999A3C4;
	fma.rn.f64 	%fd96, %fd95, %fd89, 0d3FB5555555555554;
	sub.f64 	%fd97, %fd80, %fd88;
	add.f64 	%fd98, %fd97, %fd97;
	neg.f64 	%fd99, %fd88;
	fma.rn.f64 	%fd100, %fd99, %fd80, %fd98;
	mul.f64 	%fd101, %fd86, %fd100;
	mul.f64 	%fd102, %fd89, %fd96;
	fma.rn.f64 	%fd103, %fd102, %fd88, %fd101;
	xor.b32  	%r58, %r127, -2147483648;
	mov.b32 	%r59, 1127219200;
	mov.b64 	%fd104, {%r58, %r59};
	sub.f64 	%fd105, %fd104, %fd1;
	fma.rn.f64 	%fd106, %fd105, 0d3FE62E42FEFA39EF, %fd88;
	fma.rn.f64 	%fd107, %fd105, 0dBFE62E42FEFA39EF, %fd106;
	sub.f64 	%fd108, %fd107, %fd88;
	sub.f64 	%fd109, %fd103, %fd108;
	fma.rn.f64 	%fd110, %fd105, 0d3C7ABC9E3B39803F, %fd109;
	add.f64 	%fd137, %fd106, %fd110;
	bra.uni 	$L__BB138_17;
$L__BB138_16:
	fma.rn.f64 	%fd79, %fd135, 0d7FF0000000000000, 0d7FF0000000000000;
	{
	.reg .b32 %temp; 
	mov.b64 	{%temp, %r50}, %fd135;
	}
	and.b32  	%r51, %r50, 2147483647;
	setp.eq.s32 	%p9, %r51, 0;
	selp.f64 	%fd137, 0dFFF0000000000000, %fd79, %p9;
$L__BB138_17:
	add.f64 	%fd131, %fd131, %fd137;
$L__BB138_18:
	add.s32 	%r119, %r119, %r4;
	setp.lt.u32 	%p11, %r119, %r29;
	@%p11 bra 	$L__BB138_2;
$L__BB138_19:
	shl.b32 	%r60, %r1, 3;
	mov.u32 	%r61, __smem_d;
	add.s32 	%r62, %r61, %r60;
	st.shared.f64 	[%r62], %fd131;
	barrier.sync 	0;
	barrier.sync 	0;
	barrier.sync 	0;
	barrier.sync 	0;
	setp.gt.u32 	%p12, %r1, 31;
	@%p12 bra 	$L__BB138_37;
	// begin inline asm
	activemask.b32 %r63;
	// end inline asm
	setp.ne.s32 	%p13, %r63, -1;
	@%p13 bra 	$L__BB138_22;
	// begin inline asm
	mov.b64 {%r71,%r72}, %fd131;
	// end inline asm
	shfl.sync.down.b32	%r74|%p17, %r72, 16, 31, -1;
	shfl.sync.down.b32	%r73|%p18, %r71, 16, 31, -1;
	// begin inline asm
	mov.b64 %fd140, {%r73,%r74};
	// end inline asm
	bra.uni 	$L__BB138_23;
$L__BB138_22:
	// begin inline asm
	mov.u32 %r64, %laneid;
	// end inline asm
	fns.b32 	%r69, %r63, %r64, 17;
	setp.gt.u32 	%p14, %r69, 31;
	selp.b32 	%r70, %r64, %r69, %p14;
	// begin inline asm
	mov.b64 {%r65,%r66}, %fd131;
	// end inline asm
	shfl.sync.idx.b32	%r68|%p15, %r66, %r70, 31, %r63;
	shfl.sync.idx.b32	%r67|%p16, %r65, %r70, 31, %r63;
	// begin inline asm
	mov.b64 %fd140, {%r67,%r68};
	// end inline asm
$L__BB138_23:
	setp.eq.s32 	%p19, %r63, -1;
	add.f64 	%fd28, %fd131, %fd140;
	@%p19 bra 	$L__BB138_25;
	// begin inline asm
	mov.u32 %r75, %laneid;
	// end inline asm
	fns.b32 	%r80, %r63, %r75, 9;
	setp.gt.u32 	%p20, %r80, 31;
	selp.b32 	%r81, %r75, %r80, %p20;
	// begin inline asm
	mov.b64 {%r76,%r77}, %fd28;
	// end inline asm
	shfl.sync.idx.b32	%r79|%p21, %r77, %r81, 31, %r63;
	shfl.sync.idx.b32	%r78|%p22, %r76, %r81, 31, %r63;
	// begin inline asm
	mov.b64 %fd141, {%r78,%r79};
	// end inline asm
	bra.uni 	$L__BB138_26;
$L__BB138_25:
	// begin inline asm
	mov.b64 {%r82,%r83}, %fd28;
	// end inline asm
	shfl.sync.down.b32	%r85|%p23, %r83, 8, 31, -1;
	shfl.sync.down.b32	%r84|%p24, %r82, 8, 31, -1;
	// begin inline asm
	mov.b64 %fd141, {%r84,%r85};
	// end inline asm
$L__BB138_26:
	setp.eq.s32 	%p25, %r63, -1;
	add.f64 	%fd32, %fd28, %fd141;
	@%p25 bra 	$L__BB138_28;
	// begin inline asm
	mov.u32 %r86, %laneid;
	// end inline asm
	fns.b32 	%r91, %r63, %r86, 5;
	setp.gt.u32 	%p26, %r91, 31;
	selp.b32 	%r92, %r86, %r91, %p26;
	// begin inline asm
	mov.b64 {%r87,%r88}, %fd32;
	// end inline asm
	shfl.sync.idx.b32	%r90|%p27, %r88, %r92, 31, %r63;
	shfl.sync.idx.b32	%r89|%p28, %r87, %r92, 31, %r63;
	// begin inline asm
	mov.b64 %fd142, {%r89,%r90};
	// end inline asm
	bra.uni 	$L__BB138_29;
$L__BB138_28:
	// begin inline asm
	mov.b64 {%r93,%r94}, %fd32;
	// end inline asm
	shfl.sync.down.b32	%r96|%p29, %r94, 4, 31, -1;
	shfl.sync.down.b32	%r95|%p30, %r93, 4, 31, -1;
	// begin inline asm
	mov.b64 %fd142, {%r95,%r96};
	// end inline asm
$L__BB138_29:
	setp.eq.s32 	%p31, %r63, -1;
	add.f64 	%fd36, %fd32, %fd142;
	@%p31 bra 	$L__BB138_31;
	// begin inline asm
	mov.u32 %r97, %laneid;
	// end inline asm
	fns.b32 	%r102, %r63, %r97, 3;
	setp.gt.u32 	%p32, %r102, 31;
	selp.b32 	%r103, %r97, %r102, %p32;
	// begin inline asm
	mov.b64 {%r98,%r99}, %fd36;
	// end inline asm
	shfl.sync.idx.b32	%r101|%p33, %r99, %r103, 31, %r63;
	shfl.sync.idx.b32	%r100|%p34, %r98, %r103, 31, %r63;
	// begin inline asm
	mov.b64 %fd143, {%r100,%r101};
	// end inline asm
	bra.uni 	$L__BB138_32;
$L__BB138_31:
	// begin inline asm
	mov.b64 {%r104,%r105}, %fd36;
	// end inline asm
	shfl.sync.down.b32	%r107|%p35, %r105, 2, 31, -1;
	shfl.sync.down.b32	%r106|%p36, %r104, 2, 31, -1;
	// begin inline asm
	mov.b64 %fd143, {%r106,%r107};
	// end inline asm
$L__BB138_32:
	setp.eq.s32 	%p37, %r63, -1;
	add.f64 	%fd40, %fd36, %fd143;
	@%p37 bra 	$L__BB138_34;
	// begin inline asm
	mov.u32 %r108, %laneid;
	// end inline asm
	fns.b32 	%r113, %r63, %r108, 2;
	setp.gt.u32 	%p38, %r113, 31;
	selp.b32 	%r114, %r108, %r113, %p38;
	// begin inline asm
	mov.b64 {%r109,%r110}, %fd40;
	// end inline asm
	shfl.sync.idx.b32	%r112|%p39, %r110, %r114, 31, %r63;
	shfl.sync.idx.b32	%r111|%p40, %r109, %r114, 31, %r63;
	// begin inline asm
	mov.b64 %fd144, {%r111,%r112};
	// end inline asm
	bra.uni 	$L__BB138_35;
$L__BB138_34:
	// begin inline asm
	mov.b64 {%r115,%r116}, %fd40;
	// end inline asm
	shfl.sync.down.b32	%r118|%p41, %r116, 1, 31, -1;
	shfl.sync.down.b32	%r117|%p42, %r115, 1, 31, -1;
	// begin inline asm
	mov.b64 %fd144, {%r117,%r118};
	// end inline asm
$L__BB138_35:
	add.f64 	%fd44, %fd40, %fd144;
	setp.ne.s32 	%p43, %r1, 0;
	@%p43 bra 	$L__BB138_37;
	cvta.to.global.u64 	%rd8, %rd2;
	mul.wide.u32 	%rd9, %r2, 8;
	add.s64 	%rd10, %rd8, %rd9;
	st.global.f64 	[%rd10], %fd44;
$L__BB138_37:
	ret;

}
	// .globl	_Z10reduceLog6IdLj16ELb0EEvPT_S1_j
.visible .entry _Z10reduceLog6IdLj16ELb0EEvPT_S1_j(
	.param .u64 .ptr .align 1 _Z10reduceLog6IdLj16ELb0EEvPT_S1_j_param_0,
	.param .u64 .ptr .align 1 _Z10reduceLog6IdLj16ELb0EEvPT_S1_j_param_1,
	.param .u32 _Z10reduceLog6IdLj16ELb0EEvPT_S1_j_param_2
)
{
	.reg .pred 	%p<44>;
	.reg .b32 	%r<128>;
	.reg .b64 	%rd<11>;
	.reg .b64 	%fd<145>;

	ld.param.u64 	%rd3, [_Z10reduceLog6IdLj16ELb0EEvPT_S1_j_param_0];
	ld.param.u64 	%rd2, [_Z10reduceLog6IdLj16ELb0EEvPT_S1_j_param_1];
	ld.param.u32 	%r29, [_Z10reduceLog6IdLj16ELb0EEvPT_S1_j_param_2];
	cvta.to.global.u64 	%rd1, %rd3;
	mov.u32 	%r1, %tid.x;
	mov.u32 	%r2, %ctaid.x;
	shl.b32 	%r30, %r2, 5;
	add.s32 	%r119, %r30, %r1;
	setp.ge.u32 	%p1, %r119, %r29;
	mov.f64 	%fd131, 0d0000000000000000;
	@%p1 bra 	$L__BB139_19;
	mov.b32 	%r31, 1127219200;
	mov.b32 	%r32, -2147483648;
	mov.b64 	%fd1, {%r32, %r31};
	mov.u32 	%r33, %nctaid.x;
	shl.b32 	%r4, %r33, 5;
	mov.f64 	%fd131, 0d0000000000000000;
$L__BB139_2:
	mul.wide.u32 	%rd4, %r119, 8;
	add.s64 	%rd5, %rd1, %rd4;
	ld.global.f64 	%fd132, [%rd5];
	{
	.reg .b32 %temp; 
	mov.b64 	{%temp, %r120}, %fd132;
	}
	{
	.reg .b32 %temp; 
	mov.b64 	{%r121, %temp}, %fd132;
	}
	setp.gt.s32 	%p2, %r120, 1048575;
	mov.b32 	%r122, -1023;
	@%p2 bra 	$L__BB139_4;
	mul.f64 	%fd132, %fd132, 0d4350000000000000;
	{
	.reg .b32 %temp; 
	mov.b64 	{%temp, %r120}, %fd132;
	}
	{
	.reg .b32 %temp; 
	mov.b64 	{%r121, %temp}, %fd132;
	}
	mov.b32 	%r122, -1077;
$L__BB139_4:
	add.s32 	%r36, %r120, -1;
	setp.gt.u32 	%p3, %r36, 2146435070;
	@%p3 bra 	$L__BB139_8;
	shr.u32 	%r39, %r120, 20;
	add.s32 	%r123, %r122, %r39;
	and.b32  	%r40, %r120, 1048575;
	or.b32  	%r41, %r40, 1072693248;
	mov.b64 	%fd133, {%r121, %r41};
	setp.lt.u32 	%p5, %r41, 1073127583;
	@%p5 bra 	$L__BB139_7;
	{
	.reg .b32 %temp; 
	mov.b64 	{%r42, %temp}, %fd133;
	}
	{
	.reg .b32 %temp; 
	mov.b64 	{%temp, %r43}, %fd133;
	}
	add.s32 	%r44, %r43, -1048576;
	mov.b64 	%fd133, {%r42, %r44};
	add.s32 	%r123, %r123, 1;
$L__BB139_7:
	add.f64 	%fd48, %fd133, 0dBFF0000000000000;
	add.f64 	%fd49, %fd133, 0d3FF0000000000000;
	rcp.approx.ftz.f64 	%fd50, %fd49;
	neg.f64 	%fd51, %fd49;
	fma.rn.f64 	%fd52, %fd51, %fd50, 0d3FF0000000000000;
	fma.rn.f64 	%fd53, %fd52, %fd52, %fd52;
	fma.rn.f64 	%fd54, %fd53, %fd50, %fd50;
	mul.f64 	%fd55, %fd48, %fd54;
	fma.rn.f64 	%fd56, %fd48, %fd54, %fd55;
	mul.f64 	%fd57, %fd56, %fd56;
	fma.rn.f64 	%fd58, %fd57, 0d3EB1380B3AE80F1E, 0d3ED0EE258B7A8B04;
	fma.rn.f64 	%fd59, %fd58, %fd57, 0d3EF3B2669F02676F;
	fma.rn.f64 	%fd60, %fd59, %fd57, 0d3F1745CBA9AB0956;
	fma.rn.f64 	%fd61, %fd60, %fd57, 0d3F3C71C72D1B5154;
	fma.rn.f64 	%fd62, %fd61, %fd57, 0d3F624924923BE72D;
	fma.rn.f64 	%fd63, %fd62, %fd57, 0d3F8999999999A3C4;
	fma.rn.f64 	%fd64, %fd63, %fd57, 0d3FB5555555555554;
	sub.f64 	%fd65, %fd48, %fd56;
	add.f64 	%fd66, %fd65, %fd65;
	neg.f64 	%fd67, %fd56;
	fma.rn.f64 	%fd68, %fd67, %fd48, %fd66;
	mul.f64 	%fd69, %fd54, %fd68;
	mul.f64 	%fd70, %fd57, %fd64;
	fma.rn.f64 	%fd71, %fd70, %fd56, %fd69;
	xor.b32  	%r45, %r123, -2147483648;
	mov.b32 	%r46, 1127219200;
	mov.b64 	%fd72, {%r45, %r46};
	sub.f64 	%fd73, %fd72, %fd1;
	fma.rn.f64 	%fd74, %fd73, 0d3FE62E42FEFA39EF, %fd56;
	fma.rn.f64 	%fd75, %fd73, 0dBFE62E42FEFA39EF, %fd74;
	sub.f64 	%fd76, %fd75, %fd56;
	sub.f64 	%fd77, %fd71, %fd76;
	fma.rn.f64 	%fd78, %fd73, 0d3C7ABC9E3B39803F, %fd77;
	add.f64 	%fd134, %fd74, %fd78;
	bra.uni 	$L__BB139_9;
$L__BB139_8:
	fma.rn.f64 	%fd47, %fd132, 0d7FF0000000000000, 0d7FF0000000000000;
	{
	.reg .b32 %temp; 
	mov.b64 	{%temp, %r37}, %fd132;
	}
	and.b32  	%r38, %r37, 2147483647;
	setp.eq.s32 	%p4, %r38, 0;
	selp.f64 	%fd134, 0dFFF0000000000000, %fd47, %p4;
$L__BB139_9:
	add.f64 	%fd131, %fd131, %fd134;
	add.s32 	%r16, %r119, 16;
	setp.ge.u32 	%p6, %r16, %r29;
	@%p6 bra 	$L__BB139_18;
	mul.wide.u32 	%rd6, %r16, 8;
	add.s64 	%rd7, %rd1, %rd6;
	ld.global.f64 	%fd135, [%rd7];
	{
	.reg .b32 %temp; 
	mov.b64 	{%temp, %r124}, %fd135;
	}
	{
	.reg .b32 %temp; 
	mov.b64 	{%r125, %temp}, %fd135;
	}
	setp.gt.s32 	%p7, %r124, 1048575;
	mov.b32 	%r126, -1023;
	@%p7 bra 	$L__BB139_12;
	mul.f64 	%fd135, %fd135, 0d4350000000000000;
	{
	.reg .b32 %temp; 
	mov.b64 	{%temp, %r124}, %fd135;
	}
	{
	.reg .b32 %temp; 
	mov.b64 	{%r125, %temp}, %fd135;
	}
	mov.b32 	%r126, -1077;
$L__BB139_12:
	add.s32 	%r49, %r124, -1;
	setp.gt.u32 	%p8, %r49, 2146435070;
	@%p8 bra 	$L__BB139_16;
	shr.u32 	%r52, %r124, 20;
	add.s32 	%r127, %r126, %r52;
	and.b32  	%r53, %r124, 1048575;
	or.b32  	%r54, %r53, 1072693248;
	mov.b64 	%fd136, {%r125, %r54};
	setp.lt.u32 	%p10, %r54, 1073127583;
	@%p10 bra 	$L__BB139_15;
	{
	.reg .b32 %temp; 
	mov.b64 	{%r55, %temp}, %fd136;
	}
	{
	.reg .b32 %temp; 
	mov.b64 	{%temp, %r56}, %fd136;
	}
	add.s32 	%r57, %r56, -1048576;
	mov.b64 	%fd136, {%r55, %r57};
	add.s32 	%r127, %r127, 1;
$L__BB139_15:
	add.f64 	%fd80, %fd136, 0dBFF0000000000000;
	add.f64 	%fd81, %fd136, 0d3FF0000000000000;
	rcp.approx.ftz.f64 	%fd82, %fd81;
	neg.f64 	%fd83, %fd81;
	fma.rn.f64 	%fd84, %fd83, %fd82, 0d3FF0000000000000;
	fma.rn.f64 	%fd85, %fd84, %fd84, %fd84;
	fma.rn.f64 	%fd86, %fd85, %fd82, %fd82;
	mul.f64 	%fd87, %fd80, %fd86;
	fma.rn.f64 	%fd88, %fd80, %fd86, %fd87;
	mul.f64 	%fd89, %fd88, %fd88;
	fma.rn.f64 	%fd90, %fd89, 0d3EB1380B3AE80F1E, 0d3ED0EE258B7A8B04;
	fma.rn.f64 	%fd91, %fd90, %fd89, 0d3EF3B2669F02676F;
	fma.rn.f64 	%fd92, %fd91, %fd89, 0d3F1745CBA9AB0956;
	fma.rn.f64 	%fd93, %fd92, %fd89, 0d3F3C71C72D1B5154;
	fma.rn.f64 	%fd94, %fd93, %fd89, 0d3F624924923BE72D;
	fma.rn.f64 	%fd95, %fd94, %fd89, 0d3F8999999999A3C4;
	fma.rn.f64 	%fd96, %fd95, %fd89, 0d3FB5555555555554;
	sub.f64 	%fd97, %fd80, %fd88;
	add.f64 	%fd98, %fd97, %fd97;
	neg.f64 	%fd99, %fd88;
	fma.rn.f64 	%fd100, %fd99, %fd80, %fd98;
	mul.f64 	%fd101, %fd86, %fd100;
	mul.f64 	%fd102, %fd89, %fd96;
	fma.rn.f64 	%fd103, %fd102, %fd88, %fd101;
	xor.b32  	%r58, %r127, -2147483648;
	mov.b32 	%r59, 1127219200;
	mov.b64 	%fd104, {%r58, %r59};
	sub.f64 	%fd105, %fd104, %fd1;
	fma.rn.f64 	%fd106, %fd105, 0d3FE62E42FEFA39EF, %fd88;
	fma.rn.f64 	%fd107, %fd105, 0dBFE62E42FEFA39EF, %fd106;
	sub.f64 	%fd108, %fd107, %fd88;
	sub.f64 	%fd109, %fd103, %fd108;
	fma.rn.f64 	%fd110, %fd105, 0d3C7ABC9E3B39803F, %fd109;
	add.f64 	%fd137, %fd106, %fd110;
	bra.uni 	$L__BB139_17;
$L__BB139_16:
	fma.rn.f64 	%fd79, %fd135, 0d7FF0000000000000, 0d7FF0000000000000;
	{
	.reg .b32 %temp; 
	mov.b64 	{%temp, %r50}, %fd135;
	}
	and.b32  	%r51, %r50, 2147483647;
	setp.eq.s32 	%p9, %r51, 0;
	selp.f64 	%fd137, 0dFFF0000000000000, %fd79, %p9;
$L__BB139_17:
	add.f64 	%fd131, %fd131, %fd137;
$L__BB139_18:
	add.s32 	%r119, %r119, %r4;
	setp.lt.u32 	%p11, %r119, %r29;
	@%p11 bra 	$L__BB139_2;
$L__BB139_19:
	shl.b32 	%r60, %r1, 3;
	mov.u32 	%r61, __smem_d;
	add.s32 	%r62, %r61, %r60;
	st.shared.f64 	[%r62], %fd131;
	barrier.sync 	0;
	barrier.sync 	0;
	barrier.sync 	0;
	barrier.sync 	0;
	setp.gt.u32 	%p12, %r1, 31;
	@%p12 bra 	$L__BB139_37;
	// begin inline asm
	activemask.b32 %r63;
	// end inline asm
	setp.ne.s32 	%p13, %r63, -1;
	@%p13 bra 	$L__BB139_22;
	// begin inline asm
	mov.b64 {%r71,%r72}, %fd131;
	// end inline asm
	shfl.sync.down.b32	%r74|%p17, %r72, 16, 31, -1;
	shfl.sync.down.b32	%r73|%p18, %r71, 16, 31, -1;
	// begin inline asm
	mov.b64 %fd140, {%r73,%r74};
	// end inline asm
	bra.uni 	$L__BB139_23;
$L__BB139_22:
	// begin inline asm
	mov.u32 %r64, %laneid;
	// end inline asm
	fns.b32 	%r69, %r63, %r64, 17;
	setp.gt.u32 	%p14, %r69, 31;
	selp.b32 	%r70, %r64, %r69, %p14;
	// begin inline asm
	mov.b64 {%r65,%r66}, %fd131;
	// end inline asm
	shfl.sync.idx.b32	%r68|%p15, %r66, %r70, 31, %r63;
	shfl.sync.idx.b32	%r67|%p16, %r65, %r70, 31, %r63;
	// begin inline asm
	mov.b64 %fd140, {%r67,%r68};
	// end inline asm
$L__BB139_23:
	setp.eq.s32 	%p19, %r63, -1;
	add.f64 	%fd28, %fd131, %fd140;
	@%p19 bra 	$L__BB139_25;
	// begin inline asm
	mov.u32 %r75, %laneid;
	// end inline asm
	fns.b32 	%r80, %r63, %r75, 9;
	setp.gt.u32 	%p20, %r80, 31;
	selp.b32 	%r81, %r75, %r80, %p20;
	// begin inline asm
	mov.b64 {%r76,%r77}, %fd28;
	// end inline asm
	shfl.sync.idx.b32	%r79|%p21, %r77, %r81, 31, %r63;
	shfl.sync.idx.b32	%r78|%p22, %r76, %r81, 31, %r63;
	// begin inline asm
	mov.b64 %fd141, {%r78,%r79};
	// end inline asm
	bra.uni 	$L__BB139_26;
$L__BB139_25:
	// begin inline asm
	mov.b64 {%r82,%r83}, %fd28;
	// end inline asm
	shfl.sync.down.b32	%r85|%p23, %r83, 8, 31, -1;
	shfl.sync.down.b32	%r84|%p24, %r82, 8, 31, -1;
	// begin inline asm
	mov.b64 %fd141, {%r84,%r85};
	// end inline asm
$L__BB139_26:
	setp.eq.s32 	%p25, %r63, -1;
	add.f64 	%fd32, %fd28, %fd141;
	@%p25 bra 	$L__BB139_28;
	// begin inline asm
	mov.u32 %r86, %laneid;
	// end inline asm
	fns.b32 	%r91, %r63, %r86, 5;
	setp.gt.u32 	%p26, %r91, 31;
	selp.b32 	%r92, %r86, %r91, %p26;
	// begin inline asm
	mov.b64 {%r87,%r88}, %fd32;
	// end inline asm
	shfl.sync.idx.b32	%r90|%p27, %r88, %r92, 31, %r63;
	shfl.sync.idx.b32	%r89|%p28, %r87, %r92, 31, %r63;
	// begin inline asm
	mov.b64 %fd142, {%r89,%r90};
	// end inline asm
	bra.uni 	$L__BB139_29;
$L__BB139_28:
	// begin inline asm
	mov.b64 {%r93,%r94}, %fd32;
	// end inline asm
	shfl.sync.down.b32	%r96|%p29, %r94, 4, 31, -1;
	shfl.sync.down.b32	%r95|%p30, %r93, 4, 31, -1;
	// begin inline asm
	mov.b64 %fd142, {%r95,%r96};
	// end inline asm
$L__BB139_29:
	setp.eq.s32 	%p31, %r63, -1;
	add.f64 	%fd36, %fd32, %fd142;
	@%p31 bra 	$L__BB139_31;
	// begin inline asm
	mov.u32 %r97, %laneid;
	// end inline asm
	fns.b32 	%r102, %r63, %r97, 3;
	setp.gt.u32 	%p32, %r102, 31;
	selp.b32 	%r103, %r97, %r102, %p32;
	// begin inline asm
	mov.b64 {%r98,%r99}, %fd36;
	// end inline asm
	shfl.sync.idx.b32	%r101|%p33, %r99, %r103, 31, %r63;
	shfl.sync.idx.b32	%r100|%p34, %r98, %r103, 31, %r63;
	// begin inline asm
	mov.b64 %fd143, {%r100,%r101};
	// end inline asm
	bra.uni 	$L__BB139_32;
$L__BB139_31:
	// begin inline asm
	mov.b64 {%r104,%r105}, %fd36;
	// end inline asm
	shfl.sync.down.b32	%r107|%p35, %r105, 2, 31, -1;
	shfl.sync.down.b32	%r106|%p36, %r104, 2, 31, -1;
	// begin inline asm
	mov.b64 %fd143, {%r106,%r107};
	// end inline asm
$L__BB139_32:
	setp.eq.s32 	%p37, %r63, -1;
	add.f64 	%fd40, %fd36, %fd143;
	@%p37 bra 	$L__BB139_34;
	// begin inline asm
	mov.u32 %r108, %laneid;
	// end inline asm
	fns.b32 	%r113, %r63, %r108, 2;
	setp.gt.u32 	%p38, %r113, 31;
	selp.b32 	%r114, %r108, %r113, %p38;
	// begin inline asm
	mov.b64 {%r109,%r110}, %fd40;
	// end inline asm
	shfl.sync.idx.b32	%r112|%p39, %r110, %r114, 31, %r63;
	shfl.sync.idx.b32	%r111|%p40, %r109, %r114, 31, %r63;
	// begin inline asm
	mov.b64 %fd144, {%r111,%r112};
	// end inline asm
	bra.uni 	$L__BB139_35;
$L__BB139_34:
	// begin inline asm
	mov.b64 {%r115,%r116}, %fd40;
	// end inline asm
	shfl.sync.down.b32	%r118|%p41, %r116, 1, 31, -1;
	shfl.sync.down.b32	%r117|%p42, %r115, 1, 31, -1;
	// begin inline asm
	mov.b64 %fd144, {%r117,%r118};
	// end inline asm
$L__BB139_35:
	add.f64 	%fd44, %fd40, %fd144;
	setp.ne.s32 	%p43, %r1, 0;
	@%p43 bra 	$L__BB139_37;
	cvta.to.global.u64 	%rd8, %rd2;
	mul.wide.u32 	%rd9, %r2, 8;
	add.s64 	%rd10, %rd8, %rd9;
	st.global.f64 	[%rd10], %fd44;
$L__BB139_37:
	ret;

}
	// .globl	_Z10reduceLog6IdLj8ELb0EEvPT_S1_j
.visible .entry _Z10reduceLog6IdLj8ELb0EEvPT_S1_j(
	.param .u64 .ptr .align 1 _Z10reduceLog6IdLj8ELb0EEvPT_S1_j_param_0,
	.param .u64 .ptr .align 1 _Z10reduceLog6IdLj8ELb0EEvPT_S1_j_param_1,
	.param .u32 _Z10reduceLog6IdLj8ELb0EEvPT_S1_j_param_2
)
{
	.reg .pred 	%p<44>;
	.reg .b32 	%r<128>;
	.reg .b64 	%rd<11>;
	.reg .b64 	%fd<145>;

	ld.param.u64 	%rd3, [_Z10reduceLog6IdLj8ELb0EEvPT_S1_j_param_0];
	ld.param.u64 	%rd2, [_Z10reduceLog6IdLj8ELb0EEvPT_S1_j_param_1];
	ld.param.u32 	%r29, [_Z10reduceLog6IdLj8ELb0EEvPT_S1_j_param_2];
	cvta.to.global.u64 	%rd1, %rd3;
	mov.u32 	%r1, %tid.x;
	mov.u32 	%r2, %ctaid.x;
	shl.b32 	%r30, %r2, 4;
	add.s32 	%r119, %r30, %r1;
	setp.ge.u32 	%p1, %r119, %r29;
	mov.f64 	%fd131, 0d0000000000000000;
	@%p1 bra 	$L__BB140_19;
	mov.b32 	%r31, 1127219200;
	mov.b32 	%r32, -2147483648;
	mov.b64 	%fd1, {%r32, %r31};
	mov.u32 	%r33, %nctaid.x;
	shl.b32 	%r4, %r33, 4;
	mov.f64 	%fd131, 0d0000000000000000;
$L__BB140_2:
	mul.wide.u32 	%rd4, %r119, 8;
	add.s64 	%rd5, %rd1, %rd4;
	ld.global.f64 	%fd132, [%rd5];
	{
	.reg .b32 %temp; 
	mov.b64 	{%temp, %r120}, %fd132;
	}
	{
	.reg .b32 %temp; 
	mov.b64 	{%r121, %temp}, %fd132;
	}
	setp.gt.s32 	%p2, %r120, 1048575;
	mov.b32 	%r122, -1023;
	@%p2 bra 	$L__BB140_4;
	mul.f64 	%fd132, %fd132, 0d4350000000000000;
	{
	.reg .b32 %temp; 
	mov.b64 	{%temp, %r120}, %fd132;
	}
	{
	.reg .b32 %temp; 
	mov.b64 	{%r121, %temp}, %fd132;
	}
	mov.b32 	%r122, -1077;
$L__BB140_4:
	add.s32 	%r36, %r120, -1;
	setp.gt.u32 	%p3, %r36, 2146435070;
	@%p3 bra 	$L__BB140_8;
	shr.u32 	%r39, %r120, 20;
	add.s32 	%r123, %r122, %r39;
	and.b32  	%r40, %r120, 1048575;
	or.b32  	%r41, %r40, 1072693248;
	mov.b64 	%fd133, {%r121, %r41};
	setp.lt.u32 	%p5, %r41, 1073127583;
	@%p5 bra 	$L__BB140_7;
	{
	.reg .b32 %temp; 
	mov.b64 	{%r42, %temp}, %fd133;
	}
	{
	.reg .b32 %temp; 
	mov.b64 	{%temp, %r43}, %fd133;
	}
	add.s32 	%r44, %r43, -1048576;
	mov.b64 	%fd133, {%r42, %r44};
	add.s32 	%r123, %r123, 1;
$L__BB140_7:
	add.f64 	%fd48, %fd133, 0dBFF0000000000000;
	add.f64 	%fd49, %fd133, 0d3FF0000000000000;
	rcp.approx.ftz.f64 	%fd50, %fd49;
	neg.f64 	%fd51, %fd49;
	fma.rn.f64 	%fd52, %fd51, %fd50, 0d3FF0000000000000;
	fma.rn.f64 	%fd53, %fd52, %fd52, %fd52;
	fma.rn.f64 	%fd54, %fd53, %fd50, %fd50;
	mul.f64 	%fd55, %fd48, %fd54;
	fma.rn.f64 	%fd56, %fd48, %fd54, %fd55;
	mul.f64 	%fd57, %fd56, %fd56;
	fma.rn.f64 	%fd58, %fd57, 0d3EB1380B3AE80F1E, 0d3ED0EE258B7A8B04;
	fma.rn.f64 	%fd59, %fd58, %fd57, 0d3EF3B2669F02676F;
	fma.rn.f64 	%fd60, %fd59, %fd57, 0d3F1745CBA9AB0956;
	fma.rn.f64 	%fd61, %fd60, %fd57, 0d3F3C71C72D1B5154;
	fma.rn.f64 	%fd62, %fd61, %fd57, 0d3F624924923BE72D;
	fma.rn.f64 	%fd63, %fd62, %fd57, 0d3F8999999999A3C4;
	fma.rn.f64 	%fd64, %fd63, %fd57, 0d3FB5555555555554;
	sub.f64 	%fd65, %fd48, %fd56;
	add.f64 	%fd66, %fd65, %fd65;
	neg.f64 	%fd67, %fd56;
	fma.rn.f64 	%fd68, %fd67, %fd48, %fd66;
	mul.f64 	%fd69, %fd54, %fd68;
	mul.f64 	%fd70, %fd57, %fd64;
	fma.rn.f64 	%fd71, %fd70, %fd56, %fd69;
	xor.b32  	%r45, %r123, -2147483648;
	mov.b32 	%r46, 1127219200;
	mov.b64 	%fd72, {%r45, %r46};
	sub.f64 	%fd73, %fd72, %fd1;
	fma.rn.f64 	%fd74, %fd73, 0d3FE62E42FEFA39EF, %fd56;
	fma.rn.f64 	%fd75, %fd73, 0dBFE62E42FEFA39EF, %fd74;
	sub.f64 	%fd76, %fd75, %fd56;
	sub.f64 	%fd77, %fd71, %fd76;
	fma.rn.f64 	%fd78, %fd73, 0d3C7ABC9E3B39803F, %fd77;
	add.f64 	%fd134, %fd74, %fd78;
	bra.uni 	$L__BB140_9;
$L__BB140_8:
	fma.rn.f64 	%fd47, %fd132, 0d7FF0000000000000, 0d7FF0000000000000;
	{
	.reg .b32 %temp; 
	mov.b64 	{%temp, %r37}, %fd132;
	}
	and.b32  	%r38, %r37, 2147483647;
	setp.eq.s32 	%p4, %r38, 0;
	selp.f64 	%fd134, 0dFFF0000000000000, %fd47, %p4;
$L__BB140_9:
	add.f64 	%fd131, %fd131, %fd134;
	add.s32 	%r16, %r119, 8;
	setp.ge.u32 	%p6, %r16, %r29;
	@%p6 bra 	$L__BB140_18;
	mul.wide.u32 	%rd6, %r16, 8;
	add.s64 	%rd7, %rd1, %rd6;
	ld.global.f64 	%fd135, [%rd7];
	{
	.reg .b32 %temp; 
	mov.b64 	{%temp, %r124}, %fd135;
	}
	{
	.reg .b32 %temp; 
	mov.b64 	{%r125, %temp}, %fd135;
	}
	setp.gt.s32 	%p7, %r124, 1048575;
	mov.b32 	%r126, -1023;
	@%p7 bra 	$L__BB140_12;
	mul.f64 	%fd135, %fd135, 0d4350000000000000;
	{
	.reg .b32 %temp; 
	mov.b64 	{%temp, %r124}, %fd135;
	}
	{
	.reg .b32 %temp; 
	mov.b64 	{%r125, %temp}, %fd135;
	}
	mov.b32 	%r126, -1077;
$L__BB140_12:
	add.s32 	%r49, %r124, -1;
	setp.gt.u32 	%p8, %r49, 2146435070;
	@%p8 bra 	$L__BB140_16;
	shr.u32 	%r52, %r124, 20;
	add.s32 	%r127, %r126, %r52;
	and.b32  	%r53, %r124, 1048575;
	or.b32  	%r54, %r53, 1072693248;
	mov.b64 	%fd136, {%r125, %r54};
	setp.lt.u32 	%p10, %r54, 1073127583;
	@%p10 bra 	$L__BB140_15;
	{
	.reg .b32 %temp; 
	mov.b64 	{%r55, %temp}, %fd136;
	}
	{
	.reg .b32 %temp; 
	mov.b64 	{%temp, %r56}, %fd136;
	}
	add.s32 	%r57, %r56, -1048576;
	mov.b64 	%fd136, {%r55, %r57};
	add.s32 	%r127, %r127, 1;
$L__BB140_15:
	add.f64 	%fd80, %fd136, 0dBFF0000000000000;
	add.f64 	%fd81, %fd136, 0d3FF0000000000000;
	rcp.approx.ftz.f64 	%fd82, %fd81;
	neg.f64 	%fd83, %fd81;
	fma.rn.f64 	%fd84, %fd83, %fd82, 0d3FF0000000000000;
	fma.rn.f64 	%fd85, %fd84, %fd84, %fd84;
	fma.rn.f64 	%fd86, %fd85, %fd82, %fd82;
	mul.f64 	%fd87, %fd80, %fd86;
	fma.rn.f64 	%fd88, %fd80, %fd86, %fd87;
	mul.f64 	%fd89, %fd88, %fd88;
	fma.rn.f64 	%fd90, %fd89, 0d3EB1380B3AE80F1E, 0d3ED0EE258B7A8B04;
	fma.rn.f64 	%fd91, %fd90, %fd89, 0d3EF3B2669F02676F;
	fma.rn.f64 	%fd92, %fd91, %fd89, 0d3F1745CBA9AB0956;
	fma.rn.f64 	%fd93, %fd92, %fd89, 0d3F3C71C72D1B5154;
	fma.rn.f64 	%fd94, %fd93, %fd89, 0d3F624924923BE72D;
	fma.rn.f64 	%fd95, %fd94, %fd89, 0d3F8999999999A3C4;
	fma.rn.f64 	%fd96, %fd95, %fd89, 0d3FB5555555555554;
	sub.f64 	%fd97, %fd80, %fd88;
	add.f64 	%fd98, %fd97, %fd97;
	neg.f64 	%fd99, %fd88;
	fma.rn.f64 	%fd100, %fd99, %fd80, %fd98;
	mul.f64 	%fd101, %fd86, %fd100;
	mul.f64 	%fd102, %fd89, %fd96;
	fma.rn.f64 	%fd103, %fd102, %fd88, %fd101;
	xor.b32  	%r58, %r127, -2147483648;
	mov.b32 	%r59, 1127219200;
	mov.b64 	%fd104, {%r58, %r59};
	sub.f64 	%fd105, %fd104, %fd1;
	fma.rn.f64 	%fd106, %fd105, 0d3FE62E42FEFA39EF, %fd88;
	fma.rn.f64 	%fd107, %fd105, 0dBFE62E42FEFA39EF, %fd106;
	sub.f64 	%fd108, %fd107, %fd88;
	sub.f64 	%fd109, %fd103, %fd108;
	fma.rn.f64 	%fd110, %fd105, 0d3C7ABC9E3B39803F, %fd109;
	add.f64 	%fd137, %fd106, %fd110;
	bra.uni 	$L__BB140_17;
$L__BB140_16:
	fma.rn.f64 	%fd79, %fd135, 0d7FF0000000000000, 0d7FF0000000000000;
	{
	.reg .b32 %temp; 
	mov.b64 	{%temp, %r50}, %fd135;
	}
	and.b32  	%r51, %r50, 2147483647;
	setp.eq.s32 	%p9, %r51, 0;
	selp.f64 	%fd137, 0dFFF0000000000000, %fd79, %p9;
$L__BB140_17:
	add.f64 	%fd131, %fd131, %fd137;
$L__BB140_18:
	add.s32 	%r119, %r119, %r4;
	setp.lt.u32 	%p11, %r119, %r29;
	@%p11 bra 	$L__BB140_2;
$L__BB140_19:
	shl.b32 	%r60, %r1, 3;
	mov.u32 	%r61, __smem_d;
	add.s32 	%r62, %r61, %r60;
	st.shared.f64 	[%r62], %fd131;
	barrier.sync 	0;
	barrier.sync 	0;
	barrier.sync 	0;
	barrier.sync 	0;
	setp.gt.u32 	%p12, %r1, 31;
	@%p12 bra 	$L__BB140_37;
	// begin inline asm
	activemask.b32 %r63;
	// end inline asm
	setp.ne.s32 	%p13, %r63, -1;
	@%p13 bra 	$L__BB140_22;
	// begin inline asm
	mov.b64 {%r71,%r72}, %fd131;
	// end inline asm
	shfl.sync.down.b32	%r74|%p17, %r72, 16, 31, -1;
	shfl.sync.down.b32	%r73|%p18, %r71, 16, 31, -1;
	// begin inline asm
	mov.b64 %fd140, {%r73,%r74};
	// end inline asm
	bra.uni 	$L__BB140_23;
$L__BB140_22:
	// begin inline asm
	mov.u32 %r64, %laneid;
	// end inline asm
	fns.b32 	%r69, %r63, %r64, 17;
	setp.gt.u32 	%p14, %r69, 31;
	selp.b32 	%r70, %r64, %r69, %p14;
	// begin inline asm
	mov.b64 {%r65,%r66}, %fd131;
	// end inline asm
	shfl.sync.idx.b32	%r68|%p15, %r66, %r70, 31, %r63;
	shfl.sync.idx.b32	%r67|%p16, %r65, %r70, 31, %r63;
	// begin inline asm
	mov.b64 %fd140, {%r67,%r68};
	// end inline asm
$L__BB140_23:
	setp.eq.s32 	%p19, %r63, -1;
	add.f64 	%fd28, %fd131, %fd140;
	@%p19 bra 	$L__BB140_25;
	// begin inline asm
	mov.u32 %r75, %laneid;
	// end inline asm
	fns.b32 	%r80, %r63, %r75, 9;
	setp.gt.u32 	%p20, %r80, 31;
	selp.b32 	%r81, %r75, %r80, %p20;
	// begin inline asm
	mov.b64 {%r76,%r77}, %fd28;
	// end inline asm
	shfl.sync.idx.b32	%r79|%p21, %r77, %r81, 31, %r63;
	shfl.sync.idx.b32	%r78|%p22, %r76, %r81, 31, %r63;
	// begin inline asm
	mov.b64 %fd141, {%r78,%r79};
	// end inline asm
	bra.uni 	$L__BB140_26;
$L__BB140_25:
	// begin inline asm
	mov.b64 {%r82,%r83}, %fd28;
	// end inline asm
	shfl.sync.down.b32	%r85|%p23, %r83, 8, 31, -1;
	shfl.sync.down.b32	%r84|%p24, %r82, 8, 31, -1;
	// begin inline asm
	mov.b64 %fd141, {%r84,%r85};
	// end inline asm
$L__BB140_26:
	setp.eq.s32 	%p25, %r63, -1;
	add.f64 	%fd32, %fd28, %fd141;
	@%p25 bra 	$L__BB140_28;
	// begin inline asm
	mov.u32 %r86, %laneid;
	// end inline asm
	fns.b32 	%r91, %r63, %r86, 5;
	setp.gt.u32 	%p26, %r91, 31;
	selp.b32 	%r92, %r86, %r91, %p26;
	// begin inline asm
	mov.b64 {%r87,%r88}, %fd32;
	// end inline asm
	shfl.sync.idx.b32	%r90|%p27, %r88, %r92, 31, %r63;
	shfl.sync.idx.b32	%r89|%p28, %r87, %r92, 31, %r63;
	// begin inline asm
	mov.b64 %fd142, {%r89,%r90};
	// end inline asm
	bra.uni 	$L__BB140_29;
$L__BB140_28:
	// begin inline asm
	mov.b64 {%r93,%r94}, %fd32;
	// end inline asm
	shfl.sync.down.b32	%r96|%p29, %r94, 4, 31, -1;
	shfl.sync.down.b32	%r95|%p30, %r93, 4, 31, -1;
	// begin inline asm
	mov.b64 %fd142, {%r95,%r96};
	// end inline asm
$L__BB140_29:
	setp.eq.s32 	%p31, %r63, -1;
	add.f64 	%fd36, %fd32, %fd142;
	@%p31 bra 	$L__BB140_31;
	// begin inline asm
	mov.u32 %r97, %laneid;
	// end inline asm
	fns.b32 	%r102, %r63, %r97, 3;
	setp.gt.u32 	%p32, %r102, 31;
	selp.b32 	%r103, %r97, %r102, %p32;
	// begin inline asm
	mov.b64 {%r98,%r99}, %fd36;
	// end inline asm
	shfl.sync.idx.b32	%r101|%p33, %r99, %r103, 31, %r63;
	shfl.sync.idx.b32	%r100|%p34, %r98, %r103, 31, %r63;
	// begin inline asm
	mov.b64 %fd143, {%r100,%r101};
	// end inline asm
	bra.uni 	$L__BB140_32;
$L__BB140_31:
	// begin inline asm
	mov.b64 {%r104,%r105}, %fd36;
	// end inline asm
	shfl.sync.down.b32	%r107|%p35, %r105, 2, 31, -1;
	shfl.sync.down.b32	%r106|%p36, %r104, 2, 31, -1;
	// begin inline asm
	mov.b64 %fd143, {%r106,%r107};
	// end inline asm
$L__BB140_32:
	setp.eq.s32 	%p37, %r63, -1;
	add.f64 	%fd40, %fd36, %fd143;
	@%p37 bra 	$L__BB140_34;
	// begin inline asm
	mov.u32 %r108, %laneid;
	// end inline asm
	fns.b32 	%r113, %r63, %r108, 2;
	setp.gt.u32 	%p38, %r113, 31;
	selp.b32 	%r114, %r108, %r113, %p38;
	// begin inline asm
	mov.b64 {%r109,%r110}, %fd40;
	// end inline asm
	shfl.sync.idx.b32	%r112|%p39, %r110, %r114, 31, %r63;
	shfl.sync.idx.b32	%r111|%p40, %r109, %r114, 31, %r63;
	// begin inline asm
	mov.b64 %fd144, {%r111,%r112};
	// end inline asm
	bra.uni 	$L__BB140_35;
$L__BB140_34:
	// begin inline asm
	mov.b64 {%r115,%r116}, %fd40;
	// end inline asm
	shfl.sync.down.b32	%r118|%p41, %r116, 1, 31, -1;
	shfl.sync.down.b32	%r117|%p42, %r115, 1, 31, -1;
	// begin inline asm
	mov.b64 %fd144, {%r117,%r118};
	// end inline asm
$L__BB140_35:
	add.f64 	%fd44, %fd40, %fd144;
	setp.ne.s32 	%p43, %r1, 0;
	@%p43 bra 	$L__BB140_37;
	cvta.to.global.u64 	%rd8, %rd2;
	mul.wide.u32 	%rd9, %r2, 8;
	add.s64 	%rd10, %rd8, %rd9;
	st.global.f64 	[%rd10], %fd44;
$L__BB140_37:
	ret;

}
	// .globl	_Z10reduceLog6IdLj4ELb0EEvPT_S1_j
.visible .entry _Z10reduceLog6IdLj4ELb0EEvPT_S1_j(
	.param .u64 .ptr .align 1 _Z10reduceLog6IdLj4ELb0EEvPT_S1_j_param_0,
	.param .u64 .ptr .align 1 _Z10reduceLog6IdLj4ELb0EEvPT_S1_j_param_1,
	.param .u32 _Z10reduceLog6IdLj4ELb0EEvPT_S1_j_param_2
)
{
	.reg .pred 	%p<44>;
	.reg .b32 	%r<128>;
	.reg .b64 	%rd<11>;
	.reg .b64 	%fd<145>;

	ld.param.u64 	%rd3, [_Z10reduceLog6IdLj4ELb0EEvPT_S1_j_param_0];
	ld.param.u64 	%rd2, [_Z10reduceLog6IdLj4ELb0EEvPT_S1_j_param_1];
	ld.param.u32 	%r29, [_Z10reduceLog6IdLj4ELb0EEvPT_S1_j_param_2];
	cvta.to.global.u64 	%rd1, %rd3;
	mov.u32 	%r1, %tid.x;
	mov.u32 	%r2, %ctaid.x;
	shl.b32 	%r30, %r2, 3;
	add.s32 	%r119, %r30, %r1;
	setp.ge.u32 	%p1, %r119, %r29;
	mov.f64 	%fd131, 0d0000000000000000;
	@%p1 bra 	$L__BB141_19;
	mov.b32 	%r31, 1127219200;
	mov.b32 	%r32, -2147483648;
	mov.b64 	%fd1, {%r32, %r31};
	mov.u32 	%r33, %nctaid.x;
	shl.b32 	%r4, %r33, 3;
	mov.f64 	%fd131, 0d0000000000000000;
$L__BB141_2:
	mul.wide.u32 	%rd4, %r119, 8;
	add.s64 	%rd5, %rd1, %rd4;
	ld.global.f64 	%fd132, [%rd5];
	{
	.reg .b32 %temp; 
	mov.b64 	{%temp, %r120}, %fd132;
	}
	{
	.reg .b32 %temp; 
	mov.b64 	{%r121, %temp}, %fd132;
	}
	setp.gt.s32 	%p2, %r120, 1048575;
	mov.b32 	%r122, -1023;
	@%p2 bra 	$L__BB141_4;
	mul.f64 	%fd132, %fd132, 0d4350000000000000;
	{
	.reg .b32 %temp; 
	mov.b64 	{%temp, %r120}, %fd132;
	}
	{
	.reg .b32 %temp; 
	mov.b64 	{%r121, %temp}, %fd132;
	}
	mov.b32 	%r122, -1077;
$L__BB141_4:
	add.s32 	%r36, %r120, -1;
	setp.gt.u32 	%p3, %r36, 2146435070;
	@%p3 bra 	$L__BB141_8;
	shr.u32 	%r39, %r120, 20;
	add.s32 	%r123, %r122, %r39;
	and.b32  	%r40, %r120, 1048575;
	or.b32  	%r41, %r40, 1072693248;
	mov.b64 	%fd133, {%r121, %r41};
	setp.lt.u32 	%p5, %r41, 1073127583;
	@%p5 bra 	$L__BB141_7;
	{
	.reg .b32 %temp; 
	mov.b64 	{%r42, %temp}, %fd133;
	}
	{
	.reg .b32 %temp; 
	mov.b64 	{%temp, %r43}, %fd133;
	}
	add.s32 	%r44, %r43, -1048576;
	mov.b64 	%fd133, {%r42, %r44};
	add.s32 	%r123, %r123, 1;
$L__BB141_7:
	add.f64 	%fd48, %fd133, 0dBFF0000000000000;
	add.f64 	%fd49, %fd133, 0d3FF0000000000000;
	rcp.approx.ftz.f64 	%fd50, %fd49;
	neg.f64 	%fd51, %fd49;
	fma.rn.f64 	%fd52, %fd51, %fd50, 0d3FF0000000000000;
	fma.rn.f64 	%fd53, %fd52, %fd52, %fd52;
	fma.rn.f64 	%fd54, %fd53, %fd50, %fd50;
	mul.f64 	%fd55, %fd48, %fd54;
	fma.rn.f64 	%fd56, %fd48, %fd54, %fd55;
	mul.f64 	%fd57, %fd56, %fd56;
	fma.rn.f64 	%fd58, %fd57, 0d3EB1380B3AE80F1E, 0d3ED0EE258B7A8B04;
	fma.rn.f64 	%fd59, %fd58, %fd57, 0d3EF3B2669F02676F;
	fma.rn.f64 	%fd60, %fd59, %fd57, 0d3F1745CBA9AB0956;
	fma.rn.f64 	%fd61, %fd60, %fd57, 0d3F3C71C72D1B5154;
	fma.rn.f64 	%fd62, %fd61, %fd57, 0d3F624924923BE72D;
	fma.rn.f64 	%fd63, %fd62, %fd57, 0d3F8999999999A3C4;
	fma.rn.f64 	%fd64, %fd63, %fd57, 0d3FB5555555555554;
	sub.f64 	%fd65, %fd48, %fd56;
	add.f64 	%fd66, %fd65, %fd65;
	neg.f64 	%fd67, %fd56;
	fma.rn.f64 	%fd68, %fd67, %fd48, %fd66;
	mul.f64 	%fd69, %fd54, %fd68;
	mul.f64 	%fd70, %fd57, %fd64;
	fma.rn.f64 	%fd71, %fd70, %fd56, %fd69;
	xor.b32  	%r45, %r123, -2147483648;
	mov.b32 	%r46, 1127219200;
	mov.b64 	%fd72, {%r45, %r46};
	sub.f64 	%fd73, %fd72, %fd1;
	fma.rn.f64 	%fd74, %fd73, 0d3FE62E42FEFA39EF, %fd56;
	fma.rn.f64 	%fd75, %fd73, 0dBFE62E42FEFA39EF, %fd74;
	sub.f64 	%fd76, %fd75, %fd56;
	sub.f64 	%fd77, %fd71, %fd76;
	fma.rn.f64 	%fd78, %fd73, 0d3C7ABC9E3B39803F, %fd77;
	add.f64 	%fd134, %fd74, %fd78;
	bra.uni 	$L__BB141_9;
$L__BB141_8:
	fma.rn.f64 	%fd47, %fd132, 0d7FF0000000000000, 0d7FF0000000000000;
	{
	.reg .b32 %temp; 
	mov.b64 	{%temp, %r37}, %fd132;
	}
	and.b32  	%r38, %r37, 2147483647;
	setp.eq.s32 	%p4, %r38, 0;
	selp.f64 	%fd134, 0dFFF0000000000000, %fd47, %p4;
$L__BB141_9:
	add.f64 	%fd131, %fd131, %fd134;
	add.s32 	%r16, %r119, 4;
	setp.ge.u32 	%p6, %r16, %r29;
	@%p6 bra 	$L__BB141_18;
	mul.wide.u32 	%rd6, %r16, 8;
	add.s64 	%rd7, %rd1, %rd6;
	ld.global.f64 	%fd135, [%rd7];
	{
	.reg .b32 %temp; 
	mov.b64 	{%temp, %r124}, %fd135;
	}
	{
	.reg .b32 %temp; 
	mov.b64 	{%r125, %temp}, %fd135;
	}
	setp.gt.s32 	%p7, %r124, 1048575;
	mov.b32 	%r126, -1023;
	@%p7 bra 	$L__BB141_12;
	mul.f64 	%fd135, %fd135, 0d4350000000000000;
	{
	.reg .b32 %temp; 
	mov.b64 	{%temp, %r124}, %fd135;
	}
	{
	.reg .b32 %temp; 
	mov.b64 	{%r125, %temp}, %fd135;
	}
	mov.b32 	%r126, -1077;
$L__BB141_12:
	add.s32 	%r49, %r124, -1;
	setp.gt.u32 	%p8, %r49, 2146435070;
	@%p8 bra 	$L__BB141_16;
	shr.u32 	%r52, %r124, 20;
	add.s32 	%r127, %r126, %r52;
	and.b32  	%r53, %r124, 1048575;
	or.b32  	%r54, %r53, 1072693248;
	mov.b64 	%fd136, {%r125, %r54};
	setp.lt.u32 	%p10, %r54, 1073127583;
	@%p10 bra 	$L__BB141_15;
	{
	.reg .b32 %temp; 
	mov.b64 	{%r55, %temp}, %fd136;
	}
	{
	.reg .b32 %temp; 
	mov.b64 	{%temp, %r56}, %fd136;
	}
	add.s32 	%r57, %r56, -1048576;
	mov.b64 	%fd136, {%r55, %r57};
	add.s32 	%r127, %r127, 1;
$L__BB141_15:
	add.f64 	%fd80, %fd136, 0dBFF0000000000000;
	add.f64 	%fd81, %fd136, 0d3FF0000000000000;
	rcp.approx.ftz.f64 	%fd82, %fd81;
	neg.f64 	%fd83, %fd81;
	fma.rn.f64 	%fd84, %fd83, %fd82, 0d3FF0000000000000;
	fma.rn.f64 	%fd85, %fd84, %fd84, %fd84;
	fma.rn.f64 	%fd86, %fd85, %fd82, %fd82;
	mul.f64 	%fd87, %fd80, %fd86;
	fma.rn.f64 	%fd88, %fd80, %fd86, %fd87;
	mul.f64 	%fd89, %fd88, %fd88;
	fma.rn.f64 	%fd90, %fd89, 0d3EB1380B3AE80F1E, 0d3ED0EE258B7A8B04;
	fma.rn.f64 	%fd91, %fd90, %fd89, 0d3EF3B2669F02676F;
	fma.rn.f64 	%fd92, %fd91, %fd89, 0d3F1745CBA9AB0956;
	fma.rn.f64 	%fd93, %fd92, %fd89, 0d3F3C71C72D1B5154;
	fma.rn.f64 	%fd94, %fd93, %fd89, 0d3F624924923BE72D;
	fma.rn.f64 	%fd95, %fd94, %fd89, 0d3F8999999999A3C4;
	fma.rn.f64 	%fd96, %fd95, %fd89, 0d3FB5555555555554;
	sub.f64 	%fd97, %fd80, %fd88;
	add.f64 	%fd98, %fd97, %fd97;
	neg.f64 	%fd99, %fd88;
	fma.rn.f64 	%fd100, %fd99, %fd80, %fd98;
	mul.f64 	%fd101, %fd86, %fd100;
	mul.f64 	%fd102, %fd89, %fd96;
	fma.rn.f64 	%fd103, %fd102, %fd88, %fd101;
	xor.b32  	%r58, %r127, -2147483648;
	mov.b32 	%r59, 1127219200;
	mov.b64 	%fd104, {%r58, %r59};
	sub.f64 	%fd105, %fd104, %fd1;
	fma.rn.f64 	%fd106, %fd105, 0d3FE62E42FEFA39EF, %fd88;
	fma.rn.f64 	%fd107, %fd105, 0dBFE62E42FEFA39EF, %fd106;
	sub.f64 	%fd108, %fd107, %fd88;
	sub.f64 	%fd109, %fd103, %fd108;
	fma.rn.f64 	%fd110, %fd105, 0d3C7ABC9E3B39803F, %fd109;
	add.f64 	%fd137, %fd106, %fd110;
	bra.uni 	$L__BB141_17;
$L__BB141_16:
	fma.rn.f64 	%fd79, %fd135, 0d7FF0000000000000, 0d7FF0000000000000;
	{
	.reg .b32 %temp; 
	mov.b64 	{%temp, %r50}, %fd135;
	}
	and.b32  	%r51, %r50, 2147483647;
	setp.eq.s32 	%p9, %r51, 0;
	selp.f64 	%fd137, 0dFFF0000000000000, %fd79, %p9;
$L__BB141_17:
	add.f64 	%fd131, %fd131, %fd137;
$L__BB141_18:
	add.s32 	%r119, %r119, %r4;
	setp.lt.u32 	%p11, %r119, %r29;
	@%p11 bra 	$L__BB141_2;
$L__BB141_19:
	shl.b32 	%r60, %r1, 3;
	mov.u32 	%r61, __smem_d;
	add.s32 	%r62, %r61, %r60;
	st.shared.f64 	[%r62], %fd131;
	barrier.sync 	0;
	barrier.sync 	0;
	barrier.sync 	0;
	barrier.sync 	0;
	setp.gt.u32 	%p12, %r1, 31;
	@%p12 bra 	$L__BB141_37;
	// begin inline asm
	activemask.b32 %r63;
	// end inline asm
	setp.ne.s32 	%p13, %r63, -1;
	@%p13 bra 	$L__BB141_22;
	// begin inline asm
	mov.b64 {%r71,%r72}, %fd131;
	// end inline asm
	shfl.sync.down.b32	%r74|%p17, %r72, 16, 31, -1;
	shfl.sync.down.b32	%r73|%p18, %r71, 16, 31, -1;
	// begin inline asm
	mov.b64 %fd140, {%r73,%r74};
	// end inline asm
	bra.uni 	$L__BB141_23;
$L__BB141_22:
	// begin inline asm
	mov.u32 %r64, %laneid;
	// end inline asm
	fns.b32 	%r69, %r63, %r64, 17;
	setp.gt.u32 	%p14, %r69, 31;
	selp.b32 	%r70, %r64, %r69, %p14;
	// begin inline asm
	mov.b64 {%r65,%r66}, %fd131;
	// end inline asm
	shfl.sync.idx.b32	%r68|%p15, %r66, %r70, 31, %r63;
	shfl.sync.idx.b32	%r67|%p16, %r65, %r70, 31, %r63;
	// begin inline asm
	mov.b64 %fd140, {%r67,%r68};
	// end inline asm
$L__BB141_23:
	setp.eq.s32 	%p19, %r63, -1;
	add.f64 	%fd28, %fd131, %fd140;
	@%p19 bra 	$L__BB141_25;
	// begin inline asm
	mov.u32 %r75, %laneid;
	// end inline asm
	fns.b32 	%r80, %r63, %r75, 9;
	setp.gt.u32 	%p20, %r80, 31;
	selp.b32 	%r81, %r75, %r80, %p20;
	// begin inline asm
	mov.b64 {%r76,%r77}, %fd28;
	// end inline asm
	shfl.sync.idx.b32	%r79|%p21, %r77, %r81, 31, %r63;
	shfl.sync.idx.b32	%r78|%p22, %r76, %r81, 31, %r63;
	// begin inline asm
	mov.b64 %fd141, {%r78,%r79};
	// end inline asm
	bra.uni 	$L__BB141_26;
$L__BB141_25:
	// begin inline asm
	mov.b64 {%r82,%r83}, %fd28;
	// end inline asm
	shfl.sync.down.b32	%r85|%p23, %r83, 8, 31, -1;
	shfl.sync.down.b32	%r84|%p24, %r82, 8, 31, -1;
	// begin inline asm
	mov.b64 %fd141, {%r84,%r85};
	// end inline asm
$L__BB141_26:
	setp.eq.s32 	%p25, %r63, -1;
	add.f64 	%fd32, %fd28, %fd141;
	@%p25 bra 	$L__BB141_28;
	// begin inline asm
	mov.u32 %r86, %laneid;
	// end inline asm
	fns.b32 	%r91, %r63, %r86, 5;
	setp.gt.u32 	%p26, %r91, 31;
	selp.b32 	%r92, %r86, %r91, %p26;
	// begin inline asm
	mov.b64 {%r87,%r88}, %fd32;
	// end inline asm
	shfl.sync.idx.b32	%r90|%p27, %r88, %r92, 31, %r63;
	shfl.sync.idx.b32	%r89|%p28, %r87, %r92, 31, %r63;
	// begin inline asm
	mov.b64 %fd142, {%r89,%r90};
	// end inline asm
	bra.uni 	$L__BB141_29;
$L__BB141_28:
	// begin inline asm
	mov.b64 {%r93,%r94}, %fd32;
	// end inline asm
	shfl.sync.down.b32	%r96|%p29, %r94, 4, 31, -1;
	shfl.sync.down.b32	%r95|%p30, %r93, 4, 31, -1;
	// begin inline asm
	mov.b64 %fd142, {%r95,%r96};
	// end inline asm
$L__BB141_29:
	setp.eq.s32 	%p31, %r63, -1;
	add.f64 	%fd36, %fd32, %fd142;
	@%p31 bra 	$L__BB141_31;
	// begin inline asm
	mov.u32 %r97, %laneid;
	// end inline asm
	fns.b32 	%r102, %r63, %r97, 3;
	setp.gt.u32 	%p32, %r102, 31;
	selp.b32 	%r103, %r97, %r102, %p32;
	// begin inline asm
	mov.b64 {%r98,%r99}, %fd36;
	// end inline asm
	shfl.sync.idx.b32	%r101|%p33, %r99, %r103, 31, %r63;
	shfl.sync.idx.b32	%r100|%p34, %r98, %r103, 31, %r63;
	// begin inline asm
	mov.b64 %fd143, {%r100,%r101};
	// end inline asm
	bra.uni 	$L__BB141_32;
$L__BB141_31:
	// begin inline asm
	mov.b64 {%r104,%r105}, %fd36;
	// end inline asm
	shfl.sync.down.b32	%r107|%p35, %r105, 2, 31, -1;
	shfl.sync.down.b32	%r106|%p36, %r104, 2, 31, -1;
	// begin inline asm
	mov.b64 %fd143, {%r106,%r107};
	// end inline asm
$L__BB141_32:
	setp.eq.s32 	%p37, %r63, -1;
	add.f64 	%fd40, %fd36, %fd143;
	@%p37 bra 	$L__BB141_34;
	// begin inline asm
	mov.u32 %r108, %laneid;
	// end inline asm
	fns.b32 	%r113, %r63, %r108, 2;
	setp.gt.u32 	%p38, %r113, 31;
	selp.b32 	%r114, %r108, %r113, %p38;
	// begin inline asm
	mov.b64 {%r109,%r110}, %fd40;
	// end inline asm
	shfl.sync.idx.b32	%r112|%p39, %r110, %r114, 31, %r63;
	shfl.sync.idx.b32	%r111|%p40, %r109, %r114, 31, %r63;
	// begin inline asm
	mov.b64 %fd144, {%r111,%r112};
	// end inline asm
	bra.uni 	$L__BB141_35;
$L__BB141_34:
	// begin inline asm
	mov.b64 {%r115,%r116}, %fd40;
	// end inline asm
	shfl.sync.down.b32	%r118|%p41, %r116, 1, 31, -1;
	shfl.sync.down.b32	%r117|%p42, %r115, 1, 31, -1;
	// begin inline asm
	mov.b64 %fd144, {%r117,%r118};
	// end inline asm
$L__BB141_35:
	add.f64 	%fd44, %fd40, %fd144;
	setp.ne.s32 	%p43, %r1, 0;
	@%p43 bra 	$L__BB141_37;
	cvta.to.global.u64 	%rd8, %rd2;
	mul.wide.u32 	%rd9, %r2, 8;
	add.s64 	%rd10, %rd8, %rd9;
	st.global.f64 	[%rd10], %fd44;
$L__BB141_37:
	ret;

}
	// .globl	_Z10reduceLog6IdLj2ELb0EEvPT_S1_j
.visible .entry _Z10reduceLog6IdLj2ELb0EEvPT_S1_j(
	.param .u64 .ptr .align 1 _Z10reduceLog6IdLj2ELb0EEvPT_S1_j_param_0,
	.param .u64 .ptr .align 1 _Z10reduceLog6IdLj2ELb0EEvPT_S1_j_param_1,
	.param .u32 _Z10reduceLog6IdLj2ELb0EEvPT_S1_j_param_2
)
{
	.reg .pred 	%p<44>;
	.reg .b32 	%r<128>;
	.reg .b64 	%rd<11>;
	.reg .b64 	%fd<145>;

	ld.param.u64 	%rd3, [_Z10reduceLog6IdLj2ELb0EEvPT_S1_j_param_0];
	ld.param.u64 	%rd2, [_Z10reduceLog6IdLj2ELb0EEvPT_S1_j_param_1];
	ld.param.u32 	%r29, [_Z10reduceLog6IdLj2ELb0EEvPT_S1_j_param_2];
	cvta.to.global.u64 	%rd1, %rd3;
	mov.u32 	%r1, %tid.x;
	mov.u32 	%r2, %ctaid.x;
	shl.b32 	%r30, %r2, 2;
	add.s32 	%r119, %r30, %r1;
	setp.ge.u32 	%p1, %r119, %r29;
	mov.f64 	%fd131, 0d0000000000000000;
	@%p1 bra 	$L__BB142_19;
	mov.b32 	%r31, 1127219200;
	mov.b32 	%r32, -2147483648;
	mov.b64 	%fd1, {%r32, %r31};
	mov.u32 	%r33, %nctaid.x;
	shl.b32 	%r4, %r33, 2;
	mov.f64 	%fd131, 0d0000000000000000;
$L__BB142_2:
	mul.wide.u32 	%rd4, %r119, 8;
	add.s64 	%rd5, %rd1, %rd4;
	ld.global.f64 	%fd132, [%rd5];
	{
	.reg .b32 %temp; 
	mov.b64 	{%temp, %r120}, %fd132;
	}
	{
	.reg .b32 %temp; 
	mov.b64 	{%r121, %temp}, %fd132;
	}
	setp.gt.s32 	%p2, %r120, 1048575;
	mov.b32 	%r122, -1023;
	@%p2 bra 	$L__BB142_4;
	mul.f64 	%fd132, %fd132, 0d4350000000000000;
	{
	.reg .b32 %temp; 
	mov.b64 	{%temp, %r120}, %fd132;
	}
	{
	.reg .b32 %temp; 
	mov.b64 	{%r121, %temp}, %fd132;
	}
	mov.b32 	%r122, -1077;
$L__BB142_4:
	add.s32 	%r36, %r120, -1;
	setp.gt.u32 	%p3, %r36, 2146435070;
	@%p3 bra 	$L__BB142_8;
	shr.u32 	%r39, %r120, 20;
	add.s32 	%r123, %r122, %r39;
	and.b32  	%r40, %r120, 1048575;
	or.b32  	%r41, %r40, 1072693248;
	mov.b64 	%fd133, {%r121, %r41};
	setp.lt.u32 	%p5, %r41, 1073127583;
	@%p5 bra 	$L__BB142_7;
	{
	.reg .b32 %temp; 
	mov.b64 	{%r42, %temp}, %fd133;
	}
	{
	.reg .b32 %temp; 
	mov.b64 	{%temp, %r43}, %fd133;
	}
	add.s32 	%r44, %r43, -1048576;
	mov.b64 	%fd133, {%r42, %r44};
	add.s32 	%r123, %r123, 1;
$L__BB142_7:
	add.f64 	%fd48, %fd133, 0dBFF0000000000000;
	add.f64 	%fd49, %fd133, 0d3FF0000000000000;
	rcp.approx.ftz.f64 	%fd50, %fd49;
	neg.f64 	%fd51, %fd49;
	fma.rn.f64 	%fd52, %fd51, %fd50, 0d3FF0000000000000;
	fma.rn.f64 	%fd53, %fd52, %fd52, %fd52;
	fma.rn.f64 	%fd54, %fd53, %fd50, %fd50;
	mul.f64 	%fd55, %fd48, %fd54;
	fma.rn.f64 	%fd56, %fd48, %fd54, %fd55;
	mul.f64 	%fd57, %fd56, %fd56;
	fma.rn.f64 	%fd58, %fd57, 0d3EB1380B3AE80F1E, 0d3ED0EE258B7A8B04;
	fma.rn.f64 	%fd59, %fd58, %fd57, 0d3EF3B2669F02676F;
	fma.rn.f64 	%fd60, %fd59, %fd57, 0d3F1745CBA9AB0956;
	fma.rn.f64 	%fd61, %fd60, %fd57, 0d3F3C71C72D1B5154;
	fma.rn.f64 	%fd62, %fd61, %fd57, 0d3F624924923BE72D;
	fma.rn.f64 	%fd63, %fd62, %fd57, 0d3F8999999999A3C4;
	fma.rn.f64 	%fd64, %fd63, %fd57, 0d3FB5555555555554;
	sub.f64 	%fd65, %fd48, %fd56;
	add.f64 	%fd66, %fd65, %fd65;
	neg.f64 	%fd67, %fd56;
	fma.rn.f64 	%fd68, %fd67, %fd48, %fd66;
	mul.f64 	%fd69, %fd54, %fd68;
	mul.f64 	%fd70, %fd57, %fd64;
	fma.rn.f64 	%fd71, %fd70, %fd56, %fd69;
	xor.b32  	%r45, %r123, -2147483648;
	mov.b32 	%r46, 1127219200;
	mov.b64 	%fd72, {%r45, %r46};
	sub.f64 	%fd73, %fd72, %fd1;
	fma.rn.f64 	%fd74, %fd73, 0d3FE62E42FEFA39EF, %fd56;
	fma.rn.f64 	%fd75, %fd73, 0dBFE62E42FEFA39EF, %fd74;
	sub.f64 	%fd76, %fd75, %fd56;
	sub.f64 	%fd77, %fd71, %fd76;
	fma.rn.f64 	%fd78, %fd73, 0d3C7ABC9E3B39803F, %fd77;
	add.f64 	%fd134, %fd74, %fd78;
	bra.uni 	$L__BB142_9;
$L__BB142_8:
	fma.rn.f64 	%fd47, %fd132, 0d7FF0000000000000, 0d7FF0000000000000;
	{
	.reg .b32 %temp; 
	mov.b64 	{%temp, %r37}, %fd132;
	}
	and.b32  	%r38, %r37, 2147483647;
	setp.eq.s32 	%p4, %r38, 0;
	selp.f64 	%fd134, 0dFFF0000000000000, %fd47, %p4;
$L__BB142_9:
	add.f64 	%fd131, %fd131, %fd134;
	add.s32 	%r16, %r119, 2;
	setp.ge.u32 	%p6, %r16, %r29;
	@%p6 bra 	$L__BB142_18;
	mul.wide.u32 	%rd6, %r16, 8;
	add.s64 	%rd7, %rd1, %rd6;
	ld.global.f64 	%fd135, [%rd7];
	{
	.reg .b32 %temp; 
	mov.b64 	{%temp, %r124}, %fd135;
	}
	{
	.reg .b32 %temp; 
	mov.b64 	{%r125, %temp}, %fd135;
	}
	setp.gt.s32 	%p7, %r124, 1048575;
	mov.b32 	%r126, -1023;
	@%p7 bra 	$L__BB142_12;
	mul.f64 	%fd135, %fd135, 0d4350000000000000;
	{
	.reg .b32 %temp; 
	mov.b64 	{%temp, %r124}, %fd135;
	}
	{
	.reg .b32 %temp; 
	mov.b64 	{%r125, %temp}, %fd135;
	}
	mov.b32 	%r126, -1077;
$L__BB142_12:
	add.s32 	%r49, %r124, -1;
	setp.gt.u32 	%p8, %r49, 2146435070;
	@%p8 bra 	$L__BB142_16;
	shr.u32 	%r52, %r124, 20;
	add.s32 	%r127, %r126, %r52;
	and.b32  	%r53, %r124, 1048575;
	or.b32  	%r54, %r53, 1072693248;
	mov.b64 	%fd136, {%r125, %r54};
	setp.lt.u32 	%p10, %r54, 1073127583;
	@%p10 bra 	$L__BB142_15;
	{
	.reg .b32 %temp; 
	mov.b64 	{%r55, %temp}, %fd136;
	}
	{
	.reg .b32 %temp; 
	mov.b64 	{%temp, %r56}, %fd136;
	}
	add.s32 	%r57, %r56, -1048576;
	mov.b64 	%fd136, {%r55, %r57};
	add.s32 	%r127, %r127, 1;
$L__BB142_15:
	add.f64 	%fd80, %fd136, 0dBFF0000000000000;
	add.f64 	%fd81, %fd136, 0d3FF0000000000000;
	rcp.approx.ftz.f64 	%fd82, %fd81;
	neg.f64 	%fd83, %fd81;
	fma.rn.f64 	%fd84, %fd83, %fd82, 0d3FF0000000000000;
	fma.rn.f64 	%fd85, %fd84, %fd84, %fd84;
	fma.rn.f64 	%fd86, %fd85, %fd82, %fd82;
	mul.f64 	%fd87, %fd80, %fd86;
	fma.rn.f64 	%fd88, %fd80, %fd86, %fd87;
	mul.f64 	%fd89, %fd88, %fd88;
	fma.rn.f64 	%fd90, %fd89, 0d3EB1380B3AE80F1E, 0d3ED0EE258B7A8B04;
	fma.rn.f64 	%fd91, %fd90, %fd89, 0d3EF3B2669F02676F;
	fma.rn.f64 	%fd92, %fd91, %fd89, 0d3F1745CBA9AB0956;
	fma.rn.f64 	%fd93, %fd92, %fd89, 0d3F3C71C72D1B5154;
	fma.rn.f64 	%fd94, %fd93, %fd89, 0d3F624924923BE72D;
	fma.rn.f64 	%fd95, %fd94, %fd89, 0d3F8999999999A3C4;
	fma.rn.f64 	%fd96, %fd95, %fd89, 0d3FB5555555555554;
	sub.f64 	%fd97, %fd80, %fd88;
	add.f64 	%fd98, %fd97, %fd97;
	neg.f64 	%fd99, %fd88;
	fma.rn.f64 	%fd100, %fd99, %fd80, %fd98;
	mul.f64 	%fd101, %fd86, %fd100;
	mul.f64 	%fd102, %fd89, %fd96;
	fma.rn.f64 	%fd103, %fd102, %fd88, %fd101;
	xor.b32  	%r58, %r127, -2147483648;
	mov.b32 	%r59, 1127219200;
	mov.b64 	%fd104, {%r58, %r59};
	sub.f64 	%fd105, %fd104, %fd1;
	fma.rn.f64 	%fd106, %fd105, 0d3FE62E42FEFA39EF, %fd88;
	fma.rn.f64 	%fd107, %fd105, 0dBFE62E42FEFA39EF, %fd106;
	sub.f64 	%fd108, %fd107, %fd88;
	sub.f64 	%fd109, %fd103, %fd108;
	fma.rn.f64 	%fd110, %fd105, 0d3C7ABC9E3B39803F, %fd109;
	add.f64 	%fd137, %fd106, %fd110;
	bra.uni 	$L__BB142_17;
$L__BB142_16:
	fma.rn.f64 	%fd79, %fd135, 0d7FF0000000000000, 0d7FF0000000000000;
	{
	.reg .b32 %temp; 
	mov.b64 	{%temp, %r50}, %fd135;
	}
	and.b32  	%r51, %r50, 2147483647;
	setp.eq.s32 	%p9, %r51, 0;
	selp.f64 	%fd137, 0dFFF0000000000000, %fd79, %p9;
$L__BB142_17:
	add.f64 	%fd131, %fd131, %fd137;
$L__BB142_18:
	add.s32 	%r119, %r119, %r4;
	setp.lt.u32 	%p11, %r119, %r29;
	@%p11 bra 	$L__BB142_2;
$L__BB142_19:
	shl.b32 	%r60, %r1, 3;
	mov.u32 	%r61, __smem_d;
	add.s32 	%r62, %r61, %r60;
	st.shared.f64 	[%r62], %fd131;
	barrier.sync 	0;
	barrier.sync 	0;
	barrier.sync 	0;
	barrier.sync 	0;
	setp.gt.u32 	%p12, %r1, 31;
	@%p12 bra 	$L__BB142_37;
	// begin inline asm
	activemask.b32 %r63;
	// end inline asm
	setp.ne.s32 	%p13, %r63, -1;
	@%p13 bra 	$L__BB142_22;
	// begin inline asm
	mov.b64 {%r71,%r72}, %fd131;
	// end inline asm
	shfl.sync.down.b32	%r74|%p17, %r72, 16, 31, -1;
	shfl.sync.down.b32	%r73|%p18, %r71, 16, 31, -1;
	// begin inline asm
	mov.b64 %fd140, {%r73,%r74};
	// end inline asm
	bra.uni 	$L__BB142_23;
$L__BB142_22:
	// begin inline asm
	mov.u32 %r64, %laneid;
	// end inline asm
	fns.b32 	%r69, %r63, %r64, 17;
	setp.gt.u32 	%p14, %r69, 31;
	selp.b32 	%r70, %r64, %r69, %p14;
	// begin inline asm
	mov.b64 {%r65,%r66}, %fd131;
	// end inline asm
	shfl.sync.idx.b32	%r68|%p15, %r66, %r70, 31, %r63;
	shfl.sync.idx.b32	%r67|%p16, %r65, %r70, 31, %r63;
	// begin inline asm
	mov.b64 %fd140, {%r67,%r68};
	// end inline asm
$L__BB142_23:
	setp.eq.s32 	%p19, %r63, -1;
	add.f64 	%fd28, %fd131, %fd140;
	@%p19 bra 	$L__BB142_25;
	// begin inline asm
	mov.u32 %r75, %laneid;
	// end inline asm
	fns.b32 	%r80, %r63, %r75, 9;
	setp.gt.u32 	%p20, %r80, 31;
	selp.b32 	%r81, %r75, %r80, %p20;
	// begin inline asm
	mov.b64 {%r76,%r77}, %fd28;
	// end inline asm
	shfl.sync.idx.b32	%r79|%p21, %r77, %r81, 31, %r63;
	shfl.sync.idx.b32	%r78|%p22, %r76, %r81, 31, %r63;
	// begin inline asm
	mov.b64 %fd141, {%r78,%r79};
	// end inline asm
	bra.uni 	$L__BB142_26;
$L__BB142_25:
	// begin inline asm
	mov.b64 {%r82,%r83}, %fd28;
	// end inline asm
	shfl.sync.down.b32	%r85|%p23, %r83, 8, 31, -1;
	shfl.sync.down.b32	%r84|%p24, %r82, 8, 31, -1;
	// begin inline asm
	mov.b64 %fd141, {%r84,%r85};
	// end inline asm
$L__BB142_26:
	setp.eq.s32 	%p25, %r63, -1;
	add.f64 	%fd32, %fd28, %fd141;
	@%p25 bra 	$L__BB142_28;
	// begin inline asm
	mov.u32 %r86, %laneid;
	// end inline asm
	fns.b32 	%r91, %r63, %r86, 5;
	setp.gt.u32 	%p26, %r91, 31;
	selp.b32 	%r92, %r86, %r91, %p26;
	// begin inline asm
	mov.b64 {%r87,%r88}, %fd32;
	// end inline asm
	shfl.sync.idx.b32	%r90|%p27, %r88, %r92, 31, %r63;
	shfl.sync.idx.b32	%r89|%p28, %r87, %r92, 31, %r63;
	// begin inline asm
	mov.b64 %fd142, {%r89,%r90};
	// end inline asm
	bra.uni 	$L__BB142_29;
$L__BB142_28:
	// begin inline asm
	mov.b64 {%r93,%r94}, %fd32;
	// end inline asm
	shfl.sync.down.b32	%r96|%p29, %r94, 4, 31, -1;
	shfl.sync.down.b32	%r95|%p30, %r93, 4, 31, -1;
	// begin inline asm
	mov.b64 %fd142, {%r95,%r96};
	// end inline asm
$L__BB142_29:
	setp.eq.s32 	%p31, %r63, -1;
	add.f64 	%fd36, %fd32, %fd142;
	@%p31 bra 	$L__BB142_31;
	// begin inline asm
	mov.u32 %r97, %laneid;
	// end inline asm
	fns.b32 	%r102, %r63, %r97, 3;
	setp.gt.u32 	%p32, %r102, 31;
	selp.b32 	%r103, %r97, %r102, %p32;
	// begin inline asm
	mov.b64 {%r98,%r99}, %fd36;
	// end inline asm
	shfl.sync.idx.b32	%r101|%p33, %r99, %r103, 31, %r63;
	shfl.sync.idx.b32	%r100|%p34, %r98, %r103, 31, %r63;
	// begin inline asm
	mov.b64 %fd143, {%r100,%r101};
	// end inline asm
	bra.uni 	$L__BB142_32;
$L__BB142_31:
	// begin inline asm
	mov.b64 {%r104,%r105}, %fd36;
	// end inline asm
	shfl.sync.down.b32	%r107|%p35, %r105, 2, 31, -1;
	shfl.sync.down.b32	%r106|%p36, %r104, 2, 31, -1;
	// begin inline asm
	mov.b64 %fd143, {%r106,%r107};
	// end inline asm
$L__BB142_32:
	setp.eq.s32 	%p37, %r63, -1;
	add.f64 	%fd40, %fd36, %fd143;
	@%p37 bra 	$L__BB142_34;
	// begin inline asm
	mov.u32 %r108, %laneid;
	// end inline asm
	fns.b32 	%r113, %r63, %r108, 2;
	setp.gt.u32 	%p38, %r113, 31;
	selp.b32 	%r114, %r108, %r113, %p38;
	// begin inline asm
	mov.b64 {%r109,%r110}, %fd40;
	// end inline asm
	shfl.sync.idx.b32	%r112|%p39, %r110, %r114, 31, %r63;
	shfl.sync.idx.b32	%r111|%p40, %r109, %r114, 31, %r63;
	// begin inline asm
	mov.b64 %fd144, {%r111,%r112};
	// end inline asm
	bra.uni 	$L__BB142_35;
$L__BB142_34:
	// begin inline asm
	mov.b64 {%r115,%r116}, %fd40;
	// end inline asm
	shfl.sync.down.b32	%r118|%p41, %r116, 1, 31, -1;
	shfl.sync.down.b32	%r117|%p42, %r115, 1, 31, -1;
	// begin inline asm
	mov.b64 %fd144, {%r117,%r118};
	// end inline asm
$L__BB142_35:
	add.f64 	%fd44, %fd40, %fd144;
	setp.ne.s32 	%p43, %r1, 0;
	@%p43 bra 	$L__BB142_37;
	cvta.to.global.u64 	%rd8, %rd2;
	mul.wide.u32 	%rd9, %r2, 8;
	add.s64 	%rd10, %rd8, %rd9;
	st.global.f64 	[%rd10], %fd44;
$L__BB142_37:
	ret;

}
	// .globl	_Z10reduceLog6IdLj1ELb0EEvPT_S1_j
.visible .entry _Z10reduceLog6IdLj1ELb0EEvPT_S1_j(
	.param .u64 .ptr .align 1 _Z10reduceLog6IdLj1ELb0EEvPT_S1_j_param_0,
	.param .u64 .ptr .align 1 _Z10reduceLog6IdLj1ELb0EEvPT_S1_j_param_1,
	.param .u32 _Z10reduceLog6IdLj1ELb0EEvPT_S1_j_param_2
)
{
	.reg .pred 	%p<44>;
	.reg .b32 	%r<128>;
	.reg .b64 	%rd<9>;
	.reg .b64 	%fd<145>;

	ld.param.u64 	%rd3, [_Z10reduceLog6IdLj1ELb0EEvPT_S1_j_param_0];
	ld.param.u64 	%rd4, [_Z10reduceLog6IdLj1ELb0EEvPT_S1_j_param_1];
	ld.param.u32 	%r28, [_Z10reduceLog6IdLj1ELb0EEvPT_S1_j_param_2];
	mov.u32 	%r1, %tid.x;
	mov.u32 	%r2, %ctaid.x;
	shl.b32 	%r29, %r2, 1;
	add.s32 	%r119, %r29, %r1;
	setp.ge.u32 	%p1, %r119, %r28;
	mov.f64 	%fd131, 0d0000000000000000;
	@%p1 bra 	$L__BB143_19;
	mov.b32 	%r30, 1127219200;
	mov.b32 	%r31, -2147483648;
	mov.b64 	%fd1, {%r31, %r30};
	mov.u32 	%r32, %nctaid.x;
	shl.b32 	%r4, %r32, 1;
	cvta.to.global.u64 	%rd1, %rd3;
	mov.f64 	%fd131, 0d0000000000000000;
$L__BB143_2:
	mul.wide.u32 	%rd5, %r119, 8;
	add.s64 	%rd2, %rd1, %rd5;
	ld.global.f64 	%fd132, [%rd2];
	{
	.reg .b32 %temp; 
	mov.b64 	{%temp, %r120}, %fd132;
	}
	{
	.reg .b32 %temp; 
	mov.b64 	{%r121, %temp}, %fd132;
	}
	setp.gt.s32 	%p2, %r120, 1048575;
	mov.b32 	%r122, -1023;
	@%p2 bra 	$L__BB143_4;
	mul.f64 	%fd132, %fd132, 0d4350000000000000;
	{
	.reg .b32 %temp; 
	mov.b64 	{%temp, %r120}, %fd132;
	}
	{
	.reg .b32 %temp; 
	mov.b64 	{%r121, %temp}, %fd132;
	}
	mov.b32 	%r122, -1077;
$L__BB143_4:
	add.s32 	%r35, %r120, -1;
	setp.gt.u32 	%p3, %r35, 2146435070;
	@%p3 bra 	$L__BB143_8;
	shr.u32 	%r38, %r120, 20;
	add.s32 	%r123, %r122, %r38;
	and.b32  	%r39, %r120, 1048575;
	or.b32  	%r40, %r39, 1072693248;
	mov.b64 	%fd133, {%r121, %r40};
	setp.lt.u32 	%p5, %r40, 1073127583;
	@%p5 bra 	$L__BB143_7;
	{
	.reg .b32 %temp; 
	mov.b64 	{%r41, %temp}, %fd133;
	}
	{
	.reg .b32 %temp; 
	mov.b64 	{%temp, %r42}, %fd133;
	}
	add.s32 	%r43, %r42, -1048576;
	mov.b64 	%fd133, {%r41, %r43};
	add.s32 	%r123, %r123, 1;
$L__BB143_7:
	add.f64 	%fd48, %fd133, 0dBFF0000000000000;
	add.f64 	%fd49, %fd133, 0d3FF0000000000000;
	rcp.approx.ftz.f64 	%fd50, %fd49;
	neg.f64 	%fd51, %fd49;
	fma.rn.f64 	%fd52, %fd51, %fd50, 0d3FF0000000000000;
	fma.rn.f64 	%fd53, %fd52, %fd52, %fd52;
	fma.rn.f64 	%fd54, %fd53, %fd50, %fd50;
	mul.f64 	%fd55, %fd48, %fd54;
	fma.rn.f64 	%fd56, %fd48, %fd54, %fd55;
	mul.f64 	%fd57, %fd56, %fd56;
	fma.rn.f64 	%fd58, %fd57, 0d3EB1380B3AE80F1E, 0d3ED0EE258B7A8B04;
	fma.rn.f64 	%fd59, %fd58, %fd57, 0d3EF3B2669F02676F;
	fma.rn.f64 	%fd60, %fd59, %fd57, 0d3F1745CBA9AB0956;
	fma.rn.f64 	%fd61, %fd60, %fd57, 0d3F3C71C72D1B5154;
	fma.rn.f64 	%fd62, %fd61, %fd57, 0d3F624924923BE72D;
	fma.rn.f64 	%fd63, %fd62, %fd57, 0d3F8999999999A3C4;
	fma.rn.f64 	%fd64, %fd63, %fd57, 0d3FB5555555555554;
	sub.f64 	%fd65, %fd48, %fd56;
	add.f64 	%fd66, %fd65, %fd65;
	neg.f64 	%fd67, %fd56;
	fma.rn.f64 	%fd68, %fd67, %fd48, %fd66;
	mul.f64 	%fd69, %fd54, %fd68;
	mul.f64 	%fd70, %fd57, %fd64;
	fma.rn.f64 	%fd71, %fd70, %fd56, %fd69;
	xor.b32  	%r44, %r123, -2147483648;
	mov.b32 	%r45, 1127219200;
	mov.b64 	%fd72, {%r44, %r45};
	sub.f64 	%fd73, %fd72, %fd1;
	fma.rn.f64 	%fd74, %fd73, 0d3FE62E42FEFA39EF, %fd56;
	fma.rn.f64 	%fd75, %fd73, 0dBFE62E42FEFA39EF, %fd74;
	sub.f64 	%fd76, %fd75, %fd56;
	sub.f64 	%fd77, %fd71, %fd76;
	fma.rn.f64 	%fd78, %fd73, 0d3C7ABC9E3B39803F, %fd77;
	add.f64 	%fd134, %fd74, %fd78;
	bra.uni 	$L__BB143_9;
$L__BB143_8:
	fma.rn.f64 	%fd47, %fd132, 0d7FF0000000000000, 0d7FF0000000000000;
	{
	.reg .b32 %temp; 
	mov.b64 	{%temp, %r36}, %fd132;
	}
	and.b32  	%r37, %r36, 2147483647;
	setp.eq.s32 	%p4, %r37, 0;
	selp.f64 	%fd134, 0dFFF0000000000000, %fd47, %p4;
$L__BB143_9:
	add.f64 	%fd131, %fd131, %fd134;
	add.s32 	%r46, %r119, 1;
	setp.ge.u32 	%p6, %r46, %r28;
	@%p6 bra 	$L__BB143_18;
	ld.global.f64 	%fd135, [%rd2+8];
	{
	.reg .b32 %temp; 
	mov.b64 	{%temp, %r124}, %fd135;
	}
	{
	.reg .b32 %temp; 
	mov.b64 	{%r125, %temp}, %fd135;
	}
	setp.gt.s32 	%p7, %r124, 1048575;
	mov.b32 	%r126, -1023;
	@%p7 bra 	$L__BB143_12;
	mul.f64 	%fd135, %fd135, 0d4350000000000000;
	{
	.reg .b32 %temp; 
	mov.b64 	{%temp, %r124}, %fd135;
	}
	{
	.reg .b32 %temp; 
	mov.b64 	{%r125, %temp}, %fd135;
	}
	mov.b32 	%r126, -1077;
$L__BB143_12:
	add.s32 	%r49, %r124, -1;
	setp.gt.u32 	%p8, %r49, 2146435070;
	@%p8 bra 	$L__BB143_16;
	shr.u32 	%r52, %r124, 20;
	add.s32 	%r127, %r126, %r52;
	and.b32  	%r53, %r124, 1048575;
	or.b32  	%r54, %r53, 1072693248;
	mov.b64 	%fd136, {%r125, %r54};
	setp.lt.u32 	%p10, %r54, 1073127583;
	@%p10 bra 	$L__BB143_15;
	{
	.reg .b32 %temp; 
	mov.b64 	{%r55, %temp}, %fd136;
	}
	{
	.reg .b32 %temp; 
	mov.b64 	{%temp, %r56}, %fd136;
	}
	add.s32 	%r57, %r56, -1048576;
	mov.b64 	%fd136, {%r55, %r57};
	add.s32 	%r127, %r127, 1;
$L__BB143_15:
	add.f64 	%fd80, %fd136, 0dBFF0000000000000;
	add.f64 	%fd81, %fd136, 0d3FF0000000000000;
	rcp.approx.ftz.f64 	%fd82, %fd81;
	neg.f64 	%fd83, %fd81;
	fma.rn.f64 	%fd84, %fd83, %fd82, 0d3FF0000000000000;
	fma.rn.f64 	%fd85, %fd84, %fd84, %fd84;
	fma.rn.f64 	%fd86, %fd85, %fd82, %fd82;
	mul.f64 	%fd87, %fd80, %fd86;
	fma.rn.f64 	%fd88, %fd80, %fd86, %fd87;
	mul.f64 	%fd89, %fd88, %fd88;
	fma.rn.f64 	%fd90, %fd89, 0d3EB1380B3AE80F1E, 0d3ED0EE258B7A8B04;
	fma.rn.f64 	%fd91, %fd90, %fd89, 0d3EF3B2669F02676F;
	fma.rn.f64 	%fd92, %fd91, %fd89, 0d3F1745CBA9AB0956;
	fma.rn.f64 	%fd93, %fd92, %fd89, 0d3F3C71C72D1B5154;
	fma.rn.f64 	%fd94, %fd93, %fd89, 0d3F624924923BE72D;
	fma.rn.f64 	%fd95, %fd94, %fd89, 0d3F8999999999A3C4;
	fma.rn.f64 	%fd96, %fd95, %fd89, 0d3FB5555555555554;
	sub.f64 	%fd97, %fd80, %fd88;
	add.f64 	%fd98, %fd97, %fd97;
	neg.f64 	%fd99, %fd88;
	fma.rn.f64 	%fd100, %fd99, %fd80, %fd98;
	mul.f64 	%fd101, %fd86, %fd100;
	mul.f64 	%fd102, %fd89, %fd96;
	fma.rn.f64 	%fd103, %fd102, %fd88, %fd101;
	xor.b32  	%r58, %r127, -2147483648;
	mov.b32 	%r59, 1127219200;
	mov.b64 	%fd104, {%r58, %r59};
	sub.f64 	%fd105, %fd104, %fd1;
	fma.rn.f64 	%fd106, %fd105, 0d3FE62E42FEFA39EF, %fd88;
	fma.rn.f64 	%fd107, %fd105, 0dBFE62E42FEFA39EF, %fd106;
	sub.f64 	%fd108, %fd107, %fd88;
	sub.f64 	%fd109, %fd103, %fd108;
	fma.rn.f64 	%fd110, %fd105, 0d3C7ABC9E3B39803F, %fd109;
	add.f64 	%fd137, %fd106, %fd110;
	bra.uni 	$L__BB143_17;
$L__BB143_16:
	fma.rn.f64 	%fd79, %fd135, 0d7FF0000000000000, 0d7FF0000000000000;
	{
	.reg .b32 %temp; 
	mov.b64 	{%temp, %r50}, %fd135;
	}
	and.b32  	%r51, %r50, 2147483647;
	setp.eq.s32 	%p9, %r51, 0;
	selp.f64 	%fd137, 0dFFF0000000000000, %fd79, %p9;
$L__BB143_17:
	add.f64 	%fd131, %fd131, %fd137;
$L__BB143_18:
	add.s32 	%r119, %r119, %r4;
	setp.lt.u32 	%p11, %r119, %r28;
	@%p11 bra 	$L__BB143_2;
$L__BB143_19:
	shl.b32 	%r60, %r1, 3;
	mov.u32 	%r61, __smem_d;
	add.s32 	%r62, %r61, %r60;
	st.shared.f64 	[%r62], %fd131;
	barrier.sync 	0;
	barrier.sync 	0;
	barrier.sync 	0;
	barrier.sync 	0;
	setp.gt.u32 	%p12, %r1, 31;
	@%p12 bra 	$L__BB143_37;
	// begin inline asm
	activemask.b32 %r63;
	// end inline asm
	setp.ne.s32 	%p13, %r63, -1;
	@%p13 bra 	$L__BB143_22;
	// begin inline asm
	mov.b64 {%r71,%r72}, %fd131;
	// end inline asm
	shfl.sync.down.b32	%r74|%p17, %r72, 16, 31, -1;
	shfl.sync.down.b32	%r73|%p18, %r71, 16, 31, -1;
	// begin inline asm
	mov.b64 %fd140, {%r73,%r74};
	// end inline asm
	bra.uni 	$L__BB143_23;
$L__BB143_22:
	// begin inline asm
	mov.u32 %r64, %laneid;
	// end inline asm
	fns.b32 	%r69, %r63, %r64, 17;
	setp.gt.u32 	%p14, %r69, 31;
	selp.b32 	%r70, %r64, %r69, %p14;
	// begin inline asm
	mov.b64 {%r65,%r66}, %fd131;
	// end inline asm
	shfl.sync.idx.b32	%r68|%p15, %r66, %r70, 31, %r63;
	shfl.sync.idx.b32	%r67|%p16, %r65, %r70, 31, %r63;
	// begin inline asm
	mov.b64 %fd140, {%r67,%r68};
	// end inline asm
$L__BB143_23:
	setp.eq.s32 	%p19, %r63, -1;
	add.f64 	%fd28, %fd131, %fd140;
	@%p19 bra 	$L__BB143_25;
	// begin inline asm
	mov.u32 %r75, %laneid;
	// end inline asm
	fns.b32 	%r80, %r63, %r75, 9;
	setp.gt.u32 	%p20, %r80, 31;
	selp.b32 	%r81, %r75, %r80, %p20;
	// begin inline asm
	mov.b64 {%r76,%r77}, %fd28;
	// end inline asm
	shfl.sync.idx.b32	%r79|%p21, %r77, %r81, 31, %r63;
	shfl.sync.idx.b32	%r78|%p22, %r76, %r81, 31, %r63;
	// begin inline asm
	mov.b64 %fd141, {%r78,%r79};
	// end inline asm
	bra.uni 	$L__BB143_26;
$L__BB143_25:
	// begin inline asm
	mov.b64 {%r82,%r83}, %fd28;
	// end inline asm
	shfl.sync.down.b32	%r85|%p23, %r83, 8, 31, -1;
	shfl.sync.down.b32	%r84|%p24, %r82, 8, 31, -1;
	// begin inline asm
	mov.b64 %fd141, {%r84,%r85};
	// end inline asm
$L__BB143_26:
	setp.eq.s32 	%p25, %r63, -1;
	add.f64 	%fd32, %fd28, %fd141;
	@%p25 bra 	$L__BB143_28;
	// begin inline asm
	mov.u32 %r86, %laneid;
	// end inline asm
	fns.b32 	%r91, %r63, %r86, 5;
	setp.gt.u32 	%p26, %r91, 31;
	selp.b32 	%r92, %r86, %r91, %p26;
	// begin inline asm
	mov.b64 {%r87,%r88}, %fd32;
	// end inline asm
	shfl.sync.idx.b32	%r90|%p27, %r88, %r92, 31, %r63;
	shfl.sync.idx.b32	%r89|%p28, %r87, %r92, 31, %r63;
	// begin inline asm
	mov.b64 %fd142, {%r89,%r90};
	// end inline asm
	bra.uni 	$L__BB143_29;
$L__BB143_28:
	// begin inline asm
	mov.b64 {%r93,%r94}, %fd32;
	// end inline asm
	shfl.sync.down.b32	%r96|%p29, %r94, 4, 31, -1;
	shfl.sync.down.b32	%r95|%p30, %r93, 4, 31, -1;
	// begin inline asm
	mov.b64 %fd142, {%r95,%r96};
	// end inline asm
$L__BB143_29:
	setp.eq.s32 	%p31, %r63, -1;
	add.f64 	%fd36, %fd32, %fd142;
	@%p31 bra 	$L__BB143_31;
	// begin inline asm
	mov.u32 %r97, %laneid;
	// end inline asm
	fns.b32 	%r102, %r63, %r97, 3;
	setp.gt.u32 	%p32, %r102, 31;
	selp.b32 	%r103, %r97, %r102, %p32;
	// begin inline asm
	mov.b64 {%r98,%r99}, %fd36;
	// end inline asm
	shfl.sync.idx.b32	%r101|%p33, %r99, %r103, 31, %r63;
	shfl.sync.idx.b32	%r100|%p34, %r98, %r103, 31, %r63;
	// begin inline asm
	mov.b64 %fd143, {%r100,%r101};
	// end inline asm
	bra.uni 	$L__BB143_32;
$L__BB143_31:
	// begin inline asm
	mov.b64 {%r104,%r105}, %fd36;
	// end inline asm
	shfl.sync.down.b32	%r107|%p35, %r105, 2, 31, -1;
	shfl.sync.down.b32	%r106|%p36, %r104, 2, 31, -1;
	// begin inline asm
	mov.b64 %fd143, {%r106,%r107};
	// end inline asm
$L__BB143_32:
	setp.eq.s32 	%p37, %r63, -1;
	add.f64 	%fd40, %fd36, %fd143;
	@%p37 bra 	$L__BB143_34;
	// begin inline asm
	mov.u32 %r108, %laneid;
	// end inline asm
	fns.b32 	%r113, %r63, %r108, 2;
	setp.gt.u32 	%p38, %r113, 31;
	selp.b32 	%r114, %r108, %r113, %p38;
	// begin inline asm
	mov.b64 {%r109,%r110}, %fd40;
	// end inline asm
	shfl.sync.idx.b32	%r112|%p39, %r110, %r114, 31, %r63;
	shfl.sync.idx.b32	%r111|%p40, %r109, %r114, 31, %r63;
	// begin inline asm
	mov.b64 %fd144, {%r111,%r112};
	// end inline asm
	bra.uni 	$L__BB143_35;
$L__BB143_34:
	// begin inline asm
	mov.b64 {%r115,%r116}, %fd40;
	// end inline asm
	shfl.sync.down.b32	%r118|%p41, %r116, 1, 31, -1;
	shfl.sync.down.b32	%r117|%p42, %r115, 1, 31, -1;
	// begin inline asm
	mov.b64 %fd144, {%r117,%r118};
	// end inline asm
$L__BB143_35:
	add.f64 	%fd44, %fd40, %fd144;
	setp.ne.s32 	%p43, %r1, 0;
	@%p43 bra 	$L__BB143_37;
	cvta.to.global.u64 	%rd6, %rd4;
	mul.wide.u32 	%rd7, %r2, 8;
	add.s64 	%rd8, %rd6, %rd7;
	st.global.f64 	[%rd8], %fd44;
$L__BB143_37:
	ret;

}
	// .globl	_Z11reduceRegr0IfEvPT_S1_j
.visible .entry _Z11reduceRegr0IfEvPT_S1_j(
	.param .u64 .ptr .align 1 _Z11reduceRegr0IfEvPT_S1_j_param_0,
	.param .u64 .ptr .align 1 _Z11reduceRegr0IfEvPT_S1_j_param_1,
	.param .u32 _Z11reduceRegr0IfEvPT_S1_j_param_2
)
{
	.reg .pred 	%p<9>;
	.reg .b32 	%r<23>;
	.reg .b32 	%f<43>;
	.reg .b64 	%rd<9>;

	ld.param.u64 	%rd1, [_Z11reduceRegr0IfEvPT_S1_j_param_0];
	ld.param.u64 	%rd2, [_Z11reduceRegr0IfEvPT_S1_j_param_1];
	ld.param.u32 	%r8, [_Z11reduceRegr0IfEvPT_S1_j_param_2];
	mov.u32 	%r1, %tid.x;
	mov.u32 	%r2, %ctaid.x;
	mov.u32 	%r3, %ntid.x;
	mad.lo.s32 	%r4, %r2, %r3, %r1;
	setp.ge.u32 	%p1, %r4, %r8;
	mov.f32 	%f42, 0f00000000;
	@%p1 bra 	$L__BB144_2;
	cvta.to.global.u64 	%rd3, %rd1;
	mul.wide.u32 	%rd4, %r4, 4;
	add.s64 	%rd5, %rd3, %rd4;
	ld.global.f32 	%f4, [%rd5];
	fma.rn.f32 	%f5, %f4, 0f3BBB989D, 0f3F000000;
	cvt.sat.f32.f32 	%f6, %f5;
	mov.f32 	%f7, 0f4B400001;
	mov.f32 	%f8, 0f437C0000;
	fma.rm.f32 	%f9, %f6, %f8, %f7;
	add.f32 	%f10, %f9, 0fCB40007F;
	neg.f32 	%f11, %f10;
	fma.rn.f32 	%f12, %f4, 0f3FB8AA3B, %f11;
	fma.rn.f32 	%f13, %f4, 0f32A57060, %f12;
	mov.b32 	%r9, %f9;
	shl.b32 	%r10, %r9, 23;
	mov.b32 	%f14, %r10;
	ex2.approx.ftz.f32 	%f15, %f13;
	fma.rn.f32 	%f16, %f15, %f14, 0f3F800000;
	setp.lt.f32 	%p2, %f16, 0f00800000;
	mul.f32 	%f17, %f16, 0f4B000000;
	selp.f32 	%f18, %f17, %f16, %p2;
	selp.f32 	%f19, 0fC1B80000, 0f00000000, %p2;
	mov.b32 	%r11, %f18;
	add.s32 	%r12, %r11, -1059760811;
	and.b32  	%r13, %r12, -8388608;
	sub.s32 	%r14, %r11, %r13;
	mov.b32 	%f20, %r14;
	cvt.rn.f32.s32 	%f21, %r13;
	fma.rn.f32 	%f22, %f21, 0f34000000, %f19;
	add.f32 	%f23, %f20, 0fBF800000;
	fma.rn.f32 	%f24, %f23, 0fBE055027, 0f3E1039F6;
	fma.rn.f32 	%f25, %f24, %f23, 0fBDF8CDCC;
	fma.rn.f32 	%f26, %f25, %f23, 0f3E0F2955;
	fma.rn.f32 	%f27, %f26, %f23, 0fBE2AD8B9;
	fma.rn.f32 	%f28, %f27, %f23, 0f3E4CED0B;
	fma.rn.f32 	%f29, %f28, %f23, 0fBE7FFF22;
	fma.rn.f32 	%f30, %f29, %f23, 0f3EAAAA78;
	fma.rn.f32 	%f31, %f30, %f23, 0fBF000000;
	mul.f32 	%f32, %f23, %f31;
	fma.rn.f32 	%f33, %f32, %f23, %f23;
	fma.rn.f32 	%f34, %f22, 0f3F317218, %f33;
	setp.gt.u32 	%p3, %r11, 2139095039;
	fma.rn.f32 	%f35, %f18, 0f7F800000, 0f7F800000;
	selp.f32 	%f36, %f35, %f34, %p3;
	setp.eq.f32 	%p4, %f18, 0f00000000;
	neg.f32 	%f37, %f36;
	selp.f32 	%f42, 0f7F800000, %f37, %p4;
$L__BB144_2:
	shl.b32 	%r15, %r1, 2;
	mov.u32 	%r16, __smem;
	add.s32 	%r5, %r16, %r15;
	st.shared.f32 	[%r5], %f42;
	barrier.sync 	0;
	setp.lt.u32 	%p5, %r3, 2;
	@%p5 bra 	$L__BB144_7;
	mov.b32 	%r22, 1;
$L__BB144_4:
	shl.b32 	%r7, %r22, 1;
	add.s32 	%r18, %r7, -1;
	and.b32  	%r19, %r18, %r1;
	setp.ne.s32 	%p6, %r19, 0;
	@%p6 bra 	$L__BB144_6;
	shl.b32 	%r20, %r22, 2;
	add.s32 	%r21, %r5, %r20;
	ld.shared.f32 	%f38, [%r21];
	ld.shared.f32 	%f39, [%r5];
	add.f32 	%f40, %f38, %f39;
	st.shared.f32 	[%r5], %f40;
$L__BB144_6:
	barrier.sync 	0;
	setp.lt.u32 	%p7, %r7, %r3;
	mov.u32 	%r22, %r7;
	@%p7 bra 	$L__BB144_4;
$L__BB144_7:
	setp.ne.s32 	%p8, %r1, 0;
	@%p8 bra 	$L__BB144_9;
	ld.shared.f32 	%f41, [__smem];
	cvta.to.global.u64 	%rd6, %rd2;
	mul.wide.u32 	%rd7, %r2, 4;
	add.s64 	%rd8, %rd6, %rd7;
	st.global.f32 	[%rd8], %f41;
$L__BB144_9:
	ret;

}
	// .globl	_Z11reduceRegr1IfEvPT_S1_j
.visible .entry _Z11reduceRegr1IfEvPT_S1_j(
	.param .u64 .ptr .align 1 _Z11reduceRegr1IfEvPT_S1_j_param_0,
	.param .u64 .ptr .align 1 _Z11reduceRegr1IfEvPT_S1_j_param_1,
	.param .u32 _Z11reduceRegr1IfEvPT_S1_j_param_2
)
{
	.reg .pred 	%p<9>;
	.reg .b32 	%r<26>;
	.reg .b32 	%f<43>;
	.reg .b64 	%rd<9>;

	ld.param.u64 	%rd1, [_Z11reduceRegr1IfEvPT_S1_j_param_0];
	ld.param.u64 	%rd2, [_Z11reduceRegr1IfEvPT_S1_j_param_1];
	ld.param.u32 	%r8, [_Z11reduceRegr1IfEvPT_S1_j_param_2];
	mov.u32 	%r1, %tid.x;
	mov.u32 	%r2, %ctaid.x;
	mov.u32 	%r3, %ntid.x;
	mad.lo.s32 	%r4, %r2, %r3, %r1;
	setp.ge.u32 	%p1, %r4, %r8;
	mov.f32 	%f42, 0f00000000;
	@%p1 bra 	$L__BB145_2;
	cvta.to.global.u64 	%rd3, %rd1;
	mul.wide.u32 	%rd4, %r4, 4;
	add.s64 	%rd5, %rd3, %rd4;
	ld.global.f32 	%f4, [%rd5];
	fma.rn.f32 	%f5, %f4, 0f3BBB989D, 0f3F000000;
	cvt.sat.f32.f32 	%f6, %f5;
	mov.f32 	%f7, 0f4B400001;
	mov.f32 	%f8, 0f437C0000;
	fma.rm.f32 	%f9, %f6, %f8, %f7;
	add.f32 	%f10, %f9, 0fCB40007F;
	neg.f32 	%f11, %f10;
	fma.rn.f32 	%f12, %f4, 0f3FB8AA3B, %f11;
	fma.rn.f32 	%f13, %f4, 0f32A57060, %f12;
	mov.b32 	%r9, %f9;
	shl.b32 	%r10, %r9, 23;
	mov.b32 	%f14, %r10;
	ex2.approx.ftz.f32 	%f15, %f13;
	fma.rn.f32 	%f16, %f15, %f14, 0f3F800000;
	setp.lt.f32 	%p2, %f16, 0f00800000;
	mul.f32 	%f17, %f16, 0f4B000000;
	selp.f32 	%f18, %f17, %f16, %p2;
	selp.f32 	%f19, 0fC1B80000, 0f00000000, %p2;
	mov.b32 	%r11, %f18;
	add.s32 	%r12, %r11, -1059760811;
	and.b32  	%r13, %r12, -8388608;
	sub.s32 	%r14, %r11, %r13;
	mov.b32 	%f20, %r14;
	cvt.rn.f32.s32 	%f21, %r13;
	fma.rn.f32 	%f22, %f21, 0f34000000, %f19;
	add.f32 	%f23, %f20, 0fBF800000;
	fma.rn.f32 	%f24, %f23, 0fBE055027, 0f3E1039F6;
	fma.rn.f32 	%f25, %f24, %f23, 0fBDF8CDCC;
	fma.rn.f32 	%f26, %f25, %f23, 0f3E0F2955;
	fma.rn.f32 	%f27, %f26, %f23, 0fBE2AD8B9;
	fma.rn.f32 	%f28, %f27, %f23, 0f3E4CED0B;
	fma.rn.f32 	%f29, %f28, %f23, 0fBE7FFF22;
	fma.rn.f32 	%f30, %f29, %f23, 0f3EAAAA78;
	fma.rn.f32 	%f31, %f30, %f23, 0fBF000000;
	mul.f32 	%f32, %f23, %f31;
	fma.rn.f32 	%f33, %f32, %f23, %f23;
	fma.rn.f32 	%f34, %f22, 0f3F317218, %f33;
	setp.gt.u32 	%p3, %r11, 2139095039;
	fma.rn.f32 	%f35, %f18, 0f7F800000, 0f7F800000;
	selp.f32 	%f36, %f35, %f34, %p3;
	setp.eq.f32 	%p4, %f18, 0f00000000;
	neg.f32 	%f37, %f36;
	selp.f32 	%f42, 0f7F800000, %f37, %p4;
$L__BB145_2:
	shl.b32 	%r15, %r1, 2;
	mov.u32 	%r16, __smem;
	add.s32 	%r17, %r16, %r15;
	st.shared.f32 	[%r17], %f42;
	barrier.sync 	0;
	setp.lt.u32 	%p5, %r3, 2;
	@%p5 bra 	$L__BB145_7;
	mov.b32 	%r25, 1;
$L__BB145_4:
	shl.b32 	%r6, %r25, 1;
	mul.lo.s32 	%r7, %r6, %r1;
	setp.ge.u32 	%p6, %r7, %r3;
	@%p6 bra 	$L__BB145_6;
	add.s32 	%r19, %r7, %r25;
	shl.b32 	%r20, %r19, 2;
	add.s32 	%r22, %r16, %r20;
	ld.shared.f32 	%f38, [%r22];
	shl.b32 	%r23, %r7, 2;
	add.s32 	%r24, %r16, %r23;
	ld.shared.f32 	%f39, [%r24];
	add.f32 	%f40, %f38, %f39;
	st.shared.f32 	[%r24], %f40;
$L__BB145_6:
	barrier.sync 	0;
	setp.lt.u32 	%p7, %r6, %r3;
	mov.u32 	%r25, %r6;
	@%p7 bra 	$L__BB145_4;
$L__BB145_7:
	setp.ne.s32 	%p8, %r1, 0;
	@%p8 bra 	$L__BB145_9;
	ld.shared.f32 	%f41, [__smem];
	cvta.to.global.u64 	%rd6, %rd2;
	mul.wide.u32 	%rd7, %r2, 4;
	add.s64 	%rd8, %rd6, %rd7;
	st.global.f32 	[%rd8], %f41;
$L__BB145_9:
	ret;

}
	// .globl	_Z11reduceRegr2IfEvPT_S1_j
.visible .entry _Z11reduceRegr2IfEvPT_S1_j(
	.param .u64 .ptr .align 1 _Z11reduceRegr2IfEvPT_S1_j_param_0,
	.param .u64 .ptr .align 1 _Z11reduceRegr2IfEvPT_S1_j_param_1,
	.param .u32 _Z11reduceRegr2IfEvPT_S1_j_param_2
)
{
	.reg .pred 	%p<9>;
	.reg .b32 	%r<20>;
	.reg .b32 	%f<43>;
	.reg .b64 	%rd<9>;

	ld.param.u64 	%rd1, [_Z11reduceRegr2IfEvPT_S1_j_param_0];
	ld.param.u64 	%rd2, [_Z11reduceRegr2IfEvPT_S1_j_param_1];
	ld.param.u32 	%r8, [_Z11reduceRegr2IfEvPT_S1_j_param_2];
	mov.u32 	%r1, %tid.x;
	mov.u32 	%r2, %ctaid.x;
	mov.u32 	%r19, %ntid.x;
	mad.lo.s32 	%r4, %r2, %r19, %r1;
	setp.ge.u32 	%p1, %r4, %r8;
	mov.f32 	%f42, 0f00000000;
	@%p1 bra 	$L__BB146_2;
	cvta.to.global.u64 	%rd3, %rd1;
	mul.wide.u32 	%rd4, %r4, 4;
	add.s64 	%rd5, %rd3, %rd4;
	ld.global.f32 	%f4, [%rd5];
	fma.rn.f32 	%f5, %f4, 0f3BBB989D, 0f3F000000;
	cvt.sat.f32.f32 	%f6, %f5;
	mov.f32 	%f7, 0f4B400001;
	mov.f32 	%f8, 0f437C0000;
	fma.rm.f32 	%f9, %f6, %f8, %f7;
	add.f32 	%f10, %f9, 0fCB40007F;
	neg.f32 	%f11, %f10;
	fma.rn.f32 	%f12, %f4, 0f3FB8AA3B, %f11;
	fma.rn.f32 	%f13, %f4, 0f32A57060, %f12;
	mov.b32 	%r9, %f9;
	shl.b32 	%r10, %r9, 23;
	mov.b32 	%f14, %r10;
	ex2.approx.ftz.f32 	%f15, %f13;
	fma.rn.f32 	%f16, %f15, %f14, 0f3F800000;
	setp.lt.f32 	%p2, %f16, 0f00800000;
	mul.f32 	%f17, %f16, 0f4B000000;
	selp.f32 	%f18, %f17, %f16, %p2;
	selp.f32 	%f19, 0fC1B80000, 0f00000000, %p2;
	mov.b32 	%r11, %f18;
	add.s32 	%r12, %r11, -1059760811;
	and.b32  	%r13, %r12, -8388608;
	sub.s32 	%r14, %r11, %r13;
	mov.b32 	%f20, %r14;
	cvt.rn.f32.s32 	%f21, %r13;
	fma.rn.f32 	%f22, %f21, 0f34000000, %f19;
	add.f32 	%f23, %f20, 0fBF800000;
	fma.rn.f32 	%f24, %f23, 0fBE055027, 0f3E1039F6;
	fma.rn.f32 	%f25, %f24, %f23, 0fBDF8CDCC;
	fma.rn.f32 	%f26, %f25, %f23, 0f3E0F2955;
	fma.rn.f32 	%f27, %f26, %f23, 0fBE2AD8B9;
	fma.rn.f32 	%f28, %f27, %f23, 0f3E4CED0B;
	fma.rn.f32 	%f29, %f28, %f23, 0fBE7FFF22;
	fma.rn.f32 	%f30, %f29, %f23, 0f3EAAAA78;
	fma.rn.f32 	%f31, %f30, %f23, 0fBF000000;
	mul.f32 	%f32, %f23, %f31;
	fma.rn.f32 	%f33, %f32, %f23, %f23;
	fma.rn.f32 	%f34, %f22, 0f3F317218, %f33;
	setp.gt.u32 	%p3, %r11, 2139095039;
	fma.rn.f32 	%f35, %f18, 0f7F800000, 0f7F800000;
	selp.f32 	%f36, %f35, %f34, %p3;
	setp.eq.f32 	%p4, %f18, 0f00000000;
	neg.f32 	%f37, %f36;
	selp.f32 	%f42, 0f7F800000, %f37, %p4;
$L__BB146_2:
	shl.b32 	%r15, %r1, 2;
	mov.u32 	%r16, __smem;
	add.s32 	%r5, %r16, %r15;
	st.shared.f32 	[%r5], %f42;
	barrier.sync 	0;
	setp.lt.u32 	%p5, %r19, 2;
	@%p5 bra 	$L__BB146_6;
$L__BB146_3:
	shr.u32 	%r7, %r19, 1;
	setp.ge.u32 	%p6, %r1, %r7;
	@%p6 bra 	$L__BB146_5;
	shl.b32 	%r17, %r7, 2;
	add.s32 	%r18, %r5, %r17;
	ld.shared.f32 	%f38, [%r18];
	ld.shared.f32 	%f39, [%r5];
	add.f32 	%f40, %f38, %f39;
	st.shared.f32 	[%r5], %f40;
$L__BB146_5:
	barrier.sync 	0;
	setp.gt.u32 	%p7, %r19, 3;
	mov.u32 	%r19, %r7;
	@%p7 bra 	$L__BB146_3;
$L__BB146_6:
	setp.ne.s32 	%p8, %r1, 0;
	@%p8 bra 	$L__BB146_8;
	ld.shared.f32 	%f41, [__smem];
	cvta.to.global.u64 	%rd6, %rd2;
	mul.wide.u32 	%rd7, %r2, 4;
	add.s64 	%rd8, %rd6, %rd7;
	st.global.f32 	[%rd8], %f41;
$L__BB146_8:
	ret;

}
	// .globl	_Z11reduceRegr3IfEvPT_S1_j
.visible .entry _Z11reduceRegr3IfEvPT_S1_j(
	.param .u64 .ptr .align 1 _Z11reduceRegr3IfEvPT_S1_j_param_0,
	.param .u64 .ptr .align 1 _Z11reduceRegr3IfEvPT_S1_j_param_1,
	.param .u32 _Z11reduceRegr3IfEvPT_S1_j_param_2
)
{
	.reg .pred 	%p<13>;
	.reg .b32 	%r<29>;
	.reg .b32 	%f<84>;
	.reg .b64 	%rd<11>;

	ld.param.u64 	%rd3, [_Z11reduceRegr3IfEvPT_S1_j_param_0];
	ld.param.u64 	%rd2, [_Z11reduceRegr3IfEvPT_S1_j_param_1];
	ld.param.u32 	%r9, [_Z11reduceRegr3IfEvPT_S1_j_param_2];
	cvta.to.global.u64 	%rd1, %rd3;
	mov.u32 	%r1, %tid.x;
	mov.u32 	%r2, %ctaid.x;
	mov.u32 	%r28, %ntid.x;
	mul.lo.s32 	%r10, %r28, %r2;
	shl.b32 	%r11, %r10, 1;
	add.s32 	%r4, %r11, %r1;
	setp.ge.u32 	%p1, %r4, %r9;
	mov.f32 	%f82, 0f00000000;
	@%p1 bra 	$L__BB147_2;
	mul.wide.u32 	%rd4, %r4, 4;
	add.s64 	%rd5, %rd1, %rd4;
	ld.global.f32 	%f10, [%rd5];
	fma.rn.f32 	%f11, %f10, 0f3BBB989D, 0f3F000000;
	cvt.sat.f32.f32 	%f12, %f11;
	mov.f32 	%f13, 0f4B400001;
	mov.f32 	%f14, 0f437C0000;
	fma.rm.f32 	%f15, %f12, %f14, %f13;
	add.f32 	%f16, %f15, 0fCB40007F;
	neg.f32 	%f17, %f16;
	fma.rn.f32 	%f18, %f10, 0f3FB8AA3B, %f17;
	fma.rn.f32 	%f19, %f10, 0f32A57060, %f18;
	mov.b32 	%r12, %f15;
	shl.b32 	%r13, %r12, 23;
	mov.b32 	%f20, %r13;
	ex2.approx.ftz.f32 	%f21, %f19;
	fma.rn.f32 	%f22, %f21, %f20, 0f3F800000;
	setp.lt.f32 	%p2, %f22, 0f00800000;
	mul.f32 	%f23, %f22, 0f4B000000;
	selp.f32 	%f24, %f23, %f22, %p2;
	selp.f32 	%f25, 0fC1B80000, 0f00000000, %p2;
	mov.b32 	%r14, %f24;
	add.s32 	%r15, %r14, -1059760811;
	and.b32  	%r16, %r15, -8388608;
	sub.s32 	%r17, %r14, %r16;
	mov.b32 	%f26, %r17;
	cvt.rn.f32.s32 	%f27, %r16;
	fma.rn.f32 	%f28, %f27, 0f34000000, %f25;
	add.f32 	%f29, %f26, 0fBF800000;
	fma.rn.f32 	%f30, %f29, 0fBE055027, 0f3E1039F6;
	fma.rn.f32 	%f31, %f30, %f29, 0fBDF8CDCC;
	fma.rn.f32 	%f32, %f31, %f29, 0f3E0F2955;
	fma.rn.f32 	%f33, %f32, %f29, 0fBE2AD8B9;
	fma.rn.f32 	%f34, %f33, %f29, 0f3E4CED0B;
	fma.rn.f32 	%f35, %f34, %f29, 0fBE7FFF22;
	fma.rn.f32 	%f36, %f35, %f29, 0f3EAAAA78;
	fma.rn.f32 	%f37, %f36, %f29, 0fBF000000;
	mul.f32 	%f38, %f29, %f37;
	fma.rn.f32 	%f39, %f38, %f29, %f29;
	fma.rn.f32 	%f40, %f28, 0f3F317218, %f39;
	setp.gt.u32 	%p3, %r14, 2139095039;
	fma.rn.f32 	%f41, %f24, 0f7F800000, 0f7F800000;
	selp.f32 	%f42, %f41, %f40, %p3;
	setp.eq.f32 	%p4, %f24, 0f00000000;
	neg.f32 	%f43, %f42;
	selp.f32 	%f82, 0f7F800000, %f43, %p4;
$L__BB147_2:
	add.s32 	%r5, %r4, %r28;
	setp.ge.u32 	%p5, %r5, %r9;
	@%p5 bra 	$L__BB147_4;
	mul.wide.u32 	%rd6, %r5, 4;
	add.s64 	%rd7, %rd1, %rd6;
	ld.global.f32 	%f44, [%rd7];
	fma.rn.f32 	%f45, %f44, 0f3BBB989D, 0f3F000000;
	cvt.sat.f32.f32 	%f46, %f45;
	mov.f32 	%f47, 0f4B400001;
	mov.f32 	%f48, 0f437C0000;
	fma.rm.f32 	%f49, %f46, %f48, %f47;
	add.f32 	%f50, %f49, 0fCB40007F;
	neg.f32 	%f51, %f50;
	fma.rn.f32 	%f52, %f44, 0f3FB8AA3B, %f51;
	fma.rn.f32 	%f53, %f44, 0f32A57060, %f52;
	mov.b32 	%r18, %f49;
	shl.b32 	%r19, %r18, 23;
	mov.b32 	%f54, %r19;
	ex2.approx.ftz.f32 	%f55, %f53;
	fma.rn.f32 	%f56, %f55, %f54, 0f3F800000;
	setp.lt.f32 	%p6, %f56, 0f00800000;
	mul.f32 	%f57, %f56, 0f4B000000;
	selp.f32 	%f58, %f57, %f56, %p6;
	selp.f32 	%f59, 0fC1B80000, 0f00000000, %p6;
	mov.b32 	%r20, %f58;
	add.s32 	%r21, %r20, -1059760811;
	and.b32  	%r22, %r21, -8388608;
	sub.s32 	%r23, %r20, %r22;
	mov.b32 	%f60, %r23;
	cvt.rn.f32.s32 	%f61, %r22;
	fma.rn.f32 	%f62, %f61, 0f34000000, %f59;
	add.f32 	%f63, %f60, 0fBF800000;
	fma.rn.f32 	%f64, %f63, 0fBE055027, 0f3E1039F6;
	fma.rn.f32 	%f65, %f64, %f63, 0fBDF8CDCC;
	fma.rn.f32 	%f66, %f65, %f63, 0f3E0F2955;
	fma.rn.f32 	%f67, %f66, %f63, 0fBE2AD8B9;
	fma.rn.f32 	%f68, %f67, %f63, 0f3E4CED0B;
	fma.rn.f32 	%f69, %f68, %f63, 0fBE7FFF22;
	fma.rn.f32 	%f70, %f69, %f63, 0f3EAAAA78;
	fma.rn.f32 	%f71, %f70, %f63, 0fBF000000;
	mul.f32 	%f72, %f63, %f71;
	fma.rn.f32 	%f73, %f72, %f63, %f63;
	fma.rn.f32 	%f74, %f62, 0f3F317218, %f73;
	setp.gt.u32 	%p7, %r20, 2139095039;
	fma.rn.f32 	%f75, %f58, 0f7F800000, 0f7F800000;
	selp.f32 	%f76, %f75, %f74, %p7;
	setp.eq.f32 	%p8, %f58, 0f00000000;
	selp.f32 	%f77, 0fFF800000, %f76, %p8;
	sub.f32 	%f82, %f82, %f77;
$L__BB147_4:
	shl.b32 	%r24, %r1, 2;
	mov.u32 	%r25, __smem;
	add.s32 	%r6, %r25, %r24;
	st.shared.f32 	[%r6], %f82;
	barrier.sync 	0;
	setp.lt.u32 	%p9, %r28, 2;
	@%p9 bra 	$L__BB147_8;
$L__BB147_5:
	shr.u32 	%r8, %r28, 1;
	setp.ge.u32 	%p10, %r1, %r8;
	@%p10 bra 	$L__BB147_7;
	shl.b32 	%r26, %r8, 2;
	add.s32 	%r27, %r6, %r26;
	ld.shared.f32 	%f78, [%r27];
	add.f32 	%f82, %f82, %f78;
	st.shared.f32 	[%r6], %f82;
$L__BB147_7:
	barrier.sync 	0;
	setp.gt.u32 	%p11, %r28, 3;
	mov.u32 	%r28, %r8;
	@%p11 bra 	$L__BB147_5;
$L__BB147_8:
	setp.ne.s32 	%p12, %r1, 0;
	@%p12 bra 	$L__BB147_10;
	cvta.to.global.u64 	%rd8, %rd2;
	mul.wide.u32 	%rd9, %r2, 4;
	add.s64 	%rd10, %rd8, %rd9;
	st.global.f32 	[%rd10], %f82;
$L__BB147_10:
	ret;

}
	// .globl	_Z11reduceRegr4IfLj1024EEvPT_S1_j
.visible .entry _Z11reduceRegr4IfLj1024EEvPT_S1_j(
	.param .u64 .ptr .align 1 _Z11reduceRegr4IfLj1024EEvPT_S1_j_param_0,
	.param .u64 .ptr .align 1 _Z11reduceRegr4IfLj1024EEvPT_S1_j_param_1,
	.param .u32 _Z11reduceRegr4IfLj1024EEvPT_S1_j_param_2
)
{
	.reg .pred 	%p<39>;
	.reg .b32 	%r<76>;
	.reg .b32 	%f<96>;
	.reg .b64 	%rd<11>;

	ld.param.u64 	%rd3, [_Z11reduceRegr4IfLj1024EEvPT_S1_j_param_0];
	ld.param.u64 	%rd2, [_Z11reduceRegr4IfLj1024EEvPT_S1_j_param_1];
	ld.param.u32 	%r25, [_Z11reduceRegr4IfLj1024EEvPT_S1_j_param_2];
	cvta.to.global.u64 	%rd1, %rd3;
	mov.u32 	%r1, %tid.x;
	mov.u32 	%r2, %ctaid.x;
	mov.u32 	%r70, %ntid.x;
	mul.lo.s32 	%r26, %r70, %r2;
	shl.b32 	%r27, %r26, 1;
	add.s32 	%r4, %r27, %r1;
	setp.ge.u32 	%p16, %r4, %r25;
	mov.f32 	%f94, 0f00000000;
	@%p16 bra 	$L__BB148_2;
	mul.wide.u32 	%rd4, %r4, 4;
	add.s64 	%rd5, %rd1, %rd4;
	ld.global.f32 	%f16, [%rd5];
	fma.rn.f32 	%f17, %f16, 0f3BBB989D, 0f3F000000;
	cvt.sat.f32.f32 	%f18, %f17;
	mov.f32 	%f19, 0f4B400001;
	mov.f32 	%f20, 0f437C0000;
	fma.rm.f32 	%f21, %f18, %f20, %f19;
	add.f32 	%f22, %f21, 0fCB40007F;
	neg.f32 	%f23, %f22;
	fma.rn.f32 	%f24, %f16, 0f3FB8AA3B, %f23;
	fma.rn.f32 	%f25, %f16, 0f32A57060, %f24;
	mov.b32 	%r28, %f21;
	shl.b32 	%r29, %r28, 23;
	mov.b32 	%f26, %r29;
	ex2.approx.ftz.f32 	%f27, %f25;
	fma.rn.f32 	%f28, %f27, %f26, 0f3F800000;
	setp.lt.f32 	%p17, %f28, 0f00800000;
	mul.f32 	%f29, %f28, 0f4B000000;
	selp.f32 	%f30, %f29, %f28, %p17;
	selp.f32 	%f31, 0fC1B80000, 0f00000000, %p17;
	mov.b32 	%r30, %f30;
	add.s32 	%r31, %r30, -1059760811;
	and.b32  	%r32, %r31, -8388608;
	sub.s32 	%r33, %r30, %r32;
	mov.b32 	%f32, %r33;
	cvt.rn.f32.s32 	%f33, %r32;
	fma.rn.f32 	%f34, %f33, 0f34000000, %f31;
	add.f32 	%f35, %f32, 0fBF800000;
	fma.rn.f32 	%f36, %f35, 0fBE055027, 0f3E1039F6;
	fma.rn.f32 	%f37, %f36, %f35, 0fBDF8CDCC;
	fma.rn.f32 	%f38, %f37, %f35, 0f3E0F2955;
	fma.rn.f32 	%f39, %f38, %f35, 0fBE2AD8B9;
	fma.rn.f32 	%f40, %f39, %f35, 0f3E4CED0B;
	fma.rn.f32 	%f41, %f40, %f35, 0fBE7FFF22;
	fma.rn.f32 	%f42, %f41, %f35, 0f3EAAAA78;
	fma.rn.f32 	%f43, %f42, %f35, 0fBF000000;
	mul.f32 	%f44, %f35, %f43;
	fma.rn.f32 	%f45, %f44, %f35, %f35;
	fma.rn.f32 	%f46, %f34, 0f3F317218, %f45;
	setp.gt.u32 	%p18, %r30, 2139095039;
	fma.rn.f32 	%f47, %f30, 0f7F800000, 0f7F800000;
	selp.f32 	%f48, %f47, %f46, %p18;
	setp.eq.f32 	%p19, %f30, 0f00000000;
	neg.f32 	%f49, %f48;
	selp.f32 	%f94, 0f7F800000, %f49, %p19;
$L__BB148_2:
	add.s32 	%r5, %r4, 1024;
	setp.ge.u32 	%p20, %r5, %r25;
	@%p20 bra 	$L__BB148_4;
	mul.wide.u32 	%rd6, %r5, 4;
	add.s64 	%rd7, %rd1, %rd6;
	ld.global.f32 	%f50, [%rd7];
	fma.rn.f32 	%f51, %f50, 0f3BBB989D, 0f3F000000;
	cvt.sat.f32.f32 	%f52, %f51;
	mov.f32 	%f53, 0f4B400001;
	mov.f32 	%f54, 0f437C0000;
	fma.rm.f32 	%f55, %f52, %f54, %f53;
	add.f32 	%f56, %f55, 0fCB40007F;
	neg.f32 	%f57, %f56;
	fma.rn.f32 	%f58, %f50, 0f3FB8AA3B, %f57;
	fma.rn.f32 	%f59, %f50, 0f32A57060, %f58;
	mov.b32 	%r34, %f55;
	shl.b32 	%r35, %r34, 23;
	mov.b32 	%f60, %r35;
	ex2.approx.ftz.f32 	%f61, %f59;
	fma.rn.f32 	%f62, %f61, %f60, 0f3F800000;
	setp.lt.f32 	%p21, %f62, 0f00800000;
	mul.f32 	%f63, %f62, 0f4B000000;
	selp.f32 	%f64, %f63, %f62, %p21;
	selp.f32 	%f65, 0fC1B80000, 0f00000000, %p21;
	mov.b32 	%r36, %f64;
	add.s32 	%r37, %r36, -1059760811;
	and.b32  	%r38, %r37, -8388608;
	sub.s32 	%r39, %r36, %r38;
	mov.b32 	%f66, %r39;
	cvt.rn.f32.s32 	%f67, %r38;
	fma.rn.f32 	%f68, %f67, 0f34000000, %f65;
	add.f32 	%f69, %f66, 0fBF800000;
	fma.rn.f32 	%f70, %f69, 0fBE055027, 0f3E1039F6;
	fma.rn.f32 	%f71, %f70, %f69, 0fBDF8CDCC;
	fma.rn.f32 	%f72, %f71, %f69, 0f3E0F2955;
	fma.rn.f32 	%f73, %f72, %f69, 0fBE2AD8B9;
	fma.rn.f32 	%f74, %f73, %f69, 0f3E4CED0B;
	fma.rn.f32 	%f75, %f74, %f69, 0fBE7FFF22;
	fma.rn.f32 	%f76, %f75, %f69, 0f3EAAAA78;
	fma.rn.f32 	%f77, %f76, %f69, 0fBF000000;
	mul.f32 	%f78, %f69, %f77;
	fma.rn.f32 	%f79, %f78, %f69, %f69;
	fma.rn.f32 	%f80, %f68, 0f3F317218, %f79;
	setp.gt.u32 	%p22, %r36, 2139095039;
	fma.rn.f32 	%f81, %f64, 0f7F800000, 0f7F800000;
	selp.f32 	%f82, %f81, %f80, %p22;
	setp.eq.f32 	%p23, %f64, 0f00000000;
	selp.f32 	%f83, 0fFF800000, %f82, %p23;
	sub.f32 	%f94, %f94, %f83;
$L__BB148_4:
	shl.b32 	%r40, %r1, 2;
	mov.u32 	%r41, __smem;
	add.s32 	%r6, %r41, %r40;
	st.shared.f32 	[%r6], %f94;
	barrier.sync 	0;
	setp.lt.u32 	%p24, %r70, 66;
	@%p24 bra 	$L__BB148_8;
$L__BB148_5:
	shr.u32 	%r8, %r70, 1;
	setp.ge.u32 	%p25, %r1, %r8;
	@%p25 bra 	$L__BB148_7;
	shl.b32 	%r42, %r8, 2;
	add.s32 	%r43, %r6, %r42;
	ld.shared.f32 	%f84, [%r43];
	add.f32 	%f94, %f94, %f84;
	st.shared.f32 	[%r6], %f94;
$L__BB148_7:
	barrier.sync 	0;
	setp.gt.u32 	%p26, %r70, 131;
	mov.u32 	%r70, %r8;
	@%p26 bra 	$L__BB148_5;
$L__BB148_8:
	setp.gt.u32 	%p27, %r1, 31;
	@%p27 bra 	$L__BB148_26;
	// begin inline asm
	activemask.b32 %r44;
	// end inline asm
	ld.shared.f32 	%f85, [%r6+128];
	add.f32 	%f9, %f94, %f85;
	setp.ne.s32 	%p28, %r44, -1;
	@%p28 bra 	$L__BB148_11;
	mov.b32 	%r49, %f9;
	shfl.sync.down.b32	%r71|%p1, %r49, 16, 31, -1;
	bra.uni 	$L__BB148_12;
$L__BB148_11:
	// begin inline asm
	mov.u32 %r45, %laneid;
	// end inline asm
	fns.b32 	%r46, %r44, %r45, 17;
	setp.gt.u32 	%p29, %r46, 31;
	selp.b32 	%r47, %r45, %r46, %p29;
	mov.b32 	%r48, %f9;
	shfl.sync.idx.b32	%r71|%p2, %r48, %r47, 31, %r44;
$L__BB148_12:
	setp.eq.s32 	%p30, %r44, -1;
	mov.b32 	%f86, %r71;
	add.f32 	%f10, %f9, %f86;
	@%p30 bra 	$L__BB148_14;
	// begin inline asm
	mov.u32 %r50, %laneid;
	// end inline asm
	fns.b32 	%r51, %r44, %r50, 9;
	setp.gt.u32 	%p31, %r51, 31;
	selp.b32 	%r52, %r50, %r51, %p31;
	mov.b32 	%r53, %f10;
	shfl.sync.idx.b32	%r72|%p4, %r53, %r52, 31, %r44;
	bra.uni 	$L__BB148_15;
$L__BB148_14:
	mov.b32 	%r54, %f10;
	shfl.sync.down.b32	%r72|%p5, %r54, 8, 31, -1;
$L__BB148_15:
	setp.eq.s32 	%p32, %r44, -1;
	mov.b32 	%f87, %r72;
	add.f32 	%f11, %f10, %f87;
	@%p32 bra 	$L__BB148_17;
	// begin inline asm
	mov.u32 %r55, %laneid;
	// end inline asm
	fns.b32 	%r56, %r44, %r55, 5;
	setp.gt.u32 	%p33, %r56, 31;
	selp.b32 	%r57, %r55, %r56, %p33;
	mov.b32 	%r58, %f11;
	shfl.sync.idx.b32	%r73|%p7, %r58, %r57, 31, %r44;
	bra.uni 	$L__BB148_18;
$L__BB148_17:
	mov.b32 	%r59, %f11;
	shfl.sync.down.b32	%r73|%p8, %r59, 4, 31, -1;
$L__BB148_18:
	setp.eq.s32 	%p34, %r44, -1;
	mov.b32 	%f88, %r73;
	add.f32 	%f12, %f11, %f88;
	@%p34 bra 	$L__BB148_20;
	// begin inline asm
	mov.u32 %r60, %laneid;
	// end inline asm
	fns.b32 	%r61, %r44, %r60, 3;
	setp.gt.u32 	%p35, %r61, 31;
	selp.b32 	%r62, %r60, %r61, %p35;
	mov.b32 	%r63, %f12;
	shfl.sync.idx.b32	%r74|%p10, %r63, %r62, 31, %r44;
	bra.uni 	$L__BB148_21;
$L__BB148_20:
	mov.b32 	%r64, %f12;
	shfl.sync.down.b32	%r74|%p11, %r64, 2, 31, -1;
$L__BB148_21:
	setp.eq.s32 	%p36, %r44, -1;
	mov.b32 	%f89, %r74;
	add.f32 	%f13, %f12, %f89;
	@%p36 bra 	$L__BB148_23;
	// begin inline asm
	mov.u32 %r65, %laneid;
	// end inline asm
	fns.b32 	%r66, %r44, %r65, 2;
	setp.gt.u32 	%p37, %r66, 31;
	selp.b32 	%r67, %r65, %r66, %p37;
	mov.b32 	%r68, %f13;
	shfl.sync.idx.b32	%r75|%p13, %r68, %r67, 31, %r44;
	bra.uni 	$L__BB148_24;
$L__BB148_23:
	mov.b32 	%r69, %f13;
	shfl.sync.down.b32	%r75|%p14, %r69, 1, 31, -1;
$L__BB148_24:
	mov.b32 	%f90, %r75;
	add.f32 	%f14, %f13, %f90;
	setp.ne.s32 	%p38, %r1, 0;
	@%p38 bra 	$L__BB148_26;
	cvta.to.global.u64 	%rd8, %rd2;
	mul.wide.u32 	%rd9, %r2, 4;
	add.s64 	%rd10, %rd8, %rd9;
	st.global.f32 	[%rd10], %f14;
$L__BB148_26:
	ret;

}
	// .globl	_Z11reduceRegr4IfLj512EEvPT_S1_j
.visible .entry _Z11reduceRegr4IfLj512EEvPT_S1_j(
	.param .u64 .ptr .align 1 _Z11reduceRegr4IfLj512EEvPT_S1_j_param_0,
	.param .u64 .ptr .align 1 _Z11reduceRegr4IfLj512EEvPT_S1_j_param_1,
	.param .u32 _Z11reduceRegr4IfLj512EEvPT_S1_j_param_2
)
{
	.reg .pred 	%p<39>;
	.reg .b32 	%r<76>;
	.reg .b32 	%f<96>;
	.reg .b64 	%rd<11>;

	ld.param.u64 	%rd3, [_Z11reduceRegr4IfLj512EEvPT_S1_j_param_0];
	ld.param.u64 	%rd2, [_Z11reduceRegr4IfLj512EEvPT_S1_j_param_1];
	ld.param.u32 	%r25, [_Z11reduceRegr4IfLj512EEvPT_S1_j_param_2];
	cvta.to.global.u64 	%rd1, %rd3;
	mov.u32 	%r1, %tid.x;
	mov.u32 	%r2, %ctaid.x;
	mov.u32 	%r70, %ntid.x;
	mul.lo.s32 	%r26, %r70, %r2;
	shl.b32 	%r27, %r26, 1;
	add.s32 	%r4, %r27, %r1;
	setp.ge.u32 	%p16, %r4, %r25;
	mov.f32 	%f94, 0f00000000;
	@%p16 bra 	$L__BB149_2;
	mul.wide.u32 	%rd4, %r4, 4;
	add.s64 	%rd5, %rd1, %rd4;
	ld.global.f32 	%f16, [%rd5];
	fma.rn.f32 	%f17, %f16, 0f3BBB989D, 0f3F000000;
	cvt.sat.f32.f32 	%f18, %f17;
	mov.f32 	%f19, 0f4B400001;
	mov.f32 	%f20, 0f437C0000;
	fma.rm.f32 	%f21, %f18, %f20, %f19;
	add.f32 	%f22, %f21, 0fCB40007F;
	neg.f32 	%f23, %f22;
	fma.rn.f32 	%f24, %f16, 0f3FB8AA3B, %f23;
	fma.rn.f32 	%f25, %f16, 0f32A57060, %f24;
	mov.b32 	%r28, %f21;
	shl.b32 	%r29, %r28, 23;
	mov.b32 	%f26, %r29;
	ex2.approx.ftz.f32 	%f27, %f25;
	fma.rn.f32 	%f28, %f27, %f26, 0f3F800000;
	setp.lt.f32 	%p17, %f28, 0f00800000;
	mul.f32 	%f29, %f28, 0f4B000000;
	selp.f32 	%f30, %f29, %f28, %p17;
	selp.f32 	%f31, 0fC1B80000, 0f00000000, %p17;
	mov.b32 	%r30, %f30;
	add.s32 	%r31, %r30, -1059760811;
	and.b32  	%r32, %r31, -8388608;
	sub.s32 	%r33, %r30, %r32;
	mov.b32 	%f32, %r33;
	cvt.rn.f32.s32 	%f33, %r32;
	fma.rn.f32 	%f34, %f33, 0f34000000, %f31;
	add.f32 	%f35, %f32, 0fBF800000;
	fma.rn.f32 	%f36, %f35, 0fBE055027, 0f3E1039F6;
	fma.rn.f32 	%f37, %f36, %f35, 0fBDF8CDCC;
	fma.rn.f32 	%f38, %f37, %f35, 0f3E0F2955;
	fma.rn.f32 	%f39, %f38, %f35, 0fBE2AD8B9;
	fma.rn.f32 	%f40, %f39, %f35, 0f3E4CED0B;
	fma.rn.f32 	%f41, %f40, %f35, 0fBE7FFF22;
	fma.rn.f32 	%f42, %f41, %f35, 0f3EAAAA78;
	fma.rn.f32 	%f43, %f42, %f35, 0fBF000000;
	mul.f32 	%f44, %f35, %f43;
	fma.rn.f32 	%f45, %f44, %f35, %f35;
	fma.rn.f32 	%f46, %f34, 0f3F317218, %f45;
	setp.gt.u32 	%p18, %r30, 2139095039;
	fma.rn.f32 	%f47, %f30, 0f7F800000, 0f7F800000;
	selp.f32 	%f48, %f47, %f46, %p18;
	setp.eq.f32 	%p19, %f30, 0f00000000;
	neg.f32 	%f49, %f48;
	selp.f32 	%f94, 0f7F800000, %f49, %p19;
$L__BB149_2:
	add.s32 	%r5, %r4, 512;
	setp.ge.u32 	%p20, %r5, %r25;
	@%p20 bra 	$L__BB149_4;
	mul.wide.u32 	%rd6, %r5, 4;
	add.s64 	%rd7, %rd1, %rd6;
	ld.global.f32 	%f50, [%rd7];
	fma.rn.f32 	%f51, %f50, 0f3BBB989D, 0f3F000000;
	cvt.sat.f32.f32 	%f52, %f51;
	mov.f32 	%f53, 0f4B400001;
	mov.f32 	%f54, 0f437C0000;
	fma.rm.f32 	%f55, %f52, %f54, %f53;
	add.f32 	%f56, %f55, 0fCB40007F;
	neg.f32 	%f57, %f56;
	fma.rn.f32 	%f58, %f50, 0f3FB8AA3B, %f57;
	fma.rn.f32 	%f59, %f50, 0f32A57060, %f58;
	mov.b32 	%r34, %f55;
	shl.b32 	%r35, %r34, 23;
	mov.b32 	%f60, %r35;
	ex2.approx.ftz.f32 	%f61, %f59;
	fma.rn.f32 	%f62, %f61, %f60, 0f3F800000;
	setp.lt.f32 	%p21, %f62, 0f00800000;
	mul.f32 	%f63, %f62, 0f4B000000;
	selp.f32 	%f64, %f63, %f62, %p21;
	selp.f32 	%f65, 0fC1B80000, 0f00000000, %p21;
	mov.b32 	%r36, %f64;
	add.s32 	%r37, %r36, -1059760811;
	and.b32  	%r38, %r37, -8388608;
	sub.s32 	%r39, %r36, %r38;
	mov.b32 	%f66, %r39;
	cvt.rn.f32.s32 	%f67, %r38;
	fma.rn.f32 	%f68, %f67, 0f34000000, %f65;
	add.f32 	%f69, %f66, 0fBF800000;
	fma.rn.f32 	%f70, %f69, 0fBE055027, 0f3E1039F6;
	fma.rn.f32 	%f71, %f70, %f69, 0fBDF8CDCC;
	fma.rn.f32 	%f72, %f71, %f69, 0f3E0F2955;
	fma.rn.f32 	%f73, %f72, %f69, 0fBE2AD8B9;
	fma.rn.f32 	%f74, %f73, %f69, 0f3E4CED0B;
	fma.rn.f32 	%f75, %f74, %f69, 0fBE7FFF22;
	fma.rn.f32 	%f76, %f75, %f69, 0f3EAAAA78;
	fma.rn.f32 	%f77, %f76, %f69, 0fBF000000;
	mul.f32 	%f78, %f69, %f77;
	fma.rn.f32 	%f79, %f78, %f69, %f69;
	fma.rn.f32 	%f80, %f68, 0f3F317218, %f79;
	setp.gt.u32 	%p22, %r36, 2139095039;
	fma.rn.f32 	%f81, %f64, 0f7F800000, 0f7F800000;
	selp.f32 	%f82, %f81, %f80, %p22;
	setp.eq.f32 	%p23, %f64, 0f00000000;
	selp.f32 	%f83, 0fFF800000, %f82, %p23;
	sub.f32 	%f94, %f94, %f83;
$L__BB149_4:
	shl.b32 	%r40, %r1, 2;
	mov.u32 	%r41, __smem;
	add.s32 	%r6, %r41, %r40;
	st.shared.f32 	[%r6], %f94;
	barrier.sync 	0;
	setp.lt.u32 	%p24, %r70, 66;
	@%p24 bra 	$L__BB149_8;
$L__BB149_5:
	shr.u32 	%r8, %r70, 1;
	setp.ge.u32 	%p25, %r1, %r8;
	@%p25 bra 	$L__BB149_7;
	shl.b32 	%r42, %r8, 2;
	add.s32 	%r43, %r6, %r42;
	ld.shared.f32 	%f84, [%r43];
	add.f32 	%f94, %f94, %f84;
	st.shared.f32 	[%r6], %f94;
$L__BB149_7:
	barrier.sync 	0;
	setp.gt.u32 	%p26, %r70, 131;
	mov.u32 	%r70, %r8;
	@%p26 bra 	$L__BB149_5;
$L__BB149_8:
	setp.gt.u32 	%p27, %r1, 31;
	@%p27 bra 	$L__BB149_26;
	// begin inline asm
	activemask.b32 %r44;
	// end inline asm
	ld.shared.f32 	%f85, [%r6+128];
	add.f32 	%f9, %f94, %f85;
	setp.ne.s32 	%p28, %r44, -1;
	@%p28 bra 	$L__BB149_11;
	mov.b32 	%r49, %f9;
	shfl.sync.down.b32	%r71|%p1, %r49, 16, 31, -1;
	bra.uni 	$L__BB149_12;
$L__BB149_11:
	// begin inline asm
	mov.u32 %r45, %laneid;
	// end inline asm
	fns.b32 	%r46, %r44, %r45, 17;
	setp.gt.u32 	%p29, %r46, 31;
	selp.b32 	%r47, %r45, %r46, %p29;
	mov.b32 	%r48, %f9;
	shfl.sync.idx.b32	%r71|%p2, %r48, %r47, 31, %r44;
$L__BB149_12:
	setp.eq.s32 	%p30, %r44, -1;
	mov.b32 	%f86, %r71;
	add.f32 	%f10, %f9, %f86;
	@%p30 bra 	$L__BB149_14;
	// begin inline asm
	mov.u32 %r50, %laneid;
	// end inline asm
	fns.b32 	%r51, %r44, %r50, 9;
	setp.gt.u32 	%p31, %r51, 31;
	selp.b32 	%r52, %r50, %r51, %p31;
	mov.b32 	%r53, %f10;
	shfl.sync.idx.b32	%r72|%p4, %r53, %r52, 31, %r44;
	bra.uni 	$L__BB149_15;
$L__BB149_14:
	mov.b32 	%r54, %f10;
	shfl.sync.down.b32	%r72|%p5, %r54, 8, 31, -1;
$L__BB149_15:
	setp.eq.s32 	%p32, %r44, -1;
	mov.b32 	%f87, %r72;
	add.f32 	%f11, %f10, %f87;
	@%p32 bra 	$L__BB149_17;
	// begin inline asm
	mov.u32 %r55, %laneid;
	// end inline asm
	fns.b32 	%r56, %r44, %r55, 5;
	setp.gt.u32 	%p33, %r56, 31;
	selp.b32 	%r57, %r55, %r56, %p33;
	mov.b32 	%r58, %f11;
	shfl.sync.idx.b32	%r73|%p7, %r58, %r57, 31, %r44;
	bra.uni 	$L__BB149_18;
$L__BB149_17:
	mov.b32 	%r59, %f11;
	shfl.sync.down.b32	%r73|%p8, %r59, 4, 31, -1;
$L__BB149_18:
	setp.eq.s32 	%p34, %r44, -1;
	mov.b32 	%f88, %r73;
	add.f32 	%f12, %f11, %f88;
	@%p34 bra 	$L__BB149_20;
	// begin inline asm
	mov.u32 %r60, %laneid;
	// end inline asm
	fns.b32 	%r61, %r44, %r60, 3;
	setp.gt.u32 	%p35, %r61, 31;
	selp.b32 	%r62, %r60, %r61, %p35;
	mov.b32 	%r63, %f12;
	shfl.sync.idx.b32	%r74|%p10, %r63, %r62, 31, %r44;
	bra.uni 	$L__BB149_21;
$L__BB149_20:
	mov.b32 	%r64, %f12;
	shfl.sync.down.b32	%r74|%p11, %r64, 2, 31, -1;
$L__BB149_21:
	setp.eq.s32 	%p36, %r44, -1;
	mov.b32 	%f89, %r74;
	add.f32 	%f13, %f12, %f89;
	@%p36 bra 	$L__BB149_23;
	// begin inline asm
	mov.u32 %r65, %laneid;
	// end inline asm
	fns.b32 	%r66, %r44, %r65, 2;
	setp.gt.u32 	%p37, %r66, 31;
	selp.b32 	%r67, %r65, %r66, %p37;
	mov.b32 	%r68, %f13;
	shfl.sync.idx.b32	%r75|%p13, %r68, %r67, 31, %r44;
	bra.uni 	$L__BB149_24;
$L__BB149_23:
	mov.b32 	%r69, %f13;
	shfl.sync.down.b32	%r75|%p14, %r69, 1, 31, -1;
$L__BB149_24:
	mov.b32 	%f90, %r75;
	add.f32 	%f14, %f13, %f90;
	setp.ne.s32 	%p38, %r1, 0;
	@%p38 bra 	$L__BB149_26;
	cvta.to.global.u64 	%rd8, %rd2;
	mul.wide.u32 	%rd9, %r2, 4;
	add.s64 	%rd10, %rd8, %rd9;
	st.global.f32 	[%rd10], %f14;
$L__BB149_26:
	ret;

}
	// .globl	_Z11reduceRegr4IfLj256EEvPT_S1_j
.visible .entry _Z11reduceRegr4IfLj256EEvPT_S1_j(
	.param .u64 .ptr .align 1 _Z11reduceRegr4IfLj256EEvPT_S1_j_param_0,
	.param .u64 .ptr .align 1 _Z11reduceRegr4IfLj256EEvPT_S1_j_param_1,
	.param .u32 _Z11reduceRegr4IfLj256EEvPT_S1_j_param_2
)
{
	.reg .pred 	%p<39>;
	.reg .b32 	%r<76>;
	.reg .b32 	%f<96>;
	.reg .b64 	%rd<11>;

	ld.param.u64 	%rd3, [_Z11reduceRegr4IfLj256EEvPT_S1_j_param_0];
	ld.param.u64 	%rd2, [_Z11reduceRegr4IfLj256EEvPT_S1_j_param_1];
	ld.param.u32 	%r25, [_Z11reduceRegr4IfLj256EEvPT_S1_j_param_2];
	cvta.to.global.u64 	%rd1, %rd3;
	mov.u32 	%r1, %tid.x;
	mov.u32 	%r2, %ctaid.x;
	mov.u32 	%r70, %ntid.x;
	mul.lo.s32 	%r26, %r70, %r2;
	shl.b32 	%r27, %r26, 1;
	add.s32 	%r4, %r27, %r1;
	setp.ge.u32 	%p16, %r4, %r25;
	mov.f32 	%f94, 0f00000000;
	@%p16 bra 	$L__BB150_2;
	mul.wide.u32 	%rd4, %r4, 4;
	add.s64 	%rd5, %rd1, %rd4;
	ld.global.f32 	%f16, [%rd5];
	fma.rn.f32 	%f17, %f16, 0f3BBB989D, 0f3F000000;
	cvt.sat.f32.f32 	%f18, %f17;
	mov.f32 	%f19, 0f4B400001;
	mov.f32 	%f20, 0f437C0000;
	fma.rm.f32 	%f21, %f18, %f20, %f19;
	add.f32 	%f22, %f21, 0fCB40007F;
	neg.f32 	%f23, %f22;
	fma.rn.f32 	%f24, %f16, 0f3FB8AA3B, %f23;
	fma.rn.f32 	%f25, %f16, 0f32A57060, %f24;
	mov.b32 	%r28, %f21;
	shl.b32 	%r29, %r28, 23;
	mov.b32 	%f26, %r29;
	ex2.approx.ftz.f32 	%f27, %f25;
	fma.rn.f32 	%f28, %f27, %f26, 0f3F800000;
	setp.lt.f32 	%p17, %f28, 0f00800000;
	mul.f32 	%f29, %f28, 0f4B000000;
	selp.f32 	%f30, %f29, %f28, %p17;
	selp.f32 	%f31, 0fC1B80000, 0f00000000, %p17;
	mov.b32 	%r30, %f30;
	add.s32 	%r31, %r30, -1059760811;
	and.b32  	%r32, %r31, -8388608;
	sub.s32 	%r33, %r30, %r32;
	mov.b32 	%f32, %r33;
	cvt.rn.f32.s32 	%f33, %r32;
	fma.rn.f32 	%f34, %f33, 0f34000000, %f31;
	add.f32 	%f35, %f32, 0fBF800000;
	fma.rn.f32 	%f36, %f35, 0fBE055027, 0f3E1039F6;
	fma.rn.f32 	%f37, %f36, %f35, 0fBDF8CDCC;
	fma.rn.f32 	%f38, %f37, %f35, 0f3E0F2955;
	fma.rn.f32 	%f39, %f38, %f35, 0fBE2AD8B9;
	fma.rn.f32 	%f40, %f39, %f35, 0f3E4CED0B;
	fma.rn.f32 	%f41, %f40, %f35, 0fBE7FFF22;
	fma.rn.f32 	%f42, %f41, %f35, 0f3EAAAA78;
	fma.rn.f32 	%f43, %f42, %f35, 0fBF000000;
	mul.f32 	%f44, %f35, %f43;
	fma.rn.f32 	%f45, %f44, %f35, %f35;
	fma.rn.f32 	%f46, %f34, 0f3F317218, %f45;
	setp.gt.u32 	%p18, %r30, 2139095039;
	fma.rn.f32 	%f47, %f30, 0f7F800000, 0f7F800000;
	selp.f32 	%f48, %f47, %f46, %p18;
	setp.eq.f32 	%p19, %f30, 0f00000000;
	neg.f32 	%f49, %f48;
	selp.f32 	%f94, 0f7F800000, %f49, %p19;
$L__BB150_2:
	add.s32 	%r5, %r4, 256;
	setp.ge.u32 	%p20, %r5, %r25;
	@%p20 bra 	$L__BB150_4;
	mul.wide.u32 	%rd6, %r5, 4;
	add.s64 	%rd7, %rd1, %rd6;
	ld.global.f32 	%f50, [%rd7];
	fma.rn.f32 	%f51, %f50, 0f3BBB989D, 0f3F000000;
	cvt.sat.f32.f32 	%f52, %f51;
	mov.f32 	%f53, 0f4B400001;
	mov.f32 	%f54, 0f437C0000;
	fma.rm.f32 	%f55, %f52, %f54, %f53;
	add.f32 	%f56, %f55, 0fCB40007F;
	neg.f32 	%f57, %f56;
	fma.rn.f32 	%f58, %f50, 0f3FB8AA3B, %f57;
	fma.rn.f32 	%f59, %f50, 0f32A57060, %f58;
	mov.b32 	%r34, %f55;
	shl.b32 	%r35, %r34, 23;
	mov.b32 	%f60, %r35;
	ex2.approx.ftz.f32 	%f61, %f59;
	fma.rn.f32 	%f62, %f61, %f60, 0f3F800000;
	setp.lt.f32 	%p21, %f62, 0f00800000;
	mul.f32 	%f63, %f62, 0f4B000000;
	selp.f32 	%f64, %f63, %f62, %p21;
	selp.f32 	%f65, 0fC1B80000, 0f00000000, %p21;
	mov.b32 	%r36, %f64;
	add.s32 	%r37, %r36, -1059760811;
	and.b32  	%r38, %r37, -8388608;
	sub.s32 	%r39, %r36, %r38;
	mov.b32 	%f66, %r39;
	cvt.rn.f32.s32 	%f67, %r38;
	fma.rn.f32 	%f68, %f67, 0f34000000, %f65;
	add.f32 	%f69, %f66, 0fBF800000;
	fma.rn.f32 	%f70, %f69, 0fBE055027, 0f3E1039F6;
	fma.rn.f32 	%f71, %f70, %f69, 0fBDF8CDCC;
	fma.rn.f32 	%f72, %f71, %f69, 0f3E0F2955;
	fma.rn.f32 	%f73, %f72, %f69, 0fBE2AD8B9;
	fma.rn.f32 	%f74, %f73, %f69, 0f3E4CED0B;
	fma.rn.f32 	%f75, %f74, %f69, 0fBE7FFF22;
	fma.rn.f32 	%f76, %f75, %f69, 0f3EAAAA78;
	fma.rn.f32 	%f77, %f76, %f69, 0fBF000000;
	mul.f32 	%f78, %f69, %f77;
	fma.rn.f32 	%f79, %f78, %f69, %f69;
	fma.rn.f32 	%f80, %f68, 0f3F317218, %f79;
	setp.gt.u32 	%p22, %r36, 2139095039;
	fma.rn.f32 	%f81, %f64, 0f7F800000, 0f7F800000;
	selp.f32 	%f82, %f81, %f80, %p22;
	setp.eq.f32 	%p23, %f64, 0f00000000;
	selp.f32 	%f83, 0fFF800000, %f82, %p23;
	sub.f32 	%f94, %f94, %f83;
$L__BB150_4:
	shl.b32 	%r40, %r1, 2;
	mov.u32 	%r41, __smem;
	add.s32 	%r6, %r41, %r40;
	st.shared.f32 	[%r6], %f94;
	barrier.sync 	0;
	setp.lt.u32 	%p24, %r70, 66;
	@%p24 bra 	$L__BB150_8;
$L__BB150_5:
	shr.u32 	%r8, %r70, 1;
	setp.ge.u32 	%p25, %r1, %r8;
	@%p25 bra 	$L__BB150_7;
	shl.b32 	%r42, %r8, 2;
	add.s32 	%r43, %r6, %r42;
	ld.shared.f32 	%f84, [%r43];
	add.f32 	%f94, %f94, %f84;
	st.shared.f32 	[%r6], %f94;
$L__BB150_7:
	barrier.sync 	0;
	setp.gt.u32 	%p26, %r70, 131;
	mov.u32 	%r70, %r8;
	@%p26 bra 	$L__BB150_5;
$L__BB150_8:
	setp.gt.u32 	%p27, %r1, 31;
	@%p27 bra 	$L__BB150_26;
	// begin inline asm
	activemask.b32 %r44;
	// end inline asm
	ld.shared.f32 	%f85, [%r6+128];
	add.f32 	%f9, %f94, %f85;
	setp.ne.s32 	%p28, %r44, -1;
	@%p28 bra 	$L__BB150_11;
	mov.b32 	%r49, %f9;
	shfl.sync.down.b32	%r71|%p1, %r49, 16, 31, -1;
	bra.uni 	$L__BB150_12;
$L__BB150_11:
	// begin inline asm
	mov.u32 %r45, %laneid;
	// end inline asm
	fns.b32 	%r46, %r44, %r45, 17;
	setp.gt.u32 	%p29, %r46, 31;
	selp.b32 	%r47, %r45, %r46, %p29;
	mov.b32 	%r48, %f9;
	shfl.sync.idx.b32	%r71|%p2, %r48, %r47, 31, %r44;
$L__BB150_12:
	setp.eq.s32 	%p30, %r44, -1;
	mov.b32 	%f86, %r71;
	add.f32 	%f10, %f9, %f86;
	@%p30 bra 	$L__BB150_14;
	// begin inline asm
	mov.u32 %r50, %laneid;
	// end inline asm
	fns.b32 	%r51, %r44, %r50, 9;
	setp.gt.u32 	%p31, %r51, 31;
	selp.b32 	%r52, %r50, %r51, %p31;
	mov.b32 	%r53, %f10;
	shfl.sync.idx.b32	%r72|%p4, %r53, %r52, 31, %r44;
	bra.uni 	$L__BB150_15;
$L__BB150_14:
	mov.b32 	%r54, %f10;
	shfl.sync.down.b32	%r72|%p5, %r54, 8, 31, -1;
$L__BB150_15:
	setp.eq.s32 	%p32, %r44, -1;
	mov.b32 	%f87, %r72;
	add.f32 	%f11, %f10, %f87;
	@%p32 bra 	$L__BB150_17;
	// begin inline asm
	mov.u32 %r55, %laneid;
	// end inline asm
	fns.b32 	%r56, %r44, %r55, 5;
	setp.gt.u32 	%p33, %r56, 31;
	selp.b32 	%r57, %r55, %r56, %p33;
	mov.b32 	%r58, %f11;
	shfl.sync.idx.b32	%r73|%p7, %r58, %r57, 31, %r44;
	bra.uni 	$L__BB150_18;
$L__BB150_17:
	mov.b32 	%r59, %f11;
	shfl.sync.down.b32	%r73|%p8, %r59, 4, 31, -1;
$L__BB150_18:
	setp.eq.s32 	%p34, %r44, -1;
	mov.b32 	%f88, %r73;
	add.f32 	%f12, %f11, %f88;
	@%p34 bra 	$L__BB150_20;
	// begin inline asm
	mov.u32 %r60, %laneid;
	// end inline asm
	fns.b32 	%r61, %r44, %r60, 3;
	setp.gt.u32 	%p35, %r61, 31;
	selp.b32 	%r62, %r60, %r61, %p35;
	mov.b32 	%r63, %f12;
	shfl.sync.idx.b32	%r74|%p10, %r63, %r62, 31, %r44;
	bra.uni 	$L__BB150_21;
$L__BB150_20:
	mov.b32 	%r64, %f12;
	shfl.sync.down.b32	%r74|%p11, %r64, 2, 31, -1;
$L__BB150_21:
	setp.eq.s32 	%p36, %r44, -1;
	mov.b32 	%f89, %r74;
	add.f32 	%f13, %f12, %f89;
	@%p36 bra 	$L__BB150_23;
	// begin inline asm
	mov.u32 %r65, %laneid;
	// end inline asm
	fns.b32 	%r66, %r44, %r65, 2;
	setp.gt.u32 	%p37, %r66, 31;
	selp.b32 	%r67, %r65, %r66, %p37;
	mov.b32 	%r68, %f13;
	shfl.sync.idx.b32	%r75|%p13, %r68, %r67, 31, %r44;
	bra.uni 	$L__BB150_24;
$L__BB150_23:
	mov.b32 	%r69, %f13;
	shfl.sync.down.b32	%r75|%p14, %r69, 1, 31, -1;
$L__BB150_24:
	mov.b32 	%f90, %r75;
	add.f32 	%f14, %f13, %f90;
	setp.ne.s32 	%p38, %r1, 0;
	@%p38 bra 	$L__BB150_26;
	cvta.to.global.u64 	%rd8, %rd2;
	mul.wide.u32 	%rd9, %r2, 4;
	add.s64 	%rd10, %rd8, %rd9;
	st.global.f32 	[%rd10], %f14;
$L__BB150_26:
	ret;

}
	// .globl	_Z11reduceRegr4IfLj128EEvPT_S1_j
.visible .entry _Z11reduceRegr4IfLj128EEvPT_S1_j(
	.param .u64 .ptr .align 1 _Z11reduceRegr4IfLj128EEvPT_S1_j_param_0,
	.param .u64 .ptr .align 1 _Z11reduceRegr4IfLj128EEvPT_S1_j_param_1,
	.param .u32 _Z11reduceRegr4IfLj128EEvPT_S1_j_param_2
)
{
	.reg .pred 	%p<39>;
	.reg .b32 	%r<76>;
	.reg .b32 	%f<96>;
	.reg .b64 	%rd<11>;

	ld.param.u64 	%rd3, [_Z11reduceRegr4IfLj128EEvPT_S1_j_param_0];
	ld.param.u64 	%rd2, [_Z11reduceRegr4IfLj128EEvPT_S1_j_param_1];
	ld.param.u32 	%r25, [_Z11reduceRegr4IfLj128EEvPT_S1_j_param_2];
	cvta.to.global.u64 	%rd1, %rd3;
	mov.u32 	%r1, %tid.x;
	mov.u32 	%r2, %ctaid.x;
	mov.u32 	%r70, %ntid.x;
	mul.lo.s32 	%r26, %r70, %r2;
	shl.b32 	%r27, %r26, 1;
	add.s32 	%r4, %r27, %r1;
	setp.ge.u32 	%p16, %r4, %r25;
	mov.f32 	%f94, 0f00000000;
	@%p16 bra 	$L__BB151_2;
	mul.wide.u32 	%rd4, %r4, 4;
	add.s64 	%rd5, %rd1, %rd4;
	ld.global.f32 	%f16, [%rd5];
	fma.rn.f32 	%f17, %f16, 0f3BBB989D, 0f3F000000;
	cvt.sat.f32.f32 	%f18, %f17;
	mov.f32 	%f19, 0f4B400001;
	mov.f32 	%f20, 0f437C0000;
	fma.rm.f32 	%f21, %f18, %f20, %f19;
	add.f32 	%f22, %f21, 0fCB40007F;
	neg.f32 	%f23, %f22;
	fma.rn.f32 	%f24, %f16, 0f3FB8AA3B, %f23;
	fma.rn.f32 	%f25, %f16, 0f32A57060, %f24;
	mov.b32 	%r28, %f21;
	shl.b32 	%r29, %r28, 23;
	mov.b32 	%f26, %r29;
	ex2.approx.ftz.f32 	%f27, %f25;
	fma.rn.f32 	%f28, %f27, %f26, 0f3F800000;
	setp.lt.f32 	%p17, %f28, 0f00800000;
	mul.f32 	%f29, %f28, 0f4B000000;
	selp.f32 	%f30, %f29, %f28, %p17;
	selp.f32 	%f31, 0fC1B80000, 0f00000000, %p17;
	mov.b32 	%r30, %f30;
	add.s32 	%r31, %r30, -1059760811;
	and.b32  	%r32, %r31, -8388608;
	sub.s32 	%r33, %r30, %r32;
	mov.b32 	%f32, %r33;
	cvt.rn.f32.s32 	%f33, %r32;
	fma.rn.f32 	%f34, %f33, 0f34000000, %f31;
	add.f32 	%f35, %f32, 0fBF800000;
	fma.rn.f32 	%f36, %f35, 0fBE055027, 0f3E1039F6;
	fma.rn.f32 	%f37, %f36, %f35, 0fBDF8CDCC;
	fma.rn.f32 	%f38, %f37, %f35, 0f3E0F2955;
	fma.rn.f32 	%f39, %f38, %f35, 0fBE2AD8B9;
	fma.rn.f32 	%f40, %f39, %f35, 0f3E4CED0B;
	fma.rn.f32 	%f41, %f40, %f35, 0fBE7FFF22;
	fma.rn.f32 	%f42, %f41, %f35, 0f3EAAAA78;
	fma.rn.f32 	%f43, %f42, %f35, 0fBF000000;
	mul.f32 	%f44, %f35, %f43;
	fma.rn.f32 	%f45, %f44, %f35, %f35;
	fma.rn.f32 	%f46, %f34, 0f3F317218, %f45;
	setp.gt.u32 	%p18, %r30, 2139095039;
	fma.rn.f32 	%f47, %f30, 0f7F800000, 0f7F800000;
	selp.f32 	%f48, %f47, %f46, %p18;
	setp.eq.f32 	%p19, %f30, 0f00000000;
	neg.f32 	%f49, %f48;
	selp.f32 	%f94, 0f7F800000, %f49, %p19;
$L__BB151_2:
	add.s32 	%r5, %r4, 128;
	setp.ge.u32 	%p20, %r5, %r25;
	@%p20 bra 	$L__BB151_4;
	mul.wide.u32 	%rd6, %r5, 4;
	add.s64 	%rd7, %rd1, %rd6;
	ld.global.f32 	%f50, [%rd7];
	fma.rn.f32 	%f51, %f50, 0f3BBB989D, 0f3F000000;
	cvt.sat.f32.f32 	%f52, %f51;
	mov.f32 	%f53, 0f4B400001;
	mov.f32 	%f54, 0f437C0000;
	fma.rm.f32 	%f55, %f52, %f54, %f53;
	add.f32 	%f56, %f55, 0fCB40007F;
	neg.f32 	%f57, %f56;
	fma.rn.f32 	%f58, %f50, 0f3FB8AA3B, %f57;
	fma.rn.f32 	%f59, %f50, 0f32A57060, %f58;
	mov.b32 	%r34, %f55;
	shl.b32 	%r35, %r34, 23;
	mov.b32 	%f60, %r35;
	ex2.approx.ftz.f32 	%f61, %f59;
	fma.rn.f32 	%f62, %f61, %f60, 0f3F800000;
	setp.lt.f32 	%p21, %f62, 0f00800000;
	mul.f32 	%f63, %f62, 0f4B000000;
	selp.f32 	%f64, %f63, %f62, %p21;
	selp.f32 	%f65, 0fC1B80000, 0f00000000, %p21;
	mov.b32 	%r36, %f64;
	add.s32 	%r37, %r36, -1059760811;
	and.b32  	%r38, %r37, -8388608;
	sub.s32 	%r39, %r36, %r38;
	mov.b32 	%f66, %r39;
	cvt.rn.f32.s32 	%f67, %r38;
	fma.rn.f32 	%f68, %f67, 0f34000000, %f65;
	add.f32 	%f69, %f66, 0fBF800000;
	fma.rn.f32 	%f70, %f69, 0fBE055027, 0f3E1039F6;
	fma.rn.f32 	%f71, %f70, %f69, 0fBDF8CDCC;
	fma.rn.f32 	%f72, %f71, %f69, 0f3E0F2955;
	fma.rn.f32 	%f73, %f72, %f69, 0fBE2AD8B9;
	fma.rn.f32 	%f74, %f73, %f69, 0f3E4CED0B;
	fma.rn.f32 	%f75, %f74, %f69, 0fBE7FFF22;
	fma.rn.f32 	%f76, %f75, %f69, 0f3EAAAA78;
	fma.rn.f32 	%f77, %f76, %f69, 0fBF000000;
	mul.f32 	%f78, %f69, %f77;
	fma.rn.f32 	%f79, %f78, %f69, %f69;
	fma.rn.f32 	%f80, %f68, 0f3F317218, %f79;
	setp.gt.u32 	%p22, %r36, 2139095039;
	fma.rn.f32 	%f81, %f64, 0f7F800000, 0f7F800000;
	selp.f32 	%f82, %f81, %f80, %p22;
	setp.eq.f32 	%p23, %f64, 0f00000000;
	selp.f32 	%f83, 0fFF800000, %f82, %p23;
	sub.f32 	%f94, %f94, %f83;
$L__BB151_4:
	shl.b32 	%r40, %r1, 2;
	mov.u32 	%r41, __smem;
	add.s32 	%r6, %r41, %r40;
	st.shared.f32 	[%r6], %f94;
	barrier.sync 	0;
	setp.lt.u32 	%p24, %r70, 66;
	@%p24 bra 	$L__BB151_8;
$L__BB151_5:
	shr.u32 	%r8, %r70, 1;
	setp.ge.u32 	%p25, %r1, %r8;
	@%p25 bra 	$L__BB151_7;
	shl.b32 	%r42, %r8, 2;
	add.s32 	%r43, %r6, %r42;
	ld.shared.f32 	%f84, [%r43];
	add.f32 	%f94, %f94, %f84;
	st.shared.f32 	[%r6], %f94;
$L__BB151_7:
	barrier.sync 	0;
	setp.gt.u32 	%p26, %r70, 131;
	mov.u32 	%r70, %r8;
	@%p26 bra 	$L__BB151_5;
$L__BB151_8:
	setp.gt.u32 	%p27, %r1, 31;
	@%p27 bra 	$L__BB151_26;
	// begin inline asm
	activemask.b32 %r44;
	// end inline asm
	ld.shared.f32 	%f85, [%r6+128];
	add.f32 	%f9, %f94, %f85;
	setp.ne.s32 	%p28, %r44, -1;
	@%p28 bra 	$L__BB151_11;
	mov.b32 	%r49, %f9;
	shfl.sync.down.b32	%r71|%p1, %r49, 16, 31, -1;
	bra.uni 	$L__BB151_12;
$L__BB151_11:
	// begin inline asm
	mov.u32 %r45, %laneid;
	// end inline asm
	fns.b32 	%r46, %r44, %r45, 17;
	setp.gt.u32 	%p29, %r46, 31;
	selp.b32 	%r47, %r45, %r46, %p29;
	mov.b32 	%r48, %f9;
	shfl.sync.idx.b32	%r71|%p2, %r48, %r47, 31, %r44;
$L__BB151_12:
	setp.eq.s32 	%p30, %r44, -1;
	mov.b32 	%f86, %r71;
	add.f32 	%f10, %f9, %f86;
	@%p30 bra 	$L__BB151_14;
	// begin inline asm
	mov.u32 %r50, %laneid;
	// end inline asm
	fns.b32 	%r51, %r44, %r50, 9;
	setp.gt.u32 	%p31, %r51, 31;
	selp.b32 	%r52, %r50, %r51, %p31;
	mov.b32 	%r53, %f10;
	shfl.sync.idx.b32	%r72|%p4, %r53, %r52, 31, %r44;
	bra.uni 	$L__BB151_15;
$L__BB151_14:
	mov.b32 	%r54, %f10;
	shfl.sync.down.b32	%r72|%p5, %r54, 8, 31, -1;
$L__BB151_15:
	setp.eq.s32 	%p32, %r44, -1;
	mov.b32 	%f87, %r72;
	add.f32 	%f11, %f10, %f87;
	@%p32 bra 	$L__BB151_17;
	// begin inline asm
	mov.u32 %r55, %laneid;
	// end inline asm
	fns.b32 	%r56, %r44, %r55, 5;
	setp.gt.u32 	%p33, %r56, 31;
	selp.b32 	%r57, %r55, %r56, %p33;
	mov.b32 	%r58, %f11;
	shfl.sync.idx.b32	%r73|%p7, %r58, %r57, 31, %r44;
	bra.uni 	$L__BB151_18;
$L__BB151_17:
	mov.b32 	%r59, %f11;
	shfl.sync.down.b32	%r73|%p8, %r59, 4, 31, -1;
$L__BB151_18:
	setp.eq.s32 	%p34, %r44, -1;
	mov.b32 	%f88, %r73;
	add.f32 	%f12, %f11, %f88;
	@%p34 bra 	$L__BB151_20;
	// begin inline asm
	mov.u32 %r60, %laneid;
	// end inline asm
	fns.b32 	%r61, %r44, %r60, 3;
	setp.gt.u32 	%p35, %r61, 31;
	selp.b32 	%r62, %r60, %r61, %p35;
	mov.b32 	%r63, %f12;
	shfl.sync.idx.b32	%r74|%p10, %r63, %r62, 31, %r44;
	bra.uni 	$L__BB151_21;
$L__BB151_20:
	mov.b32 	%r64, %f12;
	shfl.sync.down.b32	%r74|%p11, %r64, 2, 31, -1;
$L__BB151_21:
	setp.eq.s32 	%p36, %r44, -1;
	mov.b32 	%f89, %r74;
	add.f32 	%f13, %f12, %f89;
	@%p36 bra 	$L__BB151_23;
	// begin inline asm
	mov.u32 %r65, %laneid;
	// end inline asm
	fns.b32 	%r66, %r44, %r65, 2;
	setp.gt.u32 	%p37, %r66, 31;
	selp.b32 	%r67, %r65, %r66, %p37;
	mov.b32 	%r68, %f13;
	shfl.sync.idx.b32	%r75|%p13, %r68, %r67, 31, %r44;
	bra.uni 	$L__BB151_24;
$L__BB151_23:
	mov.b32 	%r69, %f13;
	shfl.sync.down.b32	%r75|%p14, %r69, 1, 31, -1;
$L__BB151_24:
	mov.b32 	%f90, %r75;
	add.f32 	%f14, %f13, %f90;
	setp.ne.s32 	%p38, %r1, 0;
	@%p38 bra 	$L__BB151_26;
	cvta.to.global.u64 	%rd8, %rd2;
	mul.wide.u32 	%rd9, %r2, 4;
	add.s64 	%rd10, %rd8, %rd9;
	st.global.f32 	[%rd10], %f14;
$L__BB151_26:
	ret;

}
	// .globl	_Z11reduceRegr4IfLj64EEvPT_S1_j
.visible .entry _Z11reduceRegr4IfLj64EEvPT_S1_j(
	.param .u64 .ptr .align 1 _Z11reduceRegr4IfLj64EEvPT_S1_j_param_0,
	.param .u64 .ptr .align 1 _Z11reduceRegr4IfLj64EEvPT_S1_j_param_1,
	.param .u32 _Z11reduceRegr4IfLj64EEvPT_S1_j_param_2
)
{
	.reg .pred 	%p<39>;
	.reg .b32 	%r<76>;
	.reg .b32 	%f<96>;
	.reg .b64 	%rd<11>;

	ld.param.u64 	%rd3, [_Z11reduceRegr4IfLj64EEvPT_S1_j_param_0];
	ld.param.u64 	%rd2, [_Z11reduceRegr4IfLj64EEvPT_S1_j_param_1];
	ld.param.u32 	%r25, [_Z11reduceRegr4IfLj64EEvPT_S1_j_param_2];
	cvta.to.global.u64 	%rd1, %rd3;
	mov.u32 	%r1, %tid.x;
	mov.u32 	%r2, %ctaid.x;
	mov.u32 	%r70, %ntid.x;
	mul.lo.s32 	%r26, %r70, %r2;
	shl.b32 	%r27, %r26, 1;
	add.s32 	%r4, %r27, %r1;
	setp.ge.u32 	%p16, %r4, %r25;
	mov.f32 	%f94, 0f00000000;
	@%p16 bra 	$L__BB152_2;
	mul.wide.u32 	%rd4, %r4, 4;
	add.s64 	%rd5, %rd1, %rd4;
	ld.global.f32 	%f16, [%rd5];
	fma.rn.f32 	%f17, %f16, 0f3BBB989D, 0f3F000000;
	cvt.sat.f32.f32 	%f18, %f17;
	mov.f32 	%f19, 0f4B400001;
	mov.f32 	%f20, 0f437C0000;
	fma.rm.f32 	%f21, %f18, %f20, %f19;
	add.f32 	%f22, %f21, 0fCB40007F;
	neg.f32 	%f23, %f22;
	fma.rn.f32 	%f24, %f16, 0f3FB8AA3B, %f23;
	fma.rn.f32 	%f25, %f16, 0f32A57060, %f24;
	mov.b32 	%r28, %f21;
	shl.b32 	%r29, %r28, 23;
	mov.b32 	%f26, %r29;
	ex2.approx.ftz.f32 	%f27, %f25;
	fma.rn.f32 	%f28, %f27, %f26, 0f3F800000;
	setp.lt.f32 	%p17, %f28, 0f00800000;
	mul.f32 	%f29, %f28, 0f4B000000;
	selp.f32 	%f30, %f29, %f28, %p17;
	selp.f32 	%f31, 0fC1B80000, 0f00000000, %p17;
	mov.b32 	%r30, %f30;
	add.s32 	%r31, %r30, -1059760811;
	and.b32  	%r32, %r31, -8388608;
	sub.s32 	%r33, %r30, %r32;
	mov.b32 	%f32, %r33;
	cvt.rn.f32.s32 	%f33, %r32;
	fma.rn.f32 	%f34, %f33, 0f34000000, %f31;
	add.f32 	%f35, %f32, 0fBF800000;
	fma.rn.f32 	%f36, %f35, 0fBE055027, 0f3E1039F6;
	fma.rn.f32 	%f37, %f36, %f35, 0fBDF8CDCC;
	fma.rn.f32 	%f38, %f37, %f35, 0f3E0F2955;
	fma.rn.f32 	%f39, %f38, %f35, 0fBE2AD8B9;
	fma.rn.f32 	%f40, %f39, %f35, 0f3E4CED0B;
	fma.rn.f32 	%f41, %f40, %f35, 0fBE7FFF22;
	fma.rn.f32 	%f42, %f41, %f35, 0f3EAAAA78;
	fma.rn.f32 	%f43, %f42, %f35, 0fBF000000;
	mul.f32 	%f44, %f35, %f43;
	fma.rn.f32 	%f45, %f44, %f35, %f35;
	fma.rn.f32 	%f46, %f34, 0f3F317218, %f45;
	setp.gt.u32 	%p18, %r30, 2139095039;
	fma.rn.f32 	%f47, %f30, 0f7F800000, 0f7F800000;
	selp.f32 	%f48, %f47, %f46, %p18;
	setp.eq.f32 	%p19, %f30, 0f00000000;
	neg.f32 	%f49, %f48;
	selp.f32 	%f94, 0f7F800000, %f49, %p19;
$L__BB152_2:
	add.s32 	%r5, %r4, 64;
	setp.ge.u32 	%p20, %r5, %r25;
	@%p20 bra 	$L__BB152_4;
	mul.wide.u32 	%rd6, %r5, 4;
	add.s64 	%rd7, %rd1, %rd6;
	ld.global.f32 	%f50, [%rd7];
	fma.rn.f32 	%f51, %f50, 0f3BBB989D, 0f3F000000;
	cvt.sat.f32.f32 	%f52, %f51;
	mov.f32 	%f53, 0f4B400001;
	mov.f32 	%f54, 0f437C0000;
	fma.rm.f32 	%f55, %f52, %f54, %f53;
	add.f32 	%f56, %f55, 0fCB40007F;
	neg.f32 	%f57, %f56;
	fma.rn.f32 	%f58, %f50, 0f3FB8AA3B, %f57;
	fma.rn.f32 	%f59, %f50, 0f32A57060, %f58;
	mov.b32 	%r34, %f55;
	shl.b32 	%r35, %r34, 23;
	mov.b32 	%f60, %r35;
	ex2.approx.ftz.f32 	%f61, %f59;
	fma.rn.f32 	%f62, %f61, %f60, 0f3F800000;
	setp.lt.f32 	%p21, %f62, 0f00800000;
	mul.f32 	%f63, %f62, 0f4B000000;
	selp.f32 	%f64, %f63, %f62, %p21;
	selp.f32 	%f65, 0fC1B80000, 0f00000000, %p21;
	mov.b32 	%r36, %f64;
	add.s32 	%r37, %r36, -1059760811;
	and.b32  	%r38, %r37, -8388608;
	sub.s32 	%r39, %r36, %r38;
	mov.b32 	%f66, %r39;
	cvt.rn.f32.s32 	%f67, %r38;
	fma.rn.f32 	%f68, %f67, 0f34000000, %f65;
	add.f32 	%f69, %f66, 0fBF800000;
	fma.rn.f32 	%f70, %f69, 0fBE055027, 0f3E1039F6;
	fma.rn.f32 	%f71, %f70, %f69, 0fBDF8CDCC;
	fma.rn.f32 	%f72, %f71, %f69, 0f3E0F2955;
	fma.rn.f32 	%f73, %f72, %f69, 0fBE2AD8B9;
	fma.rn.f32 	%f74, %f73, %f69, 0f3E4CED0B;
	fma.rn.f32 	%f75, %f74, %f69, 0fBE7FFF22;
	fma.rn.f32 	%f76, %f75, %f69, 0f3EAAAA78;
	fma.rn.f32 	%f77, %f76, %f69, 0fBF000000;
	mul.f32 	%f78, %f69, %f77;
	fma.rn.f32 	%f79, %f78, %f69, %f69;
	fma.rn.f32 	%f80, %f68, 0f3F317218, %f79;
	setp.gt.u32 	%p22, %r36, 2139095039;
	fma.rn.f32 	%f81, %f64, 0f7F800000, 0f7F800000;
	selp.f32 	%f82, %f81, %f80, %p22;
	setp.eq.f32 	%p23, %f64, 0f00000000;
	selp.f32 	%f83, 0fFF800000, %f82, %p23;
	sub.f32 	%f94, %f94, %f83;
$L__BB152_4:
	shl.b32 	%r40, %r1, 2;
	mov.u32 	%r41, __smem;
	add.s32 	%r6, %r41, %r40;
	st.shared.f32 	[%r6], %f94;
	barrier.sync 	0;
	setp.lt.u32 	%p24, %r70, 66;
	@%p24 bra 	$L__BB152_8;
$L__BB152_5:
	shr.u32 	%r8, %r70, 1;
	setp.ge.u32 	%p25, %r1, %r8;
	@%p25 bra 	$L__BB152_7;
	shl.b32 	%r42, %r8, 2;
	add.s32 	%r43, %r6, %r42;
	ld.shared.f32 	%f84, [%r43];
	add.f32 	%f94, %f94, %f84;
	st.shared.f32 	[%r6], %f94;
$L__BB152_7:
	barrier.sync 	0;
	setp.gt.u32 	%p26, %r70, 131;
	mov.u32 	%r70, %r8;
	@%p26 bra 	$L__BB152_5;
$L__BB152_8:
	setp.gt.u32 	%p27, %r1, 31;
	@%p27 bra 	$L__BB152_26;
	// begin inline asm
	activemask.b32 %r44;
	// end inline asm
	ld.shared.f32 	%f85, [%r6+128];
	add.f32 	%f9, %f94, %f85;
	setp.ne.s32 	%p28, %r44, -1;
	@%p28 bra 	$L__BB152_11;
	mov.b32 	%r49, %f9;
	shfl.sync.down.b32	%r71|%p1, %r49, 16, 31, -1;
	bra.uni 	$L__BB152_12;
$L__BB152_11:
	// begin inline asm
	mov.u32 %r45, %laneid;
	// end inline asm
	fns.b32 	%r46, %r44, %r45, 17;
	setp.gt.u32 	%p29, %r46, 31;
	selp.b32 	%r47, %r45, %r46, %p29;
	mov.b32 	%r48, %f9;
	shfl.sync.idx.b32	%r71|%p2, %r48, %r47, 31, %r44;
$L__BB152_12:
	setp.eq.s32 	%p30, %r44, -1;
	mov.b32 	%f86, %r71;
	add.f32 	%f10, %f9, %f86;
	@%p30 bra 	$L__BB152_14;
	// begin inline asm
	mov.u32 %r50, %laneid;
	// end inline asm
	fns.b32 	%r51, %r44, %r50, 9;
	setp.gt.u32 	%p31, %r51, 31;
	selp.b32 	%r52, %r50, %r51, %p31;
	mov.b32 	%r53, %f10;
	shfl.sync.idx.b32	%r72|%p4, %r53, %r52, 31, %r44;
	bra.uni 	$L__BB152_15;
$L__BB152_14:
	mov.b32 	%r54, %f10;
	shfl.sync.down.b32	%r72|%p5, %r54, 8, 31, -1;
$L__BB152_15:
	setp.eq.s32 	%p32, %r44, -1;
	mov.b32 	%f87, %r72;
	add.f32 	%f11, %f10, %f87;
	@%p32 bra 	$L__BB152_17;
	// begin inline asm
	mov.u32 %r55, %laneid;
	// end inline asm
	fns.b32 	%r56, %r44, %r55, 5;
	setp.gt.u32 	%p33, %r56, 31;
	selp.b32 	%r57, %r55, %r56, %p33;
	mov.b32 	%r58, %f11;
	shfl.sync.idx.b32	%r73|%p7, %r58, %r57, 31, %r44;
	bra.uni 	$L__BB152_18;
$L__BB152_17:
	mov.b32 	%r59, %f11;
	shfl.sync.down.b32	%r73|%p8, %r59, 4, 31, -1;
$L__BB152_18:
	setp.eq.s32 	%p34, %r44, -1;
	mov.b32 	%f88, %r73;
	add.f32 	%f12, %f11, %f88;
	@%p34 bra 	$L__BB152_20;
	// begin inline asm
	mov.u32 %r60, %laneid;
	// end inline asm
	fns.b32 	%r61, %r44, %r60, 3;
	setp.gt.u32 	%p35, %r61, 31;
	selp.b32 	%r62, %r60, %r61, %p35;
	mov.b32 	%r63, %f12;
	shfl.sync.idx.b32	%r74|%p10, %r63, %r62, 31, %r44;
	bra.uni 	$L__BB152_21;
$L__BB152_20:
	mov.b32 	%r64, %f12;
	shfl.sync.down.b32	%r74|%p11, %r64, 2, 31, -1;
$L__BB152_21:
	setp.eq.s32 	%p36, %r44, -1;
	mov.b32 	%f89, %r74;
	add.f32 	%f13, %f12, %f89;
	@%p36 bra 	$L__BB152_23;
	// begin inline asm
	mov.u32 %r65, %laneid;
	// end inline asm
	fns.b32 	%r66, %r44, %r65, 2;
	setp.gt.u32 	%p37, %r66, 31;
	selp.b32 	%r67, %r65, %r66, %p37;
	mov.b32 	%r68, %f13;
	shfl.sync.idx.b32	%r75|%p13, %r68, %r67, 31, %r44;
	bra.uni 	$L__BB152_24;
$L__BB152_23:
	mov.b32 	%r69, %f13;
	shfl.sync.down.b32	%r75|%p14, %r69, 1, 31, -1;
$L__BB152_24:
	mov.b32 	%f90, %r75;
	add.f32 	%f14, %f13, %f90;
	setp.ne.s32 	%p38, %r1, 0;
	@%p38 bra 	$L__BB152_26;
	cvta.to.global.u64 	%rd8, %rd2;
	mul.wide.u32 	%rd9, %r2, 4;
	add.s64 	%rd10, %rd8, %rd9;
	st.global.f32 	[%rd10], %f14;
$L__BB152_26:
	ret;

}
	// .globl	_Z11reduceRegr4IfLj32EEvPT_S1_j
.visible .entry _Z11reduceRegr4IfLj32EEvPT_S1_j(
	.param .u64 .ptr .align 1 _Z11reduceRegr4IfLj32EEvPT_S1_j_param_0,
	.param .u64 .ptr .align 1 _Z11reduceRegr4IfLj32EEvPT_S1_j_param_1,
	.param .u32 _Z11reduceRegr4IfLj32EEvPT_S1_j_param_2
)
{
	.reg .pred 	%p<39>;
	.reg .b32 	%r<76>;
	.reg .b32 	%f<94>;
	.reg .b64 	%rd<11>;

	ld.param.u64 	%rd3, [_Z11reduceRegr4IfLj32EEvPT_S1_j_param_0];
	ld.param.u64 	%rd2, [_Z11reduceRegr4IfLj32EEvPT_S1_j_param_1];
	ld.param.u32 	%r25, [_Z11reduceRegr4IfLj32EEvPT_S1_j_param_2];
	cvta.to.global.u64 	%rd1, %rd3;
	mov.u32 	%r1, %tid.x;
	mov.u32 	%r2, %ctaid.x;
	mov.u32 	%r70, %ntid.x;
	mul.lo.s32 	%r26, %r70, %r2;
	shl.b32 	%r27, %r26, 1;
	add.s32 	%r4, %r27, %r1;
	setp.ge.u32 	%p16, %r4, %r25;
	mov.f32 	%f92, 0f00000000;
	@%p16 bra 	$L__BB153_2;
	mul.wide.u32 	%rd4, %r4, 4;
	add.s64 	%rd5, %rd1, %rd4;
	ld.global.f32 	%f15, [%rd5];
	fma.rn.f32 	%f16, %f15, 0f3BBB989D, 0f3F000000;
	cvt.sat.f32.f32 	%f17, %f16;
	mov.f32 	%f18, 0f4B400001;
	mov.f32 	%f19, 0f437C0000;
	fma.rm.f32 	%f20, %f17, %f19, %f18;
	add.f32 	%f21, %f20, 0fCB40007F;
	neg.f32 	%f22, %f21;
	fma.rn.f32 	%f23, %f15, 0f3FB8AA3B, %f22;
	fma.rn.f32 	%f24, %f15, 0f32A57060, %f23;
	mov.b32 	%r28, %f20;
	shl.b32 	%r29, %r28, 23;
	mov.b32 	%f25, %r29;
	ex2.approx.ftz.f32 	%f26, %f24;
	fma.rn.f32 	%f27, %f26, %f25, 0f3F800000;
	setp.lt.f32 	%p17, %f27, 0f00800000;
	mul.f32 	%f28, %f27, 0f4B000000;
	selp.f32 	%f29, %f28, %f27, %p17;
	selp.f32 	%f30, 0fC1B80000, 0f00000000, %p17;
	mov.b32 	%r30, %f29;
	add.s32 	%r31, %r30, -1059760811;
	and.b32  	%r32, %r31, -8388608;
	sub.s32 	%r33, %r30, %r32;
	mov.b32 	%f31, %r33;
	cvt.rn.f32.s32 	%f32, %r32;
	fma.rn.f32 	%f33, %f32, 0f34000000, %f30;
	add.f32 	%f34, %f31, 0fBF800000;
	fma.rn.f32 	%f35, %f34, 0fBE055027, 0f3E1039F6;
	fma.rn.f32 	%f36, %f35, %f34, 0fBDF8CDCC;
	fma.rn.f32 	%f37, %f36, %f34, 0f3E0F2955;
	fma.rn.f32 	%f38, %f37, %f34, 0fBE2AD8B9;
	fma.rn.f32 	%f39, %f38, %f34, 0f3E4CED0B;
	fma.rn.f32 	%f40, %f39, %f34, 0fBE7FFF22;
	fma.rn.f32 	%f41, %f40, %f34, 0f3EAAAA78;
	fma.rn.f32 	%f42, %f41, %f34, 0fBF000000;
	mul.f32 	%f43, %f34, %f42;
	fma.rn.f32 	%f44, %f43, %f34, %f34;
	fma.rn.f32 	%f45, %f33, 0f3F317218, %f44;
	setp.gt.u32 	%p18, %r30, 2139095039;
	fma.rn.f32 	%f46, %f29, 0f7F800000, 0f7F800000;
	selp.f32 	%f47, %f46, %f45, %p18;
	setp.eq.f32 	%p19, %f29, 0f00000000;
	neg.f32 	%f48, %f47;
	selp.f32 	%f92, 0f7F800000, %f48, %p19;
$L__BB153_2:
	add.s32 	%r5, %r4, 32;
	setp.ge.u32 	%p20, %r5, %r25;
	@%p20 bra 	$L__BB153_4;
	mul.wide.u32 	%rd6, %r5, 4;
	add.s64 	%rd7, %rd1, %rd6;
	ld.global.f32 	%f49, [%rd7];
	fma.rn.f32 	%f50, %f49, 0f3BBB989D, 0f3F000000;
	cvt.sat.f32.f32 	%f51, %f50;
	mov.f32 	%f52, 0f4B400001;
	mov.f32 	%f53, 0f437C0000;
	fma.rm.f32 	%f54, %f51, %f53, %f52;
	add.f32 	%f55, %f54, 0fCB40007F;
	neg.f32 	%f56, %f55;
	fma.rn.f32 	%f57, %f49, 0f3FB8AA3B, %f56;
	fma.rn.f32 	%f58, %f49, 0f32A57060, %f57;
	mov.b32 	%r34, %f54;
	shl.b32 	%r35, %r34, 23;
	mov.b32 	%f59, %r35;
	ex2.approx.ftz.f32 	%f60, %f58;
	fma.rn.f32 	%f61, %f60, %f59, 0f3F800000;
	setp.lt.f32 	%p21, %f61, 0f00800000;
	mul.f32 	%f62, %f61, 0f4B000000;
	selp.f32 	%f63, %f62, %f61, %p21;
	selp.f32 	%f64, 0fC1B80000, 0f00000000, %p21;
	mov.b32 	%r36, %f63;
	add.s32 	%r37, %r36, -1059760811;
	and.b32  	%r38, %r37, -8388608;
	sub.s32 	%r39, %r36, %r38;
	mov.b32 	%f65, %r39;
	cvt.rn.f32.s32 	%f66, %r38;
	fma.rn.f32 	%f67, %f66, 0f34000000, %f64;
	add.f32 	%f68, %f65, 0fBF800000;
	fma.rn.f32 	%f69, %f68, 0fBE055027, 0f3E1039F6;
	fma.rn.f32 	%f70, %f69, %f68, 0fBDF8CDCC;
	fma.rn.f32 	%f71, %f70, %f68, 0f3E0F2955;
	fma.rn.f32 	%f72, %f71, %f68, 0fBE2AD8B9;
	fma.rn.f32 	%f73, %f72, %f68, 0f3E4CED0B;
	fma.rn.f32 	%f74, %f73, %f68, 0fBE7FFF22;
	fma.rn.f32 	%f75, %f74, %f68, 0f3EAAAA78;
	fma.rn.f32 	%f76, %f75, %f68, 0fBF000000;
	mul.f32 	%f77, %f68, %f76;
	fma.rn.f32 	%f78, %f77, %f68, %f68;
	fma.rn.f32 	%f79, %f67, 0f3F317218, %f78;
	setp.gt.u32 	%p22, %r36, 2139095039;
	fma.rn.f32 	%f80, %f63, 0f7F800000, 0f7F800000;
	selp.f32 	%f81, %f80, %f79, %p22;
	setp.eq.f32 	%p23, %f63, 0f00000000;
	selp.f32 	%f82, 0fFF800000, %f81, %p23;
	sub.f32 	%f92, %f92, %f82;
$L__BB153_4:
	shl.b32 	%r40, %r1, 2;
	mov.u32 	%r41, __smem;
	add.s32 	%r6, %r41, %r40;
	st.shared.f32 	[%r6], %f92;
	barrier.sync 	0;
	setp.lt.u32 	%p24, %r70, 66;
	@%p24 bra 	$L__BB153_8;
$L__BB153_5:
	shr.u32 	%r8, %r70, 1;
	setp.ge.u32 	%p25, %r1, %r8;
	@%p25 bra 	$L__BB153_7;
	shl.b32 	%r42, %r8, 2;
	add.s32 	%r43, %r6, %r42;
	ld.shared.f32 	%f83, [%r43];
	add.f32 	%f92, %f92, %f83;
	st.shared.f32 	[%r6], %f92;
$L__BB153_7:
	barrier.sync 	0;
	setp.gt.u32 	%p26, %r70, 131;
	mov.u32 	%r70, %r8;
	@%p26 bra 	$L__BB153_5;
$L__BB153_8:
	setp.gt.u32 	%p27, %r1, 31;
	@%p27 bra 	$L__BB153_26;
	// begin inline asm
	activemask.b32 %r44;
	// end inline asm
	setp.ne.s32 	%p28, %r44, -1;
	@%p28 bra 	$L__BB153_11;
	mov.b32 	%r49, %f92;
	shfl.sync.down.b32	%r71|%p1, %r49, 16, 31, -1;
	bra.uni 	$L__BB153_12;
$L__BB153_11:
	// begin inline asm
	mov.u32 %r45, %laneid;
	// end inline asm
	fns.b32 	%r46, %r44, %r45, 17;
	setp.gt.u32 	%p29, %r46, 31;
	selp.b32 	%r47, %r45, %r46, %p29;
	mov.b32 	%r48, %f92;
	shfl.sync.idx.b32	%r71|%p2, %r48, %r47, 31, %r44;
$L__BB153_12:
	setp.eq.s32 	%p30, %r44, -1;
	mov.b32 	%f84, %r71;
	add.f32 	%f9, %f92, %f84;
	@%p30 bra 	$L__BB153_14;
	// begin inline asm
	mov.u32 %r50, %laneid;
	// end inline asm
	fns.b32 	%r51, %r44, %r50, 9;
	setp.gt.u32 	%p31, %r51, 31;
	selp.b32 	%r52, %r50, %r51, %p31;
	mov.b32 	%r53, %f9;
	shfl.sync.idx.b32	%r72|%p4, %r53, %r52, 31, %r44;
	bra.uni 	$L__BB153_15;
$L__BB153_14:
	mov.b32 	%r54, %f9;
	shfl.sync.down.b32	%r72|%p5, %r54, 8, 31, -1;
$L__BB153_15:
	setp.eq.s32 	%p32, %r44, -1;
	mov.b32 	%f85, %r72;
	add.f32 	%f10, %f9, %f85;
	@%p32 bra 	$L__BB153_17;
	// begin inline asm
	mov.u32 %r55, %laneid;
	// end inline asm
	fns.b32 	%r56, %r44, %r55, 5;
	setp.gt.u32 	%p33, %r56, 31;
	selp.b32 	%r57, %r55, %r56, %p33;
	mov.b32 	%r58, %f10;
	shfl.sync.idx.b32	%r73|%p7, %r58, %r57, 31, %r44;
	bra.uni 	$L__BB153_18;
$L__BB153_17:
	mov.b32 	%r59, %f10;
	shfl.sync.down.b32	%r73|%p8, %r59, 4, 31, -1;
$L__BB153_18:
	setp.eq.s32 	%p34, %r44, -1;
	mov.b32 	%f86, %r73;
	add.f32 	%f11, %f10, %f86;
	@%p34 bra 	$L__BB153_20;
	// begin inline asm
	mov.u32 %r60, %laneid;
	// end inline asm
	fns.b32 	%r61, %r44, %r60, 3;
	setp.gt.u32 	%p35, %r61, 31;
	selp.b32 	%r62, %r60, %r61, %p35;
	mov.b32 	%r63, %f11;
	shfl.sync.idx.b32	%r74|%p10, %r63, %r62, 31, %r44;
	bra.uni 	$L__BB153_21;
$L__BB153_20:
	mov.b32 	%r64, %f11;
	shfl.sync.down.b32	%r74|%p11, %r64, 2, 31, -1;
$L__BB153_21:
	setp.eq.s32 	%p36, %r44, -1;
	mov.b32 	%f87, %r74;
	add.f32 	%f12, %f11, %f87;
	@%p36 bra 	$L__BB153_23;
	// begin inline asm
	mov.u32 %r65, %laneid;
	// end inline asm
	fns.b32 	%r66, %r44, %r65, 2;
	setp.gt.u32 	%p37, %r66, 31;
	selp.b32 	%r67, %r65, %r66, %p37;
	mov.b32 	%r68, %f12;
	shfl.sync.idx.b32	%r75|%p13, %r68, %r67, 31, %r44;
	bra.uni 	$L__BB153_24;
$L__BB153_23:
	mov.b32 	%r69, %f12;
	shfl.sync.down.b32	%r75|%p14, %r69, 1, 31, -1;
$L__BB153_24:
	mov.b32 	%f88, %r75;
	add.f32 	%f13, %f12, %f88;
	setp.ne.s32 	%p38, %r1, 0;
	@%p38 bra 	$L__BB153_26;
	cvta.to.global.u64 	%rd8, %rd2;
	mul.wide.u32 	%rd9, %r2, 4;
	add.s64 	%rd10, %rd8, %rd9;
	st.global.f32 	[%rd10], %f13;
$L__BB153_26:
	ret;

}
	// .globl	_Z11reduceRegr4IfLj16EEvPT_S1_j
.visible .entry _Z11reduceRegr4IfLj16EEvPT_S1_j(
	.param .u64 .ptr .align 1 _Z11reduceRegr4IfLj16EEvPT_S1_j_param_0,
	.param .u64 .ptr .align 1 _Z11reduceRegr4IfLj16EEvPT_S1_j_param_1,
	.param .u32 _Z11reduceRegr4IfLj16EEvPT_S1_j_param_2
)
{
	.reg .pred 	%p<39>;
	.reg .b32 	%r<76>;
	.reg .b32 	%f<94>;
	.reg .b64 	%rd<11>;

	ld.param.u64 	%rd3, [_Z11reduceRegr4IfLj16EEvPT_S1_j_param_0];
	ld.param.u64 	%rd2, [_Z11reduceRegr4IfLj16EEvPT_S1_j_param_1];
	ld.param.u32 	%r25, [_Z11reduceRegr4IfLj16EEvPT_S1_j_param_2];
	cvta.to.global.u64 	%rd1, %rd3;
	mov.u32 	%r1, %tid.x;
	mov.u32 	%r2, %ctaid.x;
	mov.u32 	%r70, %ntid.x;
	mul.lo.s32 	%r26, %r70, %r2;
	shl.b32 	%r27, %r26, 1;
	add.s32 	%r4, %r27, %r1;
	setp.ge.u32 	%p16, %r4, %r25;
	mov.f32 	%f92, 0f00000000;
	@%p16 bra 	$L__BB154_2;
	mul.wide.u32 	%rd4, %r4, 4;
	add.s64 	%rd5, %rd1, %rd4;
	ld.global.f32 	%f15, [%rd5];
	fma.rn.f32 	%f16, %f15, 0f3BBB989D, 0f3F000000;
	cvt.sat.f32.f32 	%f17, %f16;
	mov.f32 	%f18, 0f4B400001;
	mov.f32 	%f19, 0f437C0000;
	fma.rm.f32 	%f20, %f17, %f19, %f18;
	add.f32 	%f21, %f20, 0fCB40007F;
	neg.f32 	%f22, %f21;
	fma.rn.f32 	%f23, %f15, 0f3FB8AA3B, %f22;
	fma.rn.f32 	%f24, %f15, 0f32A57060, %f23;
	mov.b32 	%r28, %f20;
	shl.b32 	%r29, %r28, 23;
	mov.b32 	%f25, %r29;
	ex2.approx.ftz.f32 	%f26, %f24;
	fma.rn.f32 	%f27, %f26, %f25, 0f3F800000;
	setp.lt.f32 	%p17, %f27, 0f00800000;
	mul.f32 	%f28, %f27, 0f4B000000;
	selp.f32 	%f29, %f28, %f27, %p17;
	selp.f32 	%f30, 0fC1B80000, 0f00000000, %p17;
	mov.b32 	%r30, %f29;
	add.s32 	%r31, %r30, -1059760811;
	and.b32  	%r32, %r31, -8388608;
	sub.s32 	%r33, %r30, %r32;
	mov.b32 	%f31, %r33;
	cvt.rn.f32.s32 	%f32, %r32;
	fma.rn.f32 	%f33, %f32, 0f34000000, %f30;
	add.f32 	%f34, %f31, 0fBF800000;
	fma.rn.f32 	%f35, %f34, 0fBE055027, 0f3E1039F6;
	fma.rn.f32 	%f36, %f35, %f34, 0fBDF8CDCC;
	fma.rn.f32 	%f37, %f36, %f34, 0f3E0F2955;
	fma.rn.f32 	%f38, %f37, %f34, 0fBE2AD8B9;
	fma.rn.f32 	%f39, %f38, %f34, 0f3E4CED0B;
	fma.rn.f32 	%f40, %f39, %f34, 0fBE7FFF22;
	fma.rn.f32 	%f41, %f40, %f34, 0f3EAAAA78;
	fma.rn.f32 	%f42, %f41, %f34, 0fBF000000;
	mul.f32 	%f43, %f34, %f42;
	fma.rn.f32 	%f44, %f43, %f34, %f34;
	fma.rn.f32 	%f45, %f33, 0f3F317218, %f44;
	setp.gt.u32 	%p18, %r30, 2139095039;
	fma.rn.f32 	%f46, %f29, 0f7F800000, 0f7F800000;
	selp.f32 	%f47, %f46, %f45, %p18;
	setp.eq.f32 	%p19, %f29, 0f00000000;
	neg.f32 	%f48, %f47;
	selp.f32 	%f92, 0f7F800000, %f48, %p19;
$L__BB154_2:
	add.s32 	%r5, %r4, 16;
	setp.ge.u32 	%p20, %r5, %r25;
	@%p20 bra 	$L__BB154_4;
	mul.wide.u32 	%rd6, %r5, 4;
	add.s64 	%rd7, %rd1, %rd6;
	ld.global.f32 	%f49, [%rd7];
	fma.rn.f32 	%f50, %f49, 0f3BBB989D, 0f3F000000;
	cvt.sat.f32.f32 	%f51, %f50;
	mov.f32 	%f52, 0f4B400001;
	mov.f32 	%f53, 0f437C0000;
	fma.rm.f32 	%f54, %f51, %f53, %f52;
	add.f32 	%f55, %f54, 0fCB40007F;
	neg.f32 	%f56, %f55;
	fma.rn.f32 	%f57, %f49, 0f3FB8AA3B, %f56;
	fma.rn.f32 	%f58, %f49, 0f32A57060, %f57;
	mov.b32 	%r34, %f54;
	shl.b32 	%r35, %r34, 23;
	mov.b32 	%f59, %r35;
	ex2.approx.ftz.f32 	%f60, %f58;
	fma.rn.f32 	%f61, %f60, %f59, 0f3F800000;
	setp.lt.f32 	%p21, %f61, 0f00800000;
	mul.f32 	%f62, %f61, 0f4B000000;
	selp.f32 	%f63, %f62, %f61, %p21;
	selp.f32 	%f64, 0fC1B80000, 0f00000000, %p21;
	mov.b32 	%r36, %f63;
	add.s32 	%r37, %r36, -1059760811;
	and.b32  	%r38, %r37, -8388608;
	sub.s32 	%r39, %r36, %r38;
	mov.b32 	%f65, %r39;
	cvt.rn.f32.s32 	%f66, %r38;
	fma.rn.f32 	%f67, %f66, 0f34000000, %f64;
	add.f32 	%f68, %f65, 0fBF800000;
	fma.rn.f32 	%f69, %f68, 0fBE055027, 0f3E1039F6;
	fma.rn.f32 	%f70, %f69, %f68, 0fBDF8CDCC;
	fma.rn.f32 	%f71, %f70, %f68, 0f3E0F2955;
	fma.rn.f32 	%f72, %f71, %f68, 0fBE2AD8B9;
	fma.rn.f32 	%f73, %f72, %f68, 0f3E4CED0B;
	fma.rn.f32 	%f74, %f73, %f68, 0fBE7FFF22;
	fma.rn.f32 	%f75, %f74, %f68, 0f3EAAAA78;
	fma.rn.f32 	%f76, %f75, %f68, 0fBF000000;
	mul.f32 	%f77, %f68, %f76;
	fma.rn.f32 	%f78, %f77, %f68, %f68;
	fma.rn.f32 	%f79, %f67, 0f3F317218, %f78;
	setp.gt.u32 	%p22, %r36, 2139095039;
	fma.rn.f32 	%f80, %f63, 0f7F800000, 0f7F800000;
	selp.f32 	%f81, %f80, %f79, %p22;
	setp.eq.f32 	%p23, %f63, 0f00000000;
	selp.f32 	%f82, 0fFF800000, %f81, %p23;
	sub.f32 	%f92, %f92, %f82;
$L__BB154_4:
	shl.b32 	%r40, %r1, 2;
	mov.u32 	%r41, __smem;
	add.s32 	%r6, %r41, %r40;
	st.shared.f32 	[%r6], %f92;
	barrier.sync 	0;
	setp.lt.u32 	%p24, %r70, 66;
	@%p24 bra 	$L__BB154_8;
$L__BB154_5:
	shr.u32 	%r8, %r70, 1;
	setp.ge.u32 	%p25, %r1, %r8;
	@%p25 bra 	$L__BB154_7;
	shl.b32 	%r42, %r8, 2;
	add.s32 	%r43, %r6, %r42;
	ld.shared.f32 	%f83, [%r43];
	add.f32 	%f92, %f92, %f83;
	st.shared.f32 	[%r6], %f92;
$L__BB154_7:
	barrier.sync 	0;
	setp.gt.u32 	%p26, %r70, 131;
	mov.u32 	%r70, %r8;
	@%p26 bra 	$L__BB154_5;
$L__BB154_8:
	setp.gt.u32 	%p27, %r1, 31;
	@%p27 bra 	$L__BB154_26;
	// begin inline asm
	activemask.b32 %r44;
	// end inline asm
	setp.ne.s32 	%p28, %r44, -1;
	@%p28 bra 	$L__BB154_11;
	mov.b32 	%r49, %f92;
	shfl.sync.down.b32	%r71|%p1, %r49, 16, 31, -1;
	bra.uni 	$L__BB154_12;
$L__BB154_11:
	// begin inline asm
	mov.u32 %r45, %laneid;
	// end inline asm
	fns.b32 	%r46, %r44, %r45, 17;
	setp.gt.u32 	%p29, %r46, 31;
	selp.b32 	%r47, %r45, %r46, %p29;
	mov.b32 	%r48, %f92;
	shfl.sync.idx.b32	%r71|%p2, %r48, %r47, 31, %r44;
$L__BB154_12:
	setp.eq.s32 	%p30, %r44, -1;
	mov.b32 	%f84, %r71;
	add.f32 	%f9, %f92, %f84;
	@%p30 bra 	$L__BB154_14;
	// begin inline asm
	mov.u32 %r50, %laneid;
	// end inline asm
	fns.b32 	%r51, %r44, %r50, 9;
	setp.gt.u32 	%p31, %r51, 31;
	selp.b32 	%r52, %r50, %r51, %p31;
	mov.b32 	%r53, %f9;
	shfl.sync.idx.b32	%r72|%p4, %r53, %r52, 31, %r44;
	bra.uni 	$L__BB154_15;
$L__BB154_14:
	mov.b32 	%r54, %f9;
	shfl.sync.down.b32	%r72|%p5, %r54, 8, 31, -1;
$L__BB154_15:
	setp.eq.s32 	%p32, %r44, -1;
	mov.b32 	%f85, %r72;
	add.f32 	%f10, %f9, %f85;
	@%p32 bra 	$L__BB154_17;
	// begin inline asm
	mov.u32 %r55, %laneid;
	// end inline asm
	fns.b32 	%r56, %r44, %r55, 5;
	setp.gt.u32 	%p33, %r56, 31;
	selp.b32 	%r57, %r55, %r56, %p33;
	mov.b32 	%r58, %f10;
	shfl.sync.idx.b32	%r73|%p7, %r58, %r57, 31, %r44;
	bra.uni 	$L__BB154_18;
$L__BB154_17:
	mov.b32 	%r59, %f10;
	shfl.sync.down.b32	%r73|%p8, %r59, 4, 31, -1;
$L__BB154_18:
	setp.eq.s32 	%p34, %r44, -1;
	mov.b32 	%f86, %r73;
	add.f32 	%f11, %f10, %f86;
	@%p34 bra 	$L__BB154_20;
	// begin inline asm
	mov.u32 %r60, %laneid;
	// end inline asm
	fns.b32 	%r61, %r44, %r60, 3;
	setp.gt.u32 	%p35, %r61, 31;
	selp.b32 	%r62, %r60, %r61, %p35;
	mov.b32 	%r63, %f11;
	shfl.sync.idx.b32	%r74|%p10, %r63, %r62, 31, %r44;
	bra.uni 	$L__BB154_21;
$L__BB154_20:
	mov.b32 	%r64, %f11;
	shfl.sync.down.b32	%r74|%p11, %r64, 2, 31, -1;
$L__BB154_21:
	setp.eq.s32 	%p36, %r44, -1;
	mov.b32 	%f87, %r74;
	add.f32 	%f12, %f11, %f87;
	@%p36 bra 	$L__BB154_23;
	// begin inline asm
	mov.u32 %r65, %laneid;
	// end inline asm
	fns.b32 	%r66, %r44, %r65, 2;
	setp.gt.u32 	%p37, %r66, 31;
	selp.b32 	%r67, %r65, %r66, %p37;
	mov.b32 	%r68, %f12;
	shfl.sync.idx.b32	%r75|%p13, %r68, %r67, 31, %r44;
	bra.uni 	$L__BB154_24;
$L__BB154_23:
	mov.b32 	%r69, %f12;
	shfl.sync.down.b32	%r75|%p14, %r69, 1, 31, -1;
$L__BB154_24:
	mov.b32 	%f88, %r75;
	add.f32 	%f13, %f12, %f88;
	setp.ne.s32 	%p38, %r1, 0;
	@%p38 bra 	$L__BB154_26;
	cvta.to.global.u64 	%rd8, %rd2;
	mul.wide.u32 	%rd9, %r2, 4;
	add.s64 	%rd10, %rd8, %rd9;
	st.global.f32 	[%rd10], %f13;
$L__BB154_26:
	ret;

}
	// .globl	_Z11reduceRegr4IfLj8EEvPT_S1_j
.visible .entry _Z11reduceRegr4IfLj8EEvPT_S1_j(
	.param .u64 .ptr .align 1 _Z11reduceRegr4IfLj8EEvPT_S1_j_param_0,
	.param .u64 .ptr .align 1 _Z11reduceRegr4IfLj8EEvPT_S1_j_param_1,
	.param .u32 _Z11reduceRegr4IfLj8EEvPT_S1_j_param_2
)
{
	.reg .pred 	%p<39>;
	.reg .b32 	%r<76>;
	.reg .b32 	%f<94>;
	.reg .b64 	%rd<11>;

	ld.param.u64 	%rd3, [_Z11reduceRegr4IfLj8EEvPT_S1_j_param_0];
	ld.param.u64 	%rd2, [_Z11reduceRegr4IfLj8EEvPT_S1_j_param_1];
	ld.param.u32 	%r25, [_Z11reduceRegr4IfLj8EEvPT_S1_j_param_2];
	cvta.to.global.u64 	%rd1, %rd3;
	mov.u32 	%r1, %tid.x;
	mov.u32 	%r2, %ctaid.x;
	mov.u32 	%r70, %ntid.x;
	mul.lo.s32 	%r26, %r70, %r2;
	shl.b32 	%r27, %r26, 1;
	add.s32 	%r4, %r27, %r1;
	setp.ge.u32 	%p16, %r4, %r25;
	mov.f32 	%f92, 0f00000000;
	@%p16 bra 	$L__BB155_2;
	mul.wide.u32 	%rd4, %r4, 4;
	add.s64 	%rd5, %rd1, %rd4;
	ld.global.f32 	%f15, [%rd5];
	fma.rn.f32 	%f16, %f15, 0f3BBB989D, 0f3F000000;
	cvt.sat.f32.f32 	%f17, %f16;
	mov.f32 	%f18, 0f4B400001;
	mov.f32 	%f19, 0f437C0000;
	fma.rm.f32 	%f20, %f17, %f19, %f18;
	add.f32 	%f21, %f20, 0fCB40007F;
	neg.f32 	%f22, %f21;
	fma.rn.f32 	%f23, %f15, 0f3FB8AA3B, %f22;
	fma.rn.f32 	%f24, %f15, 0f32A57060, %f23;
	mov.b32 	%r28, %f20;
	shl.b32 	%r29, %r28, 23;
	mov.b32 	%f25, %r29;
	ex2.approx.ftz.f32 	%f26, %f24;
	fma.rn.f32 	%f27, %f26, %f25, 0f3F800000;
	setp.lt.f32 	%p17, %f27, 0f00800000;
	mul.f32 	%f28, %f27, 0f4B000000;
	selp.f32 	%f29, %f28, %f27, %p17;
	selp.f32 	%f30, 0fC1B80000, 0f00000000, %p17;
	mov.b32 	%r30, %f29;
	add.s32 	%r31, %r30, -1059760811;
	and.b32  	%r32, %r31, -8388608;
	sub.s32 	%r33, %r30, %r32;
	mov.b32 	%f31, %r33;
	cvt.rn.f32.s32 	%f32, %r32;
	fma.rn.f32 	%f33, %f32, 0f34000000, %f30;
	add.f32 	%f34, %f31, 0fBF800000;
	fma.rn.f32 	%f35, %f34, 0fBE055027, 0f3E1039F6;
	fma.rn.f32 	%f36, %f35, %f34, 0fBDF8CDCC;
	fma.rn.f32 	%f37, %f36, %f34, 0f3E0F2955;
	fma.rn.f32 	%f38, %f37, %f34, 0fBE2AD8B9;
	fma.rn.f32 	%f39, %f38, %f34, 0f3E4CED0B;
	fma.rn.f32 	%f40, %f39, %f34, 0fBE7FFF22;
	fma.rn.f32 	%f41, %f40, %f34, 0f3EAAAA78;
	fma.rn.f32 	%f42, %f41, %f34, 0fBF000000;
	mul.f32 	%f43, %f34, %f42;
	fma.rn.f32 	%f44, %f43, %f34, %f34;
	fma.rn.f32 	%f45, %f33, 0f3F317218, %f44;
	setp.gt.u32 	%p18, %r30, 2139095039;
	fma.rn.f32 	%f46, %f29, 0f7F800000, 0f7F800000;
	selp.f32 	%f47, %f46, %f45, %p18;
	setp.eq.f32 	%p19, %f29, 0f00000000;
	neg.f32 	%f48, %f47;
	selp.f32 	%f92, 0f7F800000, %f48, %p19;
$L__BB155_2:
	add.s32 	%r5, %r4, 8;
	setp.ge.u32 	%p20, %r5, %r25;
	@%p20 bra 	$L__BB155_4;
	mul.wide.u32 	%rd6, %r5, 4;
	add.s64 	%rd7, %rd1, %rd6;
	ld.global.f32 	%f49, [%rd7];
	fma.rn.f32 	%f50, %f49, 0f3BBB989D, 0f3F000000;
	cvt.sat.f32.f32 	%f51, %f50;
	mov.f32 	%f52, 0f4B400001;
	mov.f32 	%f53, 0f437C0000;
	fma.rm.f32 	%f54, %f51, %f53, %f52;
	add.f32 	%f55, %f54, 0fCB40007F;
	neg.f32 	%f56, %f55;
	fma.rn.f32 	%f57, %f49, 0f3FB8AA3B, %f56;
	fma.rn.f32 	%f58, %f49, 0f32A57060, %f57;
	mov.b32 	%r34, %f54;
	shl.b32 	%r35, %r34, 23;
	mov.b32 	%f59, %r35;
	ex2.approx.ftz.f32 	%f60, %f58;
	fma.rn.f32 	%f61, %f60, %f59, 0f3F800000;
	setp.lt.f32 	%p21, %f61, 0f00800000;
	mul.f32 	%f62, %f61, 0f4B000000;
	selp.f32 	%f63, %f62, %f61, %p21;
	selp.f32 	%f64, 0fC1B80000, 0f00000000, %p21;
	mov.b32 	%r36, %f63;
	add.s32 	%r37, %r36, -1059760811;
	and.b32  	%r38, %r37, -8388608;
	sub.s32 	%r39, %r36, %r38;
	mov.b32 	%f65, %r39;
	cvt.rn.f32.s32 	%f66, %r38;
	fma.rn.f32 	%f67, %f66, 0f34000000, %f64;
	add.f32 	%f68, %f65, 0fBF800000;
	fma.rn.f32 	%f69, %f68, 0fBE055027, 0f3E1039F6;
	fma.rn.f32 	%f70, %f69, %f68, 0fBDF8CDCC;
	fma.rn.f32 	%f71, %f70, %f68, 0f3E0F2955;
	fma.rn.f32 	%f72, %f71, %f68, 0fBE2AD8B9;
	fma.rn.f32 	%f73, %f72, %f68, 0f3E4CED0B;
	fma.rn.f32 	%f74, %f73, %f68, 0fBE7FFF22;
	fma.rn.f32 	%f75, %f74, %f68, 0f3EAAAA78;
	fma.rn.f32 	%f76, %f75, %f68, 0fBF000000;
	mul.f32 	%f77, %f68, %f76;
	fma.rn.f32 	%f78, %f77, %f68, %f68;
	fma.rn.f32 	%f79, %f67, 0f3F317218, %f78;
	setp.gt.u32 	%p22, %r36, 2139095039;
	fma.rn.f32 	%f80, %f63, 0f7F800000, 0f7F800000;
	selp.f32 	%f81, %f80, %f79, %p22;
	setp.eq.f32 	%p23, %f63, 0f00000000;
	selp.f32 	%f82, 0fFF800000, %f81, %p23;
	sub.f32 	%f92, %f92, %f82;
$L__BB155_4:
	shl.b32 	%r40, %r1, 2;
	mov.u32 	%r41, __smem;
	add.s32 	%r6, %r41, %r40;
	st.shared.f32 	[%r6], %f92;
	barrier.sync 	0;
	setp.lt.u32 	%p24, %r70, 66;
	@%p24 bra 	$L__BB155_8;
$L__BB155_5:
	shr.u32 	%r8, %r70, 1;
	setp.ge.u32 	%p25, %r1, %r8;
	@%p25 bra 	$L__BB155_7;
	shl.b32 	%r42, %r8, 2;
	add.s32 	%r43, %r6, %r42;
	ld.shared.f32 	%f83, [%r43];
	add.f32 	%f92, %f92, %f83;
	st.shared.f32 	[%r6], %f92;
$L__BB155_7:
	barrier.sync 	0;
	setp.gt.u32 	%p26, %r70, 131;
	mov.u32 	%r70, %r8;
	@%p26 bra 	$L__BB155_5;
$L__BB155_8:
	setp.gt.u32 	%p27, %r1, 31;
	@%p27 bra 	$L__BB155_26;
	// begin inline asm
	activemask.b32 %r44;
	// end inline asm
	setp.ne.s32 	%p28, %r44, -1;
	@%p28 bra 	$L__BB155_11;
	mov.b32 	%r49, %f92;
	shfl.sync.down.b32	%r71|%p1, %r49, 16, 31, -1;
	bra.uni 	$L__BB155_12;
$L__BB155_11:
	// begin inline asm
	mov.u32 %r45, %laneid;
	// end inline asm
	fns.b32 	%r46, %r44, %r45, 17;
	setp.gt.u32 	%p29, %r46, 31;
	selp.b32 	%r47, %r45, %r46, %p29;
	mov.b32 	%r48, %f92;
	shfl.sync.idx.b32	%r71|%p2, %r48, %r47, 31, %r44;
$L__BB155_12:
	setp.eq.s32 	%p30, %r44, -1;
	mov.b32 	%f84, %r71;
	add.f32 	%f9, %f92, %f84;
	@%p30 bra 	$L__BB155_14;
	// begin inline asm
	mov.u32 %r50, %laneid;
	// end inline asm
	fns.b32 	%r51, %r44, %r50, 9;
	setp.gt.u32 	%p31, %r51, 31;
	selp.b32 	%r52, %r50, %r51, %p31;
	mov.b32 	%r53, %f9;
	shfl.sync.idx.b32	%r72|%p4, %r53, %r52, 31, %r44;
	bra.uni 	$L__BB155_15;
$L__BB155_14:
	mov.b32 	%r54, %f9;
	shfl.sync.down.b32	%r72|%p5, %r54, 8, 31, -1;
$L__BB155_15:
	setp.eq.s32 	%p32, %r44, -1;
	mov.b32 	%f85, %r72;
	add.f32 	%f10, %f9, %f85;
	@%p32 bra 	$L__BB155_17;
	// begin inline asm
	mov.u32 %r55, %laneid;
	// end inline asm
	fns.b32 	%r56, %r44, %r55, 5;
	setp.gt.u32 	%p33, %r56, 31;
	selp.b32 	%r57, %r55, %r56, %p33;
	mov.b32 	%r58, %f10;
	shfl.sync.idx.b32	%r73|%p7, %r58, %r57, 31, %r44;
	bra.uni 	$L__BB155_18;
$L__BB155_17:
	mov.b32 	%r59, %f10;
	shfl.sync.down.b32	%r73|%p8, %r59, 4, 31, -1;
$L__BB155_18:
	setp.eq.s32 	%p34, %r44, -1;
	mov.b32 	%f86, %r73;
	add.f32 	%f11, %f10, %f86;
	@%p34 bra 	$L__BB155_20;
	// begin inline asm
	mov.u32 %r60, %laneid;
	// end inline asm
	fns.b32 	%r61, %r44, %r60, 3;
	setp.gt.u32 	%p35, %r61, 31;
	selp.b32 	%r62, %r60, %r61, %p35;
	mov.b32 	%r63, %f11;
	shfl.sync.idx.b32	%r74|%p10, %r63, %r62, 31, %r44;
	bra.uni 	$L__BB155_21;
$L__BB155_20:
	mov.b32 	%r64, %f11;
	shfl.sync.down.b32	%r74|%p11, %r64, 2, 31, -1;
$L__BB155_21:
	setp.eq.s32 	%p36, %r44, -1;
	mov.b32 	%f87, %r74;
	add.f32 	%f12, %f11, %f87;
	@%p36 bra 	$L__BB155_23;
	// begin inline asm
	mov.u32 %r65, %laneid;
	// end inline asm
	fns.b32 	%r66, %r44, %r65, 2;
	setp.gt.u32 	%p37, %r66, 31;
	selp.b32 	%r67, %r65, %r66, %p37;
	mov.b32 	%r68, %f12;
	shfl.sync.idx.b32	%r75|%p13, %r68, %r67, 31, %r44;
	bra.uni 	$L__BB155_24;
$L__BB155_23:
	mov.b32 	%r69, %f12;
	shfl.sync.down.b32	%r75|%p14, %r69, 1, 31, -1;
$L__BB155_24:
	mov.b32 	%f88, %r75;
	add.f32 	%f13, %f12, %f88;
	setp.ne.s32 	%p38, %r1, 0;
	@%p38 bra 	$L__BB155_26;
	cvta.to.global.u64 	%rd8, %rd2;
	mul.wide.u32 	%rd9, %r2, 4;
	add.s64 	%rd10, %rd8, %rd9;
	st.global.f32 	[%rd10], %f13;
$L__BB155_26:
	ret;

}
	// .globl	_Z11reduceRegr4IfLj4EEvPT_S1_j
.visible .entry _Z11reduceRegr4IfLj4EEvPT_S1_j(
	.param .u64 .ptr .align 1 _Z11reduceRegr4IfLj4EEvPT_S1_j_param_0,
	.param .u64 .ptr .align 1 _Z11reduceRegr4IfLj4EEvPT_S1_j_param_1,
	.param .u32 _Z11reduceRegr4IfLj4EEvPT_S1_j_param_2
)
{
	.reg .pred 	%p<39>;
	.reg .b32 	%r<76>;
	.reg .b32 	%f<94>;
	.reg .b64 	%rd<11>;

	ld.param.u64 	%rd3, [_Z11reduceRegr4IfLj4EEvPT_S1_j_param_0];
	ld.param.u64 	%rd2, [_Z11reduceRegr4IfLj4EEvPT_S1_j_param_1];
	ld.param.u32 	%r25, [_Z11reduceRegr4IfLj4EEvPT_S1_j_param_2];
	cvta.to.global.u64 	%rd1, %rd3;
	mov.u32 	%r1, %tid.x;
	mov.u32 	%r2, %ctaid.x;
	mov.u32 	%r70, %ntid.x;
	mul.lo.s32 	%r26, %r70, %r2;
	shl.b32 	%r27, %r26, 1;
	add.s32 	%r4, %r27, %r1;
	setp.ge.u32 	%p16, %r4, %r25;
	mov.f32 	%f92, 0f00000000;
	@%p16 bra 	$L__BB156_2;
	mul.wide.u32 	%rd4, %r4, 4;
	add.s64 	%rd5, %rd1, %rd4;
	ld.global.f32 	%f15, [%rd5];
	fma.rn.f32 	%f16, %f15, 0f3BBB989D, 0f3F000000;
	cvt.sat.f32.f32 	%f17, %f16;
	mov.f32 	%f18, 0f4B400001;
	mov.f32 	%f19, 0f437C0000;
	fma.rm.f32 	%f20, %f17, %f19, %f18;
	add.f32 	%f21, %f20, 0fCB40007F;
	neg.f32 	%f22, %f21;
	fma.rn.f32 	%f23, %f15, 0f3FB8AA3B, %f22;
	fma.rn.f32 	%f24, %f15, 0f32A57060, %f23;
	mov.b32 	%r28, %f20;
	shl.b32 	%r29, %r28, 23;
	mov.b32 	%f25, %r29;
	ex2.approx.ftz.f32 	%f26, %f24;
	fma.rn.f32 	%f27, %f26, %f25, 0f3F800000;
	setp.lt.f32 	%p17, %f27, 0f00800000;
	mul.f32 	%f28, %f27, 0f4B000000;
	selp.f32 	%f29, %f28, %f27, %p17;
	selp.f32 	%f30, 0fC1B80000, 0f00000000, %p17;
	mov.b32 	%r30, %f29;
	add.s32 	%r31, %r30, -1059760811;
	and.b32  	%r32, %r31, -8388608;
	sub.s32 	%r33, %r30, %r32;
	mov.b32 	%f31, %r33;
	cvt.rn.f32.s32 	%f32, %r32;
	fma.rn.f32 	%f33, %f32, 0f34000000, %f30;
	add.f32 	%f34, %f31, 0fBF800000;
	fma.rn.f32 	%f35, %f34, 0fBE055027, 0f3E1039F6;
	fma.rn.f32 	%f36, %f35, %f34, 0fBDF8CDCC;
	fma.rn.f32 	%f37, %f36, %f34, 0f3E0F2955;
	fma.rn.f32 	%f38, %f37, %f34, 0fBE2AD8B9;
	fma.rn.f32 	%f39, %f38, %f34, 0f3E4CED0B;
	fma.rn.f32 	%f40, %f39, %f34, 0fBE7FFF22;
	fma.rn.f32 	%f41, %f40, %f34, 0f3EAAAA78;
	fma.rn.f32 	%f42, %f41, %f34, 0fBF000000;
	mul.f32 	%f43, %f34, %f42;
	fma.rn.f32 	%f44, %f43, %f34, %f34;
	fma.rn.f32 	%f45, %f33, 0f3F317218, %f44;
	setp.gt.u32 	%p18, %r30, 2139095039;
	fma.rn.f32 	%f46, %f29, 0f7F800000, 0f7F800000;
	selp.f32 	%f47, %f46, %f45, %p18;
	setp.eq.f32 	%p19, %f29, 0f00000000;
	neg.f32 	%f48, %f47;
	selp.f32 	%f92, 0f7F800000, %f48, %p19;
$L__BB156_2:
	add.s32 	%r5, %r4, 4;
	setp.ge.u32 	%p20, %r5, %r25;
	@%p20 bra 	$L__BB156_4;
	mul.wide.u32 	%rd6, %r5, 4;
	add.s64 	%rd7, %rd1, %rd6;
	ld.global.f32 	%f49, [%rd7];
	fma.rn.f32 	%f50, %f49, 0f3BBB989D, 0f3F000000;
	cvt.sat.f32.f32 	%f51, %f50;
	mov.f32 	%f52, 0f4B400001;
	mov.f32 	%f53, 0f437C0000;
	fma.rm.f32 	%f54, %f51, %f53, %f52;
	add.f32 	%f55, %f54, 0fCB40007F;
	neg.f32 	%f56, %f55;
	fma.rn.f32 	%f57, %f49, 0f3FB8AA3B, %f56;
	fma.rn.f32 	%f58, %f49, 0f32A57060, %f57;
	mov.b32 	%r34, %f54;
	shl.b32 	%r35, %r34, 23;
	mov.b32 	%f59, %r35;
	ex2.approx.ftz.f32 	%f60, %f58;
	fma.rn.f32 	%f61, %f60, %f59, 0f3F800000;
	setp.lt.f32 	%p21, %f61, 0f00800000;
	mul.f32 	%f62, %f61, 0f4B000000;
	selp.f32 	%f63, %f62, %f61, %p21;
	selp.f32 	%f64, 0fC1B80000, 0f00000000, %p21;
	mov.b32 	%r36, %f63;
	add.s32 	%r37, %r36, -1059760811;
	and.b32  	%r38, %r37, -8388608;
	sub.s32 	%r39, %r36, %r38;
	mov.b32 	%f65, %r39;
	cvt.rn.f32.s32 	%f66, %r38;
	fma.rn.f32 	%f67, %f66, 0f34000000, %f64;
	add.f32 	%f68, %f65, 0fBF800000;
	fma.rn.f32 	%f69, %f68, 0fBE055027, 0f3E1039F6;
	fma.rn.f32 	%f70, %f69, %f68, 0fBDF8CDCC;
	fma.rn.f32 	%f71, %f70, %f68, 0f3E0F2955;
	fma.rn.f32 	%f72, %f71, %f68, 0fBE2AD8B9;
	fma.rn.f32 	%f73, %f72, %f68, 0f3E4CED0B;
	fma.rn.f32 	%f74, %f73, %f68, 0fBE7FFF22;
	fma.rn.f32 	%f75, %f74, %f68, 0f3EAAAA78;
	fma.rn.f32 	%f76, %f75, %f68, 0fBF000000;
	mul.f32 	%f77, %f68, %f76;
	fma.rn.f32 	%f78, %f77, %f68, %f68;
	fma.rn.f32 	%f79, %f67, 0f3F317218, %f78;
	setp.gt.u32 	%p22, %r36, 2139095039;
	fma.rn.f32 	%f80, %f63, 0f7F800000, 0f7F800000;
	selp.f32 	%f81, %f80, %f79, %p22;
	setp.eq.f32 	%p23, %f63, 0f00000000;
	selp.f32 	%f82, 0fFF800000, %f81, %p23;
	sub.f32 	%f92, %f92, %f82;
$L__BB156_4:
	shl.b32 	%r40, %r1, 2;
	mov.u32 	%r41, __smem;
	add.s32 	%r6, %r41, %r40;
	st.shared.f32 	[%r6], %f92;
	barrier.sync 	0;
	setp.lt.u32 	%p24, %r70, 66;
	@%p24 bra 	$L__BB156_8;
$L__BB156_5:
	shr.u32 	%r8, %r70, 1;
	setp.ge.u32 	%p25, %r1, %r8;
	@%p25 bra 	$L__BB156_7;
	shl.b32 	%r42, %r8, 2;
	add.s32 	%r43, %r6, %r42;
	ld.shared.f32 	%f83, [%r43];
	add.f32 	%f92, %f92, %f83;
	st.shared.f32 	[%r6], %f92;
$L__BB156_7:
	barrier.sync 	0;
	setp.gt.u32 	%p26, %r70, 131;
	mov.u32 	%r70, %r8;
	@%p26 bra 	$L__BB156_5;
$L__BB156_8:
	setp.gt.u32 	%p27, %r1, 31;
	@%p27 bra 	$L__BB156_26;
	// begin inline asm
	activemask.b32 %r44;
	// end inline asm
	setp.ne.s32 	%p28, %r44, -1;
	@%p28 bra 	$L__BB156_11;
	mov.b32 	%r49, %f92;
	shfl.sync.down.b32	%r71|%p1, %r49, 16, 31, -1;
	bra.uni 	$L__BB156_12;
$L__BB156_11:
	// begin inline asm
	mov.u32 %r45, %laneid;
	// end inline asm
	fns.b32 	%r46, %r44, %r45, 17;
	setp.gt.u32 	%p29, %r46, 31;
	selp.b32 	%r47, %r45, %r46, %p29;
	mov.b32 	%r48, %f92;
	shfl.sync.idx.b32	%r71|%p2, %r48, %r47, 31, %r44;
$L__BB156_12:
	setp.eq.s32 	%p30, %r44, -1;
	mov.b32 	%f84, %r71;
	add.f32 	%f9, %f92, %f84;
	@%p30 bra 	$L__BB156_14;
	// begin inline asm
	mov.u32 %r50, %laneid;
	// end inline asm
	fns.b32 	%r51, %r44, %r50, 9;
	setp.gt.u32 	%p31, %r51, 31;
	selp.b32 	%r52, %r50, %r51, %p31;
	mov.b32 	%r53, %f9;
	shfl.sync.idx.b32	%r72|%p4, %r53, %r52, 31, %r44;
	bra.uni 	$L__BB156_15;
$L__BB156_14:
	mov.b32 	%r54, %f9;
	shfl.sync.down.b32	%r72|%p5, %r54, 8, 31, -1;
$L__BB156_15:
	setp.eq.s32 	%p32, %r44, -1;
	mov.b32 	%f85, %r72;
	add.f32 	%f10, %f9, %f85;
	@%p32 bra 	$L__BB156_17;
	// begin inline asm
	mov.u32 %r55, %laneid;
	// end inline asm
	fns.b32 	%r56, %r44, %r55, 5;
	setp.gt.u32 	%p33, %r56, 31;
	selp.b32 	%r57, %r55, %r56, %p33;
	mov.b32 	%r58, %f10;
	shfl.sync.idx.b32	%r73|%p7, %r58, %r57, 31, %r44;
	bra.uni 	$L__BB156_18;
$L__BB156_17:
	mov.b32 	%r59, %f10;
	shfl.sync.down.b32	%r73|%p8, %r59, 4, 31, -1;
$L__BB156_18:
	setp.eq.s32 	%p34, %r44, -1;
	mov.b32 	%f86, %r73;
	add.f32 	%f11, %f10, %f86;
	@%p34 bra 	$L__BB156_20;
	// begin inline asm
	mov.u32 %r60, %laneid;
	// end inline asm
	fns.b32 	%r61, %r44, %r60, 3;
	setp.gt.u32 	%p35, %r61, 31;
	selp.b32 	%r62, %r60, %r61, %p35;
	mov.b32 	%r63, %f11;
	shfl.sync.idx.b32	%r74|%p10, %r63, %r62, 31, %r44;
	bra.uni 	$L__BB156_21;
$L__BB156_20:
	mov.b32 	%r64, %f11;
	shfl.sync.down.b32	%r74|%p11, %r64, 2, 31, -1;
$L__BB156_21:
	setp.eq.s32 	%p36, %r44, -1;
	mov.b32 	%f87, %r74;
	add.f32 	%f12, %f11, %f87;
	@%p36 bra 	$L__BB156_23;
	// begin inline asm
	mov.u32 %r65, %laneid;
	// end inline asm
	fns.b32 	%r66, %r44, %r65, 2;
	setp.gt.u32 	%p37, %r66, 31;
	selp.b32 	%r67, %r65, %r66, %p37;
	mov.b32 	%r68, %f12;
	shfl.sync.idx.b32	%r75|%p13, %r68, %r67, 31, %r44;
	bra.uni 	$L__BB156_24;
$L__BB156_23:
	mov.b32 	%r69, %f12;
	shfl.sync.down.b32	%r75|%p14, %r69, 1, 31, -1;
$L__BB156_24:
	mov.b32 	%f88, %r75;
	add.f32 	%f13, %f12, %f88;
	setp.ne.s32 	%p38, %r1, 0;
	@%p38 bra 	$L__BB156_26;
	cvta.to.global.u64 	%rd8, %rd2;
	mul.wide.u32 	%rd9, %r2, 4;
	add.s64 	%rd10, %rd8, %rd9;
	st.global.f32 	[%rd10], %f13;
$L__BB156_26:
	ret;

}
	// .globl	_Z11reduceRegr4IfLj2EEvPT_S1_j
.visible .entry _Z11reduceRegr4IfLj2EEvPT_S1_j(
	.param .u64 .ptr .align 1 _Z11reduceRegr4IfLj2EEvPT_S1_j_param_0,
	.param .u64 .ptr .align 1 _Z11reduceRegr4IfLj2EEvPT_S1_j_param_1,
	.param .u32 _Z11reduceRegr4IfLj2EEvPT_S1_j_param_2
)
{
	.reg .pred 	%p<39>;
	.reg .b32 	%r<76>;
	.reg .b32 	%f<94>;
	.reg .b64 	%rd<11>;

	ld.param.u64 	%rd3, [_Z11reduceRegr4IfLj2EEvPT_S1_j_param_0];
	ld.param.u64 	%rd2, [_Z11reduceRegr4IfLj2EEvPT_S1_j_param_1];
	ld.param.u32 	%r25, [_Z11reduceRegr4IfLj2EEvPT_S1_j_param_2];
	cvta.to.global.u64 	%rd1, %rd3;
	mov.u32 	%r1, %tid.x;
	mov.u32 	%r2, %ctaid.x;
	mov.u32 	%r70, %ntid.x;
	mul.lo.s32 	%r26, %r70, %r2;
	shl.b32 	%r27, %r26, 1;
	add.s32 	%r4, %r27, %r1;
	setp.ge.u32 	%p16, %r4, %r25;
	mov.f32 	%f92, 0f00000000;
	@%p16 bra 	$L__BB157_2;
	mul.wide.u32 	%rd4, %r4, 4;
	add.s64 	%rd5, %rd1, %rd4;
	ld.global.f32 	%f15, [%rd5];
	fma.rn.f32 	%f16, %f15, 0f3BBB989D, 0f3F000000;
	cvt.sat.f32.f32 	%f17, %f16;
	mov.f32 	%f18, 0f4B400001;
	mov.f32 	%f19, 0f437C0000;
	fma.rm.f32 	%f20, %f17, %f19, %f18;
	add.f32 	%f21, %f20, 0fCB40007F;
	neg.f32 	%f22, %f21;
	fma.rn.f32 	%f23, %f15, 0f3FB8AA3B, %f22;
	fma.rn.f32 	%f24, %f15, 0f32A57060, %f23;
	mov.b32 	%r28, %f20;
	shl.b32 	%r29, %r28, 23;
	mov.b32 	%f25, %r29;
	ex2.approx.ftz.f32 	%f26, %f24;
	fma.rn.f32 	%f27, %f26, %f25, 0f3F800000;
	setp.lt.f32 	%p17, %f27, 0f00800000;
	mul.f32 	%f28, %f27, 0f4B000000;
	selp.f32 	%f29, %f28, %f27, %p17;
	selp.f32 	%f30, 0fC1B80000, 0f00000000, %p17;
	mov.b32 	%r30, %f29;
	add.s32 	%r31, %r30, -1059760811;
	and.b32  	%r32, %r31, -8388608;
	sub.s32 	%r33, %r30, %r32;
	mov.b32 	%f31, %r33;
	cvt.rn.f32.s32 	%f32, %r32;
	fma.rn.f32 	%f33, %f32, 0f34000000, %f30;
	add.f32 	%f34, %f31, 0fBF800000;
	fma.rn.f32 	%f35, %f34, 0fBE055027, 0f3E1039F6;
	fma.rn.f32 	%f36, %f35, %f34, 0fBDF8CDCC;
	fma.rn.f32 	%f37, %f36, %f34, 0f3E0F2955;
	fma.rn.f32 	%f38, %f37, %f34, 0fBE2AD8B9;
	fma.rn.f32 	%f39, %f38, %f34, 0f3E4CED0B;
	fma.rn.f32 	%f40, %f39, %f34, 0fBE7FFF22;
	fma.rn.f32 	%f41, %f40, %f34, 0f3EAAAA78;
	fma.rn.f32 	%f42, %f41, %f34, 0fBF000000;
	mul.f32 	%f43, %f34, %f42;
	fma.rn.f32 	%f44, %f43, %f34, %f34;
	fma.rn.f32 	%f45, %f33, 0f3F317218, %f44;
	setp.gt.u32 	%p18, %r30, 2139095039;
	fma.rn.f32 	%f46, %f29, 0f7F800000, 0f7F800000;
	selp.f32 	%f47, %f46, %f45, %p18;
	setp.eq.f32 	%p19, %f29, 0f00000000;
	neg.f32 	%f48, %f47;
	selp.f32 	%f92, 0f7F800000, %f48, %p19;
$L__BB157_2:
	add.s32 	%r5, %r4, 2;
	setp.ge.u32 	%p20, %r5, %r25;
	@%p20 bra 	$L__BB157_4;
	mul.wide.u32 	%rd6, %r5, 4;
	add.s64 	%rd7, %rd1, %rd6;
	ld.global.f32 	%f49, [%rd7];
	fma.rn.f32 	%f50, %f49, 0f3BBB989D, 0f3F000000;
	cvt.sat.f32.f32 	%f51, %f50;
	mov.f32 	%f52, 0f4B400001;
	mov.f32 	%f53, 0f437C0000;
	fma.rm.f32 	%f54, %f51, %f53, %f52;
	add.f32 	%f55, %f54, 0fCB40007F;
	neg.f32 	%f56, %f55;
	fma.rn.f32 	%f57, %f49, 0f3FB8AA3B, %f56;
	fma.rn.f32 	%f58, %f49, 0f32A57060, %f57;
	mov.b32 	%r34, %f54;
	shl.b32 	%r35, %r34, 23;
	mov.b32 	%f59, %r35;
	ex2.approx.ftz.f32 	%f60, %f58;
	fma.rn.f32 	%f61, %f60, %f59, 0f3F800000;
	setp.lt.f32 	%p21, %f61, 0f00800000;
	mul.f32 	%f62, %f61, 0f4B000000;
	selp.f32 	%f63, %f62, %f61, %p21;
	selp.f32 	%f64, 0fC1B80000, 0f00000000, %p21;
	mov.b32 	%r36, %f63;
	add.s32 	%r37, %r36, -1059760811;
	and.b32  	%r38, %r37, -8388608;
	sub.s32 	%r39, %r36, %r38;
	mov.b32 	%f65, %r39;
	cvt.rn.f32.s32 	%f66, %r38;
	fma.rn.f32 	%f67, %f66, 0f34000000, %f64;
	add.f32 	%f68, %f65, 0fBF800000;
	fma.rn.f32 	%f69, %f68, 0fBE055027, 0f3E1039F6;
	fma.rn.f32 	%f70, %f69, %f68, 0fBDF8CDCC;
	fma.rn.f32 	%f71, %f70, %f68, 0f3E0F2955;
	fma.rn.f32 	%f72, %f71, %f68, 0fBE2AD8B9;
	fma.rn.f32 	%f73, %f72, %f68, 0f3E4CED0B;
	fma.rn.f32 	%f74, %f73, %f68, 0fBE7FFF22;
	fma.rn.f32 	%f75, %f74, %f68, 0f3EAAAA78;
	fma.rn.f32 	%f76, %f75, %f68, 0fBF000000;
	mul.f32 	%f77, %f68, %f76;
	fma.rn.f32 	%f78, %f77, %f68, %f68;
	fma.rn.f32 	%f79, %f67, 0f3F317218, %f78;
	setp.gt.u32 	%p22, %r36, 2139095039;
	fma.rn.f32 	%f80, %f63, 0f7F800000, 0f7F800000;
	selp.f32 	%f81, %f80, %f79, %p22;
	setp.eq.f32 	%p23, %f63, 0f00000000;
	selp.f32 	%f82, 0fFF800000, %f81, %p23;
	sub.f32 	%f92, %f92, %f82;
$L__BB157_4:
	shl.b32 	%r40, %r1, 2;
	mov.u32 	%r41, __smem;
	add.s32 	%r6, %r41, %r40;
	st.shared.f32 	[%r6], %f92;
	barrier.sync 	0;
	setp.lt.u32 	%p24, %r70, 66;
	@%p24 bra 	$L__BB157_8;
$L__BB157_5:
	shr.u32 	%r8, %r70, 1;
	setp.ge.u32 	%p25, %r1, %r8;
	@%p25 bra 	$L__BB157_7;
	shl.b32 	%r42, %r8, 2;
	add.s32 	%r43, %r6, %r42;
	ld.shared.f32 	%f83, [%r43];
	add.f32 	%f92, %f92, %f83;
	st.shared.f32 	[%r6], %f92;
$L__BB157_7:
	barrier.sync 	0;
	setp.gt.u32 	%p26, %r70, 131;
	mov.u32 	%r70, %r8;
	@%p26 bra 	$L__BB157_5;
$L__BB157_8:
	setp.gt.u32 	%p27, %r1, 31;
	@%p27 bra 	$L__BB157_26;
	// begin inline asm
	activemask.b32 %r44;
	// end inline asm
	setp.ne.s32 	%p28, %r44, -1;
	@%p28 bra 	$L__BB157_11;
	mov.b32 	%r49, %f92;
	shfl.sync.down.b32	%r71|%p1, %r49, 16, 31, -1;
	bra.uni 	$L__BB157_12;
$L__BB157_11:
	// begin inline asm
	mov.u32 %r45, %laneid;
	// end inline asm
	fns.b32 	%r46, %r44, %r45, 17;
	setp.gt.u32 	%p29, %r46, 31;
	selp.b32 	%r47, %r45, %r46, %p29;
	mov.b32 	%r48, %f92;
	shfl.sync.idx.b32	%r71|%p2, %r48, %r47, 31, %r44;
$L__BB157_12:
	setp.eq.s32 	%p30, %r44, -1;
	mov.b32 	%f84, %r71;
	add.f32 	%f9, %f92, %f84;
	@%p30 bra 	$L__BB157_14;
	// begin inline asm
	mov.u32 %r50, %laneid;
	// end inline asm
	fns.b32 	%r51, %r44, %r50, 9;
	setp.gt.u32 	%p31, %r51, 31;
	selp.b32 	%r52, %r50, %r51, %p31;
	mov.b32 	%r53, %f9;
	shfl.sync.idx.b32	%r72|%p4, %r53, %r52, 31, %r44;
	bra.uni 	$L__BB157_15;
$L__BB157_14:
	mov.b32 	%r54, %f9;
	shfl.sync.down.b32	%r72|%p5, %r54, 8, 31, -1;
$L__BB157_15:
	setp.eq.s32 	%p32, %r44, -1;
	mov.b32 	%f85, %r72;
	add.f32 	%f10, %f9, %f85;
	@%p32 bra 	$L__BB157_17;
	// begin inline asm
	mov.u32 %r55, %laneid;
	// end inline asm
	fns.b32 	%r56, %r44, %r55, 5;
	setp.gt.u32 	%p33, %r56, 31;
	selp.b32 	%r57, %r55, %r56, %p33;
	mov.b32 	%r58, %f10;
	shfl.sync.idx.b32	%r73|%p7, %r58, %r57, 31, %r44;
	bra.uni 	$L__BB157_18;
$L__BB157_17:
	mov.b32 	%r59, %f10;
	shfl.sync.down.b32	%r73|%p8, %r59, 4, 31, -1;
$L__BB157_18:
	setp.eq.s32 	%p34, %r44, -1;
	mov.b32 	%f86, %r73;
	add.f32 	%f11, %f10, %f86;
	@%p34 bra 	$L__BB157_20;
	// begin inline asm
	mov.u32 %r60, %laneid;
	// end inline asm
	fns.b32 	%r61, %r44, %r60, 3;
	setp.gt.u32 	%p35, %r61, 31;
	selp.b32 	%r62, %r60, %r61, %p35;
	mov.b32 	%r63, %f11;
	shfl.sync.idx.b32	%r74|%p10, %r63, %r62, 31, %r44;
	bra.uni 	$L__BB157_21;
$L__BB157_20:
	mov.b32 	%r64, %f11;
	shfl.sync.down.b32	%r74|%p11, %r64, 2, 31, -1;
$L__BB157_21:
	setp.eq.s32 	%p36, %r44, -1;
	mov.b32 	%f87, %r74;
	add.f32 	%f12, %f11, %f87;
	@%p36 bra 	$L__BB157_23;
	// begin inline asm
	mov.u32 %r65, %laneid;
	// end inline asm
	fns.b32 	%r66, %r44, %r65, 2;
	setp.gt.u32 	%p37, %r66, 31;
	selp.b32 	%r67, %r65, %r66, %p37;
	mov.b32 	%r68, %f12;
	shfl.sync.idx.b32	%r75|%p13, %r68, %r67, 31, %r44;
	bra.uni 	$L__BB157_24;
$L__BB157_23:
	mov.b32 	%r69, %f12;
	shfl.sync.down.b32	%r75|%p14, %r69, 1, 31, -1;
$L__BB157_24:
	mov.b32 	%f88, %r75;
	add.f32 	%f13, %f12, %f88;
	setp.ne.s32 	%p38, %r1, 0;
	@%p38 bra 	$L__BB157_26;
	cvta.to.global.u64 	%rd8, %rd2;
	mul.wide.u32 	%rd9, %r2, 4;
	add.s64 	%rd10, %rd8, %rd9;
	st.global.f32 	[%rd10], %f13;
$L__BB157_26:
	ret;

}
	// .globl	_Z11reduceRegr4IfLj1EEvPT_S1_j
.visible .entry _Z11reduceRegr4IfLj1EEvPT_S1_j(
	.param .u64 .ptr .align 1 _Z11reduceRegr4IfLj1EEvPT_S1_j_param_0,
	.param .u64 .ptr .align 1 _Z11reduceRegr4IfLj1EEvPT_S1_j_param_1,
	.param .u32 _Z11reduceRegr4IfLj1EEvPT_S1_j_param_2
)
{
	.reg .pred 	%p<39>;
	.reg .b32 	%r<76>;
	.reg .b32 	%f<94>;
	.reg .b64 	%rd<11>;

	ld.param.u64 	%rd3, [_Z11reduceRegr4IfLj1EEvPT_S1_j_param_0];
	ld.param.u64 	%rd2, [_Z11reduceRegr4IfLj1EEvPT_S1_j_param_1];
	ld.param.u32 	%r25, [_Z11reduceRegr4IfLj1EEvPT_S1_j_param_2];
	cvta.to.global.u64 	%rd1, %rd3;
	mov.u32 	%r1, %tid.x;
	mov.u32 	%r2, %ctaid.x;
	mov.u32 	%r70, %ntid.x;
	mul.lo.s32 	%r26, %r70, %r2;
	shl.b32 	%r27, %r26, 1;
	add.s32 	%r4, %r27, %r1;
	setp.ge.u32 	%p16, %r4, %r25;
	mov.f32 	%f92, 0f00000000;
	@%p16 bra 	$L__BB158_2;
	mul.wide.u32 	%rd4, %r4, 4;
	add.s64 	%rd5, %rd1, %rd4;
	ld.global.f32 	%f15, [%rd5];
	fma.rn.f32 	%f16, %f15, 0f3BBB989D, 0f3F000000;
	cvt.sat.f32.f32 	%f17, %f16;
	mov.f32 	%f18, 0f4B400001;
	mov.f32 	%f19, 0f437C0000;
	fma.rm.f32 	%f20, %f17, %f19, %f18;
	add.f32 	%f21, %f20, 0fCB40007F;
	neg.f32 	%f22, %f21;
	fma.rn.f32 	%f23, %f15, 0f3FB8AA3B, %f22;
	fma.rn.f32 	%f24, %f15, 0f32A57060, %f23;
	mov.b32 	%r28, %f20;
	shl.b32 	%r29, %r28, 23;
	mov.b32 	%f25, %r29;
	ex2.approx.ftz.f32 	%f26, %f24;
	fma.rn.f32 	%f27, %f26, %f25, 0f3F800000;
	setp.lt.f32 	%p17, %f27, 0f00800000;
	mul.f32 	%f28, %f27, 0f4B000000;
	selp.f32 	%f29, %f28, %f27, %p17;
	selp.f32 	%f30, 0fC1B80000, 0f00000000, %p17;
	mov.b32 	%r30, %f29;
	add.s32 	%r31, %r30, -1059760811;
	and.b32  	%r32, %r31, -8388608;
	sub.s32 	%r33, %r30, %r32;
	mov.b32 	%f31, %r33;
	cvt.rn.f32.s32 	%f32, %r32;
	fma.rn.f32 	%f33, %f32, 0f34000000, %f30;
	add.f32 	%f34, %f31, 0fBF800000;
	fma.rn.f32 	%f35, %f34, 0fBE055027, 0f3E1039F6;
	fma.rn.f32 	%f36, %f35, %f34, 0fBDF8CDCC;
	fma.rn.f32 	%f37, %f36, %f34, 0f3E0F2955;
	fma.rn.f32 	%f38, %f37, %f34, 0fBE2AD8B9;
	fma.rn.f32 	%f39, %f38, %f34, 0f3E4CED0B;
	fma.rn.f32 	%f40, %f39, %f34, 0fBE7FFF22;
	fma.rn.f32 	%f41, %f40, %f34, 0f3EAAAA78;
	fma.rn.f32 	%f42, %f41, %f34, 0fBF000000;
	mul.f32 	%f43, %f34, %f42;
	fma.rn.f32 	%f44, %f43, %f34, %f34;
	fma.rn.f32 	%f45, %f33, 0f3F317218, %f44;
	setp.gt.u32 	%p18, %r30, 2139095039;
	fma.rn.f32 	%f46, %f29, 0f7F800000, 0f7F800000;
	selp.f32 	%f47, %f46, %f45, %p18;
	setp.eq.f32 	%p19, %f29, 0f00000000;
	neg.f32 	%f48, %f47;
	selp.f32 	%f92, 0f7F800000, %f48, %p19;
$L__BB158_2:
	add.s32 	%r5, %r4, 1;
	setp.ge.u32 	%p20, %r5, %r25;
	@%p20 bra 	$L__BB158_4;
	mul.wide.u32 	%rd6, %r5, 4;
	add.s64 	%rd7, %rd1, %rd6;
	ld.global.f32 	%f49, [%rd7];
	fma.rn.f32 	%f50, %f49, 0f3BBB989D, 0f3F000000;
	cvt.sat.f32.f32 	%f51, %f50;
	mov.f32 	%f52, 0f4B400001;
	mov.f32 	%f53, 0f437C0000;
	fma.rm.f32 	%f54, %f51, %f53, %f52;
	add.f32 	%f55, %f54, 0fCB40007F;
	neg.f32 	%f56, %f55;
	fma.rn.f32 	%f57, %f49, 0f3FB8AA3B, %f56;
	fma.rn.f32 	%f58, %f49, 0f32A57060, %f57;
	mov.b32 	%r34, %f54;
	shl.b32 	%r35, %r34, 23;
	mov.b32 	%f59, %r35;
	ex2.approx.ftz.f32 	%f60, %f58;
	fma.rn.f32 	%f61, %f60, %f59, 0f3F800000;
	setp.lt.f32 	%p21, %f61, 0f00800000;
	mul.f32 	%f62, %f61, 0f4B000000;
	selp.f32 	%f63, %f62, %f61, %p21;
	selp.f32 	%f64, 0fC1B80000, 0f00000000, %p21;
	mov.b32 	%r36, %f63;
	add.s32 	%r37, %r36, -1059760811;
	and.b32  	%r38, %r37, -8388608;
	sub.s32 	%r39, %r36, %r38;
	mov.b32 	%f65, %r39;
	cvt.rn.f32.s32 	%f66, %r38;
	fma.rn.f32 	%f67, %f66, 0f34000000, %f64;
	add.f32 	%f68, %f65, 0fBF800000;
	fma.rn.f32 	%f69, %f68, 0fBE055027, 0f3E1039F6;
	fma.rn.f32 	%f70, %f69, %f68, 0fBDF8CDCC;
	fma.rn.f32 	%f71, %f70, %f68, 0f3E0F2955;
	fma.rn.f32 	%f72, %f71, %f68, 0fBE2AD8B9;
	fma.rn.f32 	%f73, %f72, %f68, 0f3E4CED0B;
	fma.rn.f32 	%f74, %f73, %f68, 0fBE7FFF22;
	fma.rn.f32 	%f75, %f74, %f68, 0f3EAAAA78;
	fma.rn.f32 	%f76, %f75, %f68, 0fBF000000;
	mul.f32 	%f77, %f68, %f76;
	fma.rn.f32 	%f78, %f77, %f68, %f68;
	fma.rn.f32 	%f79, %f67, 0f3F317218, %f78;
	setp.gt.u32 	%p22, %r36, 2139095039;
	fma.rn.f32 	%f80, %f63, 0f7F800000, 0f7F800000;
	selp.f32 	%f81, %f80, %f79, %p22;
	setp.eq.f32 	%p23, %f63, 0f00000000;
	selp.f32 	%f82, 0fFF800000, %f81, %p23;
	sub.f32 	%f92, %f92, %f82;
$L__BB158_4:
	shl.b32 	%r40, %r1, 2;
	mov.u32 	%r41, __smem;
	add.s32 	%r6, %r41, %r40;
	st.shared.f32 	[%r6], %f92;
	barrier.sync 	0;
	setp.lt.u32 	%p24, %r70, 66;
	@%p24 bra 	$L__BB158_8;
$L__BB158_5:
	shr.u32 	%r8, %r70, 1;
	setp.ge.u32 	%p25, %r1, %r8;
	@%p25 bra 	$L__BB158_7;
	shl.b32 	%r42, %r8, 2;
	add.s32 	%r43, %r6, %r42;
	ld.shared.f32 	%f83, [%r43];
	add.f32 	%f92, %f92, %f83;
	st.shared.f32 	[%r6], %f92;
$L__BB158_7:
	barrier.sync 	0;
	setp.gt.u32 	%p26, %r70, 131;
	mov.u32 	%r70, %r8;
	@%p26 bra 	$L__BB158_5;
$L__BB158_8:
	setp.gt.u32 	%p27, %r1, 31;
	@%p27 bra 	$L__BB158_26;
	// begin inline asm
	activemask.b32 %r44;
	// end inline asm
	setp.ne.s32 	%p28, %r44, -1;
	@%p28 bra 	$L__BB158_11;
	mov.b32 	%r49, %f92;
	shfl.sync.down.b32	%r71|%p1, %r49, 16, 31, -1;
	bra.uni 	$L__BB158_12;
$L__BB158_11:
	// begin inline asm
	mov.u32 %r45, %laneid;
	// end inline asm
	fns.b32 	%r46, %r44, %r45, 17;
	setp.gt.u32 	%p29, %r46, 31;
	selp.b32 	%r47, %r45, %r46, %p29;
	mov.b32 	%r48, %f92;
	shfl.sync.idx.b32	%r71|%p2, %r48, %r47, 31, %r44;
$L__BB158_12:
	setp.eq.s32 	%p30, %r44, -1;
	mov.b32 	%f84, %r71;
	add.f32 	%f9, %f92, %f84;
	@%p30 bra 	$L__BB158_14;
	// begin inline asm
	mov.u32 %r50, %laneid;
	// end inline asm
	fns.b32 	%r51, %r44, %r50, 9;
	setp.gt.u32 	%p31, %r51, 31;
	selp.b32 	%r52, %r50, %r51, %p31;
	mov.b32 	%r53, %f9;
	shfl.sync.idx.b32	%r72|%p4, %r53, %r52, 31, %r44;
	bra.uni 	$L__BB158_15;
$L__BB158_14:
	mov.b32 	%r54, %f9;
	shfl.sync.down.b32	%r72|%p5, %r54, 8, 31, -1;
$L__BB158_15:
	setp.eq.s32 	%p32, %r44, -1;
	mov.b32 	%f85, %r72;
	add.f32 	%f10, %f9, %f85;
	@%p32 bra 	$L__BB158_17;
	// begin inline asm
	mov.u32 %r55, %laneid;
	// end inline asm
	fns.b32 	%r56, %r44, %r55, 5;
	setp.gt.u32 	%p33, %r56, 31;
	selp.b32 	%r57, %r55, %r56, %p33;
	mov.b32 	%r58, %f10;
	shfl.sync.idx.b32	%r73|%p7, %r58, %r57, 31, %r44;
	bra.uni 	$L__BB158_18;
$L__BB158_17:
	mov.b32 	%r59, %f10;
	shfl.sync.down.b32	%r73|%p8, %r59, 4, 31, -1;
$L__BB158_18:
	setp.eq.s32 	%p34, %r44, -1;
	mov.b32 	%f86, %r73;
	add.f32 	%f11, %f10, %f86;
	@%p34 bra 	$L__BB158_20;
	// begin inline asm
	mov.u32 %r60, %laneid;
	// end inline asm
	fns.b32 	%r61, %r44, %r60, 3;
	setp.gt.u32 	%p35, %r61, 31;
	selp.b32 	%r62, %r60, %r61, %p35;
	mov.b32 	%r63, %f11;
	shfl.sync.idx.b32	%r74|%p10, %r63, %r62, 31, %r44;
	bra.uni 	$L__BB158_21;
$L__BB158_20:
	mov.b32 	%r64, %f11;
	shfl.sync.down.b32	%r74|%p11, %r64, 2, 31, -1;
$L__BB158_21:
	setp.eq.s32 	%p36, %r44, -1;
	mov.b32 	%f87, %r74;
	add.f32 	%f12, %f11, %f87;
	@%p36 bra 	$L__BB158_23;
	// begin inline asm
	mov.u32 %r65, %laneid;
	// end inline asm
	fns.b32 	%r66, %r44, %r65, 2;
	setp.gt.u32 	%p37, %r66, 31;
	selp.b32 	%r67, %r65, %r66, %p37;
	mov.b32 	%r68, %f12;
	shfl.sync.idx.b32	%r75|%p13, %r68, %r67, 31, %r44;
	bra.uni 	$L__BB158_24;
$L__BB158_23:
	mov.b32 	%r69, %f12;
	shfl.sync.down.b32	%r75|%p14, %r69, 1, 31, -1;
$L__BB158_24:
	mov.b32 	%f88, %r75;
	add.f32 	%f13, %f12, %f88;
	setp.ne.s32 	%p38, %r1, 0;
	@%p38 bra 	$L__BB158_26;
	cvta.to.global.u64 	%rd8, %rd2;
	mul.wide.u32 	%rd9, %r2, 4;
	add.s64 	%rd10, %rd8, %rd9;
	st.global.f32 	[%rd10], %f13;
$L__BB158_26:
	ret;

}
	// .globl	_Z11reduceRegr5IfLj1024EEvPT_S1_j
.visible .entry _Z11reduceRegr5IfLj1024EEvPT_S1_j(
	.param .u64 .ptr .align 1 _Z11reduceRegr5IfLj1024EEvPT_S1_j_param_0,
	.param .u64 .ptr .align 1 _Z11reduceRegr5IfLj1024EEvPT_S1_j_param_1,
	.param .u32 _Z11reduceRegr5IfLj1024EEvPT_S1_j_param_2
)
{
	.reg .pred 	%p<39>;
	.reg .b32 	%r<69>;
	.reg .b32 	%f<100>;
	.reg .b64 	%rd<9>;

	ld.param.u64 	%rd3, [_Z11reduceRegr5IfLj1024EEvPT_S1_j_param_0];
	ld.param.u64 	%rd2, [_Z11reduceRegr5IfLj1024EEvPT_S1_j_param_1];
	ld.param.u32 	%r21, [_Z11reduceRegr5IfLj1024EEvPT_S1_j_param_2];
	cvta.to.global.u64 	%rd4, %rd3;
	mov.u32 	%r1, %tid.x;
	mov.u32 	%r2, %ctaid.x;
	shl.b32 	%r22, %r2, 11;
	or.b32  	%r3, %r22, %r1;
	setp.ge.u32 	%p16, %r3, %r21;
	mul.wide.u32 	%rd5, %r3, 4;
	add.s64 	%rd1, %rd4, %rd5;
	mov.f32 	%f96, 0f00000000;
	@%p16 bra 	$L__BB159_2;
	ld.global.f32 	%f18, [%rd1];
	fma.rn.f32 	%f19, %f18, 0f3BBB989D, 0f3F000000;
	cvt.sat.f32.f32 	%f20, %f19;
	mov.f32 	%f21, 0f4B400001;
	mov.f32 	%f22, 0f437C0000;
	fma.rm.f32 	%f23, %f20, %f22, %f21;
	add.f32 	%f24, %f23, 0fCB40007F;
	neg.f32 	%f25, %f24;
	fma.rn.f32 	%f26, %f18, 0f3FB8AA3B, %f25;
	fma.rn.f32 	%f27, %f18, 0f32A57060, %f26;
	mov.b32 	%r23, %f23;
	shl.b32 	%r24, %r23, 23;
	mov.b32 	%f28, %r24;
	ex2.approx.ftz.f32 	%f29, %f27;
	fma.rn.f32 	%f30, %f29, %f28, 0f3F800000;
	setp.lt.f32 	%p17, %f30, 0f00800000;
	mul.f32 	%f31, %f30, 0f4B000000;
	selp.f32 	%f32, %f31, %f30, %p17;
	selp.f32 	%f33, 0fC1B80000, 0f00000000, %p17;
	mov.b32 	%r25, %f32;
	add.s32 	%r26, %r25, -1059760811;
	and.b32  	%r27, %r26, -8388608;
	sub.s32 	%r28, %r25, %r27;
	mov.b32 	%f34, %r28;
	cvt.rn.f32.s32 	%f35, %r27;
	fma.rn.f32 	%f36, %f35, 0f34000000, %f33;
	add.f32 	%f37, %f34, 0fBF800000;
	fma.rn.f32 	%f38, %f37, 0fBE055027, 0f3E1039F6;
	fma.rn.f32 	%f39, %f38, %f37, 0fBDF8CDCC;
	fma.rn.f32 	%f40, %f39, %f37, 0f3E0F2955;
	fma.rn.f32 	%f41, %f40, %f37, 0fBE2AD8B9;
	fma.rn.f32 	%f42, %f41, %f37, 0f3E4CED0B;
	fma.rn.f32 	%f43, %f42, %f37, 0fBE7FFF22;
	fma.rn.f32 	%f44, %f43, %f37, 0f3EAAAA78;
	fma.rn.f32 	%f45, %f44, %f37, 0fBF000000;
	mul.f32 	%f46, %f37, %f45;
	fma.rn.f32 	%f47, %f46, %f37, %f37;
	fma.rn.f32 	%f48, %f36, 0f3F317218, %f47;
	setp.gt.u32 	%p18, %r25, 2139095039;
	fma.rn.f32 	%f49, %f32, 0f7F800000, 0f7F800000;
	selp.f32 	%f50, %f49, %f48, %p18;
	setp.eq.f32 	%p19, %f32, 0f00000000;
	neg.f32 	%f51, %f50;
	selp.f32 	%f96, 0f7F800000, %f51, %p19;
$L__BB159_2:
	add.s32 	%r29, %r3, 1024;
	setp.ge.u32 	%p20, %r29, %r21;
	@%p20 bra 	$L__BB159_4;
	ld.global.f32 	%f52, [%rd1+4096];
	fma.rn.f32 	%f53, %f52, 0f3BBB989D, 0f3F000000;
	cvt.sat.f32.f32 	%f54, %f53;
	mov.f32 	%f55, 0f4B400001;
	mov.f32 	%f56, 0f437C0000;
	fma.rm.f32 	%f57, %f54, %f56, %f55;
	add.f32 	%f58, %f57, 0fCB40007F;
	neg.f32 	%f59, %f58;
	fma.rn.f32 	%f60, %f52, 0f3FB8AA3B, %f59;
	fma.rn.f32 	%f61, %f52, 0f32A57060, %f60;
	mov.b32 	%r30, %f57;
	shl.b32 	%r31, %r30, 23;
	mov.b32 	%f62, %r31;
	ex2.approx.ftz.f32 	%f63, %f61;
	fma.rn.f32 	%f64, %f63, %f62, 0f3F800000;
	setp.lt.f32 	%p21, %f64, 0f00800000;
	mul.f32 	%f65, %f64, 0f4B000000;
	selp.f32 	%f66, %f65, %f64, %p21;
	selp.f32 	%f67, 0fC1B80000, 0f00000000, %p21;
	mov.b32 	%r32, %f66;
	add.s32 	%r33, %r32, -1059760811;
	and.b32  	%r34, %r33, -8388608;
	sub.s32 	%r35, %r32, %r34;
	mov.b32 	%f68, %r35;
	cvt.rn.f32.s32 	%f69, %r34;
	fma.rn.f32 	%f70, %f69, 0f34000000, %f67;
	add.f32 	%f71, %f68, 0fBF800000;
	fma.rn.f32 	%f72, %f71, 0fBE055027, 0f3E1039F6;
	fma.rn.f32 	%f73, %f72, %f71, 0fBDF8CDCC;
	fma.rn.f32 	%f74, %f73, %f71, 0f3E0F2955;
	fma.rn.f32 	%f75, %f74, %f71, 0fBE2AD8B9;
	fma.rn.f32 	%f76, %f75, %f71, 0f3E4CED0B;
	fma.rn.f32 	%f77, %f76, %f71, 0fBE7FFF22;
	fma.rn.f32 	%f78, %f77, %f71, 0f3EAAAA78;
	fma.rn.f32 	%f79, %f78, %f71, 0fBF000000;
	mul.f32 	%f80, %f71, %f79;
	fma.rn.f32 	%f81, %f80, %f71, %f71;
	fma.rn.f32 	%f82, %f70, 0f3F317218, %f81;
	setp.gt.u32 	%p22, %r32, 2139095039;
	fma.rn.f32 	%f83, %f66, 0f7F800000, 0f7F800000;
	selp.f32 	%f84, %f83, %f82, %p22;
	setp.eq.f32 	%p23, %f66, 0f00000000;
	selp.f32 	%f85, 0fFF800000, %f84, %p23;
	sub.f32 	%f96, %f96, %f85;
$L__BB159_4:
	shl.b32 	%r36, %r1, 2;
	mov.u32 	%r37, __smem;
	add.s32 	%r4, %r37, %r36;
	st.shared.f32 	[%r4], %f96;
	barrier.sync 	0;
	setp.gt.u32 	%p24, %r1, 255;
	@%p24 bra 	$L__BB159_6;
	ld.shared.f32 	%f86, [%r4+1024];
	add.f32 	%f96, %f96, %f86;
	st.shared.f32 	[%r4], %f96;
$L__BB159_6:
	barrier.sync 	0;
	setp.gt.u32 	%p25, %r1, 127;
	@%p25 bra 	$L__BB159_8;
	ld.shared.f32 	%f87, [%r4+512];
	add.f32 	%f96, %f96, %f87;
	st.shared.f32 	[%r4], %f96;
$L__BB159_8:
	barrier.sync 	0;
	setp.gt.u32 	%p26, %r1, 63;
	@%p26 bra 	$L__BB159_10;
	ld.shared.f32 	%f88, [%r4+256];
	add.f32 	%f96, %f96, %f88;
	st.shared.f32 	[%r4], %f96;
$L__BB159_10:
	barrier.sync 	0;
	setp.gt.u32 	%p27, %r1, 31;
	@%p27 bra 	$L__BB159_28;
	// begin inline asm
	activemask.b32 %r38;
	// end inline asm
	ld.shared.f32 	%f89, [%r4+128];
	add.f32 	%f11, %f96, %f89;
	setp.ne.s32 	%p28, %r38, -1;
	@%p28 bra 	$L__BB159_13;
	mov.b32 	%r43, %f11;
	shfl.sync.down.b32	%r64|%p1, %r43, 16, 31, -1;
	bra.uni 	$L__BB159_14;
$L__BB159_13:
	// begin inline asm
	mov.u32 %r39, %laneid;
	// end inline asm
	fns.b32 	%r40, %r38, %r39, 17;
	setp.gt.u32 	%p29, %r40, 31;
	selp.b32 	%r41, %r39, %r40, %p29;
	mov.b32 	%r42, %f11;
	shfl.sync.idx.b32	%r64|%p2, %r42, %r41, 31, %r38;
$L__BB159_14:
	setp.eq.s32 	%p30, %r38, -1;
	mov.b32 	%f90, %r64;
	add.f32 	%f12, %f11, %f90;
	@%p30 bra 	$L__BB159_16;
	// begin inline asm
	mov.u32 %r44, %laneid;
	// end inline asm
	fns.b32 	%r45, %r38, %r44, 9;
	setp.gt.u32 	%p31, %r45, 31;
	selp.b32 	%r46, %r44, %r45, %p31;
	mov.b32 	%r47, %f12;
	shfl.sync.idx.b32	%r65|%p4, %r47, %r46, 31, %r38;
	bra.uni 	$L__BB159_17;
$L__BB159_16:
	mov.b32 	%r48, %f12;
	shfl.sync.down.b32	%r65|%p5, %r48, 8, 31, -1;
$L__BB159_17:
	setp.eq.s32 	%p32, %r38, -1;
	mov.b32 	%f91, %r65;
	add.f32 	%f13, %f12, %f91;
	@%p32 bra 	$L__BB159_19;
	// begin inline asm
	mov.u32 %r49, %laneid;
	// end inline asm
	fns.b32 	%r50, %r38, %r49, 5;
	setp.gt.u32 	%p33, %r50, 31;
	selp.b32 	%r51, %r49, %r50, %p33;
	mov.b32 	%r52, %f13;
	shfl.sync.idx.b32	%r66|%p7, %r52, %r51, 31, %r38;
	bra.uni 	$L__BB159_20;
$L__BB159_19:
	mov.b32 	%r53, %f13;
	shfl.sync.down.b32	%r66|%p8, %r53, 4, 31, -1;
$L__BB159_20:
	setp.eq.s32 	%p34, %r38, -1;
	mov.b32 	%f92, %r66;
	add.f32 	%f14, %f13, %f92;
	@%p34 bra 	$L__BB159_22;
	// begin inline asm
	mov.u32 %r54, %laneid;
	// end inline asm
	fns.b32 	%r55, %r38, %r54, 3;
	setp.gt.u32 	%p35, %r55, 31;
	selp.b32 	%r56, %r54, %r55, %p35;
	mov.b32 	%r57, %f14;
	shfl.sync.idx.b32	%r67|%p10, %r57, %r56, 31, %r38;
	bra.uni 	$L__BB159_23;
$L__BB159_22:
	mov.b32 	%r58, %f14;
	shfl.sync.down.b32	%r67|%p11, %r58, 2, 31, -1;
$L__BB159_23:
	setp.eq.s32 	%p36, %r38, -1;
	mov.b32 	%f93, %r67;
	add.f32 	%f15, %f14, %f93;
	@%p36 bra 	$L__BB159_25;
	// begin inline asm
	mov.u32 %r59, %laneid;
	// end inline asm
	fns.b32 	%r60, %r38, %r59, 2;
	setp.gt.u32 	%p37, %r60, 31;
	selp.b32 	%r61, %r59, %r60, %p37;
	mov.b32 	%r62, %f15;
	shfl.sync.idx.b32	%r68|%p13, %r62, %r61, 31, %r38;
	bra.uni 	$L__BB159_26;
$L__BB159_25:
	mov.b32 	%r63, %f15;
	shfl.sync.down.b32	%r68|%p14, %r63, 1, 31, -1;
$L__BB159_26:
	mov.b32 	%f94, %r68;
	add.f32 	%f16, %f15, %f94;
	setp.ne.s32 	%p38, %r1, 0;
	@%p38 bra 	$L__BB159_28;
	cvta.to.global.u64 	%rd6, %rd2;
	mul.wide.u32 	%rd7, %r2, 4;
	add.s64 	%rd8, %rd6, %rd7;
	st.global.f32 	[%rd8], %f16;
$L__BB159_28:
	ret;

}
	// .globl	_Z11reduceRegr5IfLj512EEvPT_S1_j
.visible .entry _Z11reduceRegr5IfLj512EEvPT_S1_j(
	.param .u64 .ptr .align 1 _Z11reduceRegr5IfLj512EEvPT_S1_j_param_0,
	.param .u64 .ptr .align 1 _Z11reduceRegr5IfLj512EEvPT_S1_j_param_1,
	.param .u32 _Z11reduceRegr5IfLj512EEvPT_S1_j_param_2
)
{
	.reg .pred 	%p<39>;
	.reg .b32 	%r<69>;
	.reg .b32 	%f<100>;
	.reg .b64 	%rd<11>;

	ld.param.u64 	%rd3, [_Z11reduceRegr5IfLj512EEvPT_S1_j_param_0];
	ld.param.u64 	%rd2, [_Z11reduceRegr5IfLj512EEvPT_S1_j_param_1];
	ld.param.u32 	%r22, [_Z11reduceRegr5IfLj512EEvPT_S1_j_param_2];
	cvta.to.global.u64 	%rd1, %rd3;
	mov.u32 	%r1, %tid.x;
	mov.u32 	%r2, %ctaid.x;
	shl.b32 	%r23, %r2, 10;
	or.b32  	%r3, %r23, %r1;
	setp.ge.u32 	%p16, %r3, %r22;
	mov.f32 	%f96, 0f00000000;
	@%p16 bra 	$L__BB160_2;
	mul.wide.u32 	%rd4, %r3, 4;
	add.s64 	%rd5, %rd1, %rd4;
	ld.global.f32 	%f18, [%rd5];
	fma.rn.f32 	%f19, %f18, 0f3BBB989D, 0f3F000000;
	cvt.sat.f32.f32 	%f20, %f19;
	mov.f32 	%f21, 0f4B400001;
	mov.f32 	%f22, 0f437C0000;
	fma.rm.f32 	%f23, %f20, %f22, %f21;
	add.f32 	%f24, %f23, 0fCB40007F;
	neg.f32 	%f25, %f24;
	fma.rn.f32 	%f26, %f18, 0f3FB8AA3B, %f25;
	fma.rn.f32 	%f27, %f18, 0f32A57060, %f26;
	mov.b32 	%r24, %f23;
	shl.b32 	%r25, %r24, 23;
	mov.b32 	%f28, %r25;
	ex2.approx.ftz.f32 	%f29, %f27;
	fma.rn.f32 	%f30, %f29, %f28, 0f3F800000;
	setp.lt.f32 	%p17, %f30, 0f00800000;
	mul.f32 	%f31, %f30, 0f4B000000;
	selp.f32 	%f32, %f31, %f30, %p17;
	selp.f32 	%f33, 0fC1B80000, 0f00000000, %p17;
	mov.b32 	%r26, %f32;
	add.s32 	%r27, %r26, -1059760811;
	and.b32  	%r28, %r27, -8388608;
	sub.s32 	%r29, %r26, %r28;
	mov.b32 	%f34, %r29;
	cvt.rn.f32.s32 	%f35, %r28;
	fma.rn.f32 	%f36, %f35, 0f34000000, %f33;
	add.f32 	%f37, %f34, 0fBF800000;
	fma.rn.f32 	%f38, %f37, 0fBE055027, 0f3E1039F6;
	fma.rn.f32 	%f39, %f38, %f37, 0fBDF8CDCC;
	fma.rn.f32 	%f40, %f39, %f37, 0f3E0F2955;
	fma.rn.f32 	%f41, %f40, %f37, 0fBE2AD8B9;
	fma.rn.f32 	%f42, %f41, %f37, 0f3E4CED0B;
	fma.rn.f32 	%f43, %f42, %f37, 0fBE7FFF22;
	fma.rn.f32 	%f44, %f43, %f37, 0f3EAAAA78;
	fma.rn.f32 	%f45, %f44, %f37, 0fBF000000;
	mul.f32 	%f46, %f37, %f45;
	fma.rn.f32 	%f47, %f46, %f37, %f37;
	fma.rn.f32 	%f48, %f36, 0f3F317218, %f47;
	setp.gt.u32 	%p18, %r26, 2139095039;
	fma.rn.f32 	%f49, %f32, 0f7F800000, 0f7F800000;
	selp.f32 	%f50, %f49, %f48, %p18;
	setp.eq.f32 	%p19, %f32, 0f00000000;
	neg.f32 	%f51, %f50;
	selp.f32 	%f96, 0f7F800000, %f51, %p19;
$L__BB160_2:
	add.s32 	%r4, %r3, 512;
	setp.ge.u32 	%p20, %r4, %r22;
	@%p20 bra 	$L__BB160_4;
	mul.wide.u32 	%rd6, %r4, 4;
	add.s64 	%rd7, %rd1, %rd6;
	ld.global.f32 	%f52, [%rd7];
	fma.rn.f32 	%f53, %f52, 0f3BBB989D, 0f3F000000;
	cvt.sat.f32.f32 	%f54, %f53;
	mov.f32 	%f55, 0f4B400001;
	mov.f32 	%f56, 0f437C0000;
	fma.rm.f32 	%f57, %f54, %f56, %f55;
	add.f32 	%f58, %f57, 0fCB40007F;
	neg.f32 	%f59, %f58;
	fma.rn.f32 	%f60, %f52, 0f3FB8AA3B, %f59;
	fma.rn.f32 	%f61, %f52, 0f32A57060, %f60;
	mov.b32 	%r30, %f57;
	shl.b32 	%r31, %r30, 23;
	mov.b32 	%f62, %r31;
	ex2.approx.ftz.f32 	%f63, %f61;
	fma.rn.f32 	%f64, %f63, %f62, 0f3F800000;
	setp.lt.f32 	%p21, %f64, 0f00800000;
	mul.f32 	%f65, %f64, 0f4B000000;
	selp.f32 	%f66, %f65, %f64, %p21;
	selp.f32 	%f67, 0fC1B80000, 0f00000000, %p21;
	mov.b32 	%r32, %f66;
	add.s32 	%r33, %r32, -1059760811;
	and.b32  	%r34, %r33, -8388608;
	sub.s32 	%r35, %r32, %r34;
	mov.b32 	%f68, %r35;
	cvt.rn.f32.s32 	%f69, %r34;
	fma.rn.f32 	%f70, %f69, 0f34000000, %f67;
	add.f32 	%f71, %f68, 0fBF800000;
	fma.rn.f32 	%f72, %f71, 0fBE055027, 0f3E1039F6;
	fma.rn.f32 	%f73, %f72, %f71, 0fBDF8CDCC;
	fma.rn.f32 	%f74, %f73, %f71, 0f3E0F2955;
	fma.rn.f32 	%f75, %f74, %f71, 0fBE2AD8B9;
	fma.rn.f32 	%f76, %f75, %f71, 0f3E4CED0B;
	fma.rn.f32 	%f77, %f76, %f71, 0fBE7FFF22;
	fma.rn.f32 	%f78, %f77, %f71, 0f3EAAAA78;
	fma.rn.f32 	%f79, %f78, %f71, 0fBF000000;
	mul.f32 	%f80, %f71, %f79;
	fma.rn.f32 	%f81, %f80, %f71, %f71;
	fma.rn.f32 	%f82, %f70, 0f3F317218, %f81;
	setp.gt.u32 	%p22, %r32, 2139095039;
	fma.rn.f32 	%f83, %f66, 0f7F800000, 0f7F800000;
	selp.f32 	%f84, %f83, %f82, %p22;
	setp.eq.f32 	%p23, %f66, 0f00000000;
	selp.f32 	%f85, 0fFF800000, %f84, %p23;
	sub.f32 	%f96, %f96, %f85;
$L__BB160_4:
	shl.b32 	%r36, %r1, 2;
	mov.u32 	%r37, __smem;
	add.s32 	%r5, %r37, %r36;
	st.shared.f32 	[%r5], %f96;
	barrier.sync 	0;
	setp.gt.u32 	%p24, %r1, 255;
	@%p24 bra 	$L__BB160_6;
	ld.shared.f32 	%f86, [%r5+1024];
	add.f32 	%f96, %f96, %f86;
	st.shared.f32 	[%r5], %f96;
$L__BB160_6:
	barrier.sync 	0;
	setp.gt.u32 	%p25, %r1, 127;
	@%p25 bra 	$L__BB160_8;
	ld.shared.f32 	%f87, [%r5+512];
	add.f32 	%f96, %f96, %f87;
	st.shared.f32 	[%r5], %f96;
$L__BB160_8:
	barrier.sync 	0;
	setp.gt.u32 	%p26, %r1, 63;
	@%p26 bra 	$L__BB160_10;
	ld.shared.f32 	%f88, [%r5+256];
	add.f32 	%f96, %f96, %f88;
	st.shared.f32 	[%r5], %f96;
$L__BB160_10:
	barrier.sync 	0;
	setp.gt.u32 	%p27, %r1, 31;
	@%p27 bra 	$L__BB160_28;
	// begin inline asm
	activemask.b32 %r38;
	// end inline asm
	ld.shared.f32 	%f89, [%r5+128];
	add.f32 	%f11, %f96, %f89;
	setp.ne.s32 	%p28, %r38, -1;
	@%p28 bra 	$L__BB160_13;
	mov.b32 	%r43, %f11;
	shfl.sync.down.b32	%r64|%p1, %r43, 16, 31, -1;
	bra.uni 	$L__BB160_14;
$L__BB160_13:
	// begin inline asm
	mov.u32 %r39, %laneid;
	// end inline asm
	fns.b32 	%r40, %r38, %r39, 17;
	setp.gt.u32 	%p29, %r40, 31;
	selp.b32 	%r41, %r39, %r40, %p29;
	mov.b32 	%r42, %f11;
	shfl.sync.idx.b32	%r64|%p2, %r42, %r41, 31, %r38;
$L__BB160_14:
	setp.eq.s32 	%p30, %r38, -1;
	mov.b32 	%f90, %r64;
	add.f32 	%f12, %f11, %f90;
	@%p30 bra 	$L__BB160_16;
	// begin inline asm
	mov.u32 %r44, %laneid;
	// end inline asm
	fns.b32 	%r45, %r38, %r44, 9;
	setp.gt.u32 	%p31, %r45, 31;
	selp.b32 	%r46, %r44, %r45, %p31;
	mov.b32 	%r47, %f12;
	shfl.sync.idx.b32	%r65|%p4, %r47, %r46, 31, %r38;
	bra.uni 	$L__BB160_17;
$L__BB160_16:
	mov.b32 	%r48, %f12;
	shfl.sync.down.b32	%r65|%p5, %r48, 8, 31, -1;
$L__BB160_17:
	setp.eq.s32 	%p32, %r38, -1;
	mov.b32 	%f91, %r65;
	add.f32 	%f13, %f12, %f91;
	@%p32 bra 	$L__BB160_19;
	// begin inline asm
	mov.u32 %r49, %laneid;
	// end inline asm
	fns.b32 	%r50, %r38, %r49, 5;
	setp.gt.u32 	%p33, %r50, 31;
	selp.b32 	%r51, %r49, %r50, %p33;
	mov.b32 	%r52, %f13;
	shfl.sync.idx.b32	%r66|%p7, %r52, %r51, 31, %r38;
	bra.uni 	$L__BB160_20;
$L__BB160_19:
	mov.b32 	%r53, %f13;
	shfl.sync.down.b32	%r66|%p8, %r53, 4, 31, -1;
$L__BB160_20:
	setp.eq.s32 	%p34, %r38, -1;
	mov.b32 	%f92, %r66;
	add.f32 	%f14, %f13, %f92;
	@%p34 bra 	$L__BB160_22;
	// begin inline asm
	mov.u32 %r54, %laneid;
	// end inline asm
	fns.b32 	%r55, %r38, %r54, 3;
	setp.gt.u32 	%p35, %r55, 31;
	selp.b32 	%r56, %r54, %r55, %p35;
	mov.b32 	%r57, %f14;
	shfl.sync.idx.b32	%r67|%p10, %r57, %r56, 31, %r38;
	bra.uni 	$L__BB160_23;
$L__BB160_22:
	mov.b32 	%r58, %f14;
	shfl.sync.down.b32	%r67|%p11, %r58, 2, 31, -1;
$L__BB160_23:
	setp.eq.s32 	%p36, %r38, -1;
	mov.b32 	%f93, %r67;
	add.f32 	%f15, %f14, %f93;
	@%p36 bra 	$L__BB160_25;
	// begin inline asm
	mov.u32 %r59, %laneid;
	// end inline asm
	fns.b32 	%r60, %r38, %r59, 2;
	setp.gt.u32 	%p37, %r60, 31;
	selp.b32 	%r61, %r59, %r60, %p37;
	mov.b32 	%r62, %f15;
	shfl.sync.idx.b32	%r68|%p13, %r62, %r61, 31, %r38;
	bra.uni 	$L__BB160_26;
$L__BB160_25:
	mov.b32 	%r63, %f15;
	shfl.sync.down.b32	%r68|%p14, %r63, 1, 31, -1;
$L__BB160_26:
	mov.b32 	%f94, %r68;
	add.f32 	%f16, %f15, %f94;
	setp.ne.s32 	%p38, %r1, 0;
	@%p38 bra 	$L__BB160_28;
	cvta.to.global.u64 	%rd8, %rd2;
	mul.wide.u32 	%rd9, %r2, 4;
	add.s64 	%rd10, %rd8, %rd9;
	st.global.f32 	[%rd10], %f16;
$L__BB160_28:
	ret;

}
	// .globl	_Z11reduceRegr5IfLj256EEvPT_S1_j
.visible .entry _Z11reduceRegr5IfLj256EEvPT_S1_j(
	.param .u64 .ptr .align 1 _Z11reduceRegr5IfLj256EEvPT_S1_j_param_0,
	.param .u64 .ptr .align 1 _Z11reduceRegr5IfLj256EEvPT_S1_j_param_1,
	.param .u32 _Z11reduceRegr5IfLj256EEvPT_S1_j_param_2
)
{
	.reg .pred 	%p<38>;
	.reg .b32 	%r<69>;
	.reg .b32 	%f<96>;
	.reg .b64 	%rd<11>;

	ld.param.u64 	%rd3, [_Z11reduceRegr5IfLj256EEvPT_S1_j_param_0];
	ld.param.u64 	%rd2, [_Z11reduceRegr5IfLj256EEvPT_S1_j_param_1];
	ld.param.u32 	%r22, [_Z11reduceRegr5IfLj256EEvPT_S1_j_param_2];
	cvta.to.global.u64 	%rd1, %rd3;
	mov.u32 	%r1, %tid.x;
	mov.u32 	%r2, %ctaid.x;
	shl.b32 	%r23, %r2, 9;
	add.s32 	%r3, %r23, %r1;
	setp.ge.u32 	%p16, %r3, %r22;
	mov.f32 	%f93, 0f00000000;
	@%p16 bra 	$L__BB161_2;
	mul.wide.u32 	%rd4, %r3, 4;
	add.s64 	%rd5, %rd1, %rd4;
	ld.global.f32 	%f16, [%rd5];
	fma.rn.f32 	%f17, %f16, 0f3BBB989D, 0f3F000000;
	cvt.sat.f32.f32 	%f18, %f17;
	mov.f32 	%f19, 0f4B400001;
	mov.f32 	%f20, 0f437C0000;
	fma.rm.f32 	%f21, %f18, %f20, %f19;
	add.f32 	%f22, %f21, 0fCB40007F;
	neg.f32 	%f23, %f22;
	fma.rn.f32 	%f24, %f16, 0f3FB8AA3B, %f23;
	fma.rn.f32 	%f25, %f16, 0f32A57060, %f24;
	mov.b32 	%r24, %f21;
	shl.b32 	%r25, %r24, 23;
	mov.b32 	%f26, %r25;
	ex2.approx.ftz.f32 	%f27, %f25;
	fma.rn.f32 	%f28, %f27, %f26, 0f3F800000;
	setp.lt.f32 	%p17, %f28, 0f00800000;
	mul.f32 	%f29, %f28, 0f4B000000;
	selp.f32 	%f30, %f29, %f28, %p17;
	selp.f32 	%f31, 0fC1B80000, 0f00000000, %p17;
	mov.b32 	%r26, %f30;
	add.s32 	%r27, %r26, -1059760811;
	and.b32  	%r28, %r27, -8388608;
	sub.s32 	%r29, %r26, %r28;
	mov.b32 	%f32, %r29;
	cvt.rn.f32.s32 	%f33, %r28;
	fma.rn.f32 	%f34, %f33, 0f34000000, %f31;
	add.f32 	%f35, %f32, 0fBF800000;
	fma.rn.f32 	%f36, %f35, 0fBE055027, 0f3E1039F6;
	fma.rn.f32 	%f37, %f36, %f35, 0fBDF8CDCC;
	fma.rn.f32 	%f38, %f37, %f35, 0f3E0F2955;
	fma.rn.f32 	%f39, %f38, %f35, 0fBE2AD8B9;
	fma.rn.f32 	%f40, %f39, %f35, 0f3E4CED0B;
	fma.rn.f32 	%f41, %f40, %f35, 0fBE7FFF22;
	fma.rn.f32 	%f42, %f41, %f35, 0f3EAAAA78;
	fma.rn.f32 	%f43, %f42, %f35, 0fBF000000;
	mul.f32 	%f44, %f35, %f43;
	fma.rn.f32 	%f45, %f44, %f35, %f35;
	fma.rn.f32 	%f46, %f34, 0f3F317218, %f45;
	setp.gt.u32 	%p18, %r26, 2139095039;
	fma.rn.f32 	%f47, %f30, 0f7F800000, 0f7F800000;
	selp.f32 	%f48, %f47, %f46, %p18;
	setp.eq.f32 	%p19, %f30, 0f00000000;
	neg.f32 	%f49, %f48;
	selp.f32 	%f93, 0f7F800000, %f49, %p19;
$L__BB161_2:
	add.s32 	%r4, %r3, 256;
	setp.ge.u32 	%p20, %r4, %r22;
	@%p20 bra 	$L__BB161_4;
	mul.wide.u32 	%rd6, %r4, 4;
	add.s64 	%rd7, %rd1, %rd6;
	ld.global.f32 	%f50, [%rd7];
	fma.rn.f32 	%f51, %f50, 0f3BBB989D, 0f3F000000;
	cvt.sat.f32.f32 	%f52, %f51;
	mov.f32 	%f53, 0f4B400001;
	mov.f32 	%f54, 0f437C0000;
	fma.rm.f32 	%f55, %f52, %f54, %f53;
	add.f32 	%f56, %f55, 0fCB40007F;
	neg.f32 	%f57, %f56;
	fma.rn.f32 	%f58, %f50, 0f3FB8AA3B, %f57;
	fma.rn.f32 	%f59, %f50, 0f32A57060, %f58;
	mov.b32 	%r30, %f55;
	shl.b32 	%r31, %r30, 23;
	mov.b32 	%f60, %r31;
	ex2.approx.ftz.f32 	%f61, %f59;
	fma.rn.f32 	%f62, %f61, %f60, 0f3F800000;
	setp.lt.f32 	%p21, %f62, 0f00800000;
	mul.f32 	%f63, %f62, 0f4B000000;
	selp.f32 	%f64, %f63, %f62, %p21;
	selp.f32 	%f65, 0fC1B80000, 0f00000000, %p21;
	mov.b32 	%r32, %f64;
	add.s32 	%r33, %r32, -1059760811;
	and.b32  	%r34, %r33, -8388608;
	sub.s32 	%r35, %r32, %r34;
	mov.b32 	%f66, %r35;
	cvt.rn.f32.s32 	%f67, %r34;
	fma.rn.f32 	%f68, %f67, 0f34000000, %f65;
	add.f32 	%f69, %f66, 0fBF800000;
	fma.rn.f32 	%f70, %f69, 0fBE055027, 0f3E1039F6;
	fma.rn.f32 	%f71, %f70, %f69, 0fBDF8CDCC;
	fma.rn.f32 	%f72, %f71, %f69, 0f3E0F2955;
	fma.rn.f32 	%f73, %f72, %f69, 0fBE2AD8B9;
	fma.rn.f32 	%f74, %f73, %f69, 0f3E4CED0B;
	fma.rn.f32 	%f75, %f74, %f69, 0fBE7FFF22;
	fma.rn.f32 	%f76, %f75, %f69, 0f3EAAAA78;
	fma.rn.f32 	%f77, %f76, %f69, 0fBF000000;
	mul.f32 	%f78, %f69, %f77;
	fma.rn.f32 	%f79, %f78, %f69, %f69;
	fma.rn.f32 	%f80, %f68, 0f3F317218, %f79;
	setp.gt.u32 	%p22, %r32, 2139095039;
	fma.rn.f32 	%f81, %f64, 0f7F800000, 0f7F800000;
	selp.f32 	%f82, %f81, %f80, %p22;
	setp.eq.f32 	%p23, %f64, 0f00000000;
	selp.f32 	%f83, 0fFF800000, %f82, %p23;
	sub.f32 	%f93, %f93, %f83;
$L__BB161_4:
	shl.b32 	%r36, %r1, 2;
	mov.u32 	%r37, __smem;
	add.s32 	%r5, %r37, %r36;
	st.shared.f32 	[%r5], %f93;
	barrier.sync 	0;
	barrier.sync 	0;
	setp.gt.u32 	%p24, %r1, 127;
	@%p24 bra 	$L__BB161_6;
	ld.shared.f32 	%f84, [%r5+512];
	add.f32 	%f93, %f93, %f84;
	st.shared.f32 	[%r5], %f93;
$L__BB161_6:
	barrier.sync 	0;
	setp.gt.u32 	%p25, %r1, 63;
	@%p25 bra 	$L__BB161_8;
	ld.shared.f32 	%f85, [%r5+256];
	add.f32 	%f93, %f93, %f85;
	st.shared.f32 	[%r5], %f93;
$L__BB161_8:
	barrier.sync 	0;
	setp.gt.u32 	%p26, %r1, 31;
	@%p26 bra 	$L__BB161_26;
	// begin inline asm
	activemask.b32 %r38;
	// end inline asm
	ld.shared.f32 	%f86, [%r5+128];
	add.f32 	%f9, %f93, %f86;
	setp.ne.s32 	%p27, %r38, -1;
	@%p27 bra 	$L__BB161_11;
	mov.b32 	%r43, %f9;
	shfl.sync.down.b32	%r64|%p1, %r43, 16, 31, -1;
	bra.uni 	$L__BB161_12;
$L__BB161_11:
	// begin inline asm
	mov.u32 %r39, %laneid;
	// end inline asm
	fns.b32 	%r40, %r38, %r39, 17;
	setp.gt.u32 	%p28, %r40, 31;
	selp.b32 	%r41, %r39, %r40, %p28;
	mov.b32 	%r42, %f9;
	shfl.sync.idx.b32	%r64|%p2, %r42, %r41, 31, %r38;
$L__BB161_12:
	setp.eq.s32 	%p29, %r38, -1;
	mov.b32 	%f87, %r64;
	add.f32 	%f10, %f9, %f87;
	@%p29 bra 	$L__BB161_14;
	// begin inline asm
	mov.u32 %r44, %laneid;
	// end inline asm
	fns.b32 	%r45, %r38, %r44, 9;
	setp.gt.u32 	%p30, %r45, 31;
	selp.b32 	%r46, %r44, %r45, %p30;
	mov.b32 	%r47, %f10;
	shfl.sync.idx.b32	%r65|%p4, %r47, %r46, 31, %r38;
	bra.uni 	$L__BB161_15;
$L__BB161_14:
	mov.b32 	%r48, %f10;
	shfl.sync.down.b32	%r65|%p5, %r48, 8, 31, -1;
$L__BB161_15:
	setp.eq.s32 	%p31, %r38, -1;
	mov.b32 	%f88, %r65;
	add.f32 	%f11, %f10, %f88;
	@%p31 bra 	$L__BB161_17;
	// begin inline asm
	mov.u32 %r49, %laneid;
	// end inline asm
	fns.b32 	%r50, %r38, %r49, 5;
	setp.gt.u32 	%p32, %r50, 31;
	selp.b32 	%r51, %r49, %r50, %p32;
	mov.b32 	%r52, %f11;
	shfl.sync.idx.b32	%r66|%p7, %r52, %r51, 31, %r38;
	bra.uni 	$L__BB161_18;
$L__BB161_17:
	mov.b32 	%r53, %f11;
	shfl.sync.down.b32	%r66|%p8, %r53, 4, 31, -1;
$L__BB161_18:
	setp.eq.s32 	%p33, %r38, -1;
	mov.b32 	%f89, %r66;
	add.f32 	%f12, %f11, %f89;
	@%p33 bra 	$L__BB161_20;
	// begin inline asm
	mov.u32 %r54, %laneid;
	// end inline asm
	fns.b32 	%r55, %r38, %r54, 3;
	setp.gt.u32 	%p34, %r55, 31;
	selp.b32 	%r56, %r54, %r55, %p34;
	mov.b32 	%r57, %f12;
	shfl.sync.idx.b32	%r67|%p10, %r57, %r56, 31, %r38;
	bra.uni 	$L__BB161_21;
$L__BB161_20:
	mov.b32 	%r58, %f12;
	shfl.sync.down.b32	%r67|%p11, %r58, 2, 31, -1;
$L__BB161_21:
	setp.eq.s32 	%p35, %r38, -1;
	mov.b32 	%f90, %r67;
	add.f32 	%f13, %f12, %f90;
	@%p35 bra 	$L__BB161_23;
	// begin inline asm
	mov.u32 %r59, %laneid;
	// end inline asm
	fns.b32 	%r60, %r38, %r59, 2;
	setp.gt.u32 	%p36, %r60, 31;
	selp.b32 	%r61, %r59, %r60, %p36;
	mov.b32 	%r62, %f13;
	shfl.sync.idx.b32	%r68|%p13, %r62, %r61, 31, %r38;
	bra.uni 	$L__BB161_24;
$L__BB161_23:
	mov.b32 	%r63, %f13;
	shfl.sync.down.b32	%r68|%p14, %r63, 1, 31, -1;
$L__BB161_24:
	mov.b32 	%f91, %r68;
	add.f32 	%f14, %f13, %f91;
	setp.ne.s32 	%p37, %r1, 0;
	@%p37 bra 	$L__BB161_26;
	cvta.to.global.u64 	%rd8, %rd2;
	mul.wide.u32 	%rd9, %r2, 4;
	add.s64 	%rd10, %rd8, %rd9;
	st.global.f32 	[%rd10], %f14;
$L__BB161_26:
	ret;

}
	// .globl	_Z11reduceRegr5IfLj128EEvPT_S1_j
.visible .entry _Z11reduceRegr5IfLj128EEvPT_S1_j(
	.param .u64 .ptr .align 1 _Z11reduceRegr5IfLj128EEvPT_S1_j_param_0,
	.param .u64 .ptr .align 1 _Z11reduceRegr5IfLj128EEvPT_S1_j_param_1,
	.param .u32 _Z11reduceRegr5IfLj128EEvPT_S1_j_param_2
)
{
	.reg .pred 	%p<37>;
	.reg .b32 	%r<69>;
	.reg .b32 	%f<92>;
	.reg .b64 	%rd<11>;

	ld.param.u64 	%rd3, [_Z11reduceRegr5IfLj128EEvPT_S1_j_param_0];
	ld.param.u64 	%rd2, [_Z11reduceRegr5IfLj128EEvPT_S1_j_param_1];
	ld.param.u32 	%r22, [_Z11reduceRegr5IfLj128EEvPT_S1_j_param_2];
	cvta.to.global.u64 	%rd1, %rd3;
	mov.u32 	%r1, %tid.x;
	mov.u32 	%r2, %ctaid.x;
	shl.b32 	%r23, %r2, 8;
	add.s32 	%r3, %r23, %r1;
	setp.ge.u32 	%p16, %r3, %r22;
	mov.f32 	%f90, 0f00000000;
	@%p16 bra 	$L__BB162_2;
	mul.wide.u32 	%rd4, %r3, 4;
	add.s64 	%rd5, %rd1, %rd4;
	ld.global.f32 	%f14, [%rd5];
	fma.rn.f32 	%f15, %f14, 0f3BBB989D, 0f3F000000;
	cvt.sat.f32.f32 	%f16, %f15;
	mov.f32 	%f17, 0f4B400001;
	mov.f32 	%f18, 0f437C0000;
	fma.rm.f32 	%f19, %f16, %f18, %f17;
	add.f32 	%f20, %f19, 0fCB40007F;
	neg.f32 	%f21, %f20;
	fma.rn.f32 	%f22, %f14, 0f3FB8AA3B, %f21;
	fma.rn.f32 	%f23, %f14, 0f32A57060, %f22;
	mov.b32 	%r24, %f19;
	shl.b32 	%r25, %r24, 23;
	mov.b32 	%f24, %r25;
	ex2.approx.ftz.f32 	%f25, %f23;
	fma.rn.f32 	%f26, %f25, %f24, 0f3F800000;
	setp.lt.f32 	%p17, %f26, 0f00800000;
	mul.f32 	%f27, %f26, 0f4B000000;
	selp.f32 	%f28, %f27, %f26, %p17;
	selp.f32 	%f29, 0fC1B80000, 0f00000000, %p17;
	mov.b32 	%r26, %f28;
	add.s32 	%r27, %r26, -1059760811;
	and.b32  	%r28, %r27, -8388608;
	sub.s32 	%r29, %r26, %r28;
	mov.b32 	%f30, %r29;
	cvt.rn.f32.s32 	%f31, %r28;
	fma.rn.f32 	%f32, %f31, 0f34000000, %f29;
	add.f32 	%f33, %f30, 0fBF800000;
	fma.rn.f32 	%f34, %f33, 0fBE055027, 0f3E1039F6;
	fma.rn.f32 	%f35, %f34, %f33, 0fBDF8CDCC;
	fma.rn.f32 	%f36, %f35, %f33, 0f3E0F2955;
	fma.rn.f32 	%f37, %f36, %f33, 0fBE2AD8B9;
	fma.rn.f32 	%f38, %f37, %f33, 0f3E4CED0B;
	fma.rn.f32 	%f39, %f38, %f33, 0fBE7FFF22;
	fma.rn.f32 	%f40, %f39, %f33, 0f3EAAAA78;
	fma.rn.f32 	%f41, %f40, %f33, 0fBF000000;
	mul.f32 	%f42, %f33, %f41;
	fma.rn.f32 	%f43, %f42, %f33, %f33;
	fma.rn.f32 	%f44, %f32, 0f3F317218, %f43;
	setp.gt.u32 	%p18, %r26, 2139095039;
	fma.rn.f32 	%f45, %f28, 0f7F800000, 0f7F800000;
	selp.f32 	%f46, %f45, %f44, %p18;
	setp.eq.f32 	%p19, %f28, 0f00000000;
	neg.f32 	%f47, %f46;
	selp.f32 	%f90, 0f7F800000, %f47, %p19;
$L__BB162_2:
	add.s32 	%r4, %r3, 128;
	setp.ge.u32 	%p20, %r4, %r22;
	@%p20 bra 	$L__BB162_4;
	mul.wide.u32 	%rd6, %r4, 4;
	add.s64 	%rd7, %rd1, %rd6;
	ld.global.f32 	%f48, [%rd7];
	fma.rn.f32 	%f49, %f48, 0f3BBB989D, 0f3F000000;
	cvt.sat.f32.f32 	%f50, %f49;
	mov.f32 	%f51, 0f4B400001;
	mov.f32 	%f52, 0f437C0000;
	fma.rm.f32 	%f53, %f50, %f52, %f51;
	add.f32 	%f54, %f53, 0fCB40007F;
	neg.f32 	%f55, %f54;
	fma.rn.f32 	%f56, %f48, 0f3FB8AA3B, %f55;
	fma.rn.f32 	%f57, %f48, 0f32A57060, %f56;
	mov.b32 	%r30, %f53;
	shl.b32 	%r31, %r30, 23;
	mov.b32 	%f58, %r31;
	ex2.approx.ftz.f32 	%f59, %f57;
	fma.rn.f32 	%f60, %f59, %f58, 0f3F800000;
	setp.lt.f32 	%p21, %f60, 0f00800000;
	mul.f32 	%f61, %f60, 0f4B000000;
	selp.f32 	%f62, %f61, %f60, %p21;
	selp.f32 	%f63, 0fC1B80000, 0f00000000, %p21;
	mov.b32 	%r32, %f62;
	add.s32 	%r33, %r32, -1059760811;
	and.b32  	%r34, %r33, -8388608;
	sub.s32 	%r35, %r32, %r34;
	mov.b32 	%f64, %r35;
	cvt.rn.f32.s32 	%f65, %r34;
	fma.rn.f32 	%f66, %f65, 0f34000000, %f63;
	add.f32 	%f67, %f64, 0fBF800000;
	fma.rn.f32 	%f68, %f67, 0fBE055027, 0f3E1039F6;
	fma.rn.f32 	%f69, %f68, %f67, 0fBDF8CDCC;
	fma.rn.f32 	%f70, %f69, %f67, 0f3E0F2955;
	fma.rn.f32 	%f71, %f70, %f67, 0fBE2AD8B9;
	fma.rn.f32 	%f72, %f71, %f67, 0f3E4CED0B;
	fma.rn.f32 	%f73, %f72, %f67, 0fBE7FFF22;
	fma.rn.f32 	%f74, %f73, %f67, 0f3EAAAA78;
	fma.rn.f32 	%f75, %f74, %f67, 0fBF000000;
	mul.f32 	%f76, %f67, %f75;
	fma.rn.f32 	%f77, %f76, %f67, %f67;
	fma.rn.f32 	%f78, %f66, 0f3F317218, %f77;
	setp.gt.u32 	%p22, %r32, 2139095039;
	fma.rn.f32 	%f79, %f62, 0f7F800000, 0f7F800000;
	selp.f32 	%f80, %f79, %f78, %p22;
	setp.eq.f32 	%p23, %f62, 0f00000000;
	selp.f32 	%f81, 0fFF800000, %f80, %p23;
	sub.f32 	%f90, %f90, %f81;
$L__BB162_4:
	shl.b32 	%r36, %r1, 2;
	mov.u32 	%r37, __smem;
	add.s32 	%r5, %r37, %r36;
	st.shared.f32 	[%r5], %f90;
	barrier.sync 	0;
	barrier.sync 	0;
	barrier.sync 	0;
	setp.gt.u32 	%p24, %r1, 63;
	@%p24 bra 	$L__BB162_6;
	ld.shared.f32 	%f82, [%r5+256];
	add.f32 	%f90, %f90, %f82;
	st.shared.f32 	[%r5], %f90;
$L__BB162_6:
	barrier.sync 	0;
	setp.gt.u32 	%p25, %r1, 31;
	@%p25 bra 	$L__BB162_24;
	// begin inline asm
	activemask.b32 %r38;
	// end inline asm
	ld.shared.f32 	%f83, [%r5+128];
	add.f32 	%f7, %f90, %f83;
	setp.ne.s32 	%p26, %r38, -1;
	@%p26 bra 	$L__BB162_9;
	mov.b32 	%r43, %f7;
	shfl.sync.down.b32	%r64|%p1, %r43, 16, 31, -1;
	bra.uni 	$L__BB162_10;
$L__BB162_9:
	// begin inline asm
	mov.u32 %r39, %laneid;
	// end inline asm
	fns.b32 	%r40, %r38, %r39, 17;
	setp.gt.u32 	%p27, %r40, 31;
	selp.b32 	%r41, %r39, %r40, %p27;
	mov.b32 	%r42, %f7;
	shfl.sync.idx.b32	%r64|%p2, %r42, %r41, 31, %r38;
$L__BB162_10:
	setp.eq.s32 	%p28, %r38, -1;
	mov.b32 	%f84, %r64;
	add.f32 	%f8, %f7, %f84;
	@%p28 bra 	$L__BB162_12;
	// begin inline asm
	mov.u32 %r44, %laneid;
	// end inline asm
	fns.b32 	%r45, %r38, %r44, 9;
	setp.gt.u32 	%p29, %r45, 31;
	selp.b32 	%r46, %r44, %r45, %p29;
	mov.b32 	%r47, %f8;
	shfl.sync.idx.b32	%r65|%p4, %r47, %r46, 31, %r38;
	bra.uni 	$L__BB162_13;
$L__BB162_12:
	mov.b32 	%r48, %f8;
	shfl.sync.down.b32	%r65|%p5, %r48, 8, 31, -1;
$L__BB162_13:
	setp.eq.s32 	%p30, %r38, -1;
	mov.b32 	%f85, %r65;
	add.f32 	%f9, %f8, %f85;
	@%p30 bra 	$L__BB162_15;
	// begin inline asm
	mov.u32 %r49, %laneid;
	// end inline asm
	fns.b32 	%r50, %r38, %r49, 5;
	setp.gt.u32 	%p31, %r50, 31;
	selp.b32 	%r51, %r49, %r50, %p31;
	mov.b32 	%r52, %f9;
	shfl.sync.idx.b32	%r66|%p7, %r52, %r51, 31, %r38;
	bra.uni 	$L__BB162_16;
$L__BB162_15:
	mov.b32 	%r53, %f9;
	shfl.sync.down.b32	%r66|%p8, %r53, 4, 31, -1;
$L__BB162_16:
	setp.eq.s32 	%p32, %r38, -1;
	mov.b32 	%f86, %r66;
	add.f32 	%f10, %f9, %f86;
	@%p32 bra 	$L__BB162_18;
	// begin inline asm
	mov.u32 %r54, %laneid;
	// end inline asm
	fns.b32 	%r55, %r38, %r54, 3;
	setp.gt.u32 	%p33, %r55, 31;
	selp.b32 	%r56, %r54, %r55, %p33;
	mov.b32 	%r57, %f10;
	shfl.sync.idx.b32	%r67|%p10, %r57, %r56, 31, %r38;
	bra.uni 	$L__BB162_19;
$L__BB162_18:
	mov.b32 	%r58, %f10;
	shfl.sync.down.b32	%r67|%p11, %r58, 2, 31, -1;
$L__BB162_19:
	setp.eq.s32 	%p34, %r38, -1;
	mov.b32 	%f87, %r67;
	add.f32 	%f11, %f10, %f87;
	@%p34 bra 	$L__BB162_21;
	// begin inline asm
	mov.u32 %r59, %laneid;
	// end inline asm
	fns.b32 	%r60, %r38, %r59, 2;
	setp.gt.u32 	%p35, %r60, 31;
	selp.b32 	%r61, %r59, %r60, %p35;
	mov.b32 	%r62, %f11;
	shfl.sync.idx.b32	%r68|%p13, %r62, %r61, 31, %r38;
	bra.uni 	$L__BB162_22;
$L__BB162_21:
	mov.b32 	%r63, %f11;
	shfl.sync.down.b32	%r68|%p14, %r63, 1, 31, -1;
$L__BB162_22:
	mov.b32 	%f88, %r68;
	add.f32 	%f12, %f11, %f88;
	setp.ne.s32 	%p36, %r1, 0;
	@%p36 bra 	$L__BB162_24;
	cvta.to.global.u64 	%rd8, %rd2;
	mul.wide.u32 	%rd9, %r2, 4;
	add.s64 	%rd10, %rd8, %rd9;
	st.global.f32 	[%rd10], %f12;
$L__BB162_24:
	ret;

}
	// .globl	_Z11reduceRegr5IfLj64EEvPT_S1_j
.visible .entry _Z11reduceRegr5IfLj64EEvPT_S1_j(
	.param .u64 .ptr .align 1 _Z11reduceRegr5IfLj64EEvPT_S1_j_param_0,
	.param .u64 .ptr .align 1 _Z11reduceRegr5IfLj64EEvPT_S1_j_param_1,
	.param .u32 _Z11reduceRegr5IfLj64EEvPT_S1_j_param_2
)
{
	.reg .pred 	%p<36>;
	.reg .b32 	%r<69>;
	.reg .b32 	%f<88>;
	.reg .b64 	%rd<11>;

	ld.param.u64 	%rd3, [_Z11reduceRegr5IfLj64EEvPT_S1_j_param_0];
	ld.param.u64 	%rd2, [_Z11reduceRegr5IfLj64EEvPT_S1_j_param_1];
	ld.param.u32 	%r22, [_Z11reduceRegr5IfLj64EEvPT_S1_j_param_2];
	cvta.to.global.u64 	%rd1, %rd3;
	mov.u32 	%r1, %tid.x;
	mov.u32 	%r2, %ctaid.x;
	shl.b32 	%r23, %r2, 7;
	add.s32 	%r3, %r23, %r1;
	setp.ge.u32 	%p16, %r3, %r22;
	mov.f32 	%f87, 0f00000000;
	@%p16 bra 	$L__BB163_2;
	mul.wide.u32 	%rd4, %r3, 4;
	add.s64 	%rd5, %rd1, %rd4;
	ld.global.f32 	%f12, [%rd5];
	fma.rn.f32 	%f13, %f12, 0f3BBB989D, 0f3F000000;
	cvt.sat.f32.f32 	%f14, %f13;
	mov.f32 	%f15, 0f4B400001;
	mov.f32 	%f16, 0f437C0000;
	fma.rm.f32 	%f17, %f14, %f16, %f15;
	add.f32 	%f18, %f17, 0fCB40007F;
	neg.f32 	%f19, %f18;
	fma.rn.f32 	%f20, %f12, 0f3FB8AA3B, %f19;
	fma.rn.f32 	%f21, %f12, 0f32A57060, %f20;
	mov.b32 	%r24, %f17;
	shl.b32 	%r25, %r24, 23;
	mov.b32 	%f22, %r25;
	ex2.approx.ftz.f32 	%f23, %f21;
	fma.rn.f32 	%f24, %f23, %f22, 0f3F800000;
	setp.lt.f32 	%p17, %f24, 0f00800000;
	mul.f32 	%f25, %f24, 0f4B000000;
	selp.f32 	%f26, %f25, %f24, %p17;
	selp.f32 	%f27, 0fC1B80000, 0f00000000, %p17;
	mov.b32 	%r26, %f26;
	add.s32 	%r27, %r26, -1059760811;
	and.b32  	%r28, %r27, -8388608;
	sub.s32 	%r29, %r26, %r28;
	mov.b32 	%f28, %r29;
	cvt.rn.f32.s32 	%f29, %r28;
	fma.rn.f32 	%f30, %f29, 0f34000000, %f27;
	add.f32 	%f31, %f28, 0fBF800000;
	fma.rn.f32 	%f32, %f31, 0fBE055027, 0f3E1039F6;
	fma.rn.f32 	%f33, %f32, %f31, 0fBDF8CDCC;
	fma.rn.f32 	%f34, %f33, %f31, 0f3E0F2955;
	fma.rn.f32 	%f35, %f34, %f31, 0fBE2AD8B9;
	fma.rn.f32 	%f36, %f35, %f31, 0f3E4CED0B;
	fma.rn.f32 	%f37, %f36, %f31, 0fBE7FFF22;
	fma.rn.f32 	%f38, %f37, %f31, 0f3EAAAA78;
	fma.rn.f32 	%f39, %f38, %f31, 0fBF000000;
	mul.f32 	%f40, %f31, %f39;
	fma.rn.f32 	%f41, %f40, %f31, %f31;
	fma.rn.f32 	%f42, %f30, 0f3F317218, %f41;
	setp.gt.u32 	%p18, %r26, 2139095039;
	fma.rn.f32 	%f43, %f26, 0f7F800000, 0f7F800000;
	selp.f32 	%f44, %f43, %f42, %p18;
	setp.eq.f32 	%p19, %f26, 0f00000000;
	neg.f32 	%f45, %f44;
	selp.f32 	%f87, 0f7F800000, %f45, %p19;
$L__BB163_2:
	add.s32 	%r4, %r3, 64;
	setp.ge.u32 	%p20, %r4, %r22;
	@%p20 bra 	$L__BB163_4;
	mul.wide.u32 	%rd6, %r4, 4;
	add.s64 	%rd7, %rd1, %rd6;
	ld.global.f32 	%f46, [%rd7];
	fma.rn.f32 	%f47, %f46, 0f3BBB989D, 0f3F000000;
	cvt.sat.f32.f32 	%f48, %f47;
	mov.f32 	%f49, 0f4B400001;
	mov.f32 	%f50, 0f437C0000;
	fma.rm.f32 	%f51, %f48, %f50, %f49;
	add.f32 	%f52, %f51, 0fCB40007F;
	neg.f32 	%f53, %f52;
	fma.rn.f32 	%f54, %f46, 0f3FB8AA3B, %f53;
	fma.rn.f32 	%f55, %f46, 0f32A57060, %f54;
	mov.b32 	%r30, %f51;
	shl.b32 	%r31, %r30, 23;
	mov.b32 	%f56, %r31;
	ex2.approx.ftz.f32 	%f57, %f55;
	fma.rn.f32 	%f58, %f57, %f56, 0f3F800000;
	setp.lt.f32 	%p21, %f58, 0f00800000;
	mul.f32 	%f59, %f58, 0f4B000000;
	selp.f32 	%f60, %f59, %f58, %p21;
	selp.f32 	%f61, 0fC1B80000, 0f00000000, %p21;
	mov.b32 	%r32, %f60;
	add.s32 	%r33, %r32, -1059760811;
	and.b32  	%r34, %r33, -8388608;
	sub.s32 	%r35, %r32, %r34;
	mov.b32 	%f62, %r35;
	cvt.rn.f32.s32 	%f63, %r34;
	fma.rn.f32 	%f64, %f63, 0f34000000, %f61;
	add.f32 	%f65, %f62, 0fBF800000;
	fma.rn.f32 	%f66, %f65, 0fBE055027, 0f3E1039F6;
	fma.rn.f32 	%f67, %f66, %f65, 0fBDF8CDCC;
	fma.rn.f32 	%f68, %f67, %f65, 0f3E0F2955;
	fma.rn.f32 	%f69, %f68, %f65, 0fBE2AD8B9;
	fma.rn.f32 	%f70, %f69, %f65, 0f3E4CED0B;
	fma.rn.f32 	%f71, %f70, %f65, 0fBE7FFF22;
	fma.rn.f32 	%f72, %f71, %f65, 0f3EAAAA78;
	fma.rn.f32 	%f73, %f72, %f65, 0fBF000000;
	mul.f32 	%f74, %f65, %f73;
	fma.rn.f32 	%f75, %f74, %f65, %f65;
	fma.rn.f32 	%f76, %f64, 0f3F317218, %f75;
	setp.gt.u32 	%p22, %r32, 2139095039;
	fma.rn.f32 	%f77, %f60, 0f7F800000, 0f7F800000;
	selp.f32 	%f78, %f77, %f76, %p22;
	setp.eq.f32 	%p23, %f60, 0f00000000;
	selp.f32 	%f79, 0fFF800000, %f78, %p23;
	sub.f32 	%f87, %f87, %f79;
$L__BB163_4:
	shl.b32 	%r36, %r1, 2;
	mov.u32 	%r37, __smem;
	add.s32 	%r5, %r37, %r36;
	st.shared.f32 	[%r5], %f87;
	barrier.sync 	0;
	barrier.sync 	0;
	barrier.sync 	0;
	barrier.sync 	0;
	setp.gt.u32 	%p24, %r1, 31;
	@%p24 bra 	$L__BB163_22;
	// begin inline asm
	activemask.b32 %r38;
	// end inline asm
	ld.shared.f32 	%f80, [%r5+128];
	add.f32 	%f5, %f87, %f80;
	setp.ne.s32 	%p25, %r38, -1;
	@%p25 bra 	$L__BB163_7;
	mov.b32 	%r43, %f5;
	shfl.sync.down.b32	%r64|%p1, %r43, 16, 31, -1;
	bra.uni 	$L__BB163_8;
$L__BB163_7:
	// begin inline asm
	mov.u32 %r39, %laneid;
	// end inline asm
	fns.b32 	%r40, %r38, %r39, 17;
	setp.gt.u32 	%p26, %r40, 31;
	selp.b32 	%r41, %r39, %r40, %p26;
	mov.b32 	%r42, %f5;
	shfl.sync.idx.b32	%r64|%p2, %r42, %r41, 31, %r38;
$L__BB163_8:
	setp.eq.s32 	%p27, %r38, -1;
	mov.b32 	%f81, %r64;
	add.f32 	%f6, %f5, %f81;
	@%p27 bra 	$L__BB163_10;
	// begin inline asm
	mov.u32 %r44, %laneid;
	// end inline asm
	fns.b32 	%r45, %r38, %r44, 9;
	setp.gt.u32 	%p28, %r45, 31;
	selp.b32 	%r46, %r44, %r45, %p28;
	mov.b32 	%r47, %f6;
	shfl.sync.idx.b32	%r65|%p4, %r47, %r46, 31, %r38;
	bra.uni 	$L__BB163_11;
$L__BB163_10:
	mov.b32 	%r48, %f6;
	shfl.sync.down.b32	%r65|%p5, %r48, 8, 31, -1;
$L__BB163_11:
	setp.eq.s32 	%p29, %r38, -1;
	mov.b32 	%f82, %r65;
	add.f32 	%f7, %f6, %f82;
	@%p29 bra 	$L__BB163_13;
	// begin inline asm
	mov.u32 %r49, %laneid;
	// end inline asm
	fns.b32 	%r50, %r38, %r49, 5;
	setp.gt.u32 	%p30, %r50, 31;
	selp.b32 	%r51, %r49, %r50, %p30;
	mov.b32 	%r52, %f7;
	shfl.sync.idx.b32	%r66|%p7, %r52, %r51, 31, %r38;
	bra.uni 	$L__BB163_14;
$L__BB163_13:
	mov.b32 	%r53, %f7;
	shfl.sync.down.b32	%r66|%p8, %r53, 4, 31, -1;
$L__BB163_14:
	setp.eq.s32 	%p31, %r38, -1;
	mov.b32 	%f83, %r66;
	add.f32 	%f8, %f7, %f83;
	@%p31 bra 	$L__BB163_16;
	// begin inline asm
	mov.u32 %r54, %laneid;
	// end inline asm
	fns.b32 	%r55, %r38, %r54, 3;
	setp.gt.u32 	%p32, %r55, 31;
	selp.b32 	%r56, %r54, %r55, %p32;
	mov.b32 	%r57, %f8;
	shfl.sync.idx.b32	%r67|%p10, %r57, %r56, 31, %r38;
	bra.uni 	$L__BB163_17;
$L__BB163_16:
	mov.b32 	%r58, %f8;
	shfl.sync.down.b32	%r67|%p11, %r58, 2, 31, -1;
$L__BB163_17:
	setp.eq.s32 	%p33, %r38, -1;
	mov.b32 	%f84, %r67;
	add.f32 	%f9, %f8, %f84;
	@%p33 bra 	$L__BB163_19;
	// begin inline asm
	mov.u32 %r59, %laneid;
	// end inline asm
	fns.b32 	%r60, %r38, %r59, 2;
	setp.gt.u32 	%p34, %r60, 31;
	selp.b32 	%r61, %r59, %r60, %p34;
	mov.b32 	%r62, %f9;
	shfl.sync.idx.b32	%r68|%p13, %r62, %r61, 31, %r38;
	bra.uni 	$L__BB163_20;
$L__BB163_19:
	mov.b32 	%r63, %f9;
	shfl.sync.down.b32	%r68|%p14, %r63, 1, 31, -1;
$L__BB163_20:
	mov.b32 	%f85, %r68;
	add.f32 	%f10, %f9, %f85;
	setp.ne.s32 	%p35, %r1, 0;
	@%p35 bra 	$L__BB163_22;
	cvta.to.global.u64 	%rd8, %rd2;
	mul.wide.u32 	%rd9, %r2, 4;
	add.s64 	%rd10, %rd8, %rd9;
	st.global.f32 	[%rd10], %f10;
$L__BB163_22:
	ret;

}
	// .globl	_Z11reduceRegr5IfLj32EEvPT_S1_j
.visible .entry _Z11reduceRegr5IfLj32EEvPT_S1_j(
	.param .u64 .ptr .align 1 _Z11reduceRegr5IfLj32EEvPT_S1_j_param_0,
	.param .u64 .ptr .align 1 _Z11reduceRegr5IfLj32EEvPT_S1_j_param_1,
	.param .u32 _Z11reduceRegr5IfLj32EEvPT_S1_j_param_2
)
{
	.reg .pred 	%p<36>;
	.reg .b32 	%r<69>;
	.reg .b32 	%f<86>;
	.reg .b64 	%rd<11>;

	ld.param.u64 	%rd3, [_Z11reduceRegr5IfLj32EEvPT_S1_j_param_0];
	ld.param.u64 	%rd2, [_Z11reduceRegr5IfLj32EEvPT_S1_j_param_1];
	ld.param.u32 	%r21, [_Z11reduceRegr5IfLj32EEvPT_S1_j_param_2];
	cvta.to.global.u64 	%rd1, %rd3;
	mov.u32 	%r1, %tid.x;
	mov.u32 	%r2, %ctaid.x;
	shl.b32 	%r22, %r2, 6;
	add.s32 	%r3, %r22, %r1;
	setp.ge.u32 	%p16, %r3, %r21;
	mov.f32 	%f85, 0f00000000;
	@%p16 bra 	$L__BB164_2;
	mul.wide.u32 	%rd4, %r3, 4;
	add.s64 	%rd5, %rd1, %rd4;
	ld.global.f32 	%f11, [%rd5];
	fma.rn.f32 	%f12, %f11, 0f3BBB989D, 0f3F000000;
	cvt.sat.f32.f32 	%f13, %f12;
	mov.f32 	%f14, 0f4B400001;
	mov.f32 	%f15, 0f437C0000;
	fma.rm.f32 	%f16, %f13, %f15, %f14;
	add.f32 	%f17, %f16, 0fCB40007F;
	neg.f32 	%f18, %f17;
	fma.rn.f32 	%f19, %f11, 0f3FB8AA3B, %f18;
	fma.rn.f32 	%f20, %f11, 0f32A57060, %f19;
	mov.b32 	%r23, %f16;
	shl.b32 	%r24, %r23, 23;
	mov.b32 	%f21, %r24;
	ex2.approx.ftz.f32 	%f22, %f20;
	fma.rn.f32 	%f23, %f22, %f21, 0f3F800000;
	setp.lt.f32 	%p17, %f23, 0f00800000;
	mul.f32 	%f24, %f23, 0f4B000000;
	selp.f32 	%f25, %f24, %f23, %p17;
	selp.f32 	%f26, 0fC1B80000, 0f00000000, %p17;
	mov.b32 	%r25, %f25;
	add.s32 	%r26, %r25, -1059760811;
	and.b32  	%r27, %r26, -8388608;
	sub.s32 	%r28, %r25, %r27;
	mov.b32 	%f27, %r28;
	cvt.rn.f32.s32 	%f28, %r27;
	fma.rn.f32 	%f29, %f28, 0f34000000, %f26;
	add.f32 	%f30, %f27, 0fBF800000;
	fma.rn.f32 	%f31, %f30, 0fBE055027, 0f3E1039F6;
	fma.rn.f32 	%f32, %f31, %f30, 0fBDF8CDCC;
	fma.rn.f32 	%f33, %f32, %f30, 0f3E0F2955;
	fma.rn.f32 	%f34, %f33, %f30, 0fBE2AD8B9;
	fma.rn.f32 	%f35, %f34, %f30, 0f3E4CED0B;
	fma.rn.f32 	%f36, %f35, %f30, 0fBE7FFF22;
	fma.rn.f32 	%f37, %f36, %f30, 0f3EAAAA78;
	fma.rn.f32 	%f38, %f37, %f30, 0fBF000000;
	mul.f32 	%f39, %f30, %f38;
	fma.rn.f32 	%f40, %f39, %f30, %f30;
	fma.rn.f32 	%f41, %f29, 0f3F317218, %f40;
	setp.gt.u32 	%p18, %r25, 2139095039;
	fma.rn.f32 	%f42, %f25, 0f7F800000, 0f7F800000;
	selp.f32 	%f43, %f42, %f41, %p18;
	setp.eq.f32 	%p19, %f25, 0f00000000;
	neg.f32 	%f44, %f43;
	selp.f32 	%f85, 0f7F800000, %f44, %p19;
$L__BB164_2:
	add.s32 	%r4, %r3, 32;
	setp.ge.u32 	%p20, %r4, %r21;
	@%p20 bra 	$L__BB164_4;
	mul.wide.u32 	%rd6, %r4, 4;
	add.s64 	%rd7, %rd1, %rd6;
	ld.global.f32 	%f45, [%rd7];
	fma.rn.f32 	%f46, %f45, 0f3BBB989D, 0f3F000000;
	cvt.sat.f32.f32 	%f47, %f46;
	mov.f32 	%f48, 0f4B400001;
	mov.f32 	%f49, 0f437C0000;
	fma.rm.f32 	%f50, %f47, %f49, %f48;
	add.f32 	%f51, %f50, 0fCB40007F;
	neg.f32 	%f52, %f51;
	fma.rn.f32 	%f53, %f45, 0f3FB8AA3B, %f52;
	fma.rn.f32 	%f54, %f45, 0f32A57060, %f53;
	mov.b32 	%r29, %f50;
	shl.b32 	%r30, %r29, 23;
	mov.b32 	%f55, %r30;
	ex2.approx.ftz.f32 	%f56, %f54;
	fma.rn.f32 	%f57, %f56, %f55, 0f3F800000;
	setp.lt.f32 	%p21, %f57, 0f00800000;
	mul.f32 	%f58, %f57, 0f4B000000;
	selp.f32 	%f59, %f58, %f57, %p21;
	selp.f32 	%f60, 0fC1B80000, 0f00000000, %p21;
	mov.b32 	%r31, %f59;
	add.s32 	%r32, %r31, -1059760811;
	and.b32  	%r33, %r32, -8388608;
	sub.s32 	%r34, %r31, %r33;
	mov.b32 	%f61, %r34;
	cvt.rn.f32.s32 	%f62, %r33;
	fma.rn.f32 	%f63, %f62, 0f34000000, %f60;
	add.f32 	%f64, %f61, 0fBF800000;
	fma.rn.f32 	%f65, %f64, 0fBE055027, 0f3E1039F6;
	fma.rn.f32 	%f66, %f65, %f64, 0fBDF8CDCC;
	fma.rn.f32 	%f67, %f66, %f64, 0f3E0F2955;
	fma.rn.f32 	%f68, %f67, %f64, 0fBE2AD8B9;
	fma.rn.f32 	%f69, %f68, %f64, 0f3E4CED0B;
	fma.rn.f32 	%f70, %f69, %f64, 0fBE7FFF22;
	fma.rn.f32 	%f71, %f70, %f64, 0f3EAAAA78;
	fma.rn.f32 	%f72, %f71, %f64, 0fBF000000;
	mul.f32 	%f73, %f64, %f72;
	fma.rn.f32 	%f74, %f73, %f64, %f64;
	fma.rn.f32 	%f75, %f63, 0f3F317218, %f74;
	setp.gt.u32 	%p22, %r31, 2139095039;
	fma.rn.f32 	%f76, %f59, 0f7F800000, 0f7F800000;
	selp.f32 	%f77, %f76, %f75, %p22;
	setp.eq.f32 	%p23, %f59, 0f00000000;
	selp.f32 	%f78, 0fFF800000, %f77, %p23;
	sub.f32 	%f85, %f85, %f78;
$L__BB164_4:
	shl.b32 	%r35, %r1, 2;
	mov.u32 	%r36, __smem;
	add.s32 	%r37, %r36, %r35;
	st.shared.f32 	[%r37], %f85;
	barrier.sync 	0;
	barrier.sync 	0;
	barrier.sync 	0;
	barrier.sync 	0;
	setp.gt.u32 	%p24, %r1, 31;
	@%p24 bra 	$L__BB164_22;
	// begin inline asm
	activemask.b32 %r38;
	// end inline asm
	setp.ne.s32 	%p25, %r38, -1;
	@%p25 bra 	$L__BB164_7;
	mov.b32 	%r43, %f85;
	shfl.sync.down.b32	%r64|%p1, %r43, 16, 31, -1;
	bra.uni 	$L__BB164_8;
$L__BB164_7:
	// begin inline asm
	mov.u32 %r39, %laneid;
	// end inline asm
	fns.b32 	%r40, %r38, %r39, 17;
	setp.gt.u32 	%p26, %r40, 31;
	selp.b32 	%r41, %r39, %r40, %p26;
	mov.b32 	%r42, %f85;
	shfl.sync.idx.b32	%r64|%p2, %r42, %r41, 31, %r38;
$L__BB164_8:
	setp.eq.s32 	%p27, %r38, -1;
	mov.b32 	%f79, %r64;
	add.f32 	%f5, %f85, %f79;
	@%p27 bra 	$L__BB164_10;
	// begin inline asm
	mov.u32 %r44, %laneid;
	// end inline asm
	fns.b32 	%r45, %r38, %r44, 9;
	setp.gt.u32 	%p28, %r45, 31;
	selp.b32 	%r46, %r44, %r45, %p28;
	mov.b32 	%r47, %f5;
	shfl.sync.idx.b32	%r65|%p4, %r47, %r46, 31, %r38;
	bra.uni 	$L__BB164_11;
$L__BB164_10:
	mov.b32 	%r48, %f5;
	shfl.sync.down.b32	%r65|%p5, %r48, 8, 31, -1;
$L__BB164_11:
	setp.eq.s32 	%p29, %r38, -1;
	mov.b32 	%f80, %r65;
	add.f32 	%f6, %f5, %f80;
	@%p29 bra 	$L__BB164_13;
	// begin inline asm
	mov.u32 %r49, %laneid;
	// end inline asm
	fns.b32 	%r50, %r38, %r49, 5;
	setp.gt.u32 	%p30, %r50, 31;
	selp.b32 	%r51, %r49, %r50, %p30;
	mov.b32 	%r52, %f6;
	shfl.sync.idx.b32	%r66|%p7, %r52, %r51, 31, %r38;
	bra.uni 	$L__BB164_14;
$L__BB164_13:
	mov.b32 	%r53, %f6;
	shfl.sync.down.b32	%r66|%p8, %r53, 4, 31, -1;
$L__BB164_14:
	setp.eq.s32 	%p31, %r38, -1;
	mov.b32 	%f81, %r66;
	add.f32 	%f7, %f6, %f81;
	@%p31 bra 	$L__BB164_16;
	// begin inline asm
	mov.u32 %r54, %laneid;
	// end inline asm
	fns.b32 	%r55, %r38, %r54, 3;
	setp.gt.u32 	%p32, %r55, 31;
	selp.b32 	%r56, %r54, %r55, %p32;
	mov.b32 	%r57, %f7;
	shfl.sync.idx.b32	%r67|%p10, %r57, %r56, 31, %r38;
	bra.uni 	$L__BB164_17;
$L__BB164_16:
	mov.b32 	%r58, %f7;
	shfl.sync.down.b32	%r67|%p11, %r58, 2, 31, -1;
$L__BB164_17:
	setp.eq.s32 	%p33, %r38, -1;
	mov.b32 	%f82, %r67;
	add.f32 	%f8, %f7, %f82;
	@%p33 bra 	$L__BB164_19;
	// begin inline asm
	mov.u32 %r59, %laneid;
	// end inline asm
	fns.b32 	%r60, %r38, %r59, 2;
	setp.gt.u32 	%p34, %r60, 31;
	selp.b32 	%r61, %r59, %r60, %p34;
	mov.b32 	%r62, %f8;
	shfl.sync.idx.b32	%r68|%p13, %r62, %r61, 31, %r38;
	bra.uni 	$L__BB164_20;
$L__BB164_19:
	mov.b32 	%r63, %f8;
	shfl.sync.down.b32	%r68|%p14, %r63, 1, 31, -1;
$L__BB164_20:
	mov.b32 	%f83, %r68;
	add.f32 	%f9, %f8, %f83;
	setp.ne.s32 	%p35, %r1, 0;
	@%p35 bra 	$L__BB164_22;
	cvta.to.global.u64 	%rd8, %rd2;
	mul.wide.u32 	%rd9, %r2, 4;
	add.s64 	%rd10, %rd8, %rd9;
	st.global.f32 	[%rd10], %f9;
$L__BB164_22:
	ret;

}
	// .globl	_Z11reduceRegr5IfLj16EEvPT_S1_j
.visible .entry _Z11reduceRegr5IfLj16EEvPT_S1_j(
	.param .u64 .ptr .align 1 _Z11reduceRegr5IfLj16EEvPT_S1_j_param_0,
	.param .u64 .ptr .align 1 _Z11reduceRegr5IfLj16EEvPT_S1_j_param_1,
	.param .u32 _Z11reduceRegr5IfLj16EEvPT_S1_j_param_2
)
{
	.reg .pred 	%p<36>;
	.reg .b32 	%r<69>;
	.reg .b32 	%f<86>;
	.reg .b64 	%rd<11>;

	ld.param.u64 	%rd3, [_Z11reduceRegr5IfLj16EEvPT_S1_j_param_0];
	ld.param.u64 	%rd2, [_Z11reduceRegr5IfLj16EEvPT_S1_j_param_1];
	ld.param.u32 	%r21, [_Z11reduceRegr5IfLj16EEvPT_S1_j_param_2];
	cvta.to.global.u64 	%rd1, %rd3;
	mov.u32 	%r1, %tid.x;
	mov.u32 	%r2, %ctaid.x;
	shl.b32 	%r22, %r2, 5;
	add.s32 	%r3, %r22, %r1;
	setp.ge.u32 	%p16, %r3, %r21;
	mov.f32 	%f85, 0f00000000;
	@%p16 bra 	$L__BB165_2;
	mul.wide.u32 	%rd4, %r3, 4;
	add.s64 	%rd5, %rd1, %rd4;
	ld.global.f32 	%f11, [%rd5];
	fma.rn.f32 	%f12, %f11, 0f3BBB989D, 0f3F000000;
	cvt.sat.f32.f32 	%f13, %f12;
	mov.f32 	%f14, 0f4B400001;
	mov.f32 	%f15, 0f437C0000;
	fma.rm.f32 	%f16, %f13, %f15, %f14;
	add.f32 	%f17, %f16, 0fCB40007F;
	neg.f32 	%f18, %f17;
	fma.rn.f32 	%f19, %f11, 0f3FB8AA3B, %f18;
	fma.rn.f32 	%f20, %f11, 0f32A57060, %f19;
	mov.b32 	%r23, %f16;
	shl.b32 	%r24, %r23, 23;
	mov.b32 	%f21, %r24;
	ex2.approx.ftz.f32 	%f22, %f20;
	fma.rn.f32 	%f23, %f22, %f21, 0f3F800000;
	setp.lt.f32 	%p17, %f23, 0f00800000;
	mul.f32 	%f24, %f23, 0f4B000000;
	selp.f32 	%f25, %f24, %f23, %p17;
	selp.f32 	%f26, 0fC1B80000, 0f00000000, %p17;
	mov.b32 	%r25, %f25;
	add.s32 	%r26, %r25, -1059760811;
	and.b32  	%r27, %r26, -8388608;
	sub.s32 	%r28, %r25, %r27;
	mov.b32 	%f27, %r28;
	cvt.rn.f32.s32 	%f28, %r27;
	fma.rn.f32 	%f29, %f28, 0f34000000, %f26;
	add.f32 	%f30, %f27, 0fBF800000;
	fma.rn.f32 	%f31, %f30, 0fBE055027, 0f3E1039F6;
	fma.rn.f32 	%f32, %f31, %f30, 0fBDF8CDCC;
	fma.rn.f32 	%f33, %f32, %f30, 0f3E0F2955;
	fma.rn.f32 	%f34, %f33, %f30, 0fBE2AD8B9;
	fma.rn.f32 	%f35, %f34, %f30, 0f3E4CED0B;
	fma.rn.f32 	%f36, %f35, %f30, 0fBE7FFF22;
	fma.rn.f32 	%f37, %f36, %f30, 0f3EAAAA78;
	fma.rn.f32 	%f38, %f37, %f30, 0fBF000000;
	mul.f32 	%f39, %f30, %f38;
	fma.rn.f32 	%f40, %f39, %f30, %f30;
	fma.rn.f32 	%f41, %f29, 0f3F317218, %f40;
	setp.gt.u32 	%p18, %r25, 2139095039;
	fma.rn.f32 	%f42, %f25, 0f7F800000, 0f7F800000;
	selp.f32 	%f43, %f42, %f41, %p18;
	setp.eq.f32 	%p19, %f25, 0f00000000;
	neg.f32 	%f44, %f43;
	selp.f32 	%f85, 0f7F800000, %f44, %p19;
$L__BB165_2:
	add.s32 	%r4, %r3, 16;
	setp.ge.u32 	%p20, %r4, %r21;
	@%p20 bra 	$L__BB165_4;
	mul.wide.u32 	%rd6, %r4, 4;
	add.s64 	%rd7, %rd1, %rd6;
	ld.global.f32 	%f45, [%rd7];
	fma.rn.f32 	%f46, %f45, 0f3BBB989D, 0f3F000000;
	cvt.sat.f32.f32 	%f47, %f46;
	mov.f32 	%f48, 0f4B400001;
	mov.f32 	%f49, 0f437C0000;
	fma.rm.f32 	%f50, %f47, %f49, %f48;
	add.f32 	%f51, %f50, 0fCB40007F;
	neg.f32 	%f52, %f51;
	fma.rn.f32 	%f53, %f45, 0f3FB8AA3B, %f52;
	fma.rn.f32 	%f54, %f45, 0f32A57060, %f53;
	mov.b32 	%r29, %f50;
	shl.b32 	%r30, %r29, 23;
	mov.b32 	%f55, %r30;
	ex2.approx.ftz.f32 	%f56, %f54;
	fma.rn.f32 	%f57, %f56, %f55, 0f3F800000;
	setp.lt.f32 	%p21, %f57, 0f00800000;
	mul.f32 	%f58, %f57, 0f4B000000;
	selp.f32 	%f59, %f58, %f57, %p21;
	selp.f32 	%f60, 0fC1B80000, 0f00000000, %p21;
	mov.b32 	%r31, %f59;
	add.s32 	%r32, %r31, -1059760811;
	and.b32  	%r33, %r32, -8388608;
	sub.s32 	%r34, %r31, %r33;
	mov.b32 	%f61, %r34;
	cvt.rn.f32.s32 	%f62, %r33;
	fma.rn.f32 	%f63, %f62, 0f34000000, %f60;
	add.f32 	%f64, %f61, 0fBF800000;
	fma.rn.f32 	%f65, %f64, 0fBE055027, 0f3E1039F6;
	fma.rn.f32 	%f66, %f65, %f64, 0fBDF8CDCC;
	fma.rn.f32 	%f67, %f66, %f64, 0f3E0F2955;
	fma.rn.f32 	%f68, %f67, %f64, 0fBE2AD8B9;
	fma.rn.f32 	%f69, %f68, %f64, 0f3E4CED0B;
	fma.rn.f32 	%f70, %f69, %f64, 0fBE7FFF22;
	fma.rn.f32 	%f71, %f70, %f64, 0f3EAAAA78;
	fma.rn.f32 	%f72, %f71, %f64, 0fBF000000;
	mul.f32 	%f73, %f64, %f72;
	fma.rn.f32 	%f74, %f73, %f64, %f64;
	fma.rn.f32 	%f75, %f63, 0f3F317218, %f74;
	setp.gt.u32 	%p22, %r31, 2139095039;
	fma.rn.f32 	%f76, %f59, 0f7F800000, 0f7F800000;
	selp.f32 	%f77, %f76, %f75, %p22;
	setp.eq.f32 	%p23, %f59, 0f00000000;
	selp.f32 	%f78, 0fFF800000, %f77, %p23;
	sub.f32 	%f85, %f85, %f78;
$L__BB165_4:
	shl.b32 	%r35, %r1, 2;
	mov.u32 	%r36, __smem;
	add.s32 	%r37, %r36, %r35;
	st.shared.f32 	[%r37], %f85;
	barrier.sync 	0;
	barrier.sync 	0;
	barrier.sync 	0;
	barrier.sync 	0;
	setp.gt.u32 	%p24, %r1, 31;
	@%p24 bra 	$L__BB165_22;
	// begin inline asm
	activemask.b32 %r38;
	// end inline asm
	setp.ne.s32 	%p25, %r38, -1;
	@%p25 bra 	$L__BB165_7;
	mov.b32 	%r43, %f85;
	shfl.sync.down.b32	%r64|%p1, %r43, 16, 31, -1;
	bra.uni 	$L__BB165_8;
$L__BB165_7:
	// begin inline asm
	mov.u32 %r39, %laneid;
	// end inline asm
	fns.b32 	%r40, %r38, %r39, 17;
	setp.gt.u32 	%p26, %r40, 31;
	selp.b32 	%r41, %r39, %r40, %p26;
	mov.b32 	%r42, %f85;
	shfl.sync.idx.b32	%r64|%p2, %r42, %r41, 31, %r38;
$L__BB165_8:
	setp.eq.s32 	%p27, %r38, -1;
	mov.b32 	%f79, %r64;
	add.f32 	%f5, %f85, %f79;
	@%p27 bra 	$L__BB165_10;
	// begin inline asm
	mov.u32 %r44, %laneid;
	// end inline asm
	fns.b32 	%r45, %r38, %r44, 9;
	setp.gt.u32 	%p28, %r45, 31;
	selp.b32 	%r46, %r44, %r45, %p28;
	mov.b32 	%r47, %f5;
	shfl.sync.idx.b32	%r65|%p4, %r47, %r46, 31, %r38;
	bra.uni 	$L__BB165_11;
$L__BB165_10:
	mov.b32 	%r48, %f5;
	shfl.sync.down.b32	%r65|%p5, %r48, 8, 31, -1;
$L__BB165_11:
	setp.eq.s32 	%p29, %r38, -1;
	mov.b32 	%f80, %r65;
	add.f32 	%f6, %f5, %f80;
	@%p29 bra 	$L__BB165_13;
	// begin inline asm
	mov.u32 %r49, %laneid;
	// end inline asm
	fns.b32 	%r50, %r38, %r49, 5;
	setp.gt.u32 	%p30, %r50, 31;
	selp.b32 	%r51, %r49, %r50, %p30;
	mov.b32 	%r52, %f6;
	shfl.sync.idx.b32	%r66|%p7, %r52, %r51, 31, %r38;
	bra.uni 	$L__BB165_14;
$L__BB165_13:
	mov.b32 	%r53, %f6;
	shfl.sync.down.b32	%r66|%p8, %r53, 4, 31, -1;
$L__BB165_14:
	setp.eq.s32 	%p31, %r38, -1;
	mov.b32 	%f81, %r66;
	add.f32 	%f7, %f6, %f81;
	@%p31 bra 	$L__BB165_16;
	// begin inline asm
	mov.u32 %r54, %laneid;
	// end inline asm
	fns.b32 	%r55, %r38, %r54, 3;
	setp.gt.u32 	%p32, %r55, 31;
	selp.b32 	%r56, %r54, %r55, %p32;
	mov.b32 	%r57, %f7;
	shfl.sync.idx.b32	%r67|%p10, %r57, %r56, 31, %r38;
	bra.uni 	$L__BB165_17;
$L__BB165_16:
	mov.b32 	%r58, %f7;
	shfl.sync.down.b32	%r67|%p11, %r58, 2, 31, -1;
$L__BB165_17:
	setp.eq.s32 	%p33, %r38, -1;
	mov.b32 	%f82, %r67;
	add.f32 	%f8, %f7, %f82;
	@%p33 bra 	$L__BB165_19;
	// begin inline asm
	mov.u32 %r59, %laneid;
	// end inline asm
	fns.b32 	%r60, %r38, %r59, 2;
	setp.gt.u32 	%p34, %r60, 31;
	selp.b32 	%r61, %r59, %r60, %p34;
	mov.b32 	%r62, %f8;
	shfl.sync.idx.b32	%r68|%p13, %r62, %r61, 31, %r38;
	bra.uni 	$L__BB165_20;
$L__BB165_19:
	mov.b32 	%r63, %f8;
	shfl.sync.down.b32	%r68|%p14, %r63, 1, 31, -1;
$L__BB165_20:
	mov.b32 	%f83, %r68;
	add.f32 	%f9, %f8, %f83;
	setp.ne.s32 	%p35, %r1, 0;
	@%p35 bra 	$L__BB165_22;
	cvta.to.global.u64 	%rd8, %rd2;
	mul.wide.u32 	%rd9, %r2, 4;
	add.s64 	%rd10, %rd8, %rd9;
	st.global.f32 	[%rd10], %f9;
$L__BB165_22:
	ret;

}
	// .globl	_Z11reduceRegr5IfLj8EEvPT_S1_j
.visible .entry _Z11reduceRegr5IfLj8EEvPT_S1_j(
	.param .u64 .ptr .align 1 _Z11reduceRegr5IfLj8EEvPT_S1_j_param_0,
	.param .u64 .ptr .align 1 _Z11reduceRegr5IfLj8EEvPT_S1_j_param_1,
	.param .u32 _Z11reduceRegr5IfLj8EEvPT_S1_j_param_2
)
{
	.reg .pred 	%p<36>;
	.reg .b32 	%r<69>;
	.reg .b32 	%f<86>;
	.reg .b64 	%rd<11>;

	ld.param.u64 	%rd3, [_Z11reduceRegr5IfLj8EEvPT_S1_j_param_0];
	ld.param.u64 	%rd2, [_Z11reduceRegr5IfLj8EEvPT_S1_j_param_1];
	ld.param.u32 	%r21, [_Z11reduceRegr5IfLj8EEvPT_S1_j_param_2];
	cvta.to.global.u64 	%rd1, %rd3;
	mov.u32 	%r1, %tid.x;
	mov.u32 	%r2, %ctaid.x;
	shl.b32 	%r22, %r2, 4;
	add.s32 	%r3, %r22, %r1;
	setp.ge.u32 	%p16, %r3, %r21;
	mov.f32 	%f85, 0f00000000;
	@%p16 bra 	$L__BB166_2;
	mul.wide.u32 	%rd4, %r3, 4;
	add.s64 	%rd5, %rd1, %rd4;
	ld.global.f32 	%f11, [%rd5];
	fma.rn.f32 	%f12, %f11, 0f3BBB989D, 0f3F000000;
	cvt.sat.f32.f32 	%f13, %f12;
	mov.f32 	%f14, 0f4B400001;
	mov.f32 	%f15, 0f437C0000;
	fma.rm.f32 	%f16, %f13, %f15, %f14;
	add.f32 	%f17, %f16, 0fCB40007F;
	neg.f32 	%f18, %f17;
	fma.rn.f32 	%f19, %f11, 0f3FB8AA3B, %f18;
	fma.rn.f32 	%f20, %f11, 0f32A57060, %f19;
	mov.b32 	%r23, %f16;
	shl.b32 	%r24, %r23, 23;
	mov.b32 	%f21, %r24;
	ex2.approx.ftz.f32 	%f22, %f20;
	fma.rn.f32 	%f23, %f22, %f21, 0f3F800000;
	setp.lt.f32 	%p17, %f23, 0f00800000;
	mul.f32 	%f24, %f23, 0f4B000000;
	selp.f32 	%f25, %f24, %f23, %p17;
	selp.f32 	%f26, 0fC1B80000, 0f00000000, %p17;
	mov.b32 	%r25, %f25;
	add.s32 	%r26, %r25, -1059760811;
	and.b32  	%r27, %r26, -8388608;
	sub.s32 	%r28, %r25, %r27;
	mov.b32 	%f27, %r28;
	cvt.rn.f32.s32 	%f28, %r27;
	fma.rn.f32 	%f29, %f28, 0f34000000, %f26;
	add.f32 	%f30, %f27, 0fBF800000;
	fma.rn.f32 	%f31, %f30, 0fBE055027, 0f3E1039F6;
	fma.rn.f32 	%f32, %f31, %f30, 0fBDF8CDCC;
	fma.rn.f32 	%f33, %f32, %f30, 0f3E0F2955;
	fma.rn.f32 	%f34, %f33, %f30, 0fBE2AD8B9;
	fma.rn.f32 	%f35, %f34, %f30, 0f3E4CED0B;
	fma.rn.f32 	%f36, %f35, %f30, 0fBE7FFF22;
	fma.rn.f32 	%f37, %f36, %f30, 0f3EAAAA78;
	fma.rn.f32 	%f38, %f37, %f30, 0fBF000000;
	mul.f32 	%f39, %f30, %f38;
	fma.rn.f32 	%f40, %f39, %f30, %f30;
	fma.rn.f32 	%f41, %f29, 0f3F317218, %f40;
	setp.gt.u32 	%p18, %r25, 2139095039;
	fma.rn.f32 	%f42, %f25, 0f7F800000, 0f7F800000;
	selp.f32 	%f43, %f42, %f41, %p18;
	setp.eq.f32 	%p19, %f25, 0f00000000;
	neg.f32 	%f44, %f43;
	selp.f32 	%f85, 0f7F800000, %f44, %p19;
$L__BB166_2:
	add.s32 	%r4, %r3, 8;
	setp.ge.u32 	%p20, %r4, %r21;
	@%p20 bra 	$L__BB166_4;
	mul.wide.u32 	%rd6, %r4, 4;
	add.s64 	%rd7, %rd1, %rd6;
	ld.global.f32 	%f45, [%rd7];
	fma.rn.f32 	%f46, %f45, 0f3BBB989D, 0f3F000000;
	cvt.sat.f32.f32 	%f47, %f46;
	mov.f32 	%f48, 0f4B400001;
	mov.f32 	%f49, 0f437C0000;
	fma.rm.f32 	%f50, %f47, %f49, %f48;
	add.f32 	%f51, %f50, 0fCB40007F;
	neg.f32 	%f52, %f51;
	fma.rn.f32 	%f53, %f45, 0f3FB8AA3B, %f52;
	fma.rn.f32 	%f54, %f45, 0f32A57060, %f53;
	mov.b32 	%r29, %f50;
	shl.b32 	%r30, %r29, 23;
	mov.b32 	%f55, %r30;
	ex2.approx.ftz.f32 	%f56, %f54;
	fma.rn.f32 	%f57, %f56, %f55, 0f3F800000;
	setp.lt.f32 	%p21, %f57, 0f00800000;
	mul.f32 	%f58, %f57, 0f4B000000;
	selp.f32 	%f59, %f58, %f57, %p21;
	selp.f32 	%f60, 0fC1B80000, 0f00000000, %p21;
	mov.b32 	%r31, %f59;
	add.s32 	%r32, %r31, -1059760811;
	and.b32  	%r33, %r32, -8388608;
	sub.s32 	%r34, %r31, %r33;
	mov.b32 	%f61, %r34;
	cvt.rn.f32.s32 	%f62, %r33;
	fma.rn.f32 	%f63, %f62, 0f34000000, %f60;
	add.f32 	%f64, %f61, 0fBF800000;
	fma.rn.f32 	%f65, %f64, 0fBE055027, 0f3E1039F6;
	fma.rn.f32 	%f66, %f65, %f64, 0fBDF8CDCC;
	fma.rn.f32 	%f67, %f66, %f64, 0f3E0F2955;
	fma.rn.f32 	%f68, %f67, %f64, 0fBE2AD8B9;
	fma.rn.f32 	%f69, %f68, %f64, 0f3E4CED0B;
	fma.rn.f32 	%f70, %f69, %f64, 0fBE7FFF22;
	fma.rn.f32 	%f71, %f70, %f64, 0f3EAAAA78;
	fma.rn.f32 	%f72, %f71, %f64, 0fBF000000;
	mul.f32 	%f73, %f64, %f72;
	fma.rn.f32 	%f74, %f73, %f64, %f64;
	fma.rn.f32 	%f75, %f63, 0f3F317218, %f74;
	setp.gt.u32 	%p22, %r31, 2139095039;
	fma.rn.f32 	%f76, %f59, 0f7F800000, 0f7F800000;
	selp.f32 	%f77, %f76, %f75, %p22;
	setp.eq.f32 	%p23, %f59, 0f00000000;
	selp.f32 	%f78, 0fFF800000, %f77, %p23;
	sub.f32 	%f85, %f85, %f78;
$L__BB166_4:
	shl.b32 	%r35, %r1, 2;
	mov.u32 	%r36, __smem;
	add.s32 	%r37, %r36, %r35;
	st.shared.f32 	[%r37], %f85;
	barrier.sync 	0;
	barrier.sync 	0;
	barrier.sync 	0;
	barrier.sync 	0;
	setp.gt.u32 	%p24, %r1, 31;
	@%p24 bra 	$L__BB166_22;
	// begin inline asm
	activemask.b32 %r38;
	// end inline asm
	setp.ne.s32 	%p25, %r38, -1;
	@%p25 bra 	$L__BB166_7;
	mov.b32 	%r43, %f85;
	shfl.sync.down.b32	%r64|%p1, %r43, 16, 31, -1;
	bra.uni 	$L__BB166_8;
$L__BB166_7:
	// begin inline asm
	mov.u32 %r39, %laneid;
	// end inline asm
	fns.b32 	%r40, %r38, %r39, 17;
	setp.gt.u32 	%p26, %r40, 31;
	selp.b32 	%r41, %r39, %r40, %p26;
	mov.b32 	%r42, %f85;
	shfl.sync.idx.b32	%r64|%p2, %r42, %r41, 31, %r38;
$L__BB166_8:
	setp.eq.s32 	%p27, %r38, -1;
	mov.b32 	%f79, %r64;
	add.f32 	%f5, %f85, %f79;
	@%p27 bra 	$L__BB166_10;
	// begin inline asm
	mov.u32 %r44, %laneid;
	// end inline asm
	fns.b32 	%r45, %r38, %r44, 9;
	setp.gt.u32 	%p28, %r45, 31;
	selp.b32 	%r46, %r44, %r45, %p28;
	mov.b32 	%r47, %f5;
	shfl.sync.idx.b32	%r65|%p4, %r47, %r46, 31, %r38;
	bra.uni 	$L__BB166_11;
$L__BB166_10:
	mov.b32 	%r48, %f5;
	shfl.sync.down.b32	%r65|%p5, %r48, 8, 31, -1;
$L__BB166_11:
	setp.eq.s32 	%p29, %r38, -1;
	mov.b32 	%f80, %r65;
	add.f32 	%f6, %f5, %f80;
	@%p29 bra 	$L__BB166_13;
	// begin inline asm
	mov.u32 %r49, %laneid;
	// end inline asm
	fns.b32 	%r50, %r38, %r49, 5;
	setp.gt.u32 	%p30, %r50, 31;
	selp.b32 	%r51, %r49, %r50, %p30;
	mov.b32 	%r52, %f6;
	shfl.sync.idx.b32	%r66|%p7, %r52, %r51, 31, %r38;
	bra.uni 	$L__BB166_14;
$L__BB166_13:
	mov.b32 	%r53, %f6;
	shfl.sync.down.b32	%r66|%p8, %r53, 4, 31, -1;
$L__BB166_14:
	setp.eq.s32 	%p31, %r38, -1;
	mov.b32 	%f81, %r66;
	add.f32 	%f7, %f6, %f81;
	@%p31 bra 	$L__BB166_16;
	// begin inline asm
	mov.u32 %r54, %laneid;
	// end inline asm
	fns.b32 	%r55, %r38, %r54, 3;
	setp.gt.u32 	%p32, %r55, 31;
	selp.b32 	%r56, %r54, %r55, %p32;
	mov.b32 	%r57, %f7;
	shfl.sync.idx.b32	%r67|%p10, %r57, %r56, 31, %r38;
	bra.uni 	$L__BB166_17;
$L__BB166_16:
	mov.b32 	%r58, %f7;
	shfl.sync.down.b32	%r67|%p11, %r58, 2, 31, -1;
$L__BB166_17:
	setp.eq.s32 	%p33, %r38, -1;
	mov.b32 	%f82, %r67;
	add.f32 	%f8, %f7, %f82;
	@%p33 bra 	$L__BB166_19;
	// begin inline asm
	mov.u32 %r59, %laneid;
	// end inline asm
	fns.b32 	%r60, %r38, %r59, 2;
	setp.gt.u32 	%p34, %r60, 31;
	selp.b32 	%r61, %r59, %r60, %p34;
	mov.b32 	%r62, %f8;
	shfl.sync.idx.b32	%r68|%p13, %r62, %r61, 31, %r38;
	bra.uni 	$L__BB166_20;
$L__BB166_19:
	mov.b32 	%r63, %f8;
	shfl.sync.down.b32	%r68|%p14, %r63, 1, 31, -1;
$L__BB166_20:
	mov.b32 	%f83, %r68;
	add.f32 	%f9, %f8, %f83;
	setp.ne.s32 	%p35, %r1, 0;
	@%p35 bra 	$L__BB166_22;
	cvta.to.global.u64 	%rd8, %rd2;
	mul.wide.u32 	%rd9, %r2, 4;
	add.s64 	%rd10, %rd8, %rd9;
	st.global.f32 	[%rd10], %f9;
$L__BB166_22:
	ret;

}
	// .globl	_Z11reduceRegr5IfLj4EEvPT_S1_j
.visible .entry _Z11reduceRegr5IfLj4EEvPT_S1_j(
	.param .u64 .ptr .align 1 _Z11reduceRegr5IfLj4EEvPT_S1_j_param_0,
	.param .u64 .ptr .align 1 _Z11reduceRegr5IfLj4EEvPT_S1_j_param_1,
	.param .u32 _Z11reduceRegr5IfLj4EEvPT_S1_j_param_2
)
{
	.reg .pred 	%p<36>;
	.reg .b32 	%r<69>;
	.reg .b32 	%f<86>;
	.reg .b64 	%rd<11>;

	ld.param.u64 	%rd3, [_Z11reduceRegr5IfLj4EEvPT_S1_j_param_0];
	ld.param.u64 	%rd2, [_Z11reduceRegr5IfLj4EEvPT_S1_j_param_1];
	ld.param.u32 	%r21, [_Z11reduceRegr5IfLj4EEvPT_S1_j_param_2];
	cvta.to.global.u64 	%rd1, %rd3;
	mov.u32 	%r1, %tid.x;
	mov.u32 	%r2, %ctaid.x;
	shl.b32 	%r22, %r2, 3;
	add.s32 	%r3, %r22, %r1;
	setp.ge.u32 	%p16, %r3, %r21;
	mov.f32 	%f85, 0f00000000;
	@%p16 bra 	$L__BB167_2;
	mul.wide.u32 	%rd4, %r3, 4;
	add.s64 	%rd5, %rd1, %rd4;
	ld.global.f32 	%f11, [%rd5];
	fma.rn.f32 	%f12, %f11, 0f3BBB989D, 0f3F000000;
	cvt.sat.f32.f32 	%f13, %f12;
	mov.f32 	%f14, 0f4B400001;
	mov.f32 	%f15, 0f437C0000;
	fma.rm.f32 	%f16, %f13, %f15, %f14;
	add.f32 	%f17, %f16, 0fCB40007F;
	neg.f32 	%f18, %f17;
	fma.rn.f32 	%f19, %f11, 0f3FB8AA3B, %f18;
	fma.rn.f32 	%f20, %f11, 0f32A57060, %f19;
	mov.b32 	%r23, %f16;
	shl.b32 	%r24, %r23, 23;
	mov.b32 	%f21, %r24;
	ex2.approx.ftz.f32 	%f22, %f20;
	fma.rn.f32 	%f23, %f22, %f21, 0f3F800000;
	setp.lt.f32 	%p17, %f23, 0f00800000;
	mul.f32 	%f24, %f23, 0f4B000000;
	selp.f32 	%f25, %f24, %f23, %p17;
	selp.f32 	%f26, 0fC1B80000, 0f00000000, %p17;
	mov.b32 	%r25, %f25;
	add.s32 	%r26, %r25, -1059760811;
	and.b32  	%r27, %r26, -8388608;
	sub.s32 	%r28, %r25, %r27;
	mov.b32 	%f27, %r28;
	cvt.rn.f32.s32 	%f28, %r27;
	fma.rn.f32 	%f29, %f28, 0f34000000, %f26;
	add.f32 	%f30, %f27, 0fBF800000;
	fma.rn.f32 	%f31, %f30, 0fBE055027, 0f3E1039F6;
	fma.rn.f32 	%f32, %f31, %f30, 0fBDF8CDCC;
	fma.rn.f32 	%f33, %f32, %f30, 0f3E0F2955;
	fma.rn.f32 	%f34, %f33, %f30, 0fBE2AD8B9;
	fma.rn.f32 	%f35, %f34, %f30, 0f3E4CED0B;
	fma.rn.f32 	%f36, %f35, %f30, 0fBE7FFF22;
	fma.rn.f32 	%f37, %f36, %f30, 0f3EAAAA78;
	fma.rn.f32 	%f38, %f37, %f30, 0fBF000000;
	mul.f32 	%f39, %f30, %f38;
	fma.rn.f32 	%f40, %f39, %f30, %f30;
	fma.rn.f32 	%f41, %f29, 0f3F317218, %f40;
	setp.gt.u32 	%p18, %r25, 2139095039;
	fma.rn.f32 	%f42, %f25, 0f7F800000, 0f7F800000;
	selp.f32 	%f43, %f42, %f41, %p18;
	setp.eq.f32 	%p19, %f25, 0f00000000;
	neg.f32 	%f44, %f43;
	selp.f32 	%f85, 0f7F800000, %f44, %p19;
$L__BB167_2:
	add.s32 	%r4, %r3, 4;
	setp.ge.u32 	%p20, %r4, %r21;
	@%p20 bra 	$L__BB167_4;
	mul.wide.u32 	%rd6, %r4, 4;
	add.s64 	%rd7, %rd1, %rd6;
	ld.global.f32 	%f45, [%rd7];
	fma.rn.f32 	%f46, %f45, 0f3BBB989D, 0f3F000000;
	cvt.sat.f32.f32 	%f47, %f46;
	mov.f32 	%f48, 0f4B400001;
	mov.f32 	%f49, 0f437C0000;
	fma.rm.f32 	%f50, %f47, %f49, %f48;
	add.f32 	%f51, %f50, 0fCB40007F;
	neg.f32 	%f52, %f51;
	fma.rn.f32 	%f53, %f45, 0f3FB8AA3B, %f52;
	fma.rn.f32 	%f54, %f45, 0f32A57060, %f53;
	mov.b32 	%r29, %f50;
	shl.b32 	%r30, %r29, 23;
	mov.b32 	%f55, %r30;
	ex2.approx.ftz.f32 	%f56, %f54;
	fma.rn.f32 	%f57, %f56, %f55, 0f3F800000;
	setp.lt.f32 	%p21, %f57, 0f00800000;
	mul.f32 	%f58, %f57, 0f4B000000;
	selp.f32 	%f59, %f58, %f57, %p21;
	selp.f32 	%f60, 0fC1B80000, 0f00000000, %p21;
	mov.b32 	%r31, %f59;
	add.s32 	%r32, %r31, -1059760811;
	and.b32  	%r33, %r32, -8388608;
	sub.s32 	%r34, %r31, %r33;
	mov.b32 	%f61, %r34;
	cvt.rn.f32.s32 	%f62, %r33;
	fma.rn.f32 	%f63, %f62, 0f34000000, %f60;
	add.f32 	%f64, %f61, 0fBF800000;
	fma.rn.f32 	%f65, %f64, 0fBE055027, 0f3E1039F6;
	fma.rn.f32 	%f66, %f65, %f64, 0fBDF8CDCC;
	fma.rn.f32 	%f67, %f66, %f64, 0f3E0F2955;
	fma.rn.f32 	%f68, %f67, %f64, 0fBE2AD8B9;
	fma.rn.f32 	%f69, %f68, %f64, 0f3E4CED0B;
	fma.rn.f32 	%f70, %f69, %f64, 0fBE7FFF22;
	fma.rn.f32 	%f71, %f70, %f64, 0f3EAAAA78;
	fma.rn.f32 	%f72, %f71, %f64, 0fBF000000;
	mul.f32 	%f73, %f64, %f72;
	fma.rn.f32 	%f74, %f73, %f64, %f64;
	fma.rn.f32 	%f75, %f63, 0f3F317218, %f74;
	setp.gt.u32 	%p22, %r31, 2139095039;
	fma.rn.f32 	%f76, %f59, 0f7F800000, 0f7F800000;
	selp.f32 	%f77, %f76, %f75, %p22;
	setp.eq.f32 	%p23, %f59, 0f00000000;
	selp.f32 	%f78, 0fFF800000, %f77, %p23;
	sub.f32 	%f85, %f85, %f78;
$L__BB167_4:
	shl.b32 	%r35, %r1, 2;
	mov.u32 	%r36, __smem;
	add.s32 	%r37, %r36, %r35;
	st.shared.f32 	[%r37], %f85;
	barrier.sync 	0;
	barrier.sync 	0;
	barrier.sync 	0;
	barrier.sync 	0;
	setp.gt.u32 	%p24, %r1, 31;
	@%p24 bra 	$L__BB167_22;
	// begin inline asm
	activemask.b32 %r38;
	// end inline asm
	setp.ne.s32 	%p25, %r38, -1;
	@%p25 bra 	$L__BB167_7;
	mov.b32 	%r43, %f85;
	shfl.sync.down.b32	%r64|%p1, %r43, 16, 31, -1;
	bra.uni 	$L__BB167_8;
$L__BB167_7:
	// begin inline asm
	mov.u32 %r39, %laneid;
	// end inline asm
	fns.b32 	%r40, %r38, %r39, 17;
	setp.gt.u32 	%p26, %r40, 31;
	selp.b32 	%r41, %r39, %r40, %p26;
	mov.b32 	%r42, %f85;
	shfl.sync.idx.b32	%r64|%p2, %r42, %r41, 31, %r38;
$L__BB167_8:
	setp.eq.s32 	%p27, %r38, -1;
	mov.b32 	%f79, %r64;
	add.f32 	%f5, %f85, %f79;
	@%p27 bra 	$L__BB167_10;
	// begin inline asm
	mov.u32 %r44, %laneid;
	// end inline asm
	fns.b32 	%r45, %r38, %r44, 9;
	setp.gt.u32 	%p28, %r45, 31;
	selp.b32 	%r46, %r44, %r45, %p28;
	mov.b32 	%r47, %f5;
	shfl.sync.idx.b32	%r65|%p4, %r47, %r46, 31, %r38;
	bra.uni 	$L__BB167_11;
$L__BB167_10:
	mov.b32 	%r48, %f5;
	shfl.sync.down.b32	%r65|%p5, %r48, 8, 31, -1;
$L__BB167_11:
	setp.eq.s32 	%p29, %r38, -1;
	mov.b32 	%f80, %r65;
	add.f32 	%f6, %f5, %f80;
	@%p29 bra 	$L__BB167_13;
	// begin inline asm
	mov.u32 %r49, %laneid;
	// end inline asm
	fns.b32 	%r50, %r38, %r49, 5;
	setp.gt.u32 	%p30, %r50, 31;
	selp.b32 	%r51, %r49, %r50, %p30;
	mov.b32 	%r52, %f6;
	shfl.sync.idx.b32	%r66|%p7, %r52, %r51, 31, %r38;
	bra.uni 	$L__BB167_14;
$L__BB167_13:
	mov.b32 	%r53, %f6;
	shfl.sync.down.b32	%r66|%p8, %r53, 4, 31, -1;
$L__BB167_14:
	setp.eq.s32 	%p31, %r38, -1;
	mov.b32 	%f81, %r66;
	add.f32 	%f7, %f6, %f81;
	@%p31 bra 	$L__BB167_16;
	// begin inline asm
	mov.u32 %r54, %laneid;
	// end inline asm
	fns.b32 	%r55, %r38, %r54, 3;
	setp.gt.u32 	%p32, %r55, 31;
	selp.b32 	%r56, %r54, %r55, %p32;
	mov.b32 	%r57, %f7;
	shfl.sync.idx.b32	%r67|%p10, %r57, %r56, 31, %r38;
	bra.uni 	$L__BB167_17;
$L__BB167_16:
	mov.b32 	%r58, %f7;
	shfl.sync.down.b32	%r67|%p11, %r58, 2, 31, -1;
$L__BB167_17:
	setp.eq.s32 	%p33, %r38, -1;
	mov.b32 	%f82, %r67;
	add.f32 	%f8, %f7, %f82;
	@%p33 bra 	$L__BB167_19;
	// begin inline asm
	mov.u32 %r59, %laneid;
	// end inline asm
	fns.b32 	%r60, %r38, %r59, 2;
	setp.gt.u32 	%p34, %r60, 31;
	selp.b32 	%r61, %r59, %r60, %p34;
	mov.b32 	%r62, %f8;
	shfl.sync.idx.b32	%r68|%p13, %r62, %r61, 31, %r38;
	bra.uni 	$L__BB167_20;
$L__BB167_19:
	mov.b32 	%r63, %f8;
	shfl.sync.down.b32	%r68|%p14, %r63, 1, 31, -1;
$L__BB167_20:
	mov.b32 	%f83, %r68;
	add.f32 	%f9, %f8, %f83;
	setp.ne.s32 	%p35, %r1, 0;
	@%p35 bra 	$L__BB167_22;
	cvta.to.global.u64 	%rd8, %rd2;
	mul.wide.u32 	%rd9, %r2, 4;
	add.s64 	%rd10, %rd8, %rd9;
	st.global.f32 	[%rd10], %f9;
$L__BB167_22:
	ret;

}
	// .globl	_Z11reduceRegr5IfLj2EEvPT_S1_j
.visible .entry _Z11reduceRegr5IfLj2EEvPT_S1_j(
	.param .u64 .ptr .align 1 _Z11reduceRegr5IfLj2EEvPT_S1_j_param_0,
	.param .u64 .ptr .align 1 _Z11reduceRegr5IfLj2EEvPT_S1_j_param_1,
	.param .u32 _Z11reduceRegr5IfLj2EEvPT_S1_j_param_2
)
{
	.reg .pred 	%p<36>;
	.reg .b32 	%r<69>;
	.reg .b32 	%f<86>;
	.reg .b64 	%rd<11>;

	ld.param.u64 	%rd3, [_Z11reduceRegr5IfLj2EEvPT_S1_j_param_0];
	ld.param.u64 	%rd2, [_Z11reduceRegr5IfLj2EEvPT_S1_j_param_1];
	ld.param.u32 	%r21, [_Z11reduceRegr5IfLj2EEvPT_S1_j_param_2];
	cvta.to.global.u64 	%rd1, %rd3;
	mov.u32 	%r1, %tid.x;
	mov.u32 	%r2, %ctaid.x;
	shl.b32 	%r22, %r2, 2;
	add.s32 	%r3, %r22, %r1;
	setp.ge.u32 	%p16, %r3, %r21;
	mov.f32 	%f85, 0f00000000;
	@%p16 bra 	$L__BB168_2;
	mul.wide.u32 	%rd4, %r3, 4;
	add.s64 	%rd5, %rd1, %rd4;
	ld.global.f32 	%f11, [%rd5];
	fma.rn.f32 	%f12, %f11, 0f3BBB989D, 0f3F000000;
	cvt.sat.f32.f32 	%f13, %f12;
	mov.f32 	%f14, 0f4B400001;
	mov.f32 	%f15, 0f437C0000;
	fma.rm.f32 	%f16, %f13, %f15, %f14;
	add.f32 	%f17, %f16, 0fCB40007F;
	neg.f32 	%f18, %f17;
	fma.rn.f32 	%f19, %f11, 0f3FB8AA3B, %f18;
	fma.rn.f32 	%f20, %f11, 0f32A57060, %f19;
	mov.b32 	%r23, %f16;
	shl.b32 	%r24, %r23, 23;
	mov.b32 	%f21, %r24;
	ex2.approx.ftz.f32 	%f22, %f20;
	fma.rn.f32 	%f23, %f22, %f21, 0f3F800000;
	setp.lt.f32 	%p17, %f23, 0f00800000;
	mul.f32 	%f24, %f23, 0f4B000000;
	selp.f32 	%f25, %f24, %f23, %p17;
	selp.f32 	%f26, 0fC1B80000, 0f00000000, %p17;
	mov.b32 	%r25, %f25;
	add.s32 	%r26, %r25, -1059760811;
	and.b32  	%r27, %r26, -8388608;
	sub.s32 	%r28, %r25, %r27;
	mov.b32 	%f27, %r28;
	cvt.rn.f32.s32 	%f28, %r27;
	fma.rn.f32 	%f29, %f28, 0f34000000, %f26;
	add.f32 	%f30, %f27, 0fBF800000;
	fma.rn.f32 	%f31, %f30, 0fBE055027, 0f3E1039F6;
	fma.rn.f32 	%f32, %f31, %f30, 0fBDF8CDCC;
	fma.rn.f32 	%f33, %f32, %f30, 0f3E0F2955;
	fma.rn.f32 	%f34, %f33, %f30, 0fBE2AD8B9;
	fma.rn.f32 	%f35, %f34, %f30, 0f3E4CED0B;
	fma.rn.f32 	%f36, %f35, %f30, 0fBE7FFF22;
	fma.rn.f32 	%f37, %f36, %f30, 0f3EAAAA78;
	fma.rn.f32 	%f38, %f37, %f30, 0fBF000000;
	mul.f32 	%f39, %f30, %f38;
	fma.rn.f32 	%f40, %f39, %f30, %f30;
	fma.rn.f32 	%f41, %f29, 0f3F317218, %f40;
	setp.gt.u32 	%p18, %r25, 2139095039;
	fma.rn.f32 	%f42, %f25, 0f7F800000, 0f7F800000;
	selp.f32 	%f43, %f42, %f41, %p18;
	setp.eq.f32 	%p19, %f25, 0f00000000;
	neg.f32 	%f44, %f43;
	selp.f32 	%f85, 0f7F800000, %f44, %p19;
$L__BB168_2:
	add.s32 	%r4, %r3, 2;
	setp.ge.u32 	%p20, %r4, %r21;
	@%p20 bra 	$L__BB168_4;
	mul.wide.u32 	%rd6, %r4, 4;
	add.s64 	%rd7, %rd1, %rd6;
	ld.global.f32 	%f45, [%rd7];
	fma.rn.f32 	%f46, %f45, 0f3BBB989D, 0f3F000000;
	cvt.sat.f32.f32 	%f47, %f46;
	mov.f32 	%f48, 0f4B400001;
	mov.f32 	%f49, 0f437C0000;
	fma.rm.f32 	%f50, %f47, %f49, %f48;
	add.f32 	%f51, %f50, 0fCB40007F;
	neg.f32 	%f52, %f51;
	fma.rn.f32 	%f53, %f45, 0f3FB8AA3B, %f52;
	fma.rn.f32 	%f54, %f45, 0f32A57060, %f53;
	mov.b32 	%r29, %f50;
	shl.b32 	%r30, %r29, 23;
	mov.b32 	%f55, %r30;
	ex2.approx.ftz.f32 	%f56, %f54;
	fma.rn.f32 	%f57, %f56, %f55, 0f3F800000;
	setp.lt.f32 	%p21, %f57, 0f00800000;
	mul.f32 	%f58, %f57, 0f4B000000;
	selp.f32 	%f59, %f58, %f57, %p21;
	selp.f32 	%f60, 0fC1B80000, 0f00000000, %p21;
	mov.b32 	%r31, %f59;
	add.s32 	%r32, %r31, -1059760811;
	and.b32  	%r33, %r32, -8388608;
	sub.s32 	%r34, %r31, %r33;
	mov.b32 	%f61, %r34;
	cvt.rn.f32.s32 	%f62, %r33;
	fma.rn.f32 	%f63, %f62, 0f34000000, %f60;
	add.f32 	%f64, %f61, 0fBF800000;
	fma.rn.f32 	%f65, %f64, 0fBE055027, 0f3E1039F6;
	fma.rn.f32 	%f66, %f65, %f64, 0fBDF8CDCC;
	fma.rn.f32 	%f67, %f66, %f64, 0f3E0F2955;
	fma.rn.f32 	%f68, %f67, %f64, 0fBE2AD8B9;
	fma.rn.f32 	%f69, %f68, %f64, 0f3E4CED0B;
	fma.rn.f32 	%f70, %f69, %f64, 0fBE7FFF22;
	fma.rn.f32 	%f71, %f70, %f64, 0f3EAAAA78;
	fma.rn.f32 	%f72, %f71, %f64, 0fBF000000;
	mul.f32 	%f73, %f64, %f72;
	fma.rn.f32 	%f74, %f73, %f64, %f64;
	fma.rn.f32 	%f75, %f63, 0f3F317218, %f74;
	setp.gt.u32 	%p22, %r31, 2139095039;
	fma.rn.f32 	%f76, %f59, 0f7F800000, 0f7F800000;
	selp.f32 	%f77, %f76, %f75, %p22;
	setp.eq.f32 	%p23, %f59, 0f00000000;
	selp.f32 	%f78, 0fFF800000, %f77, %p23;
	sub.f32 	%f85, %f85, %f78;
$L__BB168_4:
	shl.b32 	%r35, %r1, 2;
	mov.u32 	%r36, __smem;
	add.s32 	%r37, %r36, %r35;
	st.shared.f32 	[%r37], %f85;
	barrier.sync 	0;
	barrier.sync 	0;
	barrier.sync 	0;
	barrier.sync 	0;
	setp.gt.u32 	%p24, %r1, 31;
	@%p24 bra 	$L__BB168_22;
	// begin inline asm
	activemask.b32 %r38;
	// end inline asm
	setp.ne.s32 	%p25, %r38, -1;
	@%p25 bra 	$L__BB168_7;
	mov.b32 	%r43, %f85;
	shfl.sync.down.b32	%r64|%p1, %r43, 16, 31, -1;
	bra.uni 	$L__BB168_8;
$L__BB168_7:
	// begin inline asm
	mov.u32 %r39, %laneid;
	// end inline asm
	fns.b32 	%r40, %r38, %r39, 17;
	setp.gt.u32 	%p26, %r40, 31;
	selp.b32 	%r41, %r39, %r40, %p26;
	mov.b32 	%r42, %f85;
	shfl.sync.idx.b32	%r64|%p2, %r42, %r41, 31, %r38;
$L__BB168_8:
	setp.eq.s32 	%p27, %r38, -1;
	mov.b32 	%f79, %r64;
	add.f32 	%f5, %f85, %f79;
	@%p27 bra 	$L__BB168_10;
	// begin inline asm
	mov.u32 %r44, %laneid;
	// end inline asm
	fns.b32 	%r45, %r38, %r44, 9;
	setp.gt.u32 	%p28, %r45, 31;
	selp.b32 	%r46, %r44, %r45, %p28;
	mov.b32 	%r47, %f5;
	shfl.sync.idx.b32	%r65|%p4, %r47, %r46, 31, %r38;
	bra.uni 	$L__BB168_11;
$L__BB168_10:
	mov.b32 	%r48, %f5;
	shfl.sync.down.b32	%r65|%p5, %r48, 8, 31, -1;
$L__BB168_11:
	setp.eq.s32 	%p29, %r38, -1;
	mov.b32 	%f80, %r65;
	add.f32 	%f6, %f5, %f80;
	@%p29 bra 	$L__BB168_13;
	// begin inline asm
	mov.u32 %r49, %laneid;
	// end inline asm
	fns.b32 	%r50, %r38, %r49, 5;
	setp.gt.u32 	%p30, %r50, 31;
	selp.b32 	%r51, %r49, %r50, %p30;
	mov.b32 	%r52, %f6;
	shfl.sync.idx.b32	%r66|%p7, %r52, %r51, 31, %r38;
	bra.uni 	$L__BB168_14;
$L__BB168_13:
	mov.b32 	%r53, %f6;
	shfl.sync.down.b32	%r66|%p8, %r53, 4, 31, -1;
$L__BB168_14:
	setp.eq.s32 	%p31, %r38, -1;
	mov.b32 	%f81, %r66;
	add.f32 	%f7, %f6, %f81;
	@%p31 bra 	$L__BB168_16;
	// begin inline asm
	mov.u32 %r54, %laneid;
	// end inline asm
	fns.b32 	%r55, %r38, %r54, 3;
	setp.gt.u32 	%p32, %r55, 31;
	selp.b32 	%r56, %r54, %r55, %p32;
	mov.b32 	%r57, %f7;
	shfl.sync.idx.b32	%r67|%p10, %r57, %r56, 31, %r38;
	bra.uni 	$L__BB168_17;
$L__BB168_16:
	mov.b32 	%r58, %f7;
	shfl.sync.down.b32	%r67|%p11, %r58, 2, 31, -1;
$L__BB168_17:
	setp.eq.s32 	%p33, %r38, -1;
	mov.b32 	%f82, %r67;
	add.f32 	%f8, %f7, %f82;
	@%p33 bra 	$L__BB168_19;
	// begin inline asm
	mov.u32 %r59, %laneid;
	// end inline asm
	fns.b32 	%r60, %r38, %r59, 2;
	setp.gt.u32 	%p34, %r60, 31;
	selp.b32 	%r61, %r59, %r60, %p34;
	mov.b32 	%r62, %f8;
	shfl.sync.idx.b32	%r68|%p13, %r62, %r61, 31, %r38;
	bra.uni 	$L__BB168_20;
$L__BB168_19:
	mov.b32 	%r63, %f8;
	shfl.sync.down.b32	%r68|%p14, %r63, 1, 31, -1;
$L__BB168_20:
	mov.b32 	%f83, %r68;
	add.f32 	%f9, %f8, %f83;
	setp.ne.s32 	%p35, %r1, 0;
	@%p35 bra 	$L__BB168_22;
	cvta.to.global.u64 	%rd8, %rd2;
	mul.wide.u32 	%rd9, %r2, 4;
	add.s64 	%rd10, %rd8, %rd9;
	st.global.f32 	[%rd10], %f9;
$L__BB168_22:
	ret;

}
	// .globl	_Z11reduceRegr5IfLj1EEvPT_S1_j
.visible .entry _Z11reduceRegr5IfLj1EEvPT_S1_j(
	.param .u64 .ptr .align 1 _Z11reduceRegr5IfLj1EEvPT_S1_j_param_0,
	.param .u64 .ptr .align 1 _Z11reduceRegr5IfLj1EEvPT_S1_j_param_1,
	.param .u32 _Z11reduceRegr5IfLj1EEvPT_S1_j_param_2
)
{
	.reg .pred 	%p<36>;
	.reg .b32 	%r<69>;
	.reg .b32 	%f<86>;
	.reg .b64 	%rd<11>;

	ld.param.u64 	%rd3, [_Z11reduceRegr5IfLj1EEvPT_S1_j_param_0];
	ld.param.u64 	%rd2, [_Z11reduceRegr5IfLj1EEvPT_S1_j_param_1];
	ld.param.u32 	%r21, [_Z11reduceRegr5IfLj1EEvPT_S1_j_param_2];
	cvta.to.global.u64 	%rd1, %rd3;
	mov.u32 	%r1, %tid.x;
	mov.u32 	%r2, %ctaid.x;
	shl.b32 	%r22, %r2, 1;
	add.s32 	%r3, %r22, %r1;
	setp.ge.u32 	%p16, %r3, %r21;
	mov.f32 	%f85, 0f00000000;
	@%p16 bra 	$L__BB169_2;
	mul.wide.u32 	%rd4, %r3, 4;
	add.s64 	%rd5, %rd1, %rd4;
	ld.global.f32 	%f11, [%rd5];
	fma.rn.f32 	%f12, %f11, 0f3BBB989D, 0f3F000000;
	cvt.sat.f32.f32 	%f13, %f12;
	mov.f32 	%f14, 0f4B400001;
	mov.f32 	%f15, 0f437C0000;
	fma.rm.f32 	%f16, %f13, %f15, %f14;
	add.f32 	%f17, %f16, 0fCB40007F;
	neg.f32 	%f18, %f17;
	fma.rn.f32 	%f19, %f11, 0f3FB8AA3B, %f18;
	fma.rn.f32 	%f20, %f11, 0f32A57060, %f19;
	mov.b32 	%r23, %f16;
	shl.b32 	%r24, %r23, 23;
	mov.b32 	%f21, %r24;
	ex2.approx.ftz.f32 	%f22, %f20;
	fma.rn.f32 	%f23, %f22, %f21, 0f3F800000;
	setp.lt.f32 	%p17, %f23, 0f00800000;
	mul.f32 	%f24, %f23, 0f4B000000;
	selp.f32 	%f25, %f24, %f23, %p17;
	selp.f32 	%f26, 0fC1B80000, 0f00000000, %p17;
	mov.b32 	%r25, %f25;
	add.s32 	%r26, %r25, -1059760811;
	and.b32  	%r27, %r26, -8388608;
	sub.s32 	%r28, %r25, %r27;
	mov.b32 	%f27, %r28;
	cvt.rn.f32.s32 	%f28, %r27;
	fma.rn.f32 	%f29, %f28, 0f34000000, %f26;
	add.f32 	%f30, %f27, 0fBF800000;
	fma.rn.f32 	%f31, %f30, 0fBE055027, 0f3E1039F6;
	fma.rn.f32 	%f32, %f31, %f30, 0fBDF8CDCC;
	fma.rn.f32 	%f33, %f32, %f30, 0f3E0F2955;
	fma.rn.f32 	%f34, %f33, %f30, 0fBE2AD8B9;
	fma.rn.f32 	%f35, %f34, %f30, 0f3E4CED0B;
	fma.rn.f32 	%f36, %f35, %f30, 0fBE7FFF22;
	fma.rn.f32 	%f37, %f36, %f30, 0f3EAAAA78;
	fma.rn.f32 	%f38, %f37, %f30, 0fBF000000;
	mul.f32 	%f39, %f30, %f38;
	fma.rn.f32 	%f40, %f39, %f30, %f30;
	fma.rn.f32 	%f41, %f29, 0f3F317218, %f40;
	setp.gt.u32 	%p18, %r25, 2139095039;
	fma.rn.f32 	%f42, %f25, 0f7F800000, 0f7F800000;
	selp.f32 	%f43, %f42, %f41, %p18;
	setp.eq.f32 	%p19, %f25, 0f00000000;
	neg.f32 	%f44, %f43;
	selp.f32 	%f85, 0f7F800000, %f44, %p19;
$L__BB169_2:
	add.s32 	%r4, %r3, 1;
	setp.ge.u32 	%p20, %r4, %r21;
	@%p20 bra 	$L__BB169_4;
	mul.wide.u32 	%rd6, %r4, 4;
	add.s64 	%rd7, %rd1, %rd6;
	ld.global.f32 	%f45, [%rd7];
	fma.rn.f32 	%f46, %f45, 0f3BBB989D, 0f3F000000;
	cvt.sat.f32.f32 	%f47, %f46;
	mov.f32 	%f48, 0f4B400001;
	mov.f32 	%f49, 0f437C0000;
	fma.rm.f32 	%f50, %f47, %f49, %f48;
	add.f32 	%f51, %f50, 0fCB40007F;
	neg.f32 	%f52, %f51;
	fma.rn.f32 	%f53, %f45, 0f3FB8AA3B, %f52;
	fma.rn.f32 	%f54, %f45, 0f32A57060, %f53;
	mov.b32 	%r29, %f50;
	shl.b32 	%r30, %r29, 23;
	mov.b32 	%f55, %r30;
	ex2.approx.ftz.f32 	%f56, %f54;
	fma.rn.f32 	%f57, %f56, %f55, 0f3F800000;
	setp.lt.f32 	%p21, %f57, 0f00800000;
	mul.f32 	%f58, %f57, 0f4B000000;
	selp.f32 	%f59, %f58, %f57, %p21;
	selp.f32 	%f60, 0fC1B80000, 0f00000000, %p21;
	mov.b32 	%r31, %f59;
	add.s32 	%r32, %r31, -1059760811;
	and.b32  	%r33, %r32, -8388608;
	sub.s32 	%r34, %r31, %r33;
	mov.b32 	%f61, %r34;
	cvt.rn.f32.s32 	%f62, %r33;
	fma.rn.f32 	%f63, %f62, 0f34000000, %f60;
	add.f32 	%f64, %f61, 0fBF800000;
	fma.rn.f32 	%f65, %f64, 0fBE055027, 0f3E1039F6;
	fma.rn.f32 	%f66, %f65, %f64, 0fBDF8CDCC;
	fma.rn.f32 	%f67, %f66, %f64, 0f3E0F2955;
	fma.rn.f32 	%f68, %f67, %f64, 0fBE2AD8B9;
	fma.rn.f32 	%f69, %f68, %f64, 0f3E4CED0B;
	fma.rn.f32 	%f70, %f69, %f64, 0fBE7FFF22;
	fma.rn.f32 	%f71, %f70, %f64, 0f3EAAAA78;
	fma.rn.f32 	%f72, %f71, %f64, 0fBF000000;
	mul.f32 	%f73, %f64, %f72;
	fma.rn.f32 	%f74, %f73, %f64, %f64;
	fma.rn.f32 	%f75, %f63, 0f3F317218, %f74;
	setp.gt.u32 	%p22, %r31, 2139095039;
	fma.rn.f32 	%f76, %f59, 0f7F800000, 0f7F800000;
	selp.f32 	%f77, %f76, %f75, %p22;
	setp.eq.f32 	%p23, %f59, 0f00000000;
	selp.f32 	%f78, 0fFF800000, %f77, %p23;
	sub.f32 	%f85, %f85, %f78;
$L__BB169_4:
	shl.b32 	%r35, %r1, 2;
	mov.u32 	%r36, __smem;
	add.s32 	%r37, %r36, %r35;
	st.shared.f32 	[%r37], %f85;
	barrier.sync 	0;
	barrier.sync 	0;
	barrier.sync 	0;
	barrier.sync 	0;
	setp.gt.u32 	%p24, %r1, 31;
	@%p24 bra 	$L__BB169_22;
	// begin inline asm
	activemask.b32 %r38;
	// end inline asm
	setp.ne.s32 	%p25, %r38, -1;
	@%p25 bra 	$L__BB169_7;
	mov.b32 	%r43, %f85;
	shfl.sync.down.b32	%r64|%p1, %r43, 16, 31, -1;
	bra.uni 	$L__BB169_8;
$L__BB169_7:
	// begin inline asm
	mov.u32 %r39, %laneid;
	// end inline asm
	fns.b32 	%r40, %r38, %r39, 17;
	setp.gt.u32 	%p26, %r40, 31;
	selp.b32 	%r41, %r39, %r40, %p26;
	mov.b32 	%r42, %f85;
	shfl.sync.idx.b32	%r64|%p2, %r42, %r41, 31, %r38;
$L__BB169_8:
	setp.eq.s32 	%p27, %r38, -1;
	mov.b32 	%f79, %r64;
	add.f32 	%f5, %f85, %f79;
	@%p27 bra 	$L__BB169_10;
	// begin inline asm
	mov.u32 %r44, %laneid;
	// end inline asm
	fns.b32 	%r45, %r38, %r44, 9;
	setp.gt.u32 	%p28, %r45, 31;
	selp.b32 	%r46, %r44, %r45, %p28;
	mov.b32 	%r47, %f5;
	shfl.sync.idx.b32	%r65|%p4, %r47, %r46, 31, %r38;
	bra.uni 	$L__BB169_11;
$L__BB169_10:
	mov.b32 	%r48, %f5;
	shfl.sync.down.b32	%r65|%p5, %r48, 8, 31, -1;
$L__BB169_11:
	setp.eq.s32 	%p29, %r38, -1;
	mov.b32 	%f80, %r65;
	add.f32 	%f6, %f5, %f80;
	@%p29 bra 	$L__BB169_13;
	// begin inline asm
	mov.u32 %r49, %laneid;
	// end inline asm
	fns.b32 	%r50, %r38, %r49, 5;
	setp.gt.u32 	%p30, %r50, 31;
	selp.b32 	%r51, %r49, %r50, %p30;
	mov.b32 	%r52, %f6;
	shfl.sync.idx.b32	%r66|%p7, %r52, %r51, 31, %r38;
	bra.uni 	$L__BB169_14;
$L__BB169_13:
	mov.b32 	%r53, %f6;
	shfl.sync.down.b32	%r66|%p8, %r53, 4, 31, -1;
$L__BB169_14:
	setp.eq.s32 	%p31, %r38, -1;
	mov.b32 	%f81, %r66;
	add.f32 	%f7, %f6, %f81;
	@%p31 bra 	$L__BB169_16;
	// begin inline asm
	mov.u32 %r54, %laneid;
	// end inline asm
	fns.b32 	%r55, %r38, %r54, 3;
	setp.gt.u32 	%p32, %r55, 31;
	selp.b32 	%r56, %r54, %r55, %p32;
	mov.b32 	%r57, %f7;
	shfl.sync.idx.b32	%r67|%p10, %r57, %r56, 31, %r38;
	bra.uni 	$L__BB169_17;
$L__BB169_16:
	mov.b32 	%r58, %f7;
	shfl.sync.down.b32	%r67|%p11, %r58, 2, 31, -1;
$L__BB169_17:
	setp.eq.s32 	%p33, %r38, -1;
	mov.b32 	%f82, %r67;
	add.f32 	%f8, %f7, %f82;
	@%p33 bra 	$L__BB169_19;
	// begin inline asm
	mov.u32 %r59, %laneid;
	// end inline asm
	fns.b32 	%r60, %r38, %r59, 2;
	setp.gt.u32 	%p34, %r60, 31;
	selp.b32 	%r61, %r59, %r60, %p34;
	mov.b32 	%r62, %f8;
	shfl.sync.idx.b32	%r68|%p13, %r62, %r61, 31, %r38;
	bra.uni 	$L__BB169_20;
$L__BB169_19:
	mov.b32 	%r63, %f8;
	shfl.sync.down.b32	%r68|%p14, %r63, 1, 31, -1;
$L__BB169_20:
	mov.b32 	%f83, %r68;
	add.f32 	%f9, %f8, %f83;
	setp.ne.s32 	%p35, %r1, 0;
	@%p35 bra 	$L__BB169_22;
	cvta.to.global.u64 	%rd8, %rd2;
	mul.wide.u32 	%rd9, %r2, 4;
	add.s64 	%rd10, %rd8, %rd9;
	st.global.f32 	[%rd10], %f9;
$L__BB169_22:
	ret;

}
	// .globl	_Z11reduceRegr6IfLj1024ELb1EEvPT_S1_j
.visible .entry _Z11reduceRegr6IfLj1024ELb1EEvPT_S1_j(
	.param .u64 .ptr .align 1 _Z11reduceRegr6IfLj1024ELb1EEvPT_S1_j_param_0,
	.param .u64 .ptr .align 1 _Z11reduceRegr6IfLj1024ELb1EEvPT_S1_j_param_1,
	.param .u32 _Z11reduceRegr6IfLj1024ELb1EEvPT_S1_j_param_2
)
{
	.reg .pred 	%p<39>;
	.reg .b32 	%r<74>;
	.reg .b32 	%f<99>;
	.reg .b64 	%rd<11>;

	ld.param.u64 	%rd2, [_Z11reduceRegr6IfLj1024ELb1EEvPT_S1_j_param_0];
	ld.param.u64 	%rd3, [_Z11reduceRegr6IfLj1024ELb1EEvPT_S1_j_param_1];
	ld.param.u32 	%r24, [_Z11reduceRegr6IfLj1024ELb1EEvPT_S1_j_param_2];
	mov.u32 	%r1, %tid.x;
	mov.u32 	%r2, %ctaid.x;
	shl.b32 	%r25, %r2, 11;
	or.b32  	%r68, %r25, %r1;
	setp.ge.u32 	%p16, %r68, %r24;
	mov.f32 	%f95, 0f00000000;
	@%p16 bra 	$L__BB170_3;
	cvta.to.global.u64 	%rd1, %rd2;
	mov.u32 	%r26, %nctaid.x;
	shl.b32 	%r4, %r26, 11;
	mov.f32 	%f95, 0f00000000;
$L__BB170_2:
	mul.wide.u32 	%rd4, %r68, 4;
	add.s64 	%rd5, %rd1, %rd4;
	ld.global.f32 	%f18, [%rd5];
	fma.rn.f32 	%f19, %f18, 0f3BBB989D, 0f3F000000;
	cvt.sat.f32.f32 	%f20, %f19;
	mov.f32 	%f21, 0f4B400001;
	mov.f32 	%f22, 0f437C0000;
	fma.rm.f32 	%f23, %f20, %f22, %f21;
	add.f32 	%f24, %f23, 0fCB40007F;
	neg.f32 	%f25, %f24;
	fma.rn.f32 	%f26, %f18, 0f3FB8AA3B, %f25;
	fma.rn.f32 	%f27, %f18, 0f32A57060, %f26;
	mov.b32 	%r27, %f23;
	shl.b32 	%r28, %r27, 23;
	mov.b32 	%f28, %r28;
	ex2.approx.ftz.f32 	%f29, %f27;
	fma.rn.f32 	%f30, %f29, %f28, 0f3F800000;
	setp.lt.f32 	%p17, %f30, 0f00800000;
	mul.f32 	%f31, %f30, 0f4B000000;
	selp.f32 	%f32, %f31, %f30, %p17;
	selp.f32 	%f33, 0fC1B80000, 0f00000000, %p17;
	mov.b32 	%r29, %f32;
	add.s32 	%r30, %r29, -1059760811;
	and.b32  	%r31, %r30, -8388608;
	sub.s32 	%r32, %r29, %r31;
	mov.b32 	%f34, %r32;
	cvt.rn.f32.s32 	%f35, %r31;
	fma.rn.f32 	%f36, %f35, 0f34000000, %f33;
	add.f32 	%f37, %f34, 0fBF800000;
	fma.rn.f32 	%f38, %f37, 0fBE055027, 0f3E1039F6;
	fma.rn.f32 	%f39, %f38, %f37, 0fBDF8CDCC;
	fma.rn.f32 	%f40, %f39, %f37, 0f3E0F2955;
	fma.rn.f32 	%f41, %f40, %f37, 0fBE2AD8B9;
	fma.rn.f32 	%f42, %f41, %f37, 0f3E4CED0B;
	fma.rn.f32 	%f43, %f42, %f37, 0fBE7FFF22;
	fma.rn.f32 	%f44, %f43, %f37, 0f3EAAAA78;
	fma.rn.f32 	%f45, %f44, %f37, 0fBF000000;
	mul.f32 	%f46, %f37, %f45;
	fma.rn.f32 	%f47, %f46, %f37, %f37;
	fma.rn.f32 	%f48, %f36, 0f3F317218, %f47;
	setp.gt.u32 	%p18, %r29, 2139095039;
	fma.rn.f32 	%f49, %f32, 0f7F800000, 0f7F800000;
	selp.f32 	%f50, %f49, %f48, %p18;
	setp.eq.f32 	%p19, %f32, 0f00000000;
	selp.f32 	%f51, 0fFF800000, %f50, %p19;
	sub.f32 	%f52, %f95, %f51;
	add.s32 	%r33, %r68, 1024;
	mul.wide.u32 	%rd6, %r33, 4;
	add.s64 	%rd7, %rd1, %rd6;
	ld.global.f32 	%f53, [%rd7];
	fma.rn.f32 	%f54, %f53, 0f3BBB989D, 0f3F000000;
	cvt.sat.f32.f32 	%f55, %f54;
	fma.rm.f32 	%f56, %f55, %f22, %f21;
	add.f32 	%f57, %f56, 0fCB40007F;
	neg.f32 	%f58, %f57;
	fma.rn.f32 	%f59, %f53, 0f3FB8AA3B, %f58;
	fma.rn.f32 	%f60, %f53, 0f32A57060, %f59;
	mov.b32 	%r34, %f56;
	shl.b32 	%r35, %r34, 23;
	mov.b32 	%f61, %r35;
	ex2.approx.ftz.f32 	%f62, %f60;
	fma.rn.f32 	%f63, %f62, %f61, 0f3F800000;
	setp.lt.f32 	%p20, %f63, 0f00800000;
	mul.f32 	%f64, %f63, 0f4B000000;
	selp.f32 	%f65, %f64, %f63, %p20;
	selp.f32 	%f66, 0fC1B80000, 0f00000000, %p20;
	mov.b32 	%r36, %f65;
	add.s32 	%r37, %r36, -1059760811;
	and.b32  	%r38, %r37, -8388608;
	sub.s32 	%r39, %r36, %r38;
	mov.b32 	%f67, %r39;
	cvt.rn.f32.s32 	%f68, %r38;
	fma.rn.f32 	%f69, %f68, 0f34000000, %f66;
	add.f32 	%f70, %f67, 0fBF800000;
	fma.rn.f32 	%f71, %f70, 0fBE055027, 0f3E1039F6;
	fma.rn.f32 	%f72, %f71, %f70, 0fBDF8CDCC;
	fma.rn.f32 	%f73, %f72, %f70, 0f3E0F2955;
	fma.rn.f32 	%f74, %f73, %f70, 0fBE2AD8B9;
	fma.rn.f32 	%f75, %f74, %f70, 0f3E4CED0B;
	fma.rn.f32 	%f76, %f75, %f70, 0fBE7FFF22;
	fma.rn.f32 	%f77, %f76, %f70, 0f3EAAAA78;
	fma.rn.f32 	%f78, %f77, %f70, 0fBF000000;
	mul.f32 	%f79, %f70, %f78;
	fma.rn.f32 	%f80, %f79, %f70, %f70;
	fma.rn.f32 	%f81, %f69, 0f3F317218, %f80;
	setp.gt.u32 	%p21, %r36, 2139095039;
	fma.rn.f32 	%f82, %f65, 0f7F800000, 0f7F800000;
	selp.f32 	%f83, %f82, %f81, %p21;
	setp.eq.f32 	%p22, %f65, 0f00000000;
	selp.f32 	%f84, 0fFF800000, %f83, %p22;
	sub.f32 	%f95, %f52, %f84;
	add.s32 	%r68, %r68, %r4;
	setp.lt.u32 	%p23, %r68, %r24;
	@%p23 bra 	$L__BB170_2;
$L__BB170_3:
	shl.b32 	%r40, %r1, 2;
	mov.u32 	%r41, __smem;
	add.s32 	%r7, %r41, %r40;
	st.shared.f32 	[%r7], %f95;
	barrier.sync 	0;
	setp.gt.u32 	%p24, %r1, 255;
	@%p24 bra 	$L__BB170_5;
	ld.shared.f32 	%f85, [%r7+1024];
	add.f32 	%f95, %f95, %f85;
	st.shared.f32 	[%r7], %f95;
$L__BB170_5:
	barrier.sync 	0;
	setp.gt.u32 	%p25, %r1, 127;
	@%p25 bra 	$L__BB170_7;
	ld.shared.f32 	%f86, [%r7+512];
	add.f32 	%f95, %f95, %f86;
	st.shared.f32 	[%r7], %f95;
$L__BB170_7:
	barrier.sync 	0;
	setp.gt.u32 	%p26, %r1, 63;
	@%p26 bra 	$L__BB170_9;
	ld.shared.f32 	%f87, [%r7+256];
	add.f32 	%f95, %f95, %f87;
	st.shared.f32 	[%r7], %f95;
$L__BB170_9:
	barrier.sync 	0;
	setp.gt.u32 	%p27, %r1, 31;
	@%p27 bra 	$L__BB170_27;
	// begin inline asm
	activemask.b32 %r42;
	// end inline asm
	ld.shared.f32 	%f88, [%r7+128];
	add.f32 	%f10, %f95, %f88;
	setp.ne.s32 	%p28, %r42, -1;
	@%p28 bra 	$L__BB170_12;
	mov.b32 	%r47, %f10;
	shfl.sync.down.b32	%r69|%p1, %r47, 16, 31, -1;
	bra.uni 	$L__BB170_13;
$L__BB170_12:
	// begin inline asm
	mov.u32 %r43, %laneid;
	// end inline asm
	fns.b32 	%r44, %r42, %r43, 17;
	setp.gt.u32 	%p29, %r44, 31;
	selp.b32 	%r45, %r43, %r44, %p29;
	mov.b32 	%r46, %f10;
	shfl.sync.idx.b32	%r69|%p2, %r46, %r45, 31, %r42;
$L__BB170_13:
	setp.eq.s32 	%p30, %r42, -1;
	mov.b32 	%f89, %r69;
	add.f32 	%f11, %f10, %f89;
	@%p30 bra 	$L__BB170_15;
	// begin inline asm
	mov.u32 %r48, %laneid;
	// end inline asm
	fns.b32 	%r49, %r42, %r48, 9;
	setp.gt.u32 	%p31, %r49, 31;
	selp.b32 	%r50, %r48, %r49, %p31;
	mov.b32 	%r51, %f11;
	shfl.sync.idx.b32	%r70|%p4, %r51, %r50, 31, %r42;
	bra.uni 	$L__BB170_16;
$L__BB170_15:
	mov.b32 	%r52, %f11;
	shfl.sync.down.b32	%r70|%p5, %r52, 8, 31, -1;
$L__BB170_16:
	setp.eq.s32 	%p32, %r42, -1;
	mov.b32 	%f90, %r70;
	add.f32 	%f12, %f11, %f90;
	@%p32 bra 	$L__BB170_18;
	// begin inline asm
	mov.u32 %r53, %laneid;
	// end inline asm
	fns.b32 	%r54, %r42, %r53, 5;
	setp.gt.u32 	%p33, %r54, 31;
	selp.b32 	%r55, %r53, %r54, %p33;
	mov.b32 	%r56, %f12;
	shfl.sync.idx.b32	%r71|%p7, %r56, %r55, 31, %r42;
	bra.uni 	$L__BB170_19;
$L__BB170_18:
	mov.b32 	%r57, %f12;
	shfl.sync.down.b32	%r71|%p8, %r57, 4, 31, -1;
$L__BB170_19:
	setp.eq.s32 	%p34, %r42, -1;
	mov.b32 	%f91, %r71;
	add.f32 	%f13, %f12, %f91;
	@%p34 bra 	$L__BB170_21;
	// begin inline asm
	mov.u32 %r58, %laneid;
	// end inline asm
	fns.b32 	%r59, %r42, %r58, 3;
	setp.gt.u32 	%p35, %r59, 31;
	selp.b32 	%r60, %r58, %r59, %p35;
	mov.b32 	%r61, %f13;
	shfl.sync.idx.b32	%r72|%p10, %r61, %r60, 31, %r42;
	bra.uni 	$L__BB170_22;
$L__BB170_21:
	mov.b32 	%r62, %f13;
	shfl.sync.down.b32	%r72|%p11, %r62, 2, 31, -1;
$L__BB170_22:
	setp.eq.s32 	%p36, %r42, -1;
	mov.b32 	%f92, %r72;
	add.f32 	%f14, %f13, %f92;
	@%p36 bra 	$L__BB170_24;
	// begin inline asm
	mov.u32 %r63, %laneid;
	// end inline asm
	fns.b32 	%r64, %r42, %r63, 2;
	setp.gt.u32 	%p37, %r64, 31;
	selp.b32 	%r65, %r63, %r64, %p37;
	mov.b32 	%r66, %f14;
	shfl.sync.idx.b32	%r73|%p13, %r66, %r65, 31, %r42;
	bra.uni 	$L__BB170_25;
$L__BB170_24:
	mov.b32 	%r67, %f14;
	shfl.sync.down.b32	%r73|%p14, %r67, 1, 31, -1;
$L__BB170_25:
	mov.b32 	%f93, %r73;
	add.f32 	%f15, %f14, %f93;
	setp.ne.s32 	%p38, %r1, 0;
	@%p38 bra 	$L__BB170_27;
	cvta.to.global.u64 	%rd8, %rd3;
	mul.wide.u32 	%rd9, %r2, 4;
	add.s64 	%rd10, %rd8, %rd9;
	st.global.f32 	[%rd10], %f15;
$L__BB170_27:
	ret;

}
	// .globl	_Z11reduceRegr6IfLj512ELb1EEvPT_S1_j
.visible .entry _Z11reduceRegr6IfLj512ELb1EEvPT_S1_j(
	.param .u64 .ptr .align 1 _Z11reduceRegr6IfLj512ELb1EEvPT_S1_j_param_0,
	.param .u64 .ptr .align 1 _Z11reduceRegr6IfLj512ELb1EEvPT_S1_j_param_1,
	.param .u32 _Z11reduceRegr6IfLj512ELb1EEvPT_S1_j_param_2
)
{
	.reg .pred 	%p<39>;
	.reg .b32 	%r<74>;
	.reg .b32 	%f<99>;
	.reg .b64 	%rd<11>;

	ld.param.u64 	%rd2, [_Z11reduceRegr6IfLj512ELb1EEvPT_S1_j_param_0];
	ld.param.u64 	%rd3, [_Z11reduceRegr6IfLj512ELb1EEvPT_S1_j_param_1];
	ld.param.u32 	%r24, [_Z11reduceRegr6IfLj512ELb1EEvPT_S1_j_param_2];
	mov.u32 	%r1, %tid.x;
	mov.u32 	%r2, %ctaid.x;
	shl.b32 	%r25, %r2, 10;
	or.b32  	%r68, %r25, %r1;
	setp.ge.u32 	%p16, %r68, %r24;
	mov.f32 	%f95, 0f00000000;
	@%p16 bra 	$L__BB171_3;
	cvta.to.global.u64 	%rd1, %rd2;
	mov.u32 	%r26, %nctaid.x;
	shl.b32 	%r4, %r26, 10;
	mov.f32 	%f95, 0f00000000;
$L__BB171_2:
	mul.wide.u32 	%rd4, %r68, 4;
	add.s64 	%rd5, %rd1, %rd4;
	ld.global.f32 	%f18, [%rd5];
	fma.rn.f32 	%f19, %f18, 0f3BBB989D, 0f3F000000;
	cvt.sat.f32.f32 	%f20, %f19;
	mov.f32 	%f21, 0f4B400001;
	mov.f32 	%f22, 0f437C0000;
	fma.rm.f32 	%f23, %f20, %f22, %f21;
	add.f32 	%f24, %f23, 0fCB40007F;
	neg.f32 	%f25, %f24;
	fma.rn.f32 	%f26, %f18, 0f3FB8AA3B, %f25;
	fma.rn.f32 	%f27, %f18, 0f32A57060, %f26;
	mov.b32 	%r27, %f23;
	shl.b32 	%r28, %r27, 23;
	mov.b32 	%f28, %r28;
	ex2.approx.ftz.f32 	%f29, %f27;
	fma.rn.f32 	%f30, %f29, %f28, 0f3F800000;
	setp.lt.f32 	%p17, %f30, 0f00800000;
	mul.f32 	%f31, %f30, 0f4B000000;
	selp.f32 	%f32, %f31, %f30, %p17;
	selp.f32 	%f33, 0fC1B80000, 0f00000000, %p17;
	mov.b32 	%r29, %f32;
	add.s32 	%r30, %r29, -1059760811;
	and.b32  	%r31, %r30, -8388608;
	sub.s32 	%r32, %r29, %r31;
	mov.b32 	%f34, %r32;
	cvt.rn.f32.s32 	%f35, %r31;
	fma.rn.f32 	%f36, %f35, 0f34000000, %f33;
	add.f32 	%f37, %f34, 0fBF800000;
	fma.rn.f32 	%f38, %f37, 0fBE055027, 0f3E1039F6;
	fma.rn.f32 	%f39, %f38, %f37, 0fBDF8CDCC;
	fma.rn.f32 	%f40, %f39, %f37, 0f3E0F2955;
	fma.rn.f32 	%f41, %f40, %f37, 0fBE2AD8B9;
	fma.rn.f32 	%f42, %f41, %f37, 0f3E4CED0B;
	fma.rn.f32 	%f43, %f42, %f37, 0fBE7FFF22;
	fma.rn.f32 	%f44, %f43, %f37, 0f3EAAAA78;
	fma.rn.f32 	%f45, %f44, %f37, 0fBF000000;
	mul.f32 	%f46, %f37, %f45;
	fma.rn.f32 	%f47, %f46, %f37, %f37;
	fma.rn.f32 	%f48, %f36, 0f3F317218, %f47;
	setp.gt.u32 	%p18, %r29, 2139095039;
	fma.rn.f32 	%f49, %f32, 0f7F800000, 0f7F800000;
	selp.f32 	%f50, %f49, %f48, %p18;
	setp.eq.f32 	%p19, %f32, 0f00000000;
	selp.f32 	%f51, 0fFF800000, %f50, %p19;
	sub.f32 	%f52, %f95, %f51;
	add.s32 	%r33, %r68, 512;
	mul.wide.u32 	%rd6, %r33, 4;
	add.s64 	%rd7, %rd1, %rd6;
	ld.global.f32 	%f53, [%rd7];
	fma.rn.f32 	%f54, %f53, 0f3BBB989D, 0f3F000000;
	cvt.sat.f32.f32 	%f55, %f54;
	fma.rm.f32 	%f56, %f55, %f22, %f21;
	add.f32 	%f57, %f56, 0fCB40007F;
	neg.f32 	%f58, %f57;
	fma.rn.f32 	%f59, %f53, 0f3FB8AA3B, %f58;
	fma.rn.f32 	%f60, %f53, 0f32A57060, %f59;
	mov.b32 	%r34, %f56;
	shl.b32 	%r35, %r34, 23;
	mov.b32 	%f61, %r35;
	ex2.approx.ftz.f32 	%f62, %f60;
	fma.rn.f32 	%f63, %f62, %f61, 0f3F800000;
	setp.lt.f32 	%p20, %f63, 0f00800000;
	mul.f32 	%f64, %f63, 0f4B000000;
	selp.f32 	%f65, %f64, %f63, %p20;
	selp.f32 	%f66, 0fC1B80000, 0f00000000, %p20;
	mov.b32 	%r36, %f65;
	add.s32 	%r37, %r36, -1059760811;
	and.b32  	%r38, %r37, -8388608;
	sub.s32 	%r39, %r36, %r38;
	mov.b32 	%f67, %r39;
	cvt.rn.f32.s32 	%f68, %r38;
	fma.rn.f32 	%f69, %f68, 0f34000000, %f66;
	add.f32 	%f70, %f67, 0fBF800000;
	fma.rn.f32 	%f71, %f70, 0fBE055027, 0f3E1039F6;
	fma.rn.f32 	%f72, %f71, %f70, 0fBDF8CDCC;
	fma.rn.f32 	%f73, %f72, %f70, 0f3E0F2955;
	fma.rn.f32 	%f74, %f73, %f70, 0fBE2AD8B9;
	fma.rn.f32 	%f75, %f74, %f70, 0f3E4CED0B;
	fma.rn.f32 	%f76, %f75, %f70, 0fBE7FFF22;
	fma.rn.f32 	%f77, %f76, %f70, 0f3EAAAA78;
	fma.rn.f32 	%f78, %f77, %f70, 0fBF000000;
	mul.f32 	%f79, %f70, %f78;
	fma.rn.f32 	%f80, %f79, %f70, %f70;
	fma.rn.f32 	%f81, %f69, 0f3F317218, %f80;
	setp.gt.u32 	%p21, %r36, 2139095039;
	fma.rn.f32 	%f82, %f65, 0f7F800000, 0f7F800000;
	selp.f32 	%f83, %f82, %f81, %p21;
	setp.eq.f32 	%p22, %f65, 0f00000000;
	selp.f32 	%f84, 0fFF800000, %f83, %p22;
	sub.f32 	%f95, %f52, %f84;
	add.s32 	%r68, %r68, %r4;
	setp.lt.u32 	%p23, %r68, %r24;
	@%p23 bra 	$L__BB171_2;
$L__BB171_3:
	shl.b32 	%r40, %r1, 2;
	mov.u32 	%r41, __smem;
	add.s32 	%r7, %r41, %r40;
	st.shared.f32 	[%r7], %f95;
	barrier.sync 	0;
	setp.gt.u32 	%p24, %r1, 255;
	@%p24 bra 	$L__BB171_5;
	ld.shared.f32 	%f85, [%r7+1024];
	add.f32 	%f95, %f95, %f85;
	st.shared.f32 	[%r7], %f95;
$L__BB171_5:
	barrier.sync 	0;
	setp.gt.u32 	%p25, %r1, 127;
	@%p25 bra 	$L__BB171_7;
	ld.shared.f32 	%f86, [%r7+512];
	add.f32 	%f95, %f95, %f86;
	st.shared.f32 	[%r7], %f95;
$L__BB171_7:
	barrier.sync 	0;
	setp.gt.u32 	%p26, %r1, 63;
	@%p26 bra 	$L__BB171_9;
	ld.shared.f32 	%f87, [%r7+256];
	add.f32 	%f95, %f95, %f87;
	st.shared.f32 	[%r7], %f95;
$L__BB171_9:
	barrier.sync 	0;
	setp.gt.u32 	%p27, %r1, 31;
	@%p27 bra 	$L__BB171_27;
	// begin inline asm
	activemask.b32 %r42;
	// end inline asm
	ld.shared.f32 	%f88, [%r7+128];
	add.f32 	%f10, %f95, %f88;
	setp.ne.s32 	%p28, %r42, -1;
	@%p28 bra 	$L__BB171_12;
	mov.b32 	%r47, %f10;
	shfl.sync.down.b32	%r69|%p1, %r47, 16, 31, -1;
	bra.uni 	$L__BB171_13;
$L__BB171_12:
	// begin inline asm
	mov.u32 %r43, %laneid;
	// end inline asm
	fns.b32 	%r44, %r42, %r43, 17;
	setp.gt.u32 	%p29, %r44, 31;
	selp.b32 	%r45, %r43, %r44, %p29;
	mov.b32 	%r46, %f10;
	shfl.sync.idx.b32	%r69|%p2, %r46, %r45, 31, %r42;
$L__BB171_13:
	setp.eq.s32 	%p30, %r42, -1;
	mov.b32 	%f89, %r69;
	add.f32 	%f11, %f10, %f89;
	@%p30 bra 	$L__BB171_15;
	// begin inline asm
	mov.u32 %r48, %laneid;
	// end inline asm
	fns.b32 	%r49, %r42, %r48, 9;
	setp.gt.u32 	%p31, %r49, 31;
	selp.b32 	%r50, %r48, %r49, %p31;
	mov.b32 	%r51, %f11;
	shfl.sync.idx.b32	%r70|%p4, %r51, %r50, 31, %r42;
	bra.uni 	$L__BB171_16;
$L__BB171_15:
	mov.b32 	%r52, %f11;
	shfl.sync.down.b32	%r70|%p5, %r52, 8, 31, -1;
$L__BB171_16:
	setp.eq.s32 	%p32, %r42, -1;
	mov.b32 	%f90, %r70;
	add.f32 	%f12, %f11, %f90;
	@%p32 bra 	$L__BB171_18;
	// begin inline asm
	mov.u32 %r53, %laneid;
	// end inline asm
	fns.b32 	%r54, %r42, %r53, 5;
	setp.gt.u32 	%p33, %r54, 31;
	selp.b32 	%r55, %r53, %r54, %p33;
	mov.b32 	%r56, %f12;
	shfl.sync.idx.b32	%r71|%p7, %r56, %r55, 31, %r42;
	bra.uni 	$L__BB171_19;
$L__BB171_18:
	mov.b32 	%r57, %f12;
	shfl.sync.down.b32	%r71|%p8, %r57, 4, 31, -1;
$L__BB171_19:
	setp.eq.s32 	%p34, %r42, -1;
	mov.b32 	%f91, %r71;
	add.f32 	%f13, %f12, %f91;
	@%p34 bra 	$L__BB171_21;
	// begin inline asm
	mov.u32 %r58, %laneid;
	// end inline asm
	fns.b32 	%r59, %r42, %r58, 3;
	setp.gt.u32 	%p35, %r59, 31;
	selp.b32 	%r60, %r58, %r59, %p35;
	mov.b32 	%r61, %f13;
	shfl.sync.idx.b32	%r72|%p10, %r61, %r60, 31, %r42;
	bra.uni 	$L__BB171_22;
$L__BB171_21:
	mov.b32 	%r62, %f13;
	shfl.sync.down.b32	%r72|%p11, %r62, 2, 31, -1;
$L__BB171_22:
	setp.eq.s32 	%p36, %r42, -1;
	mov.b32 	%f92, %r72;
	add.f32 	%f14, %f13, %f92;
	@%p36 bra 	$L__BB171_24;
	// begin inline asm
	mov.u32 %r63, %laneid;
	// end inline asm
	fns.b32 	%r64, %r42, %r63, 2;
	setp.gt.u32 	%p37, %r64, 31;
	selp.b32 	%r65, %r63, %r64, %p37;
	mov.b32 	%r66, %f14;
	shfl.sync.idx.b32	%r73|%p13, %r66, %r65, 31, %r42;
	bra.uni 	$L__BB171_25;
$L__BB171_24:
	mov.b32 	%r67, %f14;
	shfl.sync.down.b32	%r73|%p14, %r67, 1, 31, -1;
$L__BB171_25:
	mov.b32 	%f93, %r73;
	add.f32 	%f15, %f14, %f93;
	setp.ne.s32 	%p38, %r1, 0;
	@%p38 bra 	$L__BB171_27;
	cvta.to.global.u64 	%rd8, %rd3;
	mul.wide.u32 	%rd9, %r2, 4;
	add.s64 	%rd10, %rd8, %rd9;
	st.global.f32 	[%rd10], %f15;
$L__BB171_27:
	ret;

}
	// .globl	_Z11reduceRegr6IfLj256ELb1EEvPT_S1_j
.visible .entry _Z11reduceRegr6IfLj256ELb1EEvPT_S1_j(
	.param .u64 .ptr .align 1 _Z11reduceRegr6IfLj256ELb1EEvPT_S1_j_param_0,
	.param .u64 .ptr .align 1 _Z11reduceRegr6IfLj256ELb1EEvPT_S1_j_param_1,
	.param .u32 _Z11reduceRegr6IfLj256ELb1EEvPT_S1_j_param_2
)
{
	.reg .pred 	%p<38>;
	.reg .b32 	%r<74>;
	.reg .b32 	%f<95>;
	.reg .b64 	%rd<11>;

	ld.param.u64 	%rd2, [_Z11reduceRegr6IfLj256ELb1EEvPT_S1_j_param_0];
	ld.param.u64 	%rd3, [_Z11reduceRegr6IfLj256ELb1EEvPT_S1_j_param_1];
	ld.param.u32 	%r24, [_Z11reduceRegr6IfLj256ELb1EEvPT_S1_j_param_2];
	mov.u32 	%r1, %tid.x;
	mov.u32 	%r2, %ctaid.x;
	shl.b32 	%r25, %r2, 9;
	add.s32 	%r68, %r25, %r1;
	setp.ge.u32 	%p16, %r68, %r24;
	mov.f32 	%f92, 0f00000000;
	@%p16 bra 	$L__BB172_3;
	cvta.to.global.u64 	%rd1, %rd2;
	mov.u32 	%r26, %nctaid.x;
	shl.b32 	%r4, %r26, 9;
	mov.f32 	%f92, 0f00000000;
$L__BB172_2:
	mul.wide.u32 	%rd4, %r68, 4;
	add.s64 	%rd5, %rd1, %rd4;
	ld.global.f32 	%f16, [%rd5];
	fma.rn.f32 	%f17, %f16, 0f3BBB989D, 0f3F000000;
	cvt.sat.f32.f32 	%f18, %f17;
	mov.f32 	%f19, 0f4B400001;
	mov.f32 	%f20, 0f437C0000;
	fma.rm.f32 	%f21, %f18, %f20, %f19;
	add.f32 	%f22, %f21, 0fCB40007F;
	neg.f32 	%f23, %f22;
	fma.rn.f32 	%f24, %f16, 0f3FB8AA3B, %f23;
	fma.rn.f32 	%f25, %f16, 0f32A57060, %f24;
	mov.b32 	%r27, %f21;
	shl.b32 	%r28, %r27, 23;
	mov.b32 	%f26, %r28;
	ex2.approx.ftz.f32 	%f27, %f25;
	fma.rn.f32 	%f28, %f27, %f26, 0f3F800000;
	setp.lt.f32 	%p17, %f28, 0f00800000;
	mul.f32 	%f29, %f28, 0f4B000000;
	selp.f32 	%f30, %f29, %f28, %p17;
	selp.f32 	%f31, 0fC1B80000, 0f00000000, %p17;
	mov.b32 	%r29, %f30;
	add.s32 	%r30, %r29, -1059760811;
	and.b32  	%r31, %r30, -8388608;
	sub.s32 	%r32, %r29, %r31;
	mov.b32 	%f32, %r32;
	cvt.rn.f32.s32 	%f33, %r31;
	fma.rn.f32 	%f34, %f33, 0f34000000, %f31;
	add.f32 	%f35, %f32, 0fBF800000;
	fma.rn.f32 	%f36, %f35, 0fBE055027, 0f3E1039F6;
	fma.rn.f32 	%f37, %f36, %f35, 0fBDF8CDCC;
	fma.rn.f32 	%f38, %f37, %f35, 0f3E0F2955;
	fma.rn.f32 	%f39, %f38, %f35, 0fBE2AD8B9;
	fma.rn.f32 	%f40, %f39, %f35, 0f3E4CED0B;
	fma.rn.f32 	%f41, %f40, %f35, 0fBE7FFF22;
	fma.rn.f32 	%f42, %f41, %f35, 0f3EAAAA78;
	fma.rn.f32 	%f43, %f42, %f35, 0fBF000000;
	mul.f32 	%f44, %f35, %f43;
	fma.rn.f32 	%f45, %f44, %f35, %f35;
	fma.rn.f32 	%f46, %f34, 0f3F317218, %f45;
	setp.gt.u32 	%p18, %r29, 2139095039;
	fma.rn.f32 	%f47, %f30, 0f7F800000, 0f7F800000;
	selp.f32 	%f48, %f47, %f46, %p18;
	setp.eq.f32 	%p19, %f30, 0f00000000;
	selp.f32 	%f49, 0fFF800000, %f48, %p19;
	sub.f32 	%f50, %f92, %f49;
	add.s32 	%r33, %r68, 256;
	mul.wide.u32 	%rd6, %r33, 4;
	add.s64 	%rd7, %rd1, %rd6;
	ld.global.f32 	%f51, [%rd7];
	fma.rn.f32 	%f52, %f51, 0f3BBB989D, 0f3F000000;
	cvt.sat.f32.f32 	%f53, %f52;
	fma.rm.f32 	%f54, %f53, %f20, %f19;
	add.f32 	%f55, %f54, 0fCB40007F;
	neg.f32 	%f56, %f55;
	fma.rn.f32 	%f57, %f51, 0f3FB8AA3B, %f56;
	fma.rn.f32 	%f58, %f51, 0f32A57060, %f57;
	mov.b32 	%r34, %f54;
	shl.b32 	%r35, %r34, 23;
	mov.b32 	%f59, %r35;
	ex2.approx.ftz.f32 	%f60, %f58;
	fma.rn.f32 	%f61, %f60, %f59, 0f3F800000;
	setp.lt.f32 	%p20, %f61, 0f00800000;
	mul.f32 	%f62, %f61, 0f4B000000;
	selp.f32 	%f63, %f62, %f61, %p20;
	selp.f32 	%f64, 0fC1B80000, 0f00000000, %p20;
	mov.b32 	%r36, %f63;
	add.s32 	%r37, %r36, -1059760811;
	and.b32  	%r38, %r37, -8388608;
	sub.s32 	%r39, %r36, %r38;
	mov.b32 	%f65, %r39;
	cvt.rn.f32.s32 	%f66, %r38;
	fma.rn.f32 	%f67, %f66, 0f34000000, %f64;
	add.f32 	%f68, %f65, 0fBF800000;
	fma.rn.f32 	%f69, %f68, 0fBE055027, 0f3E1039F6;
	fma.rn.f32 	%f70, %f69, %f68, 0fBDF8CDCC;
	fma.rn.f32 	%f71, %f70, %f68, 0f3E0F2955;
	fma.rn.f32 	%f72, %f71, %f68, 0fBE2AD8B9;
	fma.rn.f32 	%f73, %f72, %f68, 0f3E4CED0B;
	fma.rn.f32 	%f74, %f73, %f68, 0fBE7FFF22;
	fma.rn.f32 	%f75, %f74, %f68, 0f3EAAAA78;
	fma.rn.f32 	%f76, %f75, %f68, 0fBF000000;
	mul.f32 	%f77, %f68, %f76;
	fma.rn.f32 	%f78, %f77, %f68, %f68;
	fma.rn.f32 	%f79, %f67, 0f3F317218, %f78;
	setp.gt.u32 	%p21, %r36, 2139095039;
	fma.rn.f32 	%f80, %f63, 0f7F800000, 0f7F800000;
	selp.f32 	%f81, %f80, %f79, %p21;
	setp.eq.f32 	%p22, %f63, 0f00000000;
	selp.f32 	%f82, 0fFF800000, %f81, %p22;
	sub.f32 	%f92, %f50, %f82;
	add.s32 	%r68, %r68, %r4;
	setp.lt.u32 	%p23, %r68, %r24;
	@%p23 bra 	$L__BB172_2;
$L__BB172_3:
	shl.b32 	%r40, %r1, 2;
	mov.u32 	%r41, __smem;
	add.s32 	%r7, %r41, %r40;
	st.shared.f32 	[%r7], %f92;
	barrier.sync 	0;
	barrier.sync 	0;
	setp.gt.u32 	%p24, %r1, 127;
	@%p24 bra 	$L__BB172_5;
	ld.shared.f32 	%f83, [%r7+512];
	add.f32 	%f92, %f92, %f83;
	st.shared.f32 	[%r7], %f92;
$L__BB172_5:
	barrier.sync 	0;
	setp.gt.u32 	%p25, %r1, 63;
	@%p25 bra 	$L__BB172_7;
	ld.shared.f32 	%f84, [%r7+256];
	add.f32 	%f92, %f92, %f84;
	st.shared.f32 	[%r7], %f92;
$L__BB172_7:
	barrier.sync 	0;
	setp.gt.u32 	%p26, %r1, 31;
	@%p26 bra 	$L__BB172_25;
	// begin inline asm
	activemask.b32 %r42;
	// end inline asm
	ld.shared.f32 	%f85, [%r7+128];
	add.f32 	%f8, %f92, %f85;
	setp.ne.s32 	%p27, %r42, -1;
	@%p27 bra 	$L__BB172_10;
	mov.b32 	%r47, %f8;
	shfl.sync.down.b32	%r69|%p1, %r47, 16, 31, -1;
	bra.uni 	$L__BB172_11;
$L__BB172_10:
	// begin inline asm
	mov.u32 %r43, %laneid;
	// end inline asm
	fns.b32 	%r44, %r42, %r43, 17;
	setp.gt.u32 	%p28, %r44, 31;
	selp.b32 	%r45, %r43, %r44, %p28;
	mov.b32 	%r46, %f8;
	shfl.sync.idx.b32	%r69|%p2, %r46, %r45, 31, %r42;
$L__BB172_11:
	setp.eq.s32 	%p29, %r42, -1;
	mov.b32 	%f86, %r69;
	add.f32 	%f9, %f8, %f86;
	@%p29 bra 	$L__BB172_13;
	// begin inline asm
	mov.u32 %r48, %laneid;
	// end inline asm
	fns.b32 	%r49, %r42, %r48, 9;
	setp.gt.u32 	%p30, %r49, 31;
	selp.b32 	%r50, %r48, %r49, %p30;
	mov.b32 	%r51, %f9;
	shfl.sync.idx.b32	%r70|%p4, %r51, %r50, 31, %r42;
	bra.uni 	$L__BB172_14;
$L__BB172_13:
	mov.b32 	%r52, %f9;
	shfl.sync.down.b32	%r70|%p5, %r52, 8, 31, -1;
$L__BB172_14:
	setp.eq.s32 	%p31, %r42, -1;
	mov.b32 	%f87, %r70;
	add.f32 	%f10, %f9, %f87;
	@%p31 bra 	$L__BB172_16;
	// begin inline asm
	mov.u32 %r53, %laneid;
	// end inline asm
	fns.b32 	%r54, %r42, %r53, 5;
	setp.gt.u32 	%p32, %r54, 31;
	selp.b32 	%r55, %r53, %r54, %p32;
	mov.b32 	%r56, %f10;
	shfl.sync.idx.b32	%r71|%p7, %r56, %r55, 31, %r42;
	bra.uni 	$L__BB172_17;
$L__BB172_16:
	mov.b32 	%r57, %f10;
	shfl.sync.down.b32	%r71|%p8, %r57, 4, 31, -1;
$L__BB172_17:
	setp.eq.s32 	%p33, %r42, -1;
	mov.b32 	%f88, %r71;
	add.f32 	%f11, %f10, %f88;
	@%p33 bra 	$L__BB172_19;
	// begin inline asm
	mov.u32 %r58, %laneid;
	// end inline asm
	fns.b32 	%r59, %r42, %r58, 3;
	setp.gt.u32 	%p34, %r59, 31;
	selp.b32 	%r60, %r58, %r59, %p34;
	mov.b32 	%r61, %f11;
	shfl.sync.idx.b32	%r72|%p10, %r61, %r60, 31, %r42;
	bra.uni 	$L__BB172_20;
$L__BB172_19:
	mov.b32 	%r62, %f11;
	shfl.sync.down.b32	%r72|%p11, %r62, 2, 31, -1;
$L__BB172_20:
	setp.eq.s32 	%p35, %r42, -1;
	mov.b32 	%f89, %r72;
	add.f32 	%f12, %f11, %f89;
	@%p35 bra 	$L__BB172_22;
	// begin inline asm
	mov.u32 %r63, %laneid;
	// end inline asm
	fns.b32 	%r64, %r42, %r63, 2;
	setp.gt.u32 	%p36, %r64, 31;
	selp.b32 	%r65, %r63, %r64, %p36;
	mov.b32 	%r66, %f12;
	shfl.sync.idx.b32	%r73|%p13, %r66, %r65, 31, %r42;
	bra.uni 	$L__BB172_23;
$L__BB172_22:
	mov.b32 	%r67, %f12;
	shfl.sync.down.b32	%r73|%p14, %r67, 1, 31, -1;
$L__BB172_23:
	mov.b32 	%f90, %r73;
	add.f32 	%f13, %f12, %f90;
	setp.ne.s32 	%p37, %r1, 0;
	@%p37 bra 	$L__BB172_25;
	cvta.to.global.u64 	%rd8, %rd3;
	mul.wide.u32 	%rd9, %r2, 4;
	add.s64 	%rd10, %rd8, %rd9;
	st.global.f32 	[%rd10], %f13;
$L__BB172_25:
	ret;

}
	// .globl	_Z11reduceRegr6IfLj128ELb1EEvPT_S1_j
.visible .entry _Z11reduceRegr6IfLj128ELb1EEvPT_S1_j(
	.param .u64 .ptr .align 1 _Z11reduceRegr6IfLj128ELb1EEvPT_S1_j_param_0,
	.param .u64 .ptr .align 1 _Z11reduceRegr6IfLj128ELb1EEvPT_S1_j_param_1,
	.param .u32 _Z11reduceRegr6IfLj128ELb1EEvPT_S1_j_param_2
)
{
	.reg .pred 	%p<37>;
	.reg .b32 	%r<74>;
	.reg .b32 	%f<91>;
	.reg .b64 	%rd<11>;

	ld.param.u64 	%rd2, [_Z11reduceRegr6IfLj128ELb1EEvPT_S1_j_param_0];
	ld.param.u64 	%rd3, [_Z11reduceRegr6IfLj128ELb1EEvPT_S1_j_param_1];
	ld.param.u32 	%r24, [_Z11reduceRegr6IfLj128ELb1EEvPT_S1_j_param_2];
	mov.u32 	%r1, %tid.x;
	mov.u32 	%r2, %ctaid.x;
	shl.b32 	%r25, %r2, 8;
	add.s32 	%r68, %r25, %r1;
	setp.ge.u32 	%p16, %r68, %r24;
	mov.f32 	%f89, 0f00000000;
	@%p16 bra 	$L__BB173_3;
	cvta.to.global.u64 	%rd1, %rd2;
	mov.u32 	%r26, %nctaid.x;
	shl.b32 	%r4, %r26, 8;
	mov.f32 	%f89, 0f00000000;
$L__BB173_2:
	mul.wide.u32 	%rd4, %r68, 4;
	add.s64 	%rd5, %rd1, %rd4;
	ld.global.f32 	%f14, [%rd5];
	fma.rn.f32 	%f15, %f14, 0f3BBB989D, 0f3F000000;
	cvt.sat.f32.f32 	%f16, %f15;
	mov.f32 	%f17, 0f4B400001;
	mov.f32 	%f18, 0f437C0000;
	fma.rm.f32 	%f19, %f16, %f18, %f17;
	add.f32 	%f20, %f19, 0fCB40007F;
	neg.f32 	%f21, %f20;
	fma.rn.f32 	%f22, %f14, 0f3FB8AA3B, %f21;
	fma.rn.f32 	%f23, %f14, 0f32A57060, %f22;
	mov.b32 	%r27, %f19;
	shl.b32 	%r28, %r27, 23;
	mov.b32 	%f24, %r28;
	ex2.approx.ftz.f32 	%f25, %f23;
	fma.rn.f32 	%f26, %f25, %f24, 0f3F800000;
	setp.lt.f32 	%p17, %f26, 0f00800000;
	mul.f32 	%f27, %f26, 0f4B000000;
	selp.f32 	%f28, %f27, %f26, %p17;
	selp.f32 	%f29, 0fC1B80000, 0f00000000, %p17;
	mov.b32 	%r29, %f28;
	add.s32 	%r30, %r29, -1059760811;
	and.b32  	%r31, %r30, -8388608;
	sub.s32 	%r32, %r29, %r31;
	mov.b32 	%f30, %r32;
	cvt.rn.f32.s32 	%f31, %r31;
	fma.rn.f32 	%f32, %f31, 0f34000000, %f29;
	add.f32 	%f33, %f30, 0fBF800000;
	fma.rn.f32 	%f34, %f33, 0fBE055027, 0f3E1039F6;
	fma.rn.f32 	%f35, %f34, %f33, 0fBDF8CDCC;
	fma.rn.f32 	%f36, %f35, %f33, 0f3E0F2955;
	fma.rn.f32 	%f37, %f36, %f33, 0fBE2AD8B9;
	fma.rn.f32 	%f38, %f37, %f33, 0f3E4CED0B;
	fma.rn.f32 	%f39, %f38, %f33, 0fBE7FFF22;
	fma.rn.f32 	%f40, %f39, %f33, 0f3EAAAA78;
	fma.rn.f32 	%f41, %f40, %f33, 0fBF000000;
	mul.f32 	%f42, %f33, %f41;
	fma.rn.f32 	%f43, %f42, %f33, %f33;
	fma.rn.f32 	%f44, %f32, 0f3F317218, %f43;
	setp.gt.u32 	%p18, %r29, 2139095039;
	fma.rn.f32 	%f45, %f28, 0f7F800000, 0f7F800000;
	selp.f32 	%f46, %f45, %f44, %p18;
	setp.eq.f32 	%p19, %f28, 0f00000000;
	selp.f32 	%f47, 0fFF800000, %f46, %p19;
	sub.f32 	%f48, %f89, %f47;
	add.s32 	%r33, %r68, 128;
	mul.wide.u32 	%rd6, %r33, 4;
	add.s64 	%rd7, %rd1, %rd6;
	ld.global.f32 	%f49, [%rd7];
	fma.rn.f32 	%f50, %f49, 0f3BBB989D, 0f3F000000;
	cvt.sat.f32.f32 	%f51, %f50;
	fma.rm.f32 	%f52, %f51, %f18, %f17;
	add.f32 	%f53, %f52, 0fCB40007F;
	neg.f32 	%f54, %f53;
	fma.rn.f32 	%f55, %f49, 0f3FB8AA3B, %f54;
	fma.rn.f32 	%f56, %f49, 0f32A57060, %f55;
	mov.b32 	%r34, %f52;
	shl.b32 	%r35, %r34, 23;
	mov.b32 	%f57, %r35;
	ex2.approx.ftz.f32 	%f58, %f56;
	fma.rn.f32 	%f59, %f58, %f57, 0f3F800000;
	setp.lt.f32 	%p20, %f59, 0f00800000;
	mul.f32 	%f60, %f59, 0f4B000000;
	selp.f32 	%f61, %f60, %f59, %p20;
	selp.f32 	%f62, 0fC1B80000, 0f00000000, %p20;
	mov.b32 	%r36, %f61;
	add.s32 	%r37, %r36, -1059760811;
	and.b32  	%r38, %r37, -8388608;
	sub.s32 	%r39, %r36, %r38;
	mov.b32 	%f63, %r39;
	cvt.rn.f32.s32 	%f64, %r38;
	fma.rn.f32 	%f65, %f64, 0f34000000, %f62;
	add.f32 	%f66, %f63, 0fBF800000;
	fma.rn.f32 	%f67, %f66, 0fBE055027, 0f3E1039F6;
	fma.rn.f32 	%f68, %f67, %f66, 0fBDF8CDCC;
	fma.rn.f32 	%f69, %f68, %f66, 0f3E0F2955;
	fma.rn.f32 	%f70, %f69, %f66, 0fBE2AD8B9;
	fma.rn.f32 	%f71, %f70, %f66, 0f3E4CED0B;
	fma.rn.f32 	%f72, %f71, %f66, 0fBE7FFF22;
	fma.rn.f32 	%f73, %f72, %f66, 0f3EAAAA78;
	fma.rn.f32 	%f74, %f73, %f66, 0fBF000000;
	mul.f32 	%f75, %f66, %f74;
	fma.rn.f32 	%f76, %f75, %f66, %f66;
	fma.rn.f32 	%f77, %f65, 0f3F317218, %f76;
	setp.gt.u32 	%p21, %r36, 2139095039;
	fma.rn.f32 	%f78, %f61, 0f7F800000, 0f7F800000;
	selp.f32 	%f79, %f78, %f77, %p21;
	setp.eq.f32 	%p22, %f61, 0f00000000;
	selp.f32 	%f80, 0fFF800000, %f79, %p22;
	sub.f32 	%f89, %f48, %f80;
	add.s32 	%r68, %r68, %r4;
	setp.lt.u32 	%p23, %r68, %r24;
	@%p23 bra 	$L__BB173_2;
$L__BB173_3:
	shl.b32 	%r40, %r1, 2;
	mov.u32 	%r41, __smem;
	add.s32 	%r7, %r41, %r40;
	st.shared.f32 	[%r7], %f89;
	barrier.sync 	0;
	barrier.sync 	0;
	barrier.sync 	0;
	setp.gt.u32 	%p24, %r1, 63;
	@%p24 bra 	$L__BB173_5;
	ld.shared.f32 	%f81, [%r7+256];
	add.f32 	%f89, %f89, %f81;
	st.shared.f32 	[%r7], %f89;
$L__BB173_5:
	barrier.sync 	0;
	setp.gt.u32 	%p25, %r1, 31;
	@%p25 bra 	$L__BB173_23;
	// begin inline asm
	activemask.b32 %r42;
	// end inline asm
	ld.shared.f32 	%f82, [%r7+128];
	add.f32 	%f6, %f89, %f82;
	setp.ne.s32 	%p26, %r42, -1;
	@%p26 bra 	$L__BB173_8;
	mov.b32 	%r47, %f6;
	shfl.sync.down.b32	%r69|%p1, %r47, 16, 31, -1;
	bra.uni 	$L__BB173_9;
$L__BB173_8:
	// begin inline asm
	mov.u32 %r43, %laneid;
	// end inline asm
	fns.b32 	%r44, %r42, %r43, 17;
	setp.gt.u32 	%p27, %r44, 31;
	selp.b32 	%r45, %r43, %r44, %p27;
	mov.b32 	%r46, %f6;
	shfl.sync.idx.b32	%r69|%p2, %r46, %r45, 31, %r42;
$L__BB173_9:
	setp.eq.s32 	%p28, %r42, -1;
	mov.b32 	%f83, %r69;
	add.f32 	%f7, %f6, %f83;
	@%p28 bra 	$L__BB173_11;
	// begin inline asm
	mov.u32 %r48, %laneid;
	// end inline asm
	fns.b32 	%r49, %r42, %r48, 9;
	setp.gt.u32 	%p29, %r49, 31;
	selp.b32 	%r50, %r48, %r49, %p29;
	mov.b32 	%r51, %f7;
	shfl.sync.idx.b32	%r70|%p4, %r51, %r50, 31, %r42;
	bra.uni 	$L__BB173_12;
$L__BB173_11:
	mov.b32 	%r52, %f7;
	shfl.sync.down.b32	%r70|%p5, %r52, 8, 31, -1;
$L__BB173_12:
	setp.eq.s32 	%p30, %r42, -1;
	mov.b32 	%f84, %r70;
	add.f32 	%f8, %f7, %f84;
	@%p30 bra 	$L__BB173_14;
	// begin inline asm
	mov.u32 %r53, %laneid;
	// end inline asm
	fns.b32 	%r54, %r42, %r53, 5;
	setp.gt.u32 	%p31, %r54, 31;
	selp.b32 	%r55, %r53, %r54, %p31;
	mov.b32 	%r56, %f8;
	shfl.sync.idx.b32	%r71|%p7, %r56, %r55, 31, %r42;
	bra.uni 	$L__BB173_15;
$L__BB173_14:
	mov.b32 	%r57, %f8;
	shfl.sync.down.b32	%r71|%p8, %r57, 4, 31, -1;
$L__BB173_15:
	setp.eq.s32 	%p32, %r42, -1;
	mov.b32 	%f85, %r71;
	add.f32 	%f9, %f8, %f85;
	@%p32 bra 	$L__BB173_17;
	// begin inline asm
	mov.u32 %r58, %laneid;
	// end inline asm
	fns.b32 	%r59, %r42, %r58, 3;
	setp.gt.u32 	%p33, %r59, 31;
	selp.b32 	%r60, %r58, %r59, %p33;
	mov.b32 	%r61, %f9;
	shfl.sync.idx.b32	%r72|%p10, %r61, %r60, 31, %r42;
	bra.uni 	$L__BB173_18;
$L__BB173_17:
	mov.b32 	%r62, %f9;
	shfl.sync.down.b32	%r72|%p11, %r62, 2, 31, -1;
$L__BB173_18:
	setp.eq.s32 	%p34, %r42, -1;
	mov.b32 	%f86, %r72;
	add.f32 	%f10, %f9, %f86;
	@%p34 bra 	$L__BB173_20;
	// begin inline asm
	mov.u32 %r63, %laneid;
	// end inline asm
	fns.b32 	%r64, %r42, %r63, 2;
	setp.gt.u32 	%p35, %r64, 31;
	selp.b32 	%r65, %r63, %r64, %p35;
	mov.b32 	%r66, %f10;
	shfl.sync.idx.b32	%r73|%p13, %r66, %r65, 31, %r42;
	bra.uni 	$L__BB173_21;
$L__BB173_20:
	mov.b32 	%r67, %f10;
	shfl.sync.down.b32	%r73|%p14, %r67, 1, 31, -1;
$L__BB173_21:
	mov.b32 	%f87, %r73;
	add.f32 	%f11, %f10, %f87;
	setp.ne.s32 	%p36, %r1, 0;
	@%p36 bra 	$L__BB173_23;
	cvta.to.global.u64 	%rd8, %rd3;
	mul.wide.u32 	%rd9, %r2, 4;
	add.s64 	%rd10, %rd8, %rd9;
	st.global.f32 	[%rd10], %f11;
$L__BB173_23:
	ret;

}
	// .globl	_Z11reduceRegr6IfLj64ELb1EEvPT_S1_j
.visible .entry _Z11reduceRegr6IfLj64ELb1EEvPT_S1_j(
	.param .u64 .ptr .align 1 _Z11reduceRegr6IfLj64ELb1EEvPT_S1_j_param_0,
	.param .u64 .ptr .align 1 _Z11reduceRegr6IfLj64ELb1EEvPT_S1_j_param_1,
	.param .u32 _Z11reduceRegr6IfLj64ELb1EEvPT_S1_j_param_2
)
{
	.reg .pred 	%p<36>;
	.reg .b32 	%r<74>;
	.reg .b32 	%f<87>;
	.reg .b64 	%rd<11>;

	ld.param.u64 	%rd2, [_Z11reduceRegr6IfLj64ELb1EEvPT_S1_j_param_0];
	ld.param.u64 	%rd3, [_Z11reduceRegr6IfLj64ELb1EEvPT_S1_j_param_1];
	ld.param.u32 	%r24, [_Z11reduceRegr6IfLj64ELb1EEvPT_S1_j_param_2];
	mov.u32 	%r1, %tid.x;
	mov.u32 	%r2, %ctaid.x;
	shl.b32 	%r25, %r2, 7;
	add.s32 	%r68, %r25, %r1;
	setp.ge.u32 	%p16, %r68, %r24;
	mov.f32 	%f86, 0f00000000;
	@%p16 bra 	$L__BB174_3;
	cvta.to.global.u64 	%rd1, %rd2;
	mov.u32 	%r26, %nctaid.x;
	shl.b32 	%r4, %r26, 7;
	mov.f32 	%f86, 0f00000000;
$L__BB174_2:
	mul.wide.u32 	%rd4, %r68, 4;
	add.s64 	%rd5, %rd1, %rd4;
	ld.global.f32 	%f12, [%rd5];
	fma.rn.f32 	%f13, %f12, 0f3BBB989D, 0f3F000000;
	cvt.sat.f32.f32 	%f14, %f13;
	mov.f32 	%f15, 0f4B400001;
	mov.f32 	%f16, 0f437C0000;
	fma.rm.f32 	%f17, %f14, %f16, %f15;
	add.f32 	%f18, %f17, 0fCB40007F;
	neg.f32 	%f19, %f18;
	fma.rn.f32 	%f20, %f12, 0f3FB8AA3B, %f19;
	fma.rn.f32 	%f21, %f12, 0f32A57060, %f20;
	mov.b32 	%r27, %f17;
	shl.b32 	%r28, %r27, 23;
	mov.b32 	%f22, %r28;
	ex2.approx.ftz.f32 	%f23, %f21;
	fma.rn.f32 	%f24, %f23, %f22, 0f3F800000;
	setp.lt.f32 	%p17, %f24, 0f00800000;
	mul.f32 	%f25, %f24, 0f4B000000;
	selp.f32 	%f26, %f25, %f24, %p17;
	selp.f32 	%f27, 0fC1B80000, 0f00000000, %p17;
	mov.b32 	%r29, %f26;
	add.s32 	%r30, %r29, -1059760811;
	and.b32  	%r31, %r30, -8388608;
	sub.s32 	%r32, %r29, %r31;
	mov.b32 	%f28, %r32;
	cvt.rn.f32.s32 	%f29, %r31;
	fma.rn.f32 	%f30, %f29, 0f34000000, %f27;
	add.f32 	%f31, %f28, 0fBF800000;
	fma.rn.f32 	%f32, %f31, 0fBE055027, 0f3E1039F6;
	fma.rn.f32 	%f33, %f32, %f31, 0fBDF8CDCC;
	fma.rn.f32 	%f34, %f33, %f31, 0f3E0F2955;
	fma.rn.f32 	%f35, %f34, %f31, 0fBE2AD8B9;
	fma.rn.f32 	%f36, %f35, %f31, 0f3E4CED0B;
	fma.rn.f32 	%f37, %f36, %f31, 0fBE7FFF22;
	fma.rn.f32 	%f38, %f37, %f31, 0f3EAAAA78;
	fma.rn.f32 	%f39, %f38, %f31, 0fBF000000;
	mul.f32 	%f40, %f31, %f39;
	fma.rn.f32 	%f41, %f40, %f31, %f31;
	fma.rn.f32 	%f42, %f30, 0f3F317218, %f41;
	setp.gt.u32 	%p18, %r29, 2139095039;
	fma.rn.f32 	%f43, %f26, 0f7F800000, 0f7F800000;
	selp.f32 	%f44, %f43, %f42, %p18;
	setp.eq.f32 	%p19, %f26, 0f00000000;
	selp.f32 	%f45, 0fFF800000, %f44, %p19;
	sub.f32 	%f46, %f86, %f45;
	add.s32 	%r33, %r68, 64;
	mul.wide.u32 	%rd6, %r33, 4;
	add.s64 	%rd7, %rd1, %rd6;
	ld.global.f32 	%f47, [%rd7];
	fma.rn.f32 	%f48, %f47, 0f3BBB989D, 0f3F000000;
	cvt.sat.f32.f32 	%f49, %f48;
	fma.rm.f32 	%f50, %f49, %f16, %f15;
	add.f32 	%f51, %f50, 0fCB40007F;
	neg.f32 	%f52, %f51;
	fma.rn.f32 	%f53, %f47, 0f3FB8AA3B, %f52;
	fma.rn.f32 	%f54, %f47, 0f32A57060, %f53;
	mov.b32 	%r34, %f50;
	shl.b32 	%r35, %r34, 23;
	mov.b32 	%f55, %r35;
	ex2.approx.ftz.f32 	%f56, %f54;
	fma.rn.f32 	%f57, %f56, %f55, 0f3F800000;
	setp.lt.f32 	%p20, %f57, 0f00800000;
	mul.f32 	%f58, %f57, 0f4B000000;
	selp.f32 	%f59, %f58, %f57, %p20;
	selp.f32 	%f60, 0fC1B80000, 0f00000000, %p20;
	mov.b32 	%r36, %f59;
	add.s32 	%r37, %r36, -1059760811;
	and.b32  	%r38, %r37, -8388608;
	sub.s32 	%r39, %r36, %r38;
	mov.b32 	%f61, %r39;
	cvt.rn.f32.s32 	%f62, %r38;
	fma.rn.f32 	%f63, %f62, 0f34000000, %f60;
	add.f32 	%f64, %f61, 0fBF800000;
	fma.rn.f32 	%f65, %f64, 0fBE055027, 0f3E1039F6;
	fma.rn.f32 	%f66, %f65, %f64, 0fBDF8CDCC;
	fma.rn.f32 	%f67, %f66, %f64, 0f3E0F2955;
	fma.rn.f32 	%f68, %f67, %f64, 0fBE2AD8B9;
	fma.rn.f32 	%f69, %f68, %f64, 0f3E4CED0B;
	fma.rn.f32 	%f70, %f69, %f64, 0fBE7FFF22;
	fma.rn.f32 	%f71, %f70, %f64, 0f3EAAAA78;
	fma.rn.f32 	%f72, %f71, %f64, 0fBF000000;
	mul.f32 	%f73, %f64, %f72;
	fma.rn.f32 	%f74, %f73, %f64, %f64;
	fma.rn.f32 	%f75, %f63, 0f3F317218, %f74;
	setp.gt.u32 	%p21, %r36, 2139095039;
	fma.rn.f32 	%f76, %f59, 0f7F800000, 0f7F800000;
	selp.f32 	%f77, %f76, %f75, %p21;
	setp.eq.f32 	%p22, %f59, 0f00000000;
	selp.f32 	%f78, 0fFF800000, %f77, %p22;
	sub.f32 	%f86, %f46, %f78;
	add.s32 	%r68, %r68, %r4;
	setp.lt.u32 	%p23, %r68, %r24;
	@%p23 bra 	$L__BB174_2;
$L__BB174_3:
	shl.b32 	%r40, %r1, 2;
	mov.u32 	%r41, __smem;
	add.s32 	%r7, %r41, %r40;
	st.shared.f32 	[%r7], %f86;
	barrier.sync 	0;
	barrier.sync 	0;
	barrier.sync 	0;
	barrier.sync 	0;
	setp.gt.u32 	%p24, %r1, 31;
	@%p24 bra 	$L__BB174_21;
	// begin inline asm
	activemask.b32 %r42;
	// end inline asm
	ld.shared.f32 	%f79, [%r7+128];
	add.f32 	%f4, %f86, %f79;
	setp.ne.s32 	%p25, %r42, -1;
	@%p25 bra 	$L__BB174_6;
	mov.b32 	%r47, %f4;
	shfl.sync.down.b32	%r69|%p1, %r47, 16, 31, -1;
	bra.uni 	$L__BB174_7;
$L__BB174_6:
	// begin inline asm
	mov.u32 %r43, %laneid;
	// end inline asm
	fns.b32 	%r44, %r42, %r43, 17;
	setp.gt.u32 	%p26, %r44, 31;
	selp.b32 	%r45, %r43, %r44, %p26;
	mov.b32 	%r46, %f4;
	shfl.sync.idx.b32	%r69|%p2, %r46, %r45, 31, %r42;
$L__BB174_7:
	setp.eq.s32 	%p27, %r42, -1;
	mov.b32 	%f80, %r69;
	add.f32 	%f5, %f4, %f80;
	@%p27 bra 	$L__BB174_9;
	// begin inline asm
	mov.u32 %r48, %laneid;
	// end inline asm
	fns.b32 	%r49, %r42, %r48, 9;
	setp.gt.u32 	%p28, %r49, 31;
	selp.b32 	%r50, %r48, %r49, %p28;
	mov.b32 	%r51, %f5;
	shfl.sync.idx.b32	%r70|%p4, %r51, %r50, 31, %r42;
	bra.uni 	$L__BB174_10;
$L__BB174_9:
	mov.b32 	%r52, %f5;
	shfl.sync.down.b32	%r70|%p5, %r52, 8, 31, -1;
$L__BB174_10:
	setp.eq.s32 	%p29, %r42, -1;
	mov.b32 	%f81, %r70;
	add.f32 	%f6, %f5, %f81;
	@%p29 bra 	$L__BB174_12;
	// begin inline asm
	mov.u32 %r53, %laneid;
	// end inline asm
	fns.b32 	%r54, %r42, %r53, 5;
	setp.gt.u32 	%p30, %r54, 31;
	selp.b32 	%r55, %r53, %r54, %p30;
	mov.b32 	%r56, %f6;
	shfl.sync.idx.b32	%r71|%p7, %r56, %r55, 31, %r42;
	bra.uni 	$L__BB174_13;
$L__BB174_12:
	mov.b32 	%r57, %f6;
	shfl.sync.down.b32	%r71|%p8, %r57, 4, 31, -1;
$L__BB174_13:
	setp.eq.s32 	%p31, %r42, -1;
	mov.b32 	%f82, %r71;
	add.f32 	%f7, %f6, %f82;
	@%p31 bra 	$L__BB174_15;
	// begin inline asm
	mov.u32 %r58, %laneid;
	// end inline asm
	fns.b32 	%r59, %r42, %r58, 3;
	setp.gt.u32 	%p32, %r59, 31;
	selp.b32 	%r60, %r58, %r59, %p32;
	mov.b32 	%r61, %f7;
	shfl.sync.idx.b32	%r72|%p10, %r61, %r60, 31, %r42;
	bra.uni 	$L__BB174_16;
$L__BB174_15:
	mov.b32 	%r62, %f7;
	shfl.sync.down.b32	%r72|%p11, %r62, 2, 31, -1;
$L__BB174_16:
	setp.eq.s32 	%p33, %r42, -1;
	mov.b32 	%f83, %r72;
	add.f32 	%f8, %f7, %f83;
	@%p33 bra 	$L__BB174_18;
	// begin inline asm
	mov.u32 %r63, %laneid;
	// end inline asm
	fns.b32 	%r64, %r42, %r63, 2;
	setp.gt.u32 	%p34, %r64, 31;
	selp.b32 	%r65, %r63, %r64, %p34;
	mov.b32 	%r66, %f8;
	shfl.sync.idx.b32	%r73|%p13, %r66, %r65, 31, %r42;
	bra.uni 	$L__BB174_19;
$L__BB174_18:
	mov.b32 	%r67, %f8;
	shfl.sync.down.b32	%r73|%p14, %r67, 1, 31, -1;
$L__BB174_19:
	mov.b32 	%f84, %r73;
	add.f32 	%f9, %f8, %f84;
	setp.ne.s32 	%p35, %r1, 0;
	@%p35 bra 	$L__BB174_21;
	cvta.to.global.u64 	%rd8, %rd3;
	mul.wide.u32 	%rd9, %r2, 4;
	add.s64 	%rd10, %rd8, %rd9;
	st.global.f32 	[%rd10], %f9;
$L__BB174_21:
	ret;

}
	// .globl	_Z11reduceRegr6IfLj32ELb1EEvPT_S1_j
.visible .entry _Z11reduceRegr6IfLj32ELb1EEvPT_S1_j(
	.param .u64 .ptr .align 1 _Z11reduceRegr6IfLj32ELb1EEvPT_S1_j_param_0,
	.param .u64 .ptr .align 1 _Z11reduceRegr6IfLj32ELb1EEvPT_S1_j_param_1,
	.param .u32 _Z11reduceRegr6IfLj32ELb1EEvPT_S1_j_param_2
)
{
	.reg .pred 	%p<36>;
	.reg .b32 	%r<74>;
	.reg .b32 	%f<85>;
	.reg .b64 	%rd<11>;

	ld.param.u64 	%rd2, [_Z11reduceRegr6IfLj32ELb1EEvPT_S1_j_param_0];
	ld.param.u64 	%rd3, [_Z11reduceRegr6IfLj32ELb1EEvPT_S1_j_param_1];
	ld.param.u32 	%r23, [_Z11reduceRegr6IfLj32ELb1EEvPT_S1_j_param_2];
	mov.u32 	%r1, %tid.x;
	mov.u32 	%r2, %ctaid.x;
	shl.b32 	%r24, %r2, 6;
	add.s32 	%r68, %r24, %r1;
	setp.ge.u32 	%p16, %r68, %r23;
	mov.f32 	%f84, 0f00000000;
	@%p16 bra 	$L__BB175_3;
	cvta.to.global.u64 	%rd1, %rd2;
	mov.u32 	%r25, %nctaid.x;
	shl.b32 	%r4, %r25, 6;
	mov.f32 	%f84, 0f00000000;
$L__BB175_2:
	mul.wide.u32 	%rd4, %r68, 4;
	add.s64 	%rd5, %rd1, %rd4;
	ld.global.f32 	%f11, [%rd5];
	fma.rn.f32 	%f12, %f11, 0f3BBB989D, 0f3F000000;
	cvt.sat.f32.f32 	%f13, %f12;
	mov.f32 	%f14, 0f4B400001;
	mov.f32 	%f15, 0f437C0000;
	fma.rm.f32 	%f16, %f13, %f15, %f14;
	add.f32 	%f17, %f16, 0fCB40007F;
	neg.f32 	%f18, %f17;
	fma.rn.f32 	%f19, %f11, 0f3FB8AA3B, %f18;
	fma.rn.f32 	%f20, %f11, 0f32A57060, %f19;
	mov.b32 	%r26, %f16;
	shl.b32 	%r27, %r26, 23;
	mov.b32 	%f21, %r27;
	ex2.approx.ftz.f32 	%f22, %f20;
	fma.rn.f32 	%f23, %f22, %f21, 0f3F800000;
	setp.lt.f32 	%p17, %f23, 0f00800000;
	mul.f32 	%f24, %f23, 0f4B000000;
	selp.f32 	%f25, %f24, %f23, %p17;
	selp.f32 	%f26, 0fC1B80000, 0f00000000, %p17;
	mov.b32 	%r28, %f25;
	add.s32 	%r29, %r28, -1059760811;
	and.b32  	%r30, %r29, -8388608;
	sub.s32 	%r31, %r28, %r30;
	mov.b32 	%f27, %r31;
	cvt.rn.f32.s32 	%f28, %r30;
	fma.rn.f32 	%f29, %f28, 0f34000000, %f26;
	add.f32 	%f30, %f27, 0fBF800000;
	fma.rn.f32 	%f31, %f30, 0fBE055027, 0f3E1039F6;
	fma.rn.f32 	%f32, %f31, %f30, 0fBDF8CDCC;
	fma.rn.f32 	%f33, %f32, %f30, 0f3E0F2955;
	fma.rn.f32 	%f34, %f33, %f30, 0fBE2AD8B9;
	fma.rn.f32 	%f35, %f34, %f30, 0f3E4CED0B;
	fma.rn.f32 	%f36, %f35, %f30, 0fBE7FFF22;
	fma.rn.f32 	%f37, %f36, %f30, 0f3EAAAA78;
	fma.rn.f32 	%f38, %f37, %f30, 0fBF000000;
	mul.f32 	%f39, %f30, %f38;
	fma.rn.f32 	%f40, %f39, %f30, %f30;
	fma.rn.f32 	%f41, %f29, 0f3F317218, %f40;
	setp.gt.u32 	%p18, %r28, 2139095039;
	fma.rn.f32 	%f42, %f25, 0f7F800000, 0f7F800000;
	selp.f32 	%f43, %f42, %f41, %p18;
	setp.eq.f32 	%p19, %f25, 0f00000000;
	selp.f32 	%f44, 0fFF800000, %f43, %p19;
	sub.f32 	%f45, %f84, %f44;
	add.s32 	%r32, %r68, 32;
	mul.wide.u32 	%rd6, %r32, 4;
	add.s64 	%rd7, %rd1, %rd6;
	ld.global.f32 	%f46, [%rd7];
	fma.rn.f32 	%f47, %f46, 0f3BBB989D, 0f3F000000;
	cvt.sat.f32.f32 	%f48, %f47;
	fma.rm.f32 	%f49, %f48, %f15, %f14;
	add.f32 	%f50, %f49, 0fCB40007F;
	neg.f32 	%f51, %f50;
	fma.rn.f32 	%f52, %f46, 0f3FB8AA3B, %f51;
	fma.rn.f32 	%f53, %f46, 0f32A57060, %f52;
	mov.b32 	%r33, %f49;
	shl.b32 	%r34, %r33, 23;
	mov.b32 	%f54, %r34;
	ex2.approx.ftz.f32 	%f55, %f53;
	fma.rn.f32 	%f56, %f55, %f54, 0f3F800000;
	setp.lt.f32 	%p20, %f56, 0f00800000;
	mul.f32 	%f57, %f56, 0f4B000000;
	selp.f32 	%f58, %f57, %f56, %p20;
	selp.f32 	%f59, 0fC1B80000, 0f00000000, %p20;
	mov.b32 	%r35, %f58;
	add.s32 	%r36, %r35, -1059760811;
	and.b32  	%r37, %r36, -8388608;
	sub.s32 	%r38, %r35, %r37;
	mov.b32 	%f60, %r38;
	cvt.rn.f32.s32 	%f61, %r37;
	fma.rn.f32 	%f62, %f61, 0f34000000, %f59;
	add.f32 	%f63, %f60, 0fBF800000;
	fma.rn.f32 	%f64, %f63, 0fBE055027, 0f3E1039F6;
	fma.rn.f32 	%f65, %f64, %f63, 0fBDF8CDCC;
	fma.rn.f32 	%f66, %f65, %f63, 0f3E0F2955;
	fma.rn.f32 	%f67, %f66, %f63, 0fBE2AD8B9;
	fma.rn.f32 	%f68, %f67, %f63, 0f3E4CED0B;
	fma.rn.f32 	%f69, %f68, %f63, 0fBE7FFF22;
	fma.rn.f32 	%f70, %f69, %f63, 0f3EAAAA78;
	fma.rn.f32 	%f71, %f70, %f63, 0fBF000000;
	mul.f32 	%f72, %f63, %f71;
	fma.rn.f32 	%f73, %f72, %f63, %f63;
	fma.rn.f32 	%f74, %f62, 0f3F317218, %f73;
	setp.gt.u32 	%p21, %r35, 2139095039;
	fma.rn.f32 	%f75, %f58, 0f7F800000, 0f7F800000;
	selp.f32 	%f76, %f75, %f74, %p21;
	setp.eq.f32 	%p22, %f58, 0f00000000;
	selp.f32 	%f77, 0fFF800000, %f76, %p22;
	sub.f32 	%f84, %f45, %f77;
	add.s32 	%r68, %r68, %r4;
	setp.lt.u32 	%p23, %r68, %r23;
	@%p23 bra 	$L__BB175_2;
$L__BB175_3:
	shl.b32 	%r39, %r1, 2;
	mov.u32 	%r40, __smem;
	add.s32 	%r41, %r40, %r39;
	st.shared.f32 	[%r41], %f84;
	barrier.sync 	0;
	barrier.sync 	0;
	barrier.sync 	0;
	barrier.sync 	0;
	setp.gt.u32 	%p24, %r1, 31;
	@%p24 bra 	$L__BB175_21;
	// begin inline asm
	activemask.b32 %r42;
	// end inline asm
	setp.ne.s32 	%p25, %r42, -1;
	@%p25 bra 	$L__BB175_6;
	mov.b32 	%r47, %f84;
	shfl.sync.down.b32	%r69|%p1, %r47, 16, 31, -1;
	bra.uni 	$L__BB175_7;
$L__BB175_6:
	// begin inline asm
	mov.u32 %r43, %laneid;
	// end inline asm
	fns.b32 	%r44, %r42, %r43, 17;
	setp.gt.u32 	%p26, %r44, 31;
	selp.b32 	%r45, %r43, %r44, %p26;
	mov.b32 	%r46, %f84;
	shfl.sync.idx.b32	%r69|%p2, %r46, %r45, 31, %r42;
$L__BB175_7:
	setp.eq.s32 	%p27, %r42, -1;
	mov.b32 	%f78, %r69;
	add.f32 	%f4, %f84, %f78;
	@%p27 bra 	$L__BB175_9;
	// begin inline asm
	mov.u32 %r48, %laneid;
	// end inline asm
	fns.b32 	%r49, %r42, %r48, 9;
	setp.gt.u32 	%p28, %r49, 31;
	selp.b32 	%r50, %r48, %r49, %p28;
	mov.b32 	%r51, %f4;
	shfl.sync.idx.b32	%r70|%p4, %r51, %r50, 31, %r42;
	bra.uni 	$L__BB175_10;
$L__BB175_9:
	mov.b32 	%r52, %f4;
	shfl.sync.down.b32	%r70|%p5, %r52, 8, 31, -1;
$L__BB175_10:
	setp.eq.s32 	%p29, %r42, -1;
	mov.b32 	%f79, %r70;
	add.f32 	%f5, %f4, %f79;
	@%p29 bra 	$L__BB175_12;
	// begin inline asm
	mov.u32 %r53, %laneid;
	// end inline asm
	fns.b32 	%r54, %r42, %r53, 5;
	setp.gt.u32 	%p30, %r54, 31;
	selp.b32 	%r55, %r53, %r54, %p30;
	mov.b32 	%r56, %f5;
	shfl.sync.idx.b32	%r71|%p7, %r56, %r55, 31, %r42;
	bra.uni 	$L__BB175_13;
$L__BB175_12:
	mov.b32 	%r57, %f5;
	shfl.sync.down.b32	%r71|%p8, %r57, 4, 31, -1;
$L__BB175_13:
	setp.eq.s32 	%p31, %r42, -1;
	mov.b32 	%f80, %r71;
	add.f32 	%f6, %f5, %f80;
	@%p31 bra 	$L__BB175_15;
	// begin inline asm
	mov.u32 %r58, %laneid;
	// end inline asm
	fns.b32 	%r59, %r42, %r58, 3;
	setp.gt.u32 	%p32, %r59, 31;
	selp.b32 	%r60, %r58, %r59, %p32;
	mov.b32 	%r61, %f6;
	shfl.sync.idx.b32	%r72|%p10, %r61, %r60, 31, %r42;
	bra.uni 	$L__BB175_16;
$L__BB175_15:
	mov.b32 	%r62, %f6;
	shfl.sync.down.b32	%r72|%p11, %r62, 2, 31, -1;
$L__BB175_16:
	setp.eq.s32 	%p33, %r42, -1;
	mov.b32 	%f81, %r72;
	add.f32 	%f7, %f6, %f81;
	@%p33 bra 	$L__BB175_18;
	// begin inline asm
	mov.u32 %r63, %laneid;
	// end inline asm
	fns.b32 	%r64, %r42, %r63, 2;
	setp.gt.u32 	%p34, %r64, 31;
	selp.b32 	%r65, %r63, %r64, %p34;
	mov.b32 	%r66, %f7;
	shfl.sync.idx.b32	%r73|%p13, %r66, %r65, 31, %r42;
	bra.uni 	$L__BB175_19;
$L__BB175_18:
	mov.b32 	%r67, %f7;
	shfl.sync.down.b32	%r73|%p14, %r67, 1, 31, -1;
$L__BB175_19:
	mov.b32 	%f82, %r73;
	add.f32 	%f8, %f7, %f82;
	setp.ne.s32 	%p35, %r1, 0;
	@%p35 bra 	$L__BB175_21;
	cvta.to.global.u64 	%rd8, %rd3;
	mul.wide.u32 	%rd9, %r2, 4;
	add.s64 	%rd10, %rd8, %rd9;
	st.global.f32 	[%rd10], %f8;
$L__BB175_21:
	ret;

}
	// .globl	_Z11reduceRegr6IfLj16ELb1EEvPT_S1_j
.visible .entry _Z11reduceRegr6IfLj16ELb1EEvPT_S1_j(
	.param .u64 .ptr .align 1 _Z11reduceRegr6IfLj16ELb1EEvPT_S1_j_param_0,
	.param .u64 .ptr .align 1 _Z11reduceRegr6IfLj16ELb1EEvPT_S1_j_param_1,
	.param .u32 _Z11reduceRegr6IfLj16ELb1EEvPT_S1_j_param_2
)
{
	.reg .pred 	%p<36>;
	.reg .b32 	%r<74>;
	.reg .b32 	%f<85>;
	.reg .b64 	%rd<11>;

	ld.param.u64 	%rd2, [_Z11reduceRegr6IfLj16ELb1EEvPT_S1_j_param_0];
	ld.param.u64 	%rd3, [_Z11reduceRegr6IfLj16ELb1EEvPT_S1_j_param_1];
	ld.param.u32 	%r23, [_Z11reduceRegr6IfLj16ELb1EEvPT_S1_j_param_2];
	mov.u32 	%r1, %tid.x;
	mov.u32 	%r2, %ctaid.x;
	shl.b32 	%r24, %r2, 5;
	add.s32 	%r68, %r24, %r1;
	setp.ge.u32 	%p16, %r68, %r23;
	mov.f32 	%f84, 0f00000000;
	@%p16 bra 	$L__BB176_3;
	cvta.to.global.u64 	%rd1, %rd2;
	mov.u32 	%r25, %nctaid.x;
	shl.b32 	%r4, %r25, 5;
	mov.f32 	%f84, 0f00000000;
$L__BB176_2:
	mul.wide.u32 	%rd4, %r68, 4;
	add.s64 	%rd5, %rd1, %rd4;
	ld.global.f32 	%f11, [%rd5];
	fma.rn.f32 	%f12, %f11, 0f3BBB989D, 0f3F000000;
	cvt.sat.f32.f32 	%f13, %f12;
	mov.f32 	%f14, 0f4B400001;
	mov.f32 	%f15, 0f437C0000;
	fma.rm.f32 	%f16, %f13, %f15, %f14;
	add.f32 	%f17, %f16, 0fCB40007F;
	neg.f32 	%f18, %f17;
	fma.rn.f32 	%f19, %f11, 0f3FB8AA3B, %f18;
	fma.rn.f32 	%f20, %f11, 0f32A57060, %f19;
	mov.b32 	%r26, %f16;
	shl.b32 	%r27, %r26, 23;
	mov.b32 	%f21, %r27;
	ex2.approx.ftz.f32 	%f22, %f20;
	fma.rn.f32 	%f23, %f22, %f21, 0f3F800000;
	setp.lt.f32 	%p17, %f23, 0f00800000;
	mul.f32 	%f24, %f23, 0f4B000000;
	selp.f32 	%f25, %f24, %f23, %p17;
	selp.f32 	%f26, 0fC1B80000, 0f00000000, %p17;
	mov.b32 	%r28, %f25;
	add.s32 	%r29, %r28, -1059760811;
	and.b32  	%r30, %r29, -8388608;
	sub.s32 	%r31, %r28, %r30;
	mov.b32 	%f27, %r31;
	cvt.rn.f32.s32 	%f28, %r30;
	fma.rn.f32 	%f29, %f28, 0f34000000, %f26;
	add.f32 	%f30, %f27, 0fBF800000;
	fma.rn.f32 	%f31, %f30, 0fBE055027, 0f3E1039F6;
	fma.rn.f32 	%f32, %f31, %f30, 0fBDF8CDCC;
	fma.rn.f32 	%f33, %f32, %f30, 0f3E0F2955;
	fma.rn.f32 	%f34, %f33, %f30, 0fBE2AD8B9;
	fma.rn.f32 	%f35, %f34, %f30, 0f3E4CED0B;
	fma.rn.f32 	%f36, %f35, %f30, 0fBE7FFF22;
	fma.rn.f32 	%f37, %f36, %f30, 0f3EAAAA78;
	fma.rn.f32 	%f38, %f37, %f30, 0fBF000000;
	mul.f32 	%f39, %f30, %f38;
	fma.rn.f32 	%f40, %f39, %f30, %f30;
	fma.rn.f32 	%f41, %f29, 0f3F317218, %f40;
	setp.gt.u32 	%p18, %r28, 2139095039;
	fma.rn.f32 	%f42, %f25, 0f7F800000, 0f7F800000;
	selp.f32 	%f43, %f42, %f41, %p18;
	setp.eq.f32 	%p19, %f25, 0f00000000;
	selp.f32 	%f44, 0fFF800000, %f43, %p19;
	sub.f32 	%f45, %f84, %f44;
	add.s32 	%r32, %r68, 16;
	mul.wide.u32 	%rd6, %r32, 4;
	add.s64 	%rd7, %rd1, %rd6;
	ld.global.f32 	%f46, [%rd7];
	fma.rn.f32 	%f47, %f46, 0f3BBB989D, 0f3F000000;
	cvt.sat.f32.f32 	%f48, %f47;
	fma.rm.f32 	%f49, %f48, %f15, %f14;
	add.f32 	%f50, %f49, 0fCB40007F;
	neg.f32 	%f51, %f50;
	fma.rn.f32 	%f52, %f46, 0f3FB8AA3B, %f51;
	fma.rn.f32 	%f53, %f46, 0f32A57060, %f52;
	mov.b32 	%r33, %f49;
	shl.b32 	%r34, %r33, 23;
	mov.b32 	%f54, %r34;
	ex2.approx.ftz.f32 	%f55, %f53;
	fma.rn.f32 	%f56, %f55, %f54, 0f3F800000;
	setp.lt.f32 	%p20, %f56, 0f00800000;
	mul.f32 	%f57, %f56, 0f4B000000;
	selp.f32 	%f58, %f57, %f56, %p20;
	selp.f32 	%f59, 0fC1B80000, 0f00000000, %p20;
	mov.b32 	%r35, %f58;
	add.s32 	%r36, %r35, -1059760811;
	and.b32  	%r37, %r36, -8388608;
	sub.s32 	%r38, %r35, %r37;
	mov.b32 	%f60, %r38;
	cvt.rn.f32.s32 	%f61, %r37;
	fma.rn.f32 	%f62, %f61, 0f34000000, %f59;
	add.f32 	%f63, %f60, 0fBF800000;
	fma.rn.f32 	%f64, %f63, 0fBE055027, 0f3E1039F6;
	fma.rn.f32 	%f65, %f64, %f63, 0fBDF8CDCC;
	fma.rn.f32 	%f66, %f65, %f63, 0f3E0F2955;
	fma.rn.f32 	%f67, %f66, %f63, 0fBE2AD8B9;
	fma.rn.f32 	%f68, %f67, %f63, 0f3E4CED0B;
	fma.rn.f32 	%f69, %f68, %f63, 0fBE7FFF22;
	fma.rn.f32 	%f70, %f69, %f63, 0f3EAAAA78;
	fma.rn.f32 	%f71, %f70, %f63, 0fBF000000;
	mul.f32 	%f72, %f63, %f71;
	fma.rn.f32 	%f73, %f72, %f63, %f63;
	fma.rn.f32 	%f74, %f62, 0f3F317218, %f73;
	setp.gt.u32 	%p21, %r35, 2139095039;
	fma.rn.f32 	%f75, %f58, 0f7F800000, 0f7F800000;
	selp.f32 	%f76, %f75, %f74, %p21;
	setp.eq.f32 	%p22, %f58, 0f00000000;
	selp.f32 	%f77, 0fFF800000, %f76, %p22;
	sub.f32 	%f84, %f45, %f77;
	add.s32 	%r68, %r68, %r4;
	setp.lt.u32 	%p23, %r68, %r23;
	@%p23 bra 	$L__BB176_2;
$L__BB176_3:
	shl.b32 	%r39, %r1, 2;
	mov.u32 	%r40, __smem;
	add.s32 	%r41, %r40, %r39;
	st.shared.f32 	[%r41], %f84;
	barrier.sync 	0;
	barrier.sync 	0;
	barrier.sync 	0;
	barrier.sync 	0;
	setp.gt.u32 	%p24, %r1, 31;
	@%p24 bra 	$L__BB176_21;
	// begin inline asm
	activemask.b32 %r42;
	// end inline asm
	setp.ne.s32 	%p25, %r42, -1;
	@%p25 bra 	$L__BB176_6;
	mov.b32 	%r47, %f84;
	shfl.sync.down.b32	%r69|%p1, %r47, 16, 31, -1;
	bra.uni 	$L__BB176_7;
$L__BB176_6:
	// begin inline asm
	mov.u32 %r43, %laneid;
	// end inline asm
	fns.b32 	%r44, %r42, %r43, 17;
	setp.gt.u32 	%p26, %r44, 31;
	selp.b32 	%r45, %r43, %r44, %p26;
	mov.b32 	%r46, %f84;
	shfl.sync.idx.b32	%r69|%p2, %r46, %r45, 31, %r42;
$L__BB176_7:
	setp.eq.s32 	%p27, %r42, -1;
	mov.b32 	%f78, %r69;
	add.f32 	%f4, %f84, %f78;
	@%p27 bra 	$L__BB176_9;
	// begin inline asm
	mov.u32 %r48, %laneid;
	// end inline asm
	fns.b32 	%r49, %r42, %r48, 9;
	setp.gt.u32 	%p28, %r49, 31;
	selp.b32 	%r50, %r48, %r49, %p28;
	mov.b32 	%r51, %f4;
	shfl.sync.idx.b32	%r70|%p4, %r51, %r50, 31, %r42;
	bra.uni 	$L__BB176_10;
$L__BB176_9:
	mov.b32 	%r52, %f4;
	shfl.sync.down.b32	%r70|%p5, %r52, 8, 31, -1;
$L__BB176_10:
	setp.eq.s32 	%p29, %r42, -1;
	mov.b32 	%f79, %r70;
	add.f32 	%f5, %f4, %f79;
	@%p29 bra 	$L__BB176_12;
	// begin inline asm
	mov.u32 %r53, %laneid;
	// end inline asm
	fns.b32 	%r54, %r42, %r53, 5;
	setp.gt.u32 	%p30, %r54, 31;
	selp.b32 	%r55, %r53, %r54, %p30;
	mov.b32 	%r56, %f5;
	shfl.sync.idx.b32	%r71|%p7, %r56, %r55, 31, %r42;
	bra.uni 	$L__BB176_13;
$L__BB176_12:
	mov.b32 	%r57, %f5;
	shfl.sync.down.b32	%r71|%p8, %r57, 4, 31, -1;
$L__BB176_13:
	setp.eq.s32 	%p31, %r42, -1;
	mov.b32 	%f80, %r71;
	add.f32 	%f6, %f5, %f80;
	@%p31 bra 	$L__BB176_15;
	// begin inline asm
	mov.u32 %r58, %laneid;
	// end inline asm
	fns.b32 	%r59, %r42, %r58, 3;
	setp.gt.u32 	%p32, %r59, 31;
	selp.b32 	%r60, %r58, %r59, %p32;
	mov.b32 	%r61, %f6;
	shfl.sync.idx.b32	%r72|%p10, %r61, %r60, 31, %r42;
	bra.uni 	$L__BB176_16;
$L__BB176_15:
	mov.b32 	%r62, %f6;
	shfl.sync.down.b32	%r72|%p11, %r62, 2, 31, -1;
$L__BB176_16:
	setp.eq.s32 	%p33, %r42, -1;
	mov.b32 	%f81, %r72;
	add.f32 	%f7, %f6, %f81;
	@%p33 bra 	$L__BB176_18;
	// begin inline asm
	mov.u32 %r63, %laneid;
	// end inline asm
	fns.b32 	%r64, %r42, %r63, 2;
	setp.gt.u32 	%p34, %r64, 31;
	selp.b32 	%r65, %r63, %r64, %p34;
	mov.b32 	%r66, %f7;
	shfl.sync.idx.b32	%r73|%p13, %r66, %r65, 31, %r42;
	bra.uni 	$L__BB176_19;
$L__BB176_18:
	mov.b32 	%r67, %f7;
	shfl.sync.down.b32	%r73|%p14, %r67, 1, 31, -1;
$L__BB176_19:
	mov.b32 	%f82, %r73;
	add.f32 	%f8, %f7, %f82;
	setp.ne.s32 	%p35, %r1, 0;
	@%p35 bra 	$L__BB176_21;
	cvta.to.global.u64 	%rd8, %rd3;
	mul.wide.u32 	%rd9, %r2, 4;
	add.s64 	%rd10, %rd8, %rd9;
	st.global.f32 	[%rd10], %f8;
$L__BB176_21:
	ret;

}
	// .globl	_Z11reduceRegr6IfLj8ELb1EEvPT_S1_j
.visible .entry _Z11reduceRegr6IfLj8ELb1EEvPT_S1_j(
	.param .u64 .ptr .align 1 _Z11reduceRegr6IfLj8ELb1EEvPT_S1_j_param_0,
	.param .u64 .ptr .align 1 _Z11reduceRegr6IfLj8ELb1EEvPT_S1_j_param_1,
	.param .u32 _Z11reduceRegr6IfLj8ELb1EEvPT_S1_j_param_2
)
{
	.reg .pred 	%p<36>;
	.reg .b32 	%r<74>;
	.reg .b32 	%f<85>;
	.reg .b64 	%rd<11>;

	ld.param.u64 	%rd2, [_Z11reduceRegr6IfLj8ELb1EEvPT_S1_j_param_0];
	ld.param.u64 	%rd3, [_Z11reduceRegr6IfLj8ELb1EEvPT_S1_j_param_1];
	ld.param.u32 	%r23, [_Z11reduceRegr6IfLj8ELb1EEvPT_S1_j_param_2];
	mov.u32 	%r1, %tid.x;
	mov.u32 	%r2, %ctaid.x;
	shl.b32 	%r24, %r2, 4;
	add.s32 	%r68, %r24, %r1;
	setp.ge.u32 	%p16, %r68, %r23;
	mov.f32 	%f84, 0f00000000;
	@%p16 bra 	$L__BB177_3;
	cvta.to.global.u64 	%rd1, %rd2;
	mov.u32 	%r25, %nctaid.x;
	shl.b32 	%r4, %r25, 4;
	mov.f32 	%f84, 0f00000000;
$L__BB177_2:
	mul.wide.u32 	%rd4, %r68, 4;
	add.s64 	%rd5, %rd1, %rd4;
	ld.global.f32 	%f11, [%rd5];
	fma.rn.f32 	%f12, %f11, 0f3BBB989D, 0f3F000000;
	cvt.sat.f32.f32 	%f13, %f12;
	mov.f32 	%f14, 0f4B400001;
	mov.f32 	%f15, 0f437C0000;
	fma.rm.f32 	%f16, %f13, %f15, %f14;
	add.f32 	%f17, %f16, 0fCB40007F;
	neg.f32 	%f18, %f17;
	fma.rn.f32 	%f19, %f11, 0f3FB8AA3B, %f18;
	fma.rn.f32 	%f20, %f11, 0f32A57060, %f19;
	mov.b32 	%r26, %f16;
	shl.b32 	%r27, %r26, 23;
	mov.b32 	%f21, %r27;
	ex2.approx.ftz.f32 	%f22, %f20;
	fma.rn.f32 	%f23, %f22, %f21, 0f3F800000;
	setp.lt.f32 	%p17, %f23, 0f00800000;
	mul.f32 	%f24, %f23, 0f4B000000;
	selp.f32 	%f25, %f24, %f23, %p17;
	selp.f32 	%f26, 0fC1B80000, 0f00000000, %p17;
	mov.b32 	%r28, %f25;
	add.s32 	%r29, %r28, -1059760811;
	and.b32  	%r30, %r29, -8388608;
	sub.s32 	%r31, %r28, %r30;
	mov.b32 	%f27, %r31;
	cvt.rn.f32.s32 	%f28, %r30;
	fma.rn.f32 	%f29, %f28, 0f34000000, %f26;
	add.f32 	%f30, %f27, 0fBF800000;
	fma.rn.f32 	%f31, %f30, 0fBE055027, 0f3E1039F6;
	fma.rn.f32 	%f32, %f31, %f30, 0fBDF8CDCC;
	fma.rn.f32 	%f33, %f32, %f30, 0f3E0F2955;
	fma.rn.f32 	%f34, %f33, %f30, 0fBE2AD8B9;
	fma.rn.f32 	%f35, %f34, %f30, 0f3E4CED0B;
	fma.rn.f32 	%f36, %f35, %f30, 0fBE7FFF22;
	fma.rn.f32 	%f37, %f36, %f30, 0f3EAAAA78;
	fma.rn.f32 	%f38, %f37, %f30, 0fBF000000;
	mul.f32 	%f39, %f30, %f38;
	fma.rn.f32 	%f40, %f39, %f30, %f30;
	fma.rn.f32 	%f41, %f29, 0f3F317218, %f40;
	setp.gt.u32 	%p18, %r28, 2139095039;
	fma.rn.f32 	%f42, %f25, 0f7F800000, 0f7F800000;
	selp.f32 	%f43, %f42, %f41, %p18;
	setp.eq.f32 	%p19, %f25, 0f00000000;
	selp.f32 	%f44, 0fFF800000, %f43, %p19;
	sub.f32 	%f45, %f84, %f44;
	add.s32 	%r32, %r68, 8;
	mul.wide.u32 	%rd6, %r32, 4;
	add.s64 	%rd7, %rd1, %rd6;
	ld.global.f32 	%f46, [%rd7];
	fma.rn.f32 	%f47, %f46, 0f3BBB989D, 0f3F000000;
	cvt.sat.f32.f32 	%f48, %f47;
	fma.rm.f32 	%f49, %f48, %f15, %f14;
	add.f32 	%f50, %f49, 0fCB40007F;
	neg.f32 	%f51, %f50;
	fma.rn.f32 	%f52, %f46, 0f3FB8AA3B, %f51;
	fma.rn.f32 	%f53, %f46, 0f32A57060, %f52;
	mov.b32 	%r33, %f49;
	shl.b32 	%r34, %r33, 23;
	mov.b32 	%f54, %r34;
	ex2.approx.ftz.f32 	%f55, %f53;
	fma.rn.f32 	%f56, %f55, %f54, 0f3F800000;
	setp.lt.f32 	%p20, %f56, 0f00800000;
	mul.f32 	%f57, %f56, 0f4B000000;
	selp.f32 	%f58, %f57, %f56, %p20;
	selp.f32 	%f59, 0fC1B80000, 0f00000000, %p20;
	mov.b32 	%r35, %f58;
	add.s32 	%r36, %r35, -1059760811;
	and.b32  	%r37, %r36, -8388608;
	sub.s32 	%r38, %r35, %r37;
	mov.b32 	%f60, %r38;
	cvt.rn.f32.s32 	%f61, %r37;
	fma.rn.f32 	%f62, %f61, 0f34000000, %f59;
	add.f32 	%f63, %f60, 0fBF800000;
	fma.rn.f32 	%f64, %f63, 0fBE055027, 0f3E1039F6;
	fma.rn.f32 	%f65, %f64, %f63, 0fBDF8CDCC;
	fma.rn.f32 	%f66, %f65, %f63, 0f3E0F2955;
	fma.rn.f32 	%f67, %f66, %f63, 0fBE2AD8B9;
	fma.rn.f32 	%f68, %f67, %f63, 0f3E4CED0B;
	fma.rn.f32 	%f69, %f68, %f63, 0fBE7FFF22;
	fma.rn.f32 	%f70, %f69, %f63, 0f3EAAAA78;
	fma.rn.f32 	%f71, %f70, %f63, 0fBF000000;
	mul.f32 	%f72, %f63, %f71;
	fma.rn.f32 	%f73, %f72, %f63, %f63;
	fma.rn.f32 	%f74, %f62, 0f3F317218, %f73;
	setp.gt.u32 	%p21, %r35, 2139095039;
	fma.rn.f32 	%f75, %f58, 0f7F800000, 0f7F800000;
	selp.f32 	%f76, %f75, %f74, %p21;
	setp.eq.f32 	%p22, %f58, 0f00000000;
	selp.f32 	%f77, 0fFF800000, %f76, %p22;
	sub.f32 	%f84, %f45, %f77;
	add.s32 	%r68, %r68, %r4;
	setp.lt.u32 	%p23, %r68, %r23;
	@%p23 bra 	$L__BB177_2;
$L__BB177_3:
	shl.b32 	%r39, %r1, 2;
	mov.u32 	%r40, __smem;
	add.s32 	%r41, %r40, %r39;
	st.shared.f32 	[%r41], %f84;
	barrier.sync 	0;
	barrier.sync 	0;
	barrier.sync 	0;
	barrier.sync 	0;
	setp.gt.u32 	%p24, %r1, 31;
	@%p24 bra 	$L__BB177_21;
	// begin inline asm
	activemask.b32 %r42;
	// end inline asm
	setp.ne.s32 	%p25, %r42, -1;
	@%p25 bra 	$L__BB177_6;
	mov.b32 	%r47, %f84;
	shfl.sync.down.b32	%r69|%p1, %r47, 16, 31, -1;
	bra.uni 	$L__BB177_7;
$L__BB177_6:
	// begin inline asm
	mov.u32 %r43, %laneid;
	// end inline asm
	fns.b32 	%r44, %r42, %r43, 17;
	setp.gt.u32 	%p26, %r44, 31;
	selp.b32 	%r45, %r43, %r44, %p26;
	mov.b32 	%r46, %f84;
	shfl.sync.idx.b32	%r69|%p2, %r46, %r45, 31, %r42;
$L__BB177_7:
	setp.eq.s32 	%p27, %r42, -1;
	mov.b32 	%f78, %r69;
	add.f32 	%f4, %f84, %f78;
	@%p27 bra 	$L__BB177_9;
	// begin inline asm
	mov.u32 %r48, %laneid;
	// end inline asm
	fns.b32 	%r49, %r42, %r48, 9;
	setp.gt.u32 	%p28, %r49, 31;
	selp.b32 	%r50, %r48, %r49, %p28;
	mov.b32 	%r51, %f4;
	shfl.sync.idx.b32	%r70|%p4, %r51, %r50, 31, %r42;
	bra.uni 	$L__BB177_10;
$L__BB177_9:
	mov.b32 	%r52, %f4;
	shfl.sync.down.b32	%r70|%p5, %r52, 8, 31, -1;
$L__BB177_10:
	setp.eq.s32 	%p29, %r42, -1;
	mov.b32 	%f79, %r70;
	add.f32 	%f5, %f4, %f79;
	@%p29 bra 	$L__BB177_12;
	// begin inline asm
	mov.u32 %r53, %laneid;
	// end inline asm
	fns.b32 	%r54, %r42, %r53, 5;
	setp.gt.u32 	%p30, %r54, 31;
	selp.b32 	%r55, %r53, %r54, %p30;
	mov.b32 	%r56, %f5;
	shfl.sync.idx.b32	%r71|%p7, %r56, %r55, 31, %r42;
	bra.uni 	$L__BB177_13;
$L__BB177_12:
	mov.b32 	%r57, %f5;
	shfl.sync.down.b32	%r71|%p8, %r57, 4, 31, -1;
$L__BB177_13:
	setp.eq.s32 	%p31, %r42, -1;
	mov.b32 	%f80, %r71;
	add.f32 	%f6, %f5, %f80;
	@%p31 bra 	$L__BB177_15;
	// begin inline asm
	mov.u32 %r58, %laneid;
	// end inline asm
	fns.b32 	%r59, %r42, %r58, 3;
	setp.gt.u32 	%p32, %r59, 31;
	selp.b32 	%r60, %r58, %r59, %p32;
	mov.b32 	%r61, %f6;
	shfl.sync.idx.b32	%r72|%p10, %r61, %r60, 31, %r42;
	bra.uni 	$L__BB177_16;
$L__BB177_15:
	mov.b32 	%r62, %f6;
	shfl.sync.down.b32	%r72|%p11, %r62, 2, 31, -1;
$L__BB177_16:
	setp.eq.s32 	%p33, %r42, -1;
	mov.b32 	%f81, %r72;
	add.f32 	%f7, %f6, %f81;
	@%p33 bra 	$L__BB177_18;
	// begin inline asm
	mov.u32 %r63, %laneid;
	// end inline asm
	fns.b32 	%r64, %r42, %r63, 2;
	setp.gt.u32 	%p34, %r64, 31;
	selp.b32 	%r65, %r63, %r64, %p34;
	mov.b32 	%r66, %f7;
	shfl.sync.idx.b32	%r73|%p13, %r66, %r65, 31, %r42;
	bra.uni 	$L__BB177_19;
$L__BB177_18:
	mov.b32 	%r67, %f7;
	shfl.sync.down.b32	%r73|%p14, %r67, 1, 31, -1;
$L__BB177_19:
	mov.b32 	%f82, %r73;
	add.f32 	%f8, %f7, %f82;
	setp.ne.s32 	%p35, %r1, 0;
	@%p35 bra 	$L__BB177_21;
	cvta.to.global.u64 	%rd8, %rd3;
	mul.wide.u32 	%rd9, %r2, 4;
	add.s64 	%rd10, %rd8, %rd9;
	st.global.f32 	[%rd10], %f8;
$L__BB177_21:
	ret;

}
	// .globl	_Z11reduceRegr6IfLj4ELb1EEvPT_S1_j
.visible .entry _Z11reduceRegr6IfLj4ELb1EEvPT_S1_j(
	.param .u64 .ptr .align 1 _Z11reduceRegr6IfLj4ELb1EEvPT_S1_j_param_0,
	.param .u64 .ptr .align 1 _Z11reduceRegr6IfLj4ELb1EEvPT_S1_j_param_1,
	.param .u32 _Z11reduceRegr6IfLj4ELb1EEvPT_S1_j_param_2
)
{
	.reg .pred 	%p<36>;
	.reg .b32 	%r<74>;
	.reg .b32 	%f<85>;
	.reg .b64 	%rd<11>;

	ld.param.u64 	%rd2, [_Z11reduceRegr6IfLj4ELb1EEvPT_S1_j_param_0];
	ld.param.u64 	%rd3, [_Z11reduceRegr6IfLj4ELb1EEvPT_S1_j_param_1];
	ld.param.u32 	%r23, [_Z11reduceRegr6IfLj4ELb1EEvPT_S1_j_param_2];
	mov.u32 	%r1, %tid.x;
	mov.u32 	%r2, %ctaid.x;
	shl.b32 	%r24, %r2, 3;
	add.s32 	%r68, %r24, %r1;
	setp.ge.u32 	%p16, %r68, %r23;
	mov.f32 	%f84, 0f00000000;
	@%p16 bra 	$L__BB178_3;
	cvta.to.global.u64 	%rd1, %rd2;
	mov.u32 	%r25, %nctaid.x;
	shl.b32 	%r4, %r25, 3;
	mov.f32 	%f84, 0f00000000;
$L__BB178_2:
	mul.wide.u32 	%rd4, %r68, 4;
	add.s64 	%rd5, %rd1, %rd4;
	ld.global.f32 	%f11, [%rd5];
	fma.rn.f32 	%f12, %f11, 0f3BBB989D, 0f3F000000;
	cvt.sat.f32.f32 	%f13, %f12;
	mov.f32 	%f14, 0f4B400001;
	mov.f32 	%f15, 0f437C0000;
	fma.rm.f32 	%f16, %f13, %f15, %f14;
	add.f32 	%f17, %f16, 0fCB40007F;
	neg.f32 	%f18, %f17;
	fma.rn.f32 	%f19, %f11, 0f3FB8AA3B, %f18;
	fma.rn.f32 	%f20, %f11, 0f32A57060, %f19;
	mov.b32 	%r26, %f16;
	shl.b32 	%r27, %r26, 23;
	mov.b32 	%f21, %r27;
	ex2.approx.ftz.f32 	%f22, %f20;
	fma.rn.f32 	%f23, %f22, %f21, 0f3F800000;
	setp.lt.f32 	%p17, %f23, 0f00800000;
	mul.f32 	%f24, %f23, 0f4B000000;
	selp.f32 	%f25, %f24, %f23, %p17;
	selp.f32 	%f26, 0fC1B80000, 0f00000000, %p17;
	mov.b32 	%r28, %f25;
	add.s32 	%r29, %r28, -1059760811;
	and.b32  	%r30, %r29, -8388608;
	sub.s32 	%r31, %r28, %r30;
	mov.b32 	%f27, %r31;
	cvt.rn.f32.s32 	%f28, %r30;
	fma.rn.f32 	%f29, %f28, 0f34000000, %f26;
	add.f32 	%f30, %f27, 0fBF800000;
	fma.rn.f32 	%f31, %f30, 0fBE055027, 0f3E1039F6;
	fma.rn.f32 	%f32, %f31, %f30, 0fBDF8CDCC;
	fma.rn.f32 	%f33, %f32, %f30, 0f3E0F2955;
	fma.rn.f32 	%f34, %f33, %f30, 0fBE2AD8B9;
	fma.rn.f32 	%f35, %f34, %f30, 0f3E4CED0B;
	fma.rn.f32 	%f36, %f35, %f30, 0fBE7FFF22;
	fma.rn.f32 	%f37, %f36, %f30, 0f3EAAAA78;
	fma.rn.f32 	%f38, %f37, %f30, 0fBF000000;
	mul.f32 	%f39, %f30, %f38;
	fma.rn.f32 	%f40, %f39, %f30, %f30;
	fma.rn.f32 	%f41, %f29, 0f3F317218, %f40;
	setp.gt.u32 	%p18, %r28, 2139095039;
	fma.rn.f32 	%f42, %f25, 0f7F800000, 0f7F800000;
	selp.f32 	%f43, %f42, %f41, %p18;
	setp.eq.f32 	%p19, %f25, 0f00000000;
	selp.f32 	%f44, 0fFF800000, %f43, %p19;
	sub.f32 	%f45, %f84, %f44;
	add.s32 	%r32, %r68, 4;
	mul.wide.u32 	%rd6, %r32, 4;
	add.s64 	%rd7, %rd1, %rd6;
	ld.global.f32 	%f46, [%rd7];
	fma.rn.f32 	%f47, %f46, 0f3BBB989D, 0f3F000000;
	cvt.sat.f32.f32 	%f48, %f47;
	fma.rm.f32 	%f49, %f48, %f15, %f14;
	add.f32 	%f50, %f49, 0fCB40007F;
	neg.f32 	%f51, %f50;
	fma.rn.f32 	%f52, %f46, 0f3FB8AA3B, %f51;
	fma.rn.f32 	%f53, %f46, 0f32A57060, %f52;
	mov.b32 	%r33, %f49;
	shl.b32 	%r34, %r33, 23;
	mov.b32 	%f54, %r34;
	ex2.approx.ftz.f32 	%f55, %f53;
	fma.rn.f32 	%f56, %f55, %f54, 0f3F800000;
	setp.lt.f32 	%p20, %f56, 0f00800000;
	mul.f32 	%f57, %f56, 0f4B000000;
	selp.f32 	%f58, %f57, %f56, %p20;
	selp.f32 	%f59, 0fC1B80000, 0f00000000, %p20;
	mov.b32 	%r35, %f58;
	add.s32 	%r36, %r35, -1059760811;
	and.b32  	%r37, %r36, -8388608;
	sub.s32 	%r38, %r35, %r37;
	mov.b32 	%f60, %r38;
	cvt.rn.f32.s32 	%f61, %r37;
	fma.rn.f32 	%f62, %f61, 0f34000000, %f59;
	add.f32 	%f63, %f60, 0fBF800000;
	fma.rn.f32 	%f64, %f63, 0fBE055027, 0f3E1039F6;
	fma.rn.f32 	%f65, %f64, %f63, 0fBDF8CDCC;
	fma.rn.f32 	%f66, %f65, %f63, 0f3E0F2955;
	fma.rn.f32 	%f67, %f66, %f63, 0fBE2AD8B9;
	fma.rn.f32 	%f68, %f67, %f63, 0f3E4CED0B;
	fma.rn.f32 	%f69, %f68, %f63, 0fBE7FFF22;
	fma.rn.f32 	%f70, %f69, %f63, 0f3EAAAA78;
	fma.rn.f32 	%f71, %f70, %f63, 0fBF000000;
	mul.f32 	%f72, %f63, %f71;
	fma.rn.f32 	%f73, %f72, %f63, %f63;
	fma.rn.f32 	%f74, %f62, 0f3F317218, %f73;
	setp.gt.u32 	%p21, %r35, 2139095039;
	fma.rn.f32 	%f75, %f58, 0f7F800000, 0f7F800000;
	selp.f32 	%f76, %f75, %f74, %p21;
	setp.eq.f32 	%p22, %f58, 0f00000000;
	selp.f32 	%f77, 0fFF800000, %f76, %p22;
	sub.f32 	%f84, %f45, %f77;
	add.s32 	%r68, %r68, %r4;
	setp.lt.u32 	%p23, %r68, %r23;
	@%p23 bra 	$L__BB178_2;
$L__BB178_3:
	shl.b32 	%r39, %r1, 2;
	mov.u32 	%r40, __smem;
	add.s32 	%r41, %r40, %r39;
	st.shared.f32 	[%r41], %f84;
	barrier.sync 	0;
	barrier.sync 	0;
	barrier.sync 	0;
	barrier.sync 	0;
	setp.gt.u32 	%p24, %r1, 31;
	@%p24 bra 	$L__BB178_21;
	// begin inline asm
	activemask.b32 %r42;
	// end inline asm
	setp.ne.s32 	%p25, %r42, -1;
	@%p25 bra 	$L__BB178_6;
	mov.b32 	%r47, %f84;
	shfl.sync.down.b32	%r69|%p1, %r47, 16, 31, -1;
	bra.uni 	$L__BB178_7;
$L__BB178_6:
	// begin inline asm
	mov.u32 %r43, %laneid;
	// end inline asm
	fns.b32 	%r44, %r42, %r43, 17;
	setp.gt.u32 	%p26, %r44, 31;
	selp.b32 	%r45, %r43, %r44, %p26;
	mov.b32 	%r46, %f84;
	shfl.sync.idx.b32	%r69|%p2, %r46, %r45, 31, %r42;
$L__BB178_7:
	setp.eq.s32 	%p27, %r42, -1;
	mov.b32 	%f78, %r69;
	add.f32 	%f4, %f84, %f78;
	@%p27 bra 	$L__BB178_9;
	// begin inline asm
	mov.u32 %r48, %laneid;
	// end inline asm
	fns.b32 	%r49, %r42, %r48, 9;
	setp.gt.u32 	%p28, %r49, 31;
	selp.b32 	%r50, %r48, %r49, %p28;
	mov.b32 	%r51, %f4;
	shfl.sync.idx.b32	%r70|%p4, %r51, %r50, 31, %r42;
	bra.uni 	$L__BB178_10;
$L__BB178_9:
	mov.b32 	%r52, %f4;
	shfl.sync.down.b32	%r70|%p5, %r52, 8, 31, -1;
$L__BB178_10:
	setp.eq.s32 	%p29, %r42, -1;
	mov.b32 	%f79, %r70;
	add.f32 	%f5, %f4, %f79;
	@%p29 bra 	$L__BB178_12;
	// begin inline asm
	mov.u32 %r53, %laneid;
	// end inline asm
	fns.b32 	%r54, %r42, %r53, 5;
	setp.gt.u32 	%p30, %r54, 31;
	selp.b32 	%r55, %r53, %r54, %p30;
	mov.b32 	%r56, %f5;
	shfl.sync.idx.b32	%r71|%p7, %r56, %r55, 31, %r42;
	bra.uni 	$L__BB178_13;
$L__BB178_12:
	mov.b32 	%r57, %f5;
	shfl.sync.down.b32	%r71|%p8, %r57, 4, 31, -1;
$L__BB178_13:
	setp.eq.s32 	%p31, %r42, -1;
	mov.b32 	%f80, %r71;
	add.f32 	%f6, %f5, %f80;
	@%p31 bra 	$L__BB178_15;
	// begin inline asm
	mov.u32 %r58, %laneid;
	// end inline asm
	fns.b32 	%r59, %r42, %r58, 3;
	setp.gt.u32 	%p32, %r59, 31;
	selp.b32 	%r60, %r58, %r59, %p32;
	mov.b32 	%r61, %f6;
	shfl.sync.idx.b32	%r72|%p10, %r61, %r60, 31, %r42;
	bra.uni 	$L__BB178_16;
$L__BB178_15:
	mov.b32 	%r62, %f6;
	shfl.sync.down.b32	%r72|%p11, %r62, 2, 31, -1;
$L__BB178_16:
	setp.eq.s32 	%p33, %r42, -1;
	mov.b32 	%f81, %r72;
	add.f32 	%f7, %f6, %f81;
	@%p33 bra 	$L__BB178_18;
	// begin inline asm
	mov.u32 %r63, %laneid;
	// end inline asm
	fns.b32 	%r64, %r42, %r63, 2;
	setp.gt.u32 	%p34, %r64, 31;
	selp.b32 	%r65, %r63, %r64, %p34;
	mov.b32 	%r66, %f7;
	shfl.sync.idx.b32	%r73|%p13, %r66, %r65, 31, %r42;
	bra.uni 	$L__BB178_19;
$L__BB178_18:
	mov.b32 	%r67, %f7;
	shfl.sync.down.b32	%r73|%p14, %r67, 1, 31, -1;
$L__BB178_19:
	mov.b32 	%f82, %r73;
	add.f32 	%f8, %f7, %f82;
	setp.ne.s32 	%p35, %r1, 0;
	@%p35 bra 	$L__BB178_21;
	cvta.to.global.u64 	%rd8, %rd3;
	mul.wide.u32 	%rd9, %r2, 4;
	add.s64 	%rd10, %rd8, %rd9;
	st.global.f32 	[%rd10], %f8;
$L__BB178_21:
	ret;

}
	// .globl	_Z11reduceRegr6IfLj2ELb1EEvPT_S1_j
.visible .entry _Z11reduceRegr6IfLj2ELb1EEvPT_S1_j(
	.param .u64 .ptr .align 1 _Z11reduceRegr6IfLj2ELb1EEvPT_S1_j_param_0,
	.param .u64 .ptr .align 1 _Z11reduceRegr6IfLj2ELb1EEvPT_S1_j_param_1,
	.param .u32 _Z11reduceRegr6IfLj2ELb1EEvPT_S1_j_param_2
)
{
	.reg .pred 	%p<36>;
	.reg .b32 	%r<74>;
	.reg .b32 	%f<85>;
	.reg .b64 	%rd<11>;

	ld.param.u64 	%rd2, [_Z11reduceRegr6IfLj2ELb1EEvPT_S1_j_param_0];
	ld.param.u64 	%rd3, [_Z11reduceRegr6IfLj2ELb1EEvPT_S1_j_param_1];
	ld.param.u32 	%r23, [_Z11reduceRegr6IfLj2ELb1EEvPT_S1_j_param_2];
	mov.u32 	%r1, %tid.x;
	mov.u32 	%r2, %ctaid.x;
	shl.b32 	%r24, %r2, 2;
	add.s32 	%r68, %r24, %r1;
	setp.ge.u32 	%p16, %r68, %r23;
	mov.f32 	%f84, 0f00000000;
	@%p16 bra 	$L__BB179_3;
	cvta.to.global.u64 	%rd1, %rd2;
	mov.u32 	%r25, %nctaid.x;
	shl.b32 	%r4, %r25, 2;
	mov.f32 	%f84, 0f00000000;
$L__BB179_2:
	mul.wide.u32 	%rd4, %r68, 4;
	add.s64 	%rd5, %rd1, %rd4;
	ld.global.f32 	%f11, [%rd5];
	fma.rn.f32 	%f12, %f11, 0f3BBB989D, 0f3F000000;
	cvt.sat.f32.f32 	%f13, %f12;
	mov.f32 	%f14, 0f4B400001;
	mov.f32 	%f15, 0f437C0000;
	fma.rm.f32 	%f16, %f13, %f15, %f14;
	add.f32 	%f17, %f16, 0fCB40007F;
	neg.f32 	%f18, %f17;
	fma.rn.f32 	%f19, %f11, 0f3FB8AA3B, %f18;
	fma.rn.f32 	%f20, %f11, 0f32A57060, %f19;
	mov.b32 	%r26, %f16;
	shl.b32 	%r27, %r26, 23;
	mov.b32 	%f21, %r27;
	ex2.approx.ftz.f32 	%f22, %f20;
	fma.rn.f32 	%f23, %f22, %f21, 0f3F800000;
	setp.lt.f32 	%p17, %f23, 0f00800000;
	mul.f32 	%f24, %f23, 0f4B000000;
	selp.f32 	%f25, %f24, %f23, %p17;
	selp.f32 	%f26, 0fC1B80000, 0f00000000, %p17;
	mov.b32 	%r28, %f25;
	add.s32 	%r29, %r28, -1059760811;
	and.b32  	%r30, %r29, -8388608;
	sub.s32 	%r31, %r28, %r30;
	mov.b32 	%f27, %r31;
	cvt.rn.f32.s32 	%f28, %r30;
	fma.rn.f32 	%f29, %f28, 0f34000000, %f26;
	add.f32 	%f30, %f27, 0fBF800000;
	fma.rn.f32 	%f31, %f30, 0fBE055027, 0f3E1039F6;
	fma.rn.f32 	%f32, %f31, %f30, 0fBDF8CDCC;
	fma.rn.f32 	%f33, %f32, %f30, 0f3E0F2955;
	fma.rn.f32 	%f34, %f33, %f30, 0fBE2AD8B9;
	fma.rn.f32 	%f35, %f34, %f30, 0f3E4CED0B;
	fma.rn.f32 	%f36, %f35, %f30, 0fBE7FFF22;
	fma.rn.f32 	%f37, %f36, %f30, 0f3EAAAA78;
	fma.rn.f32 	%f38, %f37, %f30, 0fBF000000;
	mul.f32 	%f39, %f30, %f38;
	fma.rn.f32 	%f40, %f39, %f30, %f30;
	fma.rn.f32 	%f41, %f29, 0f3F317218, %f40;
	setp.gt.u32 	%p18, %r28, 2139095039;
	fma.rn.f32 	%f42, %f25, 0f7F800000, 0f7F800000;
	selp.f32 	%f43, %f42, %f41, %p18;
	setp.eq.f32 	%p19, %f25, 0f00000000;
	selp.f32 	%f44, 0fFF800000, %f43, %p19;
	sub.f32 	%f45, %f84, %f44;
	add.s32 	%r32, %r68, 2;
	mul.wide.u32 	%rd6, %r32, 4;
	add.s64 	%rd7, %rd1, %rd6;
	ld.global.f32 	%f46, [%rd7];
	fma.rn.f32 	%f47, %f46, 0f3BBB989D, 0f3F000000;
	cvt.sat.f32.f32 	%f48, %f47;
	fma.rm.f32 	%f49, %f48, %f15, %f14;
	add.f32 	%f50, %f49, 0fCB40007F;
	neg.f32 	%f51, %f50;
	fma.rn.f32 	%f52, %f46, 0f3FB8AA3B, %f51;
	fma.rn.f32 	%f53, %f46, 0f32A57060, %f52;
	mov.b32 	%r33, %f49;
	shl.b32 	%r34, %r33, 23;
	mov.b32 	%f54, %r34;
	ex2.approx.ftz.f32 	%f55, %f53;
	fma.rn.f32 	%f56, %f55, %f54, 0f3F800000;
	setp.lt.f32 	%p20, %f56, 0f00800000;
	mul.f32 	%f57, %f56, 0f4B000000;
	selp.f32 	%f58, %f57, %f56, %p20;
	selp.f32 	%f59, 0fC1B80000, 0f00000000, %p20;
	mov.b32 	%r35, %f58;
	add.s32 	%r36, %r35, -1059760811;
	and.b32  	%r37, %r36, -8388608;
	sub.s32 	%r38, %r35, %r37;
	mov.b32 	%f60, %r38;
	cvt.rn.f32.s32 	%f61, %r37;
	fma.rn.f32 	%f62, %f61, 0f34000000, %f59;
	add.f32 	%f63, %f60, 0fBF800000;
	fma.rn.f32 	%f64, %f63, 0fBE055027, 0f3E1039F6;
	fma.rn.f32 	%f65, %f64, %f63, 0fBDF8CDCC;
	fma.rn.f32 	%f66, %f65, %f63, 0f3E0F2955;
	fma.rn.f32 	%f67, %f66, %f63, 0fBE2AD8B9;
	fma.rn.f32 	%f68, %f67, %f63, 0f3E4CED0B;
	fma.rn.f32 	%f69, %f68, %f63, 0fBE7FFF22;
	fma.rn.f32 	%f70, %f69, %f63, 0f3EAAAA78;
	fma.rn.f32 	%f71, %f70, %f63, 0fBF000000;
	mul.f32 	%f72, %f63, %f71;
	fma.rn.f32 	%f73, %f72, %f63, %f63;
	fma.rn.f32 	%f74, %f62, 0f3F317218, %f73;
	setp.gt.u32 	%p21, %r35, 2139095039;
	fma.rn.f32 	%f75, %f58, 0f7F800000, 0f7F800000;
	selp.f32 	%f76, %f75, %f74, %p21;
	setp.eq.f32 	%p22, %f58, 0f00000000;
	selp.f32 	%f77, 0fFF800000, %f76, %p22;
	sub.f32 	%f84, %f45, %f77;
	add.s32 	%r68, %r68, %r4;
	setp.lt.u32 	%p23, %r68, %r23;
	@%p23 bra 	$L__BB179_2;
$L__BB179_3:
	shl.b32 	%r39, %r1, 2;
	mov.u32 	%r40, __smem;
	add.s32 	%r41, %r40, %r39;
	st.shared.f32 	[%r41], %f84;
	barrier.sync 	0;
	barrier.sync 	0;
	barrier.sync 	0;
	barrier.sync 	0;
	setp.gt.u32 	%p24, %r1, 31;
	@%p24 bra 	$L__BB179_21;
	// begin inline asm
	activemask.b32 %r42;
	// end inline asm
	setp.ne.s32 	%p25, %r42, -1;
	@%p25 bra 	$L__BB179_6;
	mov.b32 	%r47, %f84;
	shfl.sync.down.b32	%r69|%p1, %r47, 16, 31, -1;
	bra.uni 	$L__BB179_7;
$L__BB179_6:
	// begin inline asm
	mov.u32 %r43, %laneid;
	// end inline asm
	fns.b32 	%r44, %r42, %r43, 17;
	setp.gt.u32 	%p26, %r44, 31;
	selp.b32 	%r45, %r43, %r44, %p26;
	mov.b32 	%r46, %f84;
	shfl.sync.idx.b32	%r69|%p2, %r46, %r45, 31, %r42;
$L__BB179_7:
	setp.eq.s32 	%p27, %r42, -1;
	mov.b32 	%f78, %r69;
	add.f32 	%f4, %f84, %f78;
	@%p27 bra 	$L__BB179_9;
	// begin inline asm
	mov.u32 %r48, %laneid;
	// end inline asm
	fns.b32 	%r49, %r42, %r48, 9;
	setp.gt.u32 	%p28, %r49, 31;
	selp.b32 	%r50, %r48, %r49, %p28;
	mov.b32 	%r51, %f4;
	shfl.sync.idx.b32	%r70|%p4, %r51, %r50, 31, %r42;
	bra.uni 	$L__BB179_10;
$L__BB179_9:
	mov.b32 	%r52, %f4;
	shfl.sync.down.b32	%r70|%p5, %r52, 8, 31, -1;
$L__BB179_10:
	setp.eq.s32 	%p29, %r42, -1;
	mov.b32 	%f79, %r70;
	add.f32 	%f5, %f4, %f79;
	@%p29 bra 	$L__BB179_12;
	// begin inline asm
	mov.u32 %r53, %laneid;
	// end inline asm
	fns.b32 	%r54, %r42, %r53, 5;
	setp.gt.u32 	%p30, %r54, 31;
	selp.b32 	%r55, %r53, %r54, %p30;
	mov.b32 	%r56, %f5;
	shfl.sync.idx.b32	%r71|%p7, %r56, %r55, 31, %r42;
	bra.uni 	$L__BB179_13;
$L__BB179_12:
	mov.b32 	%r57, %f5;
	shfl.sync.down.b32	%r71|%p8, %r57, 4, 31, -1;
$L__BB179_13:
	setp.eq.s32 	%p31, %r42, -1;
	mov.b32 	%f80, %r71;
	add.f32 	%f6, %f5, %f80;
	@%p31 bra 	$L__BB179_15;
	// begin inline asm
	mov.u32 %r58, %laneid;
	// end inline asm
	fns.b32 	%r59, %r42, %r58, 3;
	setp.gt.u32 	%p32, %r59, 31;
	selp.b32 	%r60, %r58, %r59, %p32;
	mov.b32 	%r61, %f6;
	shfl.sync.idx.b32	%r72|%p10, %r61, %r60, 31, %r42;
	bra.uni 	$L__BB179_16;
$L__BB179_15:
	mov.b32 	%r62, %f6;
	shfl.sync.down.b32	%r72|%p11, %r62, 2, 31, -1;
$L__BB179_16:
	setp.eq.s32 	%p33, %r42, -1;
	mov.b32 	%f81, %r72;
	add.f32 	%f7, %f6, %f81;
	@%p33 bra 	$L__BB179_18;
	// begin inline asm
	mov.u32 %r63, %laneid;
	// end inline asm
	fns.b32 	%r64, %r42, %r63, 2;
	setp.gt.u32 	%p34, %r64, 31;
	selp.b32 	%r65, %r63, %r64, %p34;
	mov.b32 	%r66, %f7;
	shfl.sync.idx.b32	%r73|%p13, %r66, %r65, 31, %r42;
	bra.uni 	$L__BB179_19;
$L__BB179_18:
	mov.b32 	%r67, %f7;
	shfl.sync.down.b32	%r73|%p14, %r67, 1, 31, -1;
$L__BB179_19:
	mov.b32 	%f82, %r73;
	add.f32 	%f8, %f7, %f82;
	setp.ne.s32 	%p35, %r1, 0;
	@%p35 bra 	$L__BB179_21;
	cvta.to.global.u64 	%rd8, %rd3;
	mul.wide.u32 	%rd9, %r2, 4;
	add.s64 	%rd10, %rd8, %rd9;
	st.global.f32 	[%rd10], %f8;
$L__BB179_21:
	ret;

}
	// .globl	_Z11reduceRegr6IfLj1ELb1EEvPT_S1_j
.visible .entry _Z11reduceRegr6IfLj1ELb1EEvPT_S1_j(
	.param .u64 .ptr .align 1 _Z11reduceRegr6IfLj1ELb1EEvPT_S1_j_param_0,
	.param .u64 .ptr .align 1 _Z11reduceRegr6IfLj1ELb1EEvPT_S1_j_param_1,
	.param .u32 _Z11reduceRegr6IfLj1ELb1EEvPT_S1_j_param_2
)
{
	.reg .pred 	%p<36>;
	.reg .b32 	%r<73>;
	.reg .b32 	%f<85>;
	.reg .b64 	%rd<9>;

	ld.param.u64 	%rd2, [_Z11reduceRegr6IfLj1ELb1EEvPT_S1_j_param_0];
	ld.param.u64 	%rd3, [_Z11reduceRegr6IfLj1ELb1EEvPT_S1_j_param_1];
	ld.param.u32 	%r23, [_Z11reduceRegr6IfLj1ELb1EEvPT_S1_j_param_2];
	mov.u32 	%r1, %tid.x;
	mov.u32 	%r2, %ctaid.x;
	shl.b32 	%r24, %r2, 1;
	add.s32 	%r67, %r24, %r1;
	setp.ge.u32 	%p16, %r67, %r23;
	mov.f32 	%f84, 0f00000000;
	@%p16 bra 	$L__BB180_3;
	mov.u32 	%r25, %nctaid.x;
	shl.b32 	%r4, %r25, 1;
	cvta.to.global.u64 	%rd1, %rd2;
	mov.f32 	%f84, 0f00000000;
$L__BB180_2:
	mul.wide.u32 	%rd4, %r67, 4;
	add.s64 	%rd5, %rd1, %rd4;
	ld.global.f32 	%f11, [%rd5];
	fma.rn.f32 	%f12, %f11, 0f3BBB989D, 0f3F000000;
	cvt.sat.f32.f32 	%f13, %f12;
	mov.f32 	%f14, 0f4B400001;
	mov.f32 	%f15, 0f437C0000;
	fma.rm.f32 	%f16, %f13, %f15, %f14;
	add.f32 	%f17, %f16, 0fCB40007F;
	neg.f32 	%f18, %f17;
	fma.rn.f32 	%f19, %f11, 0f3FB8AA3B, %f18;
	fma.rn.f32 	%f20, %f11, 0f32A57060, %f19;
	mov.b32 	%r26, %f16;
	shl.b32 	%r27, %r26, 23;
	mov.b32 	%f21, %r27;
	ex2.approx.ftz.f32 	%f22, %f20;
	fma.rn.f32 	%f23, %f22, %f21, 0f3F800000;
	setp.lt.f32 	%p17, %f23, 0f00800000;
	mul.f32 	%f24, %f23, 0f4B000000;
	selp.f32 	%f25, %f24, %f23, %p17;
	selp.f32 	%f26, 0fC1B80000, 0f00000000, %p17;
	mov.b32 	%r28, %f25;
	add.s32 	%r29, %r28, -1059760811;
	and.b32  	%r30, %r29, -8388608;
	sub.s32 	%r31, %r28, %r30;
	mov.b32 	%f27, %r31;
	cvt.rn.f32.s32 	%f28, %r30;
	fma.rn.f32 	%f29, %f28, 0f34000000, %f26;
	add.f32 	%f30, %f27, 0fBF800000;
	fma.rn.f32 	%f31, %f30, 0fBE055027, 0f3E1039F6;
	fma.rn.f32 	%f32, %f31, %f30, 0fBDF8CDCC;
	fma.rn.f32 	%f33, %f32, %f30, 0f3E0F2955;
	fma.rn.f32 	%f34, %f33, %f30, 0fBE2AD8B9;
	fma.rn.f32 	%f35, %f34, %f30, 0f3E4CED0B;
	fma.rn.f32 	%f36, %f35, %f30, 0fBE7FFF22;
	fma.rn.f32 	%f37, %f36, %f30, 0f3EAAAA78;
	fma.rn.f32 	%f38, %f37, %f30, 0fBF000000;
	mul.f32 	%f39, %f30, %f38;
	fma.rn.f32 	%f40, %f39, %f30, %f30;
	fma.rn.f32 	%f41, %f29, 0f3F317218, %f40;
	setp.gt.u32 	%p18, %r28, 2139095039;
	fma.rn.f32 	%f42, %f25, 0f7F800000, 0f7F800000;
	selp.f32 	%f43, %f42, %f41, %p18;
	setp.eq.f32 	%p19, %f25, 0f00000000;
	selp.f32 	%f44, 0fFF800000, %f43, %p19;
	sub.f32 	%f45, %f84, %f44;
	ld.global.f32 	%f46, [%rd5+4];
	fma.rn.f32 	%f47, %f46, 0f3BBB989D, 0f3F000000;
	cvt.sat.f32.f32 	%f48, %f47;
	fma.rm.f32 	%f49, %f48, %f15, %f14;
	add.f32 	%f50, %f49, 0fCB40007F;
	neg.f32 	%f51, %f50;
	fma.rn.f32 	%f52, %f46, 0f3FB8AA3B, %f51;
	fma.rn.f32 	%f53, %f46, 0f32A57060, %f52;
	mov.b32 	%r32, %f49;
	shl.b32 	%r33, %r32, 23;
	mov.b32 	%f54, %r33;
	ex2.approx.ftz.f32 	%f55, %f53;
	fma.rn.f32 	%f56, %f55, %f54, 0f3F800000;
	setp.lt.f32 	%p20, %f56, 0f00800000;
	mul.f32 	%f57, %f56, 0f4B000000;
	selp.f32 	%f58, %f57, %f56, %p20;
	selp.f32 	%f59, 0fC1B80000, 0f00000000, %p20;
	mov.b32 	%r34, %f58;
	add.s32 	%r35, %r34, -1059760811;
	and.b32  	%r36, %r35, -8388608;
	sub.s32 	%r37, %r34, %r36;
	mov.b32 	%f60, %r37;
	cvt.rn.f32.s32 	%f61, %r36;
	fma.rn.f32 	%f62, %f61, 0f34000000, %f59;
	add.f32 	%f63, %f60, 0fBF800000;
	fma.rn.f32 	%f64, %f63, 0fBE055027, 0f3E1039F6;
	fma.rn.f32 	%f65, %f64, %f63, 0fBDF8CDCC;
	fma.rn.f32 	%f66, %f65, %f63, 0f3E0F2955;
	fma.rn.f32 	%f67, %f66, %f63, 0fBE2AD8B9;
	fma.rn.f32 	%f68, %f67, %f63, 0f3E4CED0B;
	fma.rn.f32 	%f69, %f68, %f63, 0fBE7FFF22;
	fma.rn.f32 	%f70, %f69, %f63, 0f3EAAAA78;
	fma.rn.f32 	%f71, %f70, %f63, 0fBF000000;
	mul.f32 	%f72, %f63, %f71;
	fma.rn.f32 	%f73, %f72, %f63, %f63;
	fma.rn.f32 	%f74, %f62, 0f3F317218, %f73;
	setp.gt.u32 	%p21, %r34, 2139095039;
	fma.rn.f32 	%f75, %f58, 0f7F800000, 0f7F800000;
	selp.f32 	%f76, %f75, %f74, %p21;
	setp.eq.f32 	%p22, %f58, 0f00000000;
	selp.f32 	%f77, 0fFF800000, %f76, %p22;
	sub.f32 	%f84, %f45, %f77;
	add.s32 	%r67, %r67, %r4;
	setp.lt.u32 	%p23, %r67, %r23;
	@%p23 bra 	$L__BB180_2;
$L__BB180_3:
	shl.b32 	%r38, %r1, 2;
	mov.u32 	%r39, __smem;
	add.s32 	%r40, %r39, %r38;
	st.shared.f32 	[%r40], %f84;
	barrier.sync 	0;
	barrier.sync 	0;
	barrier.sync 	0;
	barrier.sync 	0;
	setp.gt.u32 	%p24, %r1, 31;
	@%p24 bra 	$L__BB180_21;
	// begin inline asm
	activemask.b32 %r41;
	// end inline asm
	setp.ne.s32 	%p25, %r41, -1;
	@%p25 bra 	$L__BB180_6;
	mov.b32 	%r46, %f84;
	shfl.sync.down.b32	%r68|%p1, %r46, 16, 31, -1;
	bra.uni 	$L__BB180_7;
$L__BB180_6:
	// begin inline asm
	mov.u32 %r42, %laneid;
	// end inline asm
	fns.b32 	%r43, %r41, %r42, 17;
	setp.gt.u32 	%p26, %r43, 31;
	selp.b32 	%r44, %r42, %r43, %p26;
	mov.b32 	%r45, %f84;
	shfl.sync.idx.b32	%r68|%p2, %r45, %r44, 31, %r41;
$L__BB180_7:
	setp.eq.s32 	%p27, %r41, -1;
	mov.b32 	%f78, %r68;
	add.f32 	%f4, %f84, %f78;
	@%p27 bra 	$L__BB180_9;
	// begin inline asm
	mov.u32 %r47, %laneid;
	// end inline asm
	fns.b32 	%r48, %r41, %r47, 9;
	setp.gt.u32 	%p28, %r48, 31;
	selp.b32 	%r49, %r47, %r48, %p28;
	mov.b32 	%r50, %f4;
	shfl.sync.idx.b32	%r69|%p4, %r50, %r49, 31, %r41;
	bra.uni 	$L__BB180_10;
$L__BB180_9:
	mov.b32 	%r51, %f4;
	shfl.sync.down.b32	%r69|%p5, %r51, 8, 31, -1;
$L__BB180_10:
	setp.eq.s32 	%p29, %r41, -1;
	mov.b32 	%f79, %r69;
	add.f32 	%f5, %f4, %f79;
	@%p29 bra 	$L__BB180_12;
	// begin inline asm
	mov.u32 %r52, %laneid;
	// end inline asm
	fns.b32 	%r53, %r41, %r52, 5;
	setp.gt.u32 	%p30, %r53, 31;
	selp.b32 	%r54, %r52, %r53, %p30;
	mov.b32 	%r55, %f5;
	shfl.sync.idx.b32	%r70|%p7, %r55, %r54, 31, %r41;
	bra.uni 	$L__BB180_13;
$L__BB180_12:
	mov.b32 	%r56, %f5;
	shfl.sync.down.b32	%r70|%p8, %r56, 4, 31, -1;
$L__BB180_13:
	setp.eq.s32 	%p31, %r41, -1;
	mov.b32 	%f80, %r70;
	add.f32 	%f6, %f5, %f80;
	@%p31 bra 	$L__BB180_15;
	// begin inline asm
	mov.u32 %r57, %laneid;
	// end inline asm
	fns.b32 	%r58, %r41, %r57, 3;
	setp.gt.u32 	%p32, %r58, 31;
	selp.b32 	%r59, %r57, %r58, %p32;
	mov.b32 	%r60, %f6;
	shfl.sync.idx.b32	%r71|%p10, %r60, %r59, 31, %r41;
	bra.uni 	$L__BB180_16;
$L__BB180_15:
	mov.b32 	%r61, %f6;
	shfl.sync.down.b32	%r71|%p11, %r61, 2, 31, -1;
$L__BB180_16:
	setp.eq.s32 	%p33, %r41, -1;
	mov.b32 	%f81, %r71;
	add.f32 	%f7, %f6, %f81;
	@%p33 bra 	$L__BB180_18;
	// begin inline asm
	mov.u32 %r62, %laneid;
	// end inline asm
	fns.b32 	%r63, %r41, %r62, 2;
	setp.gt.u32 	%p34, %r63, 31;
	selp.b32 	%r64, %r62, %r63, %p34;
	mov.b32 	%r65, %f7;
	shfl.sync.idx.b32	%r72|%p13, %r65, %r64, 31, %r41;
	bra.uni 	$L__BB180_19;
$L__BB180_18:
	mov.b32 	%r66, %f7;
	shfl.sync.down.b32	%r72|%p14, %r66, 1, 31, -1;
$L__BB180_19:
	mov.b32 	%f82, %r72;
	add.f32 	%f8, %f7, %f82;
	setp.ne.s32 	%p35, %r1, 0;
	@%p35 bra 	$L__BB180_21;
	cvta.to.global.u64 	%rd6, %rd3;
	mul.wide.u32 	%rd7, %r2, 4;
	add.s64 	%rd8, %rd6, %rd7;
	st.global.f32 	[%rd8], %f8;
$L__BB180_21:
	ret;

}
	// .globl	_Z11reduceRegr6IfLj1024ELb0EEvPT_S1_j
.visible .entry _Z11reduceRegr6IfLj1024ELb0EEvPT_S1_j(
	.param .u64 .ptr .align 1 _Z11reduceRegr6IfLj1024ELb0EEvPT_S1_j_param_0,
	.param .u64 .ptr .align 1 _Z11reduceRegr6IfLj1024ELb0EEvPT_S1_j_param_1,
	.param .u32 _Z11reduceRegr6IfLj1024ELb0EEvPT_S1_j_param_2
)
{
	.reg .pred 	%p<40>;
	.reg .b32 	%r<74>;
	.reg .b32 	%f<103>;
	.reg .b64 	%rd<11>;

	ld.param.u64 	%rd3, [_Z11reduceRegr6IfLj1024ELb0EEvPT_S1_j_param_0];
	ld.param.u64 	%rd2, [_Z11reduceRegr6IfLj1024ELb0EEvPT_S1_j_param_1];
	ld.param.u32 	%r25, [_Z11reduceRegr6IfLj1024ELb0EEvPT_S1_j_param_2];
	cvta.to.global.u64 	%rd1, %rd3;
	mov.u32 	%r1, %tid.x;
	mov.u32 	%r2, %ctaid.x;
	shl.b32 	%r26, %r2, 11;
	or.b32  	%r68, %r26, %r1;
	setp.ge.u32 	%p16, %r68, %r25;
	mov.f32 	%f97, 0f00000000;
	@%p16 bra 	$L__BB181_5;
	mov.u32 	%r27, %nctaid.x;
	shl.b32 	%r4, %r27, 11;
	mov.f32 	%f97, 0f00000000;
$L__BB181_2:
	mul.wide.u32 	%rd4, %r68, 4;
	add.s64 	%rd5, %rd1, %rd4;
	ld.global.f32 	%f20, [%rd5];
	fma.rn.f32 	%f21, %f20, 0f3BBB989D, 0f3F000000;
	cvt.sat.f32.f32 	%f22, %f21;
	mov.f32 	%f23, 0f4B400001;
	mov.f32 	%f24, 0f437C0000;
	fma.rm.f32 	%f25, %f22, %f24, %f23;
	add.f32 	%f26, %f25, 0fCB40007F;
	neg.f32 	%f27, %f26;
	fma.rn.f32 	%f28, %f20, 0f3FB8AA3B, %f27;
	fma.rn.f32 	%f29, %f20, 0f32A57060, %f28;
	mov.b32 	%r28, %f25;
	shl.b32 	%r29, %r28, 23;
	mov.b32 	%f30, %r29;
	ex2.approx.ftz.f32 	%f31, %f29;
	fma.rn.f32 	%f32, %f31, %f30, 0f3F800000;
	setp.lt.f32 	%p17, %f32, 0f00800000;
	mul.f32 	%f33, %f32, 0f4B000000;
	selp.f32 	%f34, %f33, %f32, %p17;
	selp.f32 	%f35, 0fC1B80000, 0f00000000, %p17;
	mov.b32 	%r30, %f34;
	add.s32 	%r31, %r30, -1059760811;
	and.b32  	%r32, %r31, -8388608;
	sub.s32 	%r33, %r30, %r32;
	mov.b32 	%f36, %r33;
	cvt.rn.f32.s32 	%f37, %r32;
	fma.rn.f32 	%f38, %f37, 0f34000000, %f35;
	add.f32 	%f39, %f36, 0fBF800000;
	fma.rn.f32 	%f40, %f39, 0fBE055027, 0f3E1039F6;
	fma.rn.f32 	%f41, %f40, %f39, 0fBDF8CDCC;
	fma.rn.f32 	%f42, %f41, %f39, 0f3E0F2955;
	fma.rn.f32 	%f43, %f42, %f39, 0fBE2AD8B9;
	fma.rn.f32 	%f44, %f43, %f39, 0f3E4CED0B;
	fma.rn.f32 	%f45, %f44, %f39, 0fBE7FFF22;
	fma.rn.f32 	%f46, %f45, %f39, 0f3EAAAA78;
	fma.rn.f32 	%f47, %f46, %f39, 0fBF000000;
	mul.f32 	%f48, %f39, %f47;
	fma.rn.f32 	%f49, %f48, %f39, %f39;
	fma.rn.f32 	%f50, %f38, 0f3F317218, %f49;
	setp.gt.u32 	%p18, %r30, 2139095039;
	fma.rn.f32 	%f51, %f34, 0f7F800000, 0f7F800000;
	selp.f32 	%f52, %f51, %f50, %p18;
	setp.eq.f32 	%p19, %f34, 0f00000000;
	selp.f32 	%f53, 0fFF800000, %f52, %p19;
	sub.f32 	%f97, %f97, %f53;
	add.s32 	%r6, %r68, 1024;
	setp.ge.u32 	%p20, %r6, %r25;
	@%p20 bra 	$L__BB181_4;
	mul.wide.u32 	%rd6, %r6, 4;
	add.s64 	%rd7, %rd1, %rd6;
	ld.global.f32 	%f54, [%rd7];
	fma.rn.f32 	%f55, %f54, 0f3BBB989D, 0f3F000000;
	cvt.sat.f32.f32 	%f56, %f55;
	mov.f32 	%f57, 0f4B400001;
	mov.f32 	%f58, 0f437C0000;
	fma.rm.f32 	%f59, %f56, %f58, %f57;
	add.f32 	%f60, %f59, 0fCB40007F;
	neg.f32 	%f61, %f60;
	fma.rn.f32 	%f62, %f54, 0f3FB8AA3B, %f61;
	fma.rn.f32 	%f63, %f54, 0f32A57060, %f62;
	mov.b32 	%r34, %f59;
	shl.b32 	%r35, %r34, 23;
	mov.b32 	%f64, %r35;
	ex2.approx.ftz.f32 	%f65, %f63;
	fma.rn.f32 	%f66, %f65, %f64, 0f3F800000;
	setp.lt.f32 	%p21, %f66, 0f00800000;
	mul.f32 	%f67, %f66, 0f4B000000;
	selp.f32 	%f68, %f67, %f66, %p21;
	selp.f32 	%f69, 0fC1B80000, 0f00000000, %p21;
	mov.b32 	%r36, %f68;
	add.s32 	%r37, %r36, -1059760811;
	and.b32  	%r38, %r37, -8388608;
	sub.s32 	%r39, %r36, %r38;
	mov.b32 	%f70, %r39;
	cvt.rn.f32.s32 	%f71, %r38;
	fma.rn.f32 	%f72, %f71, 0f34000000, %f69;
	add.f32 	%f73, %f70, 0fBF800000;
	fma.rn.f32 	%f74, %f73, 0fBE055027, 0f3E1039F6;
	fma.rn.f32 	%f75, %f74, %f73, 0fBDF8CDCC;
	fma.rn.f32 	%f76, %f75, %f73, 0f3E0F2955;
	fma.rn.f32 	%f77, %f76, %f73, 0fBE2AD8B9;
	fma.rn.f32 	%f78, %f77, %f73, 0f3E4CED0B;
	fma.rn.f32 	%f79, %f78, %f73, 0fBE7FFF22;
	fma.rn.f32 	%f80, %f79, %f73, 0f3EAAAA78;
	fma.rn.f32 	%f81, %f80, %f73, 0fBF000000;
	mul.f32 	%f82, %f73, %f81;
	fma.rn.f32 	%f83, %f82, %f73, %f73;
	fma.rn.f32 	%f84, %f72, 0f3F317218, %f83;
	setp.gt.u32 	%p22, %r36, 2139095039;
	fma.rn.f32 	%f85, %f68, 0f7F800000, 0f7F800000;
	selp.f32 	%f86, %f85, %f84, %p22;
	setp.eq.f32 	%p23, %f68, 0f00000000;
	selp.f32 	%f87, 0fFF800000, %f86, %p23;
	sub.f32 	%f97, %f97, %f87;
$L__BB181_4:
	add.s32 	%r68, %r68, %r4;
	setp.lt.u32 	%p24, %r68, %r25;
	@%p24 bra 	$L__BB181_2;
$L__BB181_5:
	shl.b32 	%r40, %r1, 2;
	mov.u32 	%r41, __smem;
	add.s32 	%r8, %r41, %r40;
	st.shared.f32 	[%r8], %f97;
	barrier.sync 	0;
	setp.gt.u32 	%p25, %r1, 255;
	@%p25 bra 	$L__BB181_7;
	ld.shared.f32 	%f88, [%r8+1024];
	add.f32 	%f97, %f97, %f88;
	st.shared.f32 	[%r8], %f97;
$L__BB181_7:
	barrier.sync 	0;
	setp.gt.u32 	%p26, %r1, 127;
	@%p26 bra 	$L__BB181_9;
	ld.shared.f32 	%f89, [%r8+512];
	add.f32 	%f97, %f97, %f89;
	st.shared.f32 	[%r8], %f97;
$L__BB181_9:
	barrier.sync 	0;
	setp.gt.u32 	%p27, %r1, 63;
	@%p27 bra 	$L__BB181_11;
	ld.shared.f32 	%f90, [%r8+256];
	add.f32 	%f97, %f97, %f90;
	st.shared.f32 	[%r8], %f97;
$L__BB181_11:
	barrier.sync 	0;
	setp.gt.u32 	%p28, %r1, 31;
	@%p28 bra 	$L__BB181_29;
	// begin inline asm
	activemask.b32 %r42;
	// end inline asm
	ld.shared.f32 	%f91, [%r8+128];
	add.f32 	%f12, %f97, %f91;
	setp.ne.s32 	%p29, %r42, -1;
	@%p29 bra 	$L__BB181_14;
	mov.b32 	%r47, %f12;
	shfl.sync.down.b32	%r69|%p1, %r47, 16, 31, -1;
	bra.uni 	$L__BB181_15;
$L__BB181_14:
	// begin inline asm
	mov.u32 %r43, %laneid;
	// end inline asm
	fns.b32 	%r44, %r42, %r43, 17;
	setp.gt.u32 	%p30, %r44, 31;
	selp.b32 	%r45, %r43, %r44, %p30;
	mov.b32 	%r46, %f12;
	shfl.sync.idx.b32	%r69|%p2, %r46, %r45, 31, %r42;
$L__BB181_15:
	setp.eq.s32 	%p31, %r42, -1;
	mov.b32 	%f92, %r69;
	add.f32 	%f13, %f12, %f92;
	@%p31 bra 	$L__BB181_17;
	// begin inline asm
	mov.u32 %r48, %laneid;
	// end inline asm
	fns.b32 	%r49, %r42, %r48, 9;
	setp.gt.u32 	%p32, %r49, 31;
	selp.b32 	%r50, %r48, %r49, %p32;
	mov.b32 	%r51, %f13;
	shfl.sync.idx.b32	%r70|%p4, %r51, %r50, 31, %r42;
	bra.uni 	$L__BB181_18;
$L__BB181_17:
	mov.b32 	%r52, %f13;
	shfl.sync.down.b32	%r70|%p5, %r52, 8, 31, -1;
$L__BB181_18:
	setp.eq.s32 	%p33, %r42, -1;
	mov.b32 	%f93, %r70;
	add.f32 	%f14, %f13, %f93;
	@%p33 bra 	$L__BB181_20;
	// begin inline asm
	mov.u32 %r53, %laneid;
	// end inline asm
	fns.b32 	%r54, %r42, %r53, 5;
	setp.gt.u32 	%p34, %r54, 31;
	selp.b32 	%r55, %r53, %r54, %p34;
	mov.b32 	%r56, %f14;
	shfl.sync.idx.b32	%r71|%p7, %r56, %r55, 31, %r42;
	bra.uni 	$L__BB181_21;
$L__BB181_20:
	mov.b32 	%r57, %f14;
	shfl.sync.down.b32	%r71|%p8, %r57, 4, 31, -1;
$L__BB181_21:
	setp.eq.s32 	%p35, %r42, -1;
	mov.b32 	%f94, %r71;
	add.f32 	%f15, %f14, %f94;
	@%p35 bra 	$L__BB181_23;
	// begin inline asm
	mov.u32 %r58, %laneid;
	// end inline asm
	fns.b32 	%r59, %r42, %r58, 3;
	setp.gt.u32 	%p36, %r59, 31;
	selp.b32 	%r60, %r58, %r59, %p36;
	mov.b32 	%r61, %f15;
	shfl.sync.idx.b32	%r72|%p10, %r61, %r60, 31, %r42;
	bra.uni 	$L__BB181_24;
$L__BB181_23:
	mov.b32 	%r62, %f15;
	shfl.sync.down.b32	%r72|%p11, %r62, 2, 31, -1;
$L__BB181_24:
	setp.eq.s32 	%p37, %r42, -1;
	mov.b32 	%f95, %r72;
	add.f32 	%f16, %f15, %f95;
	@%p37 bra 	$L__BB181_26;
	// begin inline asm
	mov.u32 %r63, %laneid;
	// end inline asm
	fns.b32 	%r64, %r42, %r63, 2;
	setp.gt.u32 	%p38, %r64, 31;
	selp.b32 	%r65, %r63, %r64, %p38;
	mov.b32 	%r66, %f16;
	shfl.sync.idx.b32	%r73|%p13, %r66, %r65, 31, %r42;
	bra.uni 	$L__BB181_27;
$L__BB181_26:
	mov.b32 	%r67, %f16;
	shfl.sync.down.b32	%r73|%p14, %r67, 1, 31, -1;
$L__BB181_27:
	mov.b32 	%f96, %r73;
	add.f32 	%f17, %f16, %f96;
	setp.ne.s32 	%p39, %r1, 0;
	@%p39 bra 	$L__BB181_29;
	cvta.to.global.u64 	%rd8, %rd2;
	mul.wide.u32 	%rd9, %r2, 4;
	add.s64 	%rd10, %rd8, %rd9;
	st.global.f32 	[%rd10], %f17;
$L__BB181_29:
	ret;

}
	// .globl	_Z11reduceRegr6IfLj512ELb0EEvPT_S1_j
.visible .entry _Z11reduceRegr6IfLj512ELb0EEvPT_S1_j(
	.param .u64 .ptr .align 1 _Z11reduceRegr6IfLj512ELb0EEvPT_S1_j_param_0,
	.param .u64 .ptr .align 1 _Z11reduceRegr6IfLj512ELb0EEvPT_S1_j_param_1,
	.param .u32 _Z11reduceRegr6IfLj512ELb0EEvPT_S1_j_param_2
)
{
	.reg .pred 	%p<40>;
	.reg .b32 	%r<74>;
	.reg .b32 	%f<103>;
	.reg .b64 	%rd<11>;

	ld.param.u64 	%rd3, [_Z11reduceRegr6IfLj512ELb0EEvPT_S1_j_param_0];
	ld.param.u64 	%rd2, [_Z11reduceRegr6IfLj512ELb0EEvPT_S1_j_param_1];
	ld.param.u32 	%r25, [_Z11reduceRegr6IfLj512ELb0EEvPT_S1_j_param_2];
	cvta.to.global.u64 	%rd1, %rd3;
	mov.u32 	%r1, %tid.x;
	mov.u32 	%r2, %ctaid.x;
	shl.b32 	%r26, %r2, 10;
	or.b32  	%r68, %r26, %r1;
	setp.ge.u32 	%p16, %r68, %r25;
	mov.f32 	%f97, 0f00000000;
	@%p16 bra 	$L__BB182_5;
	mov.u32 	%r27, %nctaid.x;
	shl.b32 	%r4, %r27, 10;
	mov.f32 	%f97, 0f00000000;
$L__BB182_2:
	mul.wide.u32 	%rd4, %r68, 4;
	add.s64 	%rd5, %rd1, %rd4;
	ld.global.f32 	%f20, [%rd5];
	fma.rn.f32 	%f21, %f20, 0f3BBB989D, 0f3F000000;
	cvt.sat.f32.f32 	%f22, %f21;
	mov.f32 	%f23, 0f4B400001;
	mov.f32 	%f24, 0f437C0000;
	fma.rm.f32 	%f25, %f22, %f24, %f23;
	add.f32 	%f26, %f25, 0fCB40007F;
	neg.f32 	%f27, %f26;
	fma.rn.f32 	%f28, %f20, 0f3FB8AA3B, %f27;
	fma.rn.f32 	%f29, %f20, 0f32A57060, %f28;
	mov.b32 	%r28, %f25;
	shl.b32 	%r29, %r28, 23;
	mov.b32 	%f30, %r29;
	ex2.approx.ftz.f32 	%f31, %f29;
	fma.rn.f32 	%f32, %f31, %f30, 0f3F800000;
	setp.lt.f32 	%p17, %f32, 0f00800000;
	mul.f32 	%f33, %f32, 0f4B000000;
	selp.f32 	%f34, %f33, %f32, %p17;
	selp.f32 	%f35, 0fC1B80000, 0f00000000, %p17;
	mov.b32 	%r30, %f34;
	add.s32 	%r31, %r30, -1059760811;
	and.b32  	%r32, %r31, -8388608;
	sub.s32 	%r33, %r30, %r32;
	mov.b32 	%f36, %r33;
	cvt.rn.f32.s32 	%f37, %r32;
	fma.rn.f32 	%f38, %f37, 0f34000000, %f35;
	add.f32 	%f39, %f36, 0fBF800000;
	fma.rn.f32 	%f40, %f39, 0fBE055027, 0f3E1039F6;
	fma.rn.f32 	%f41, %f40, %f39, 0fBDF8CDCC;
	fma.rn.f32 	%f42, %f41, %f39, 0f3E0F2955;
	fma.rn.f32 	%f43, %f42, %f39, 0fBE2AD8B9;
	fma.rn.f32 	%f44, %f43, %f39, 0f3E4CED0B;
	fma.rn.f32 	%f45, %f44, %f39, 0fBE7FFF22;
	fma.rn.f32 	%f46, %f45, %f39, 0f3EAAAA78;
	fma.rn.f32 	%f47, %f46, %f39, 0fBF000000;
	mul.f32 	%f48, %f39, %f47;
	fma.rn.f32 	%f49, %f48, %f39, %f39;
	fma.rn.f32 	%f50, %f38, 0f3F317218, %f49;
	setp.gt.u32 	%p18, %r30, 2139095039;
	fma.rn.f32 	%f51, %f34, 0f7F800000, 0f7F800000;
	selp.f32 	%f52, %f51, %f50, %p18;
	setp.eq.f32 	%p19, %f34, 0f00000000;
	selp.f32 	%f53, 0fFF800000, %f52, %p19;
	sub.f32 	%f97, %f97, %f53;
	add.s32 	%r6, %r68, 512;
	setp.ge.u32 	%p20, %r6, %r25;
	@%p20 bra 	$L__BB182_4;
	mul.wide.u32 	%rd6, %r6, 4;
	add.s64 	%rd7, %rd1, %rd6;
	ld.global.f32 	%f54, [%rd7];
	fma.rn.f32 	%f55, %f54, 0f3BBB989D, 0f3F000000;
	cvt.sat.f32.f32 	%f56, %f55;
	mov.f32 	%f57, 0f4B400001;
	mov.f32 	%f58, 0f437C0000;
	fma.rm.f32 	%f59, %f56, %f58, %f57;
	add.f32 	%f60, %f59, 0fCB40007F;
	neg.f32 	%f61, %f60;
	fma.rn.f32 	%f62, %f54, 0f3FB8AA3B, %f61;
	fma.rn.f32 	%f63, %f54, 0f32A57060, %f62;
	mov.b32 	%r34, %f59;
	shl.b32 	%r35, %r34, 23;
	mov.b32 	%f64, %r35;
	ex2.approx.ftz.f32 	%f65, %f63;
	fma.rn.f32 	%f66, %f65, %f64, 0f3F800000;
	setp.lt.f32 	%p21, %f66, 0f00800000;
	mul.f32 	%f67, %f66, 0f4B000000;
	selp.f32 	%f68, %f67, %f66, %p21;
	selp.f32 	%f69, 0fC1B80000, 0f00000000, %p21;
	mov.b32 	%r36, %f68;
	add.s32 	%r37, %r36, -1059760811;
	and.b32  	%r38, %r37, -8388608;
	sub.s32 	%r39, %r36, %r38;
	mov.b32 	%f70, %r39;
	cvt.rn.f32.s32 	%f71, %r38;
	fma.rn.f32 	%f72, %f71, 0f34000000, %f69;
	add.f32 	%f73, %f70, 0fBF800000;
	fma.rn.f32 	%f74, %f73, 0fBE055027, 0f3E1039F6;
	fma.rn.f32 	%f75, %f74, %f73, 0fBDF8CDCC;
	fma.rn.f32 	%f76, %f75, %f73, 0f3E0F2955;
	fma.rn.f32 	%f77, %f76, %f73, 0fBE2AD8B9;
	fma.rn.f32 	%f78, %f77, %f73, 0f3E4CED0B;
	fma.rn.f32 	%f79, %f78, %f73, 0fBE7FFF22;
	fma.rn.f32 	%f80, %f79, %f73, 0f3EAAAA78;
	fma.rn.f32 	%f81, %f80, %f73, 0fBF000000;
	mul.f32 	%f82, %f73, %f81;
	fma.rn.f32 	%f83, %f82, %f73, %f73;
	fma.rn.f32 	%f84, %f72, 0f3F317218, %f83;
	setp.gt.u32 	%p22, %r36, 2139095039;
	fma.rn.f32 	%f85, %f68, 0f7F800000, 0f7F800000;
	selp.f32 	%f86, %f85, %f84, %p22;
	setp.eq.f32 	%p23, %f68, 0f00000000;
	selp.f32 	%f87, 0fFF800000, %f86, %p23;
	sub.f32 	%f97, %f97, %f87;
$L__BB182_4:
	add.s32 	%r68, %r68, %r4;
	setp.lt.u32 	%p24, %r68, %r25;
	@%p24 bra 	$L__BB182_2;
$L__BB182_5:
	shl.b32 	%r40, %r1, 2;
	mov.u32 	%r41, __smem;
	add.s32 	%r8, %r41, %r40;
	st.shared.f32 	[%r8], %f97;
	barrier.sync 	0;
	setp.gt.u32 	%p25, %r1, 255;
	@%p25 bra 	$L__BB182_7;
	ld.shared.f32 	%f88, [%r8+1024];
	add.f32 	%f97, %f97, %f88;
	st.shared.f32 	[%r8], %f97;
$L__BB182_7:
	barrier.sync 	0;
	setp.gt.u32 	%p26, %r1, 127;
	@%p26 bra 	$L__BB182_9;
	ld.shared.f32 	%f89, [%r8+512];
	add.f32 	%f97, %f97, %f89;
	st.shared.f32 	[%r8], %f97;
$L__BB182_9:
	barrier.sync 	0;
	setp.gt.u32 	%p27, %r1, 63;
	@%p27 bra 	$L__BB182_11;
	ld.shared.f32 	%f90, [%r8+256];
	add.f32 	%f97, %f97, %f90;
	st.shared.f32 	[%r8], %f97;
$L__BB182_11:
	barrier.sync 	0;
	setp.gt.u32 	%p28, %r1, 31;
	@%p28 bra 	$L__BB182_29;
	// begin inline asm
	activemask.b32 %r42;
	// end inline asm
	ld.shared.f32 	%f91, [%r8+128];
	add.f32 	%f12, %f97, %f91;
	setp.ne.s32 	%p29, %r42, -1;
	@%p29 bra 	$L__BB182_14;
	mov.b32 	%r47, %f12;
	shfl.sync.down.b32	%r69|%p1, %r47, 16, 31, -1;
	bra.uni 	$L__BB182_15;
$L__BB182_14:
	// begin inline asm
	mov.u32 %r43, %laneid;
	// end inline asm
	fns.b32 	%r44, %r42, %r43, 17;
	setp.gt.u32 	%p30, %r44, 31;
	selp.b32 	%r45, %r43, %r44, %p30;
	mov.b32 	%r46, %f12;
	shfl.sync.idx.b32	%r69|%p2, %r46, %r45, 31, %r42;
$L__BB182_15:
	setp.eq.s32 	%p31, %r42, -1;
	mov.b32 	%f92, %r69;
	add.f32 	%f13, %f12, %f92;
	@%p31 bra 	$L__BB182_17;
	// begin inline asm
	mov.u32 %r48, %laneid;
	// end inline asm
	fns.b32 	%r49, %r42, %r48, 9;
	setp.gt.u32 	%p32, %r49, 31;
	selp.b32 	%r50, %r48, %r49, %p32;
	mov.b32 	%r51, %f13;
	shfl.sync.idx.b32	%r70|%p4, %r51, %r50, 31, %r42;
	bra.uni 	$L__BB182_18;
$L__BB182_17:
	mov.b32 	%r52, %f13;
	shfl.sync.down.b32	%r70|%p5, %r52, 8, 31, -1;
$L__BB182_18:
	setp.eq.s32 	%p33, %r42, -1;
	mov.b32 	%f93, %r70;
	add.f32 	%f14, %f13, %f93;
	@%p33 bra 	$L__BB182_20;
	// begin inline asm
	mov.u32 %r53, %laneid;
	// end inline asm
	fns.b32 	%r54, %r42, %r53, 5;
	setp.gt.u32 	%p34, %r54, 31;
	selp.b32 	%r55, %r53, %r54, %p34;
	mov.b32 	%r56, %f14;
	shfl.sync.idx.b32	%r71|%p7, %r56, %r55, 31, %r42;
	bra.uni 	$L__BB182_21;
$L__BB182_20:
	mov.b32 	%r57, %f14;
	shfl.sync.down.b32	%r71|%p8, %r57, 4, 31, -1;
$L__BB182_21:
	setp.eq.s32 	%p35, %r42, -1;
	mov.b32 	%f94, %r71;
	add.f32 	%f15, %f14, %f94;
	@%p35 bra 	$L__BB182_23;
	// begin inline asm
	mov.u32 %r58, %laneid;
	// end inline asm
	fns.b32 	%r59, %r42, %r58, 3;
	setp.gt.u32 	%p36, %r59, 31;
	selp.b32 	%r60, %r58, %r59, %p36;
	mov.b32 	%r61, %f15;
	shfl.sync.idx.b32	%r72|%p10, %r61, %r60, 31, %r42;
	bra.uni 	$L__BB182_24;
$L__BB182_23:
	mov.b32 	%r62, %f15;
	shfl.sync.down.b32	%r72|%p11, %r62, 2, 31, -1;
$L__BB182_24:
	setp.eq.s32 	%p37, %r42, -1;
	mov.b32 	%f95, %r72;
	add.f32 	%f16, %f15, %f95;
	@%p37 bra 	$L__BB182_26;
	// begin inline asm
	mov.u32 %r63, %laneid;
	// end inline asm
	fns.b32 	%r64, %r42, %r63, 2;
	setp.gt.u32 	%p38, %r64, 31;
	selp.b32 	%r65, %r63, %r64, %p38;
	mov.b32 	%r66, %f16;
	shfl.sync.idx.b32	%r73|%p13, %r66, %r65, 31, %r42;
	bra.uni 	$L__BB182_27;
$L__BB182_26:
	mov.b32 	%r67, %f16;
	shfl.sync.down.b32	%r73|%p14, %r67, 1, 31, -1;
$L__BB182_27:
	mov.b32 	%f96, %r73;
	add.f32 	%f17, %f16, %f96;
	setp.ne.s32 	%p39, %r1, 0;
	@%p39 bra 	$L__BB182_29;
	cvta.to.global.u64 	%rd8, %rd2;
	mul.wide.u32 	%rd9, %r2, 4;
	add.s64 	%rd10, %rd8, %rd9;
	st.global.f32 	[%rd10], %f17;
$L__BB182_29:
	ret;

}
	// .globl	_Z11reduceRegr6IfLj256ELb0EEvPT_S1_j
.visible .entry _Z11reduceRegr6IfLj256ELb0EEvPT_S1_j(
	.param .u64 .ptr .align 1 _Z11reduceRegr6IfLj256ELb0EEvPT_S1_j_param_0,
	.param .u64 .ptr .align 1 _Z11reduceRegr6IfLj256ELb0EEvPT_S1_j_param_1,
	.param .u32 _Z11reduceRegr6IfLj256ELb0EEvPT_S1_j_param_2
)
{
	.reg .pred 	%p<39>;
	.reg .b32 	%r<74>;
	.reg .b32 	%f<99>;
	.reg .b64 	%rd<11>;

	ld.param.u64 	%rd3, [_Z11reduceRegr6IfLj256ELb0EEvPT_S1_j_param_0];
	ld.param.u64 	%rd2, [_Z11reduceRegr6IfLj256ELb0EEvPT_S1_j_param_1];
	ld.param.u32 	%r25, [_Z11reduceRegr6IfLj256ELb0EEvPT_S1_j_param_2];
	cvta.to.global.u64 	%rd1, %rd3;
	mov.u32 	%r1, %tid.x;
	mov.u32 	%r2, %ctaid.x;
	shl.b32 	%r26, %r2, 9;
	add.s32 	%r68, %r26, %r1;
	setp.ge.u32 	%p16, %r68, %r25;
	mov.f32 	%f94, 0f00000000;
	@%p16 bra 	$L__BB183_5;
	mov.u32 	%r27, %nctaid.x;
	shl.b32 	%r4, %r27, 9;
	mov.f32 	%f94, 0f00000000;
$L__BB183_2:
	mul.wide.u32 	%rd4, %r68, 4;
	add.s64 	%rd5, %rd1, %rd4;
	ld.global.f32 	%f18, [%rd5];
	fma.rn.f32 	%f19, %f18, 0f3BBB989D, 0f3F000000;
	cvt.sat.f32.f32 	%f20, %f19;
	mov.f32 	%f21, 0f4B400001;
	mov.f32 	%f22, 0f437C0000;
	fma.rm.f32 	%f23, %f20, %f22, %f21;
	add.f32 	%f24, %f23, 0fCB40007F;
	neg.f32 	%f25, %f24;
	fma.rn.f32 	%f26, %f18, 0f3FB8AA3B, %f25;
	fma.rn.f32 	%f27, %f18, 0f32A57060, %f26;
	mov.b32 	%r28, %f23;
	shl.b32 	%r29, %r28, 23;
	mov.b32 	%f28, %r29;
	ex2.approx.ftz.f32 	%f29, %f27;
	fma.rn.f32 	%f30, %f29, %f28, 0f3F800000;
	setp.lt.f32 	%p17, %f30, 0f00800000;
	mul.f32 	%f31, %f30, 0f4B000000;
	selp.f32 	%f32, %f31, %f30, %p17;
	selp.f32 	%f33, 0fC1B80000, 0f00000000, %p17;
	mov.b32 	%r30, %f32;
	add.s32 	%r31, %r30, -1059760811;
	and.b32  	%r32, %r31, -8388608;
	sub.s32 	%r33, %r30, %r32;
	mov.b32 	%f34, %r33;
	cvt.rn.f32.s32 	%f35, %r32;
	fma.rn.f32 	%f36, %f35, 0f34000000, %f33;
	add.f32 	%f37, %f34, 0fBF800000;
	fma.rn.f32 	%f38, %f37, 0fBE055027, 0f3E1039F6;
	fma.rn.f32 	%f39, %f38, %f37, 0fBDF8CDCC;
	fma.rn.f32 	%f40, %f39, %f37, 0f3E0F2955;
	fma.rn.f32 	%f41, %f40, %f37, 0fBE2AD8B9;
	fma.rn.f32 	%f42, %f41, %f37, 0f3E4CED0B;
	fma.rn.f32 	%f43, %f42, %f37, 0fBE7FFF22;
	fma.rn.f32 	%f44, %f43, %f37, 0f3EAAAA78;
	fma.rn.f32 	%f45, %f44, %f37, 0fBF000000;
	mul.f32 	%f46, %f37, %f45;
	fma.rn.f32 	%f47, %f46, %f37, %f37;
	fma.rn.f32 	%f48, %f36, 0f3F317218, %f47;
	setp.gt.u32 	%p18, %r30, 2139095039;
	fma.rn.f32 	%f49, %f32, 0f7F800000, 0f7F800000;
	selp.f32 	%f50, %f49, %f48, %p18;
	setp.eq.f32 	%p19, %f32, 0f00000000;
	selp.f32 	%f51, 0fFF800000, %f50, %p19;
	sub.f32 	%f94, %f94, %f51;
	add.s32 	%r6, %r68, 256;
	setp.ge.u32 	%p20, %r6, %r25;
	@%p20 bra 	$L__BB183_4;
	mul.wide.u32 	%rd6, %r6, 4;
	add.s64 	%rd7, %rd1, %rd6;
	ld.global.f32 	%f52, [%rd7];
	fma.rn.f32 	%f53, %f52, 0f3BBB989D, 0f3F000000;
	cvt.sat.f32.f32 	%f54, %f53;
	mov.f32 	%f55, 0f4B400001;
	mov.f32 	%f56, 0f437C0000;
	fma.rm.f32 	%f57, %f54, %f56, %f55;
	add.f32 	%f58, %f57, 0fCB40007F;
	neg.f32 	%f59, %f58;
	fma.rn.f32 	%f60, %f52, 0f3FB8AA3B, %f59;
	fma.rn.f32 	%f61, %f52, 0f32A57060, %f60;
	mov.b32 	%r34, %f57;
	shl.b32 	%r35, %r34, 23;
	mov.b32 	%f62, %r35;
	ex2.approx.ftz.f32 	%f63, %f61;
	fma.rn.f32 	%f64, %f63, %f62, 0f3F800000;
	setp.lt.f32 	%p21, %f64, 0f00800000;
	mul.f32 	%f65, %f64, 0f4B000000;
	selp.f32 	%f66, %f65, %f64, %p21;
	selp.f32 	%f67, 0fC1B80000, 0f00000000, %p21;
	mov.b32 	%r36, %f66;
	add.s32 	%r37, %r36, -1059760811;
	and.b32  	%r38, %r37, -8388608;
	sub.s32 	%r39, %r36, %r38;
	mov.b32 	%f68, %r39;
	cvt.rn.f32.s32 	%f69, %r38;
	fma.rn.f32 	%f70, %f69, 0f34000000, %f67;
	add.f32 	%f71, %f68, 0fBF800000;
	fma.rn.f32 	%f72, %f71, 0fBE055027, 0f3E1039F6;
	fma.rn.f32 	%f73, %f72, %f71, 0fBDF8CDCC;
	fma.rn.f32 	%f74, %f73, %f71, 0f3E0F2955;
	fma.rn.f32 	%f75, %f74, %f71, 0fBE2AD8B9;
	fma.rn.f32 	%f76, %f75, %f71, 0f3E4CED0B;
	fma.rn.f32 	%f77, %f76, %f71, 0fBE7FFF22;
	fma.rn.f32 	%f78, %f77, %f71, 0f3EAAAA78;
	fma.rn.f32 	%f79, %f78, %f71, 0fBF000000;
	mul.f32 	%f80, %f71, %f79;
	fma.rn.f32 	%f81, %f80, %f71, %f71;
	fma.rn.f32 	%f82, %f70, 0f3F317218, %f81;
	setp.gt.u32 	%p22, %r36, 2139095039;
	fma.rn.f32 	%f83, %f66, 0f7F800000, 0f7F800000;
	selp.f32 	%f84, %f83, %f82, %p22;
	setp.eq.f32 	%p23, %f66, 0f00000000;
	selp.f32 	%f85, 0fFF800000, %f84, %p23;
	sub.f32 	%f94, %f94, %f85;
$L__BB183_4:
	add.s32 	%r68, %r68, %r4;
	setp.lt.u32 	%p24, %r68, %r25;
	@%p24 bra 	$L__BB183_2;
$L__BB183_5:
	shl.b32 	%r40, %r1, 2;
	mov.u32 	%r41, __smem;
	add.s32 	%r8, %r41, %r40;
	st.shared.f32 	[%r8], %f94;
	barrier.sync 	0;
	barrier.sync 	0;
	setp.gt.u32 	%p25, %r1, 127;
	@%p25 bra 	$L__BB183_7;
	ld.shared.f32 	%f86, [%r8+512];
	add.f32 	%f94, %f94, %f86;
	st.shared.f32 	[%r8], %f94;
$L__BB183_7:
	barrier.sync 	0;
	setp.gt.u32 	%p26, %r1, 63;
	@%p26 bra 	$L__BB183_9;
	ld.shared.f32 	%f87, [%r8+256];
	add.f32 	%f94, %f94, %f87;
	st.shared.f32 	[%r8], %f94;
$L__BB183_9:
	barrier.sync 	0;
	setp.gt.u32 	%p27, %r1, 31;
	@%p27 bra 	$L__BB183_27;
	// begin inline asm
	activemask.b32 %r42;
	// end inline asm
	ld.shared.f32 	%f88, [%r8+128];
	add.f32 	%f10, %f94, %f88;
	setp.ne.s32 	%p28, %r42, -1;
	@%p28 bra 	$L__BB183_12;
	mov.b32 	%r47, %f10;
	shfl.sync.down.b32	%r69|%p1, %r47, 16, 31, -1;
	bra.uni 	$L__BB183_13;
$L__BB183_12:
	// begin inline asm
	mov.u32 %r43, %laneid;
	// end inline asm
	fns.b32 	%r44, %r42, %r43, 17;
	setp.gt.u32 	%p29, %r44, 31;
	selp.b32 	%r45, %r43, %r44, %p29;
	mov.b32 	%r46, %f10;
	shfl.sync.idx.b32	%r69|%p2, %r46, %r45, 31, %r42;
$L__BB183_13:
	setp.eq.s32 	%p30, %r42, -1;
	mov.b32 	%f89, %r69;
	add.f32 	%f11, %f10, %f89;
	@%p30 bra 	$L__BB183_15;
	// begin inline asm
	mov.u32 %r48, %laneid;
	// end inline asm
	fns.b32 	%r49, %r42, %r48, 9;
	setp.gt.u32 	%p31, %r49, 31;
	selp.b32 	%r50, %r48, %r49, %p31;
	mov.b32 	%r51, %f11;
	shfl.sync.idx.b32	%r70|%p4, %r51, %r50, 31, %r42;
	bra.uni 	$L__BB183_16;
$L__BB183_15:
	mov.b32 	%r52, %f11;
	shfl.sync.down.b32	%r70|%p5, %r52, 8, 31, -1;
$L__BB183_16:
	setp.eq.s32 	%p32, %r42, -1;
	mov.b32 	%f90, %r70;
	add.f32 	%f12, %f11, %f90;
	@%p32 bra 	$L__BB183_18;
	// begin inline asm
	mov.u32 %r53, %laneid;
	// end inline asm
	fns.b32 	%r54, %r42, %r53, 5;
	setp.gt.u32 	%p33, %r54, 31;
	selp.b32 	%r55, %r53, %r54, %p33;
	mov.b32 	%r56, %f12;
	shfl.sync.idx.b32	%r71|%p7, %r56, %r55, 31, %r42;
	bra.uni 	$L__BB183_19;
$L__BB183_18:
	mov.b32 	%r57, %f12;
	shfl.sync.down.b32	%r71|%p8, %r57, 4, 31, -1;
$L__BB183_19:
	setp.eq.s32 	%p34, %r42, -1;
	mov.b32 	%f91, %r71;
	add.f32 	%f13, %f12, %f91;
	@%p34 bra 	$L__BB183_21;
	// begin inline asm
	mov.u32 %r58, %laneid;
	// end inline asm
	fns.b32 	%r59, %r42, %r58, 3;
	setp.gt.u32 	%p35, %r59, 31;
	selp.b32 	%r60, %r58, %r59, %p35;
	mov.b32 	%r61, %f13;
	shfl.sync.idx.b32	%r72|%p10, %r61, %r60, 31, %r42;
	bra.uni 	$L__BB183_22;
$L__BB183_21:
	mov.b32 	%r62, %f13;
	shfl.sync.down.b32	%r72|%p11, %r62, 2, 31, -1;
$L__BB183_22:
	setp.eq.s32 	%p36, %r42, -1;
	mov.b32 	%f92, %r72;
	add.f32 	%f14, %f13, %f92;
	@%p36 bra 	$L__BB183_24;
	// begin inline asm
	mov.u32 %r63, %laneid;
	// end inline asm
	fns.b32 	%r64, %r42, %r63, 2;
	setp.gt.u32 	%p37, %r64, 31;
	selp.b32 	%r65, %r63, %r64, %p37;
	mov.b32 	%r66, %f14;
	shfl.sync.idx.b32	%r73|%p13, %r66, %r65, 31, %r42;
	bra.uni 	$L__BB183_25;
$L__BB183_24:
	mov.b32 	%r67, %f14;
	shfl.sync.down.b32	%r73|%p14, %r67, 1, 31, -1;
$L__BB183_25:
	mov.b32 	%f93, %r73;
	add.f32 	%f15, %f14, %f93;
	setp.ne.s32 	%p38, %r1, 0;
	@%p38 bra 	$L__BB183_27;
	cvta.to.global.u64 	%rd8, %rd2;
	mul.wide.u32 	%rd9, %r2, 4;
	add.s64 	%rd10, %rd8, %rd9;
	st.global.f32 	[%rd10], %f15;
$L__BB183_27:
	ret;

}
	// .globl	_Z11reduceRegr6IfLj128ELb0EEvPT_S1_j
.visible .entry _Z11reduceRegr6IfLj128ELb0EEvPT_S1_j(
	.param .u64 .ptr .align 1 _Z11reduceRegr6IfLj128ELb0EEvPT_S1_j_param_0,
	.param .u64 .ptr .align 1 _Z11reduceRegr6IfLj128ELb0EEvPT_S1_j_param_1,
	.param .u32 _Z11reduceRegr6IfLj128ELb0EEvPT_S1_j_param_2
)
{
	.reg .pred 	%p<38>;
	.reg .b32 	%r<74>;
	.reg .b32 	%f<95>;
	.reg .b64 	%rd<11>;

	ld.param.u64 	%rd3, [_Z11reduceRegr6IfLj128ELb0EEvPT_S1_j_param_0];
	ld.param.u64 	%rd2, [_Z11reduceRegr6IfLj128ELb0EEvPT_S1_j_param_1];
	ld.param.u32 	%r25, [_Z11reduceRegr6IfLj128ELb0EEvPT_S1_j_param_2];
	cvta.to.global.u64 	%rd1, %rd3;
	mov.u32 	%r1, %tid.x;
	mov.u32 	%r2, %ctaid.x;
	shl.b32 	%r26, %r2, 8;
	add.s32 	%r68, %r26, %r1;
	setp.ge.u32 	%p16, %r68, %r25;
	mov.f32 	%f91, 0f00000000;
	@%p16 bra 	$L__BB184_5;
	mov.u32 	%r27, %nctaid.x;
	shl.b32 	%r4, %r27, 8;
	mov.f32 	%f91, 0f00000000;
$L__BB184_2:
	mul.wide.u32 	%rd4, %r68, 4;
	add.s64 	%rd5, %rd1, %rd4;
	ld.global.f32 	%f16, [%rd5];
	fma.rn.f32 	%f17, %f16, 0f3BBB989D, 0f3F000000;
	cvt.sat.f32.f32 	%f18, %f17;
	mov.f32 	%f19, 0f4B400001;
	mov.f32 	%f20, 0f437C0000;
	fma.rm.f32 	%f21, %f18, %f20, %f19;
	add.f32 	%f22, %f21, 0fCB40007F;
	neg.f32 	%f23, %f22;
	fma.rn.f32 	%f24, %f16, 0f3FB8AA3B, %f23;
	fma.rn.f32 	%f25, %f16, 0f32A57060, %f24;
	mov.b32 	%r28, %f21;
	shl.b32 	%r29, %r28, 23;
	mov.b32 	%f26, %r29;
	ex2.approx.ftz.f32 	%f27, %f25;
	fma.rn.f32 	%f28, %f27, %f26, 0f3F800000;
	setp.lt.f32 	%p17, %f28, 0f00800000;
	mul.f32 	%f29, %f28, 0f4B000000;
	selp.f32 	%f30, %f29, %f28, %p17;
	selp.f32 	%f31, 0fC1B80000, 0f00000000, %p17;
	mov.b32 	%r30, %f30;
	add.s32 	%r31, %r30, -1059760811;
	and.b32  	%r32, %r31, -8388608;
	sub.s32 	%r33, %r30, %r32;
	mov.b32 	%f32, %r33;
	cvt.rn.f32.s32 	%f33, %r32;
	fma.rn.f32 	%f34, %f33, 0f34000000, %f31;
	add.f32 	%f35, %f32, 0fBF800000;
	fma.rn.f32 	%f36, %f35, 0fBE055027, 0f3E1039F6;
	fma.rn.f32 	%f37, %f36, %f35, 0fBDF8CDCC;
	fma.rn.f32 	%f38, %f37, %f35, 0f3E0F2955;
	fma.rn.f32 	%f39, %f38, %f35, 0fBE2AD8B9;
	fma.rn.f32 	%f40, %f39, %f35, 0f3E4CED0B;
	fma.rn.f32 	%f41, %f40, %f35, 0fBE7FFF22;
	fma.rn.f32 	%f42, %f41, %f35, 0f3EAAAA78;
	fma.rn.f32 	%f43, %f42, %f35, 0fBF000000;
	mul.f32 	%f44, %f35, %f43;
	fma.rn.f32 	%f45, %f44, %f35, %f35;
	fma.rn.f32 	%f46, %f34, 0f3F317218, %f45;
	setp.gt.u32 	%p18, %r30, 2139095039;
	fma.rn.f32 	%f47, %f30, 0f7F800000, 0f7F800000;
	selp.f32 	%f48, %f47, %f46, %p18;
	setp.eq.f32 	%p19, %f30, 0f00000000;
	selp.f32 	%f49, 0fFF800000, %f48, %p19;
	sub.f32 	%f91, %f91, %f49;
	add.s32 	%r6, %r68, 128;
	setp.ge.u32 	%p20, %r6, %r25;
	@%p20 bra 	$L__BB184_4;
	mul.wide.u32 	%rd6, %r6, 4;
	add.s64 	%rd7, %rd1, %rd6;
	ld.global.f32 	%f50, [%rd7];
	fma.rn.f32 	%f51, %f50, 0f3BBB989D, 0f3F000000;
	cvt.sat.f32.f32 	%f52, %f51;
	mov.f32 	%f53, 0f4B400001;
	mov.f32 	%f54, 0f437C0000;
	fma.rm.f32 	%f55, %f52, %f54, %f53;
	add.f32 	%f56, %f55, 0fCB40007F;
	neg.f32 	%f57, %f56;
	fma.rn.f32 	%f58, %f50, 0f3FB8AA3B, %f57;
	fma.rn.f32 	%f59, %f50, 0f32A57060, %f58;
	mov.b32 	%r34, %f55;
	shl.b32 	%r35, %r34, 23;
	mov.b32 	%f60, %r35;
	ex2.approx.ftz.f32 	%f61, %f59;
	fma.rn.f32 	%f62, %f61, %f60, 0f3F800000;
	setp.lt.f32 	%p21, %f62, 0f00800000;
	mul.f32 	%f63, %f62, 0f4B000000;
	selp.f32 	%f64, %f63, %f62, %p21;
	selp.f32 	%f65, 0fC1B80000, 0f00000000, %p21;
	mov.b32 	%r36, %f64;
	add.s32 	%r37, %r36, -1059760811;
	and.b32  	%r38, %r37, -8388608;
	sub.s32 	%r39, %r36, %r38;
	mov.b32 	%f66, %r39;
	cvt.rn.f32.s32 	%f67, %r38;
	fma.rn.f32 	%f68, %f67, 0f34000000, %f65;
	add.f32 	%f69, %f66, 0fBF800000;
	fma.rn.f32 	%f70, %f69, 0fBE055027, 0f3E1039F6;
	fma.rn.f32 	%f71, %f70, %f69, 0fBDF8CDCC;
	fma.rn.f32 	%f72, %f71, %f69, 0f3E0F2955;
	fma.rn.f32 	%f73, %f72, %f69, 0fBE2AD8B9;
	fma.rn.f32 	%f74, %f73, %f69, 0f3E4CED0B;
	fma.rn.f32 	%f75, %f74, %f69, 0fBE7FFF22;
	fma.rn.f32 	%f76, %f75, %f69, 0f3EAAAA78;
	fma.rn.f32 	%f77, %f76, %f69, 0fBF000000;
	mul.f32 	%f78, %f69, %f77;
	fma.rn.f32 	%f79, %f78, %f69, %f69;
	fma.rn.f32 	%f80, %f68, 0f3F317218, %f79;
	setp.gt.u32 	%p22, %r36, 2139095039;
	fma.rn.f32 	%f81, %f64, 0f7F800000, 0f7F800000;
	selp.f32 	%f82, %f81, %f80, %p22;
	setp.eq.f32 	%p23, %f64, 0f00000000;
	selp.f32 	%f83, 0fFF800000, %f82, %p23;
	sub.f32 	%f91, %f91, %f83;
$L__BB184_4:
	add.s32 	%r68, %r68, %r4;
	setp.lt.u32 	%p24, %r68, %r25;
	@%p24 bra 	$L__BB184_2;
$L__BB184_5:
	shl.b32 	%r40, %r1, 2;
	mov.u32 	%r41, __smem;
	add.s32 	%r8, %r41, %r40;
	st.shared.f32 	[%r8], %f91;
	barrier.sync 	0;
	barrier.sync 	0;
	barrier.sync 	0;
	setp.gt.u32 	%p25, %r1, 63;
	@%p25 bra 	$L__BB184_7;
	ld.shared.f32 	%f84, [%r8+256];
	add.f32 	%f91, %f91, %f84;
	st.shared.f32 	[%r8], %f91;
$L__BB184_7:
	barrier.sync 	0;
	setp.gt.u32 	%p26, %r1, 31;
	@%p26 bra 	$L__BB184_25;
	// begin inline asm
	activemask.b32 %r42;
	// end inline asm
	ld.shared.f32 	%f85, [%r8+128];
	add.f32 	%f8, %f91, %f85;
	setp.ne.s32 	%p27, %r42, -1;
	@%p27 bra 	$L__BB184_10;
	mov.b32 	%r47, %f8;
	shfl.sync.down.b32	%r69|%p1, %r47, 16, 31, -1;
	bra.uni 	$L__BB184_11;
$L__BB184_10:
	// begin inline asm
	mov.u32 %r43, %laneid;
	// end inline asm
	fns.b32 	%r44, %r42, %r43, 17;
	setp.gt.u32 	%p28, %r44, 31;
	selp.b32 	%r45, %r43, %r44, %p28;
	mov.b32 	%r46, %f8;
	shfl.sync.idx.b32	%r69|%p2, %r46, %r45, 31, %r42;
$L__BB184_11:
	setp.eq.s32 	%p29, %r42, -1;
	mov.b32 	%f86, %r69;
	add.f32 	%f9, %f8, %f86;
	@%p29 bra 	$L__BB184_13;
	// begin inline asm
	mov.u32 %r48, %laneid;
	// end inline asm
	fns.b32 	%r49, %r42, %r48, 9;
	setp.gt.u32 	%p30, %r49, 31;
	selp.b32 	%r50, %r48, %r49, %p30;
	mov.b32 	%r51, %f9;
	shfl.sync.idx.b32	%r70|%p4, %r51, %r50, 31, %r42;
	bra.uni 	$L__BB184_14;
$L__BB184_13:
	mov.b32 	%r52, %f9;
	shfl.sync.down.b32	%r70|%p5, %r52, 8, 31, -1;
$L__BB184_14:
	setp.eq.s32 	%p31, %r42, -1;
	mov.b32 	%f87, %r70;
	add.f32 	%f10, %f9, %f87;
	@%p31 bra 	$L__BB184_16;
	// begin inline asm
	mov.u32 %r53, %laneid;
	// end inline asm
	fns.b32 	%r54, %r42, %r53, 5;
	setp.gt.u32 	%p32, %r54, 31;
	selp.b32 	%r55, %r53, %r54, %p32;
	mov.b32 	%r56, %f10;
	shfl.sync.idx.b32	%r71|%p7, %r56, %r55, 31, %r42;
	bra.uni 	$L__BB184_17;
$L__BB184_16:
	mov.b32 	%r57, %f10;
	shfl.sync.down.b32	%r71|%p8, %r57, 4, 31, -1;
$L__BB184_17:
	setp.eq.s32 	%p33, %r42, -1;
	mov.b32 	%f88, %r71;
	add.f32 	%f11, %f10, %f88;
	@%p33 bra 	$L__BB184_19;
	// begin inline asm
	mov.u32 %r58, %laneid;
	// end inline asm
	fns.b32 	%r59, %r42, %r58, 3;
	setp.gt.u32 	%p34, %r59, 31;
	selp.b32 	%r60, %r58, %r59, %p34;
	mov.b32 	%r61, %f11;
	shfl.sync.idx.b32	%r72|%p10, %r61, %r60, 31, %r42;
	bra.uni 	$L__BB184_20;
$L__BB184_19:
	mov.b32 	%r62, %f11;
	shfl.sync.down.b32	%r72|%p11, %r62, 2, 31, -1;
$L__BB184_20:
	setp.eq.s32 	%p35, %r42, -1;
	mov.b32 	%f89, %r72;
	add.f32 	%f12, %f11, %f89;
	@%p35 bra 	$L__BB184_22;
	// begin inline asm
	mov.u32 %r63, %laneid;
	// end inline asm
	fns.b32 	%r64, %r42, %r63, 2;
	setp.gt.u32 	%p36, %r64, 31;
	selp.b32 	%r65, %r63, %r64, %p36;
	mov.b32 	%r66, %f12;
	shfl.sync.idx.b32	%r73|%p13, %r66, %r65, 31, %r42;
	bra.uni 	$L__BB184_23;
$L__BB184_22:
	mov.b32 	%r67, %f12;
	shfl.sync.down.b32	%r73|%p14, %r67, 1, 31, -1;
$L__BB184_23:
	mov.b32 	%f90, %r73;
	add.f32 	%f13, %f12, %f90;
	setp.ne.s32 	%p37, %r1, 0;
	@%p37 bra 	$L__BB184_25;
	cvta.to.global.u64 	%rd8, %rd2;
	mul.wide.u32 	%rd9, %r2, 4;
	add.s64 	%rd10, %rd8, %rd9;
	st.global.f32 	[%rd10], %f13;
$L__BB184_25:
	ret;

}
	// .globl	_Z11reduceRegr6IfLj64ELb0EEvPT_S1_j
.visible .entry _Z11reduceRegr6IfLj64ELb0EEvPT_S1_j(
	.param .u64 .ptr .align 1 _Z11reduceRegr6IfLj64ELb0EEvPT_S1_j_param_0,
	.param .u64 .ptr .align 1 _Z11reduceRegr6IfLj64ELb0EEvPT_S1_j_param_1,
	.param .u32 _Z11reduceRegr6IfLj64ELb0EEvPT_S1_j_param_2
)
{
	.reg .pred 	%p<37>;
	.reg .b32 	%r<74>;
	.reg .b32 	%f<91>;
	.reg .b64 	%rd<11>;

	ld.param.u64 	%rd3, [_Z11reduceRegr6IfLj64ELb0EEvPT_S1_j_param_0];
	ld.param.u64 	%rd2, [_Z11reduceRegr6IfLj64ELb0EEvPT_S1_j_param_1];
	ld.param.u32 	%r25, [_Z11reduceRegr6IfLj64ELb0EEvPT_S1_j_param_2];
	cvta.to.global.u64 	%rd1, %rd3;
	mov.u32 	%r1, %tid.x;
	mov.u32 	%r2, %ctaid.x;
	shl.b32 	%r26, %r2, 7;
	add.s32 	%r68, %r26, %r1;
	setp.ge.u32 	%p16, %r68, %r25;
	mov.f32 	%f88, 0f00000000;
	@%p16 bra 	$L__BB185_5;
	mov.u32 	%r27, %nctaid.x;
	shl.b32 	%r4, %r27, 7;
	mov.f32 	%f88, 0f00000000;
$L__BB185_2:
	mul.wide.u32 	%rd4, %r68, 4;
	add.s64 	%rd5, %rd1, %rd4;
	ld.global.f32 	%f14, [%rd5];
	fma.rn.f32 	%f15, %f14, 0f3BBB989D, 0f3F000000;
	cvt.sat.f32.f32 	%f16, %f15;
	mov.f32 	%f17, 0f4B400001;
	mov.f32 	%f18, 0f437C0000;
	fma.rm.f32 	%f19, %f16, %f18, %f17;
	add.f32 	%f20, %f19, 0fCB40007F;
	neg.f32 	%f21, %f20;
	fma.rn.f32 	%f22, %f14, 0f3FB8AA3B, %f21;
	fma.rn.f32 	%f23, %f14, 0f32A57060, %f22;
	mov.b32 	%r28, %f19;
	shl.b32 	%r29, %r28, 23;
	mov.b32 	%f24, %r29;
	ex2.approx.ftz.f32 	%f25, %f23;
	fma.rn.f32 	%f26, %f25, %f24, 0f3F800000;
	setp.lt.f32 	%p17, %f26, 0f00800000;
	mul.f32 	%f27, %f26, 0f4B000000;
	selp.f32 	%f28, %f27, %f26, %p17;
	selp.f32 	%f29, 0fC1B80000, 0f00000000, %p17;
	mov.b32 	%r30, %f28;
	add.s32 	%r31, %r30, -1059760811;
	and.b32  	%r32, %r31, -8388608;
	sub.s32 	%r33, %r30, %r32;
	mov.b32 	%f30, %r33;
	cvt.rn.f32.s32 	%f31, %r32;
	fma.rn.f32 	%f32, %f31, 0f34000000, %f29;
	add.f32 	%f33, %f30, 0fBF800000;
	fma.rn.f32 	%f34, %f33, 0fBE055027, 0f3E1039F6;
	fma.rn.f32 	%f35, %f34, %f33, 0fBDF8CDCC;
	fma.rn.f32 	%f36, %f35, %f33, 0f3E0F2955;
	fma.rn.f32 	%f37, %f36, %f33, 0fBE2AD8B9;
	fma.rn.f32 	%f38, %f37, %f33, 0f3E4CED0B;
	fma.rn.f32 	%f39, %f38, %f33, 0fBE7FFF22;
	fma.rn.f32 	%f40, %f39, %f33, 0f3EAAAA78;
	fma.rn.f32 	%f41, %f40, %f33, 0fBF000000;
	mul.f32 	%f42, %f33, %f41;
	fma.rn.f32 	%f43, %f42, %f33, %f33;
	fma.rn.f32 	%f44, %f32, 0f3F317218, %f43;
	setp.gt.u32 	%p18, %r30, 2139095039;
	fma.rn.f32 	%f45, %f28, 0f7F800000, 0f7F800000;
	selp.f32 	%f46, %f45, %f44, %p18;
	setp.eq.f32 	%p19, %f28, 0f00000000;
	selp.f32 	%f47, 0fFF800000, %f46, %p19;
	sub.f32 	%f88, %f88, %f47;
	add.s32 	%r6, %r68, 64;
	setp.ge.u32 	%p20, %r6, %r25;
	@%p20 bra 	$L__BB185_4;
	mul.wide.u32 	%rd6, %r6, 4;
	add.s64 	%rd7, %rd1, %rd6;
	ld.global.f32 	%f48, [%rd7];
	fma.rn.f32 	%f49, %f48, 0f3BBB989D, 0f3F000000;
	cvt.sat.f32.f32 	%f50, %f49;
	mov.f32 	%f51, 0f4B400001;
	mov.f32 	%f52, 0f437C0000;
	fma.rm.f32 	%f53, %f50, %f52, %f51;
	add.f32 	%f54, %f53, 0fCB40007F;
	neg.f32 	%f55, %f54;
	fma.rn.f32 	%f56, %f48, 0f3FB8AA3B, %f55;
	fma.rn.f32 	%f57, %f48, 0f32A57060, %f56;
	mov.b32 	%r34, %f53;
	shl.b32 	%r35, %r34, 23;
	mov.b32 	%f58, %r35;
	ex2.approx.ftz.f32 	%f59, %f57;
	fma.rn.f32 	%f60, %f59, %f58, 0f3F800000;
	setp.lt.f32 	%p21, %f60, 0f00800000;
	mul.f32 	%f61, %f60, 0f4B000000;
	selp.f32 	%f62, %f61, %f60, %p21;
	selp.f32 	%f63, 0fC1B80000, 0f00000000, %p21;
	mov.b32 	%r36, %f62;
	add.s32 	%r37, %r36, -1059760811;
	and.b32  	%r38, %r37, -8388608;
	sub.s32 	%r39, %r36, %r38;
	mov.b32 	%f64, %r39;
	cvt.rn.f32.s32 	%f65, %r38;
	fma.rn.f32 	%f66, %f65, 0f34000000, %f63;
	add.f32 	%f67, %f64, 0fBF800000;
	fma.rn.f32 	%f68, %f67, 0fBE055027, 0f3E1039F6;
	fma.rn.f32 	%f69, %f68, %f67, 0fBDF8CDCC;
	fma.rn.f32 	%f70, %f69, %f67, 0f3E0F2955;
	fma.rn.f32 	%f71, %f70, %f67, 0fBE2AD8B9;
	fma.rn.f32 	%f72, %f71, %f67, 0f3E4CED0B;
	fma.rn.f32 	%f73, %f72, %f67, 0fBE7FFF22;
	fma.rn.f32 	%f74, %f73, %f67, 0f3EAAAA78;
	fma.rn.f32 	%f75, %f74, %f67, 0fBF000000;
	mul.f32 	%f76, %f67, %f75;
	fma.rn.f32 	%f77, %f76, %f67, %f67;
	fma.rn.f32 	%f78, %f66, 0f3F317218, %f77;
	setp.gt.u32 	%p22, %r36, 2139095039;
	fma.rn.f32 	%f79, %f62, 0f7F800000, 0f7F800000;
	selp.f32 	%f80, %f79, %f78, %p22;
	setp.eq.f32 	%p23, %f62, 0f00000000;
	selp.f32 	%f81, 0fFF800000, %f80, %p23;
	sub.f32 	%f88, %f88, %f81;
$L__BB185_4:
	add.s32 	%r68, %r68, %r4;
	setp.lt.u32 	%p24, %r68, %r25;
	@%p24 bra 	$L__BB185_2;
$L__BB185_5:
	shl.b32 	%r40, %r1, 2;
	mov.u32 	%r41, __smem;
	add.s32 	%r8, %r41, %r40;
	st.shared.f32 	[%r8], %f88;
	barrier.sync 	0;
	barrier.sync 	0;
	barrier.sync 	0;
	barrier.sync 	0;
	setp.gt.u32 	%p25, %r1, 31;
	@%p25 bra 	$L__BB185_23;
	// begin inline asm
	activemask.b32 %r42;
	// end inline asm
	ld.shared.f32 	%f82, [%r8+128];
	add.f32 	%f6, %f88, %f82;
	setp.ne.s32 	%p26, %r42, -1;
	@%p26 bra 	$L__BB185_8;
	mov.b32 	%r47, %f6;
	shfl.sync.down.b32	%r69|%p1, %r47, 16, 31, -1;
	bra.uni 	$L__BB185_9;
$L__BB185_8:
	// begin inline asm
	mov.u32 %r43, %laneid;
	// end inline asm
	fns.b32 	%r44, %r42, %r43, 17;
	setp.gt.u32 	%p27, %r44, 31;
	selp.b32 	%r45, %r43, %r44, %p27;
	mov.b32 	%r46, %f6;
	shfl.sync.idx.b32	%r69|%p2, %r46, %r45, 31, %r42;
$L__BB185_9:
	setp.eq.s32 	%p28, %r42, -1;
	mov.b32 	%f83, %r69;
	add.f32 	%f7, %f6, %f83;
	@%p28 bra 	$L__BB185_11;
	// begin inline asm
	mov.u32 %r48, %laneid;
	// end inline asm
	fns.b32 	%r49, %r42, %r48, 9;
	setp.gt.u32 	%p29, %r49, 31;
	selp.b32 	%r50, %r48, %r49, %p29;
	mov.b32 	%r51, %f7;
	shfl.sync.idx.b32	%r70|%p4, %r51, %r50, 31, %r42;
	bra.uni 	$L__BB185_12;
$L__BB185_11:
	mov.b32 	%r52, %f7;
	shfl.sync.down.b32	%r70|%p5, %r52, 8, 31, -1;
$L__BB185_12:
	setp.eq.s32 	%p30, %r42, -1;
	mov.b32 	%f84, %r70;
	add.f32 	%f8, %f7, %f84;
	@%p30 bra 	$L__BB185_14;
	// begin inline asm
	mov.u32 %r53, %laneid;
	// end inline asm
	fns.b32 	%r54, %r42, %r53, 5;
	setp.gt.u32 	%p31, %r54, 31;
	selp.b32 	%r55, %r53, %r54, %p31;
	mov.b32 	%r56, %f8;
	shfl.sync.idx.b32	%r71|%p7, %r56, %r55, 31, %r42;
	bra.uni 	$L__BB185_15;
$L__BB185_14:
	mov.b32 	%r57, %f8;
	shfl.sync.down.b32	%r71|%p8, %r57, 4, 31, -1;
$L__BB185_15:
	setp.eq.s32 	%p32, %r42, -1;
	mov.b32 	%f85, %r71;
	add.f32 	%f9, %f8, %f85;
	@%p32 bra 	$L__BB185_17;
	// begin inline asm
	mov.u32 %r58, %laneid;
	// end inline asm
	fns.b32 	%r59, %r42, %r58, 3;
	setp.gt.u32 	%p33, %r59, 31;
	selp.b32 	%r60, %r58, %r59, %p33;
	mov.b32 	%r61, %f9;
	shfl.sync.idx.b32	%r72|%p10, %r61, %r60, 31, %r42;
	bra.uni 	$L__BB185_18;
$L__BB185_17:
	mov.b32 	%r62, %f9;
	shfl.sync.down.b32	%r72|%p11, %r62, 2, 31, -1;
$L__BB185_18:
	setp.eq.s32 	%p34, %r42, -1;
	mov.b32 	%f86, %r72;
	add.f32 	%f10, %f9, %f86;
	@%p34 bra 	$L__BB185_20;
	// begin inline asm
	mov.u32 %r63, %laneid;
	// end inline asm
	fns.b32 	%r64, %r42, %r63, 2;
	setp.gt.u32 	%p35, %r64, 31;
	selp.b32 	%r65, %r63, %r64, %p35;
	mov.b32 	%r66, %f10;
	shfl.sync.idx.b32	%r73|%p13, %r66, %r65, 31, %r42;
	bra.uni 	$L__BB185_21;
$L__BB185_20:
	mov.b32 	%r67, %f10;
	shfl.sync.down.b32	%r73|%p14, %r67, 1, 31, -1;
$L__BB185_21:
	mov.b32 	%f87, %r73;
	add.f32 	%f11, %f10, %f87;
	setp.ne.s32 	%p36, %r1, 0;
	@%p36 bra 	$L__BB185_23;
	cvta.to.global.u64 	%rd8, %rd2;
	mul.wide.u32 	%rd9, %r2, 4;
	add.s64 	%rd10, %rd8, %rd9;
	st.global.f32 	[%rd10], %f11;
$L__BB185_23:
	ret;

}
	// .globl	_Z11reduceRegr6IfLj32ELb0EEvPT_S1_j
.visible .entry _Z11reduceRegr6IfLj32ELb0EEvPT_S1_j(
	.param .u64 .ptr .align 1 _Z11reduceRegr6IfLj32ELb0EEvPT_S1_j_param_0,
	.param .u64 .ptr .align 1 _Z11reduceRegr6IfLj32ELb0EEvPT_S1_j_param_1,
	.param .u32 _Z11reduceRegr6IfLj32ELb0EEvPT_S1_j_param_2
)
{
	.reg .pred 	%p<37>;
	.reg .b32 	%r<74>;
	.reg .b32 	%f<89>;
	.reg .b64 	%rd<11>;

	ld.param.u64 	%rd3, [_Z11reduceRegr6IfLj32ELb0EEvPT_S1_j_param_0];
	ld.param.u64 	%rd2, [_Z11reduceRegr6IfLj32ELb0EEvPT_S1_j_param_1];
	ld.param.u32 	%r24, [_Z11reduceRegr6IfLj32ELb0EEvPT_S1_j_param_2];
	cvta.to.global.u64 	%rd1, %rd3;
	mov.u32 	%r1, %tid.x;
	mov.u32 	%r2, %ctaid.x;
	shl.b32 	%r25, %r2, 6;
	add.s32 	%r68, %r25, %r1;
	setp.ge.u32 	%p16, %r68, %r24;
	mov.f32 	%f86, 0f00000000;
	@%p16 bra 	$L__BB186_5;
	mov.u32 	%r26, %nctaid.x;
	shl.b32 	%r4, %r26, 6;
	mov.f32 	%f86, 0f00000000;
$L__BB186_2:
	mul.wide.u32 	%rd4, %r68, 4;
	add.s64 	%rd5, %rd1, %rd4;
	ld.global.f32 	%f13, [%rd5];
	fma.rn.f32 	%f14, %f13, 0f3BBB989D, 0f3F000000;
	cvt.sat.f32.f32 	%f15, %f14;
	mov.f32 	%f16, 0f4B400001;
	mov.f32 	%f17, 0f437C0000;
	fma.rm.f32 	%f18, %f15, %f17, %f16;
	add.f32 	%f19, %f18, 0fCB40007F;
	neg.f32 	%f20, %f19;
	fma.rn.f32 	%f21, %f13, 0f3FB8AA3B, %f20;
	fma.rn.f32 	%f22, %f13, 0f32A57060, %f21;
	mov.b32 	%r27, %f18;
	shl.b32 	%r28, %r27, 23;
	mov.b32 	%f23, %r28;
	ex2.approx.ftz.f32 	%f24, %f22;
	fma.rn.f32 	%f25, %f24, %f23, 0f3F800000;
	setp.lt.f32 	%p17, %f25, 0f00800000;
	mul.f32 	%f26, %f25, 0f4B000000;
	selp.f32 	%f27, %f26, %f25, %p17;
	selp.f32 	%f28, 0fC1B80000, 0f00000000, %p17;
	mov.b32 	%r29, %f27;
	add.s32 	%r30, %r29, -1059760811;
	and.b32  	%r31, %r30, -8388608;
	sub.s32 	%r32, %r29, %r31;
	mov.b32 	%f29, %r32;
	cvt.rn.f32.s32 	%f30, %r31;
	fma.rn.f32 	%f31, %f30, 0f34000000, %f28;
	add.f32 	%f32, %f29, 0fBF800000;
	fma.rn.f32 	%f33, %f32, 0fBE055027, 0f3E1039F6;
	fma.rn.f32 	%f34, %f33, %f32, 0fBDF8CDCC;
	fma.rn.f32 	%f35, %f34, %f32, 0f3E0F2955;
	fma.rn.f32 	%f36, %f35, %f32, 0fBE2AD8B9;
	fma.rn.f32 	%f37, %f36, %f32, 0f3E4CED0B;
	fma.rn.f32 	%f38, %f37, %f32, 0fBE7FFF22;
	fma.rn.f32 	%f39, %f38, %f32, 0f3EAAAA78;
	fma.rn.f32 	%f40, %f39, %f32, 0fBF000000;
	mul.f32 	%f41, %f32, %f40;
	fma.rn.f32 	%f42, %f41, %f32, %f32;
	fma.rn.f32 	%f43, %f31, 0f3F317218, %f42;
	setp.gt.u32 	%p18, %r29, 2139095039;
	fma.rn.f32 	%f44, %f27, 0f7F800000, 0f7F800000;
	selp.f32 	%f45, %f44, %f43, %p18;
	setp.eq.f32 	%p19, %f27, 0f00000000;
	selp.f32 	%f46, 0fFF800000, %f45, %p19;
	sub.f32 	%f86, %f86, %f46;
	add.s32 	%r6, %r68, 32;
	setp.ge.u32 	%p20, %r6, %r24;
	@%p20 bra 	$L__BB186_4;
	mul.wide.u32 	%rd6, %r6, 4;
	add.s64 	%rd7, %rd1, %rd6;
	ld.global.f32 	%f47, [%rd7];
	fma.rn.f32 	%f48, %f47, 0f3BBB989D, 0f3F000000;
	cvt.sat.f32.f32 	%f49, %f48;
	mov.f32 	%f50, 0f4B400001;
	mov.f32 	%f51, 0f437C0000;
	fma.rm.f32 	%f52, %f49, %f51, %f50;
	add.f32 	%f53, %f52, 0fCB40007F;
	neg.f32 	%f54, %f53;
	fma.rn.f32 	%f55, %f47, 0f3FB8AA3B, %f54;
	fma.rn.f32 	%f56, %f47, 0f32A57060, %f55;
	mov.b32 	%r33, %f52;
	shl.b32 	%r34, %r33, 23;
	mov.b32 	%f57, %r34;
	ex2.approx.ftz.f32 	%f58, %f56;
	fma.rn.f32 	%f59, %f58, %f57, 0f3F800000;
	setp.lt.f32 	%p21, %f59, 0f00800000;
	mul.f32 	%f60, %f59, 0f4B000000;
	selp.f32 	%f61, %f60, %f59, %p21;
	selp.f32 	%f62, 0fC1B80000, 0f00000000, %p21;
	mov.b32 	%r35, %f61;
	add.s32 	%r36, %r35, -1059760811;
	and.b32  	%r37, %r36, -8388608;
	sub.s32 	%r38, %r35, %r37;
	mov.b32 	%f63, %r38;
	cvt.rn.f32.s32 	%f64, %r37;
	fma.rn.f32 	%f65, %f64, 0f34000000, %f62;
	add.f32 	%f66, %f63, 0fBF800000;
	fma.rn.f32 	%f67, %f66, 0fBE055027, 0f3E1039F6;
	fma.rn.f32 	%f68, %f67, %f66, 0fBDF8CDCC;
	fma.rn.f32 	%f69, %f68, %f66, 0f3E0F2955;
	fma.rn.f32 	%f70, %f69, %f66, 0fBE2AD8B9;
	fma.rn.f32 	%f71, %f70, %f66, 0f3E4CED0B;
	fma.rn.f32 	%f72, %f71, %f66, 0fBE7FFF22;
	fma.rn.f32 	%f73, %f72, %f66, 0f3EAAAA78;
	fma.rn.f32 	%f74, %f73, %f66, 0fBF000000;
	mul.f32 	%f75, %f66, %f74;
	fma.rn.f32 	%f76, %f75, %f66, %f66;
	fma.rn.f32 	%f77, %f65, 0f3F317218, %f76;
	setp.gt.u32 	%p22, %r35, 2139095039;
	fma.rn.f32 	%f78, %f61, 0f7F800000, 0f7F800000;
	selp.f32 	%f79, %f78, %f77, %p22;
	setp.eq.f32 	%p23, %f61, 0f00000000;
	selp.f32 	%f80, 0fFF800000, %f79, %p23;
	sub.f32 	%f86, %f86, %f80;
$L__BB186_4:
	add.s32 	%r68, %r68, %r4;
	setp.lt.u32 	%p24, %r68, %r24;
	@%p24 bra 	$L__BB186_2;
$L__BB186_5:
	shl.b32 	%r39, %r1, 2;
	mov.u32 	%r40, __smem;
	add.s32 	%r41, %r40, %r39;
	st.shared.f32 	[%r41], %f86;
	barrier.sync 	0;
	barrier.sync 	0;
	barrier.sync 	0;
	barrier.sync 	0;
	setp.gt.u32 	%p25, %r1, 31;
	@%p25 bra 	$L__BB186_23;
	// begin inline asm
	activemask.b32 %r42;
	// end inline asm
	setp.ne.s32 	%p26, %r42, -1;
	@%p26 bra 	$L__BB186_8;
	mov.b32 	%r47, %f86;
	shfl.sync.down.b32	%r69|%p1, %r47, 16, 31, -1;
	bra.uni 	$L__BB186_9;
$L__BB186_8:
	// begin inline asm
	mov.u32 %r43, %laneid;
	// end inline asm
	fns.b32 	%r44, %r42, %r43, 17;
	setp.gt.u32 	%p27, %r44, 31;
	selp.b32 	%r45, %r43, %r44, %p27;
	mov.b32 	%r46, %f86;
	shfl.sync.idx.b32	%r69|%p2, %r46, %r45, 31, %r42;
$L__BB186_9:
	setp.eq.s32 	%p28, %r42, -1;
	mov.b32 	%f81, %r69;
	add.f32 	%f6, %f86, %f81;
	@%p28 bra 	$L__BB186_11;
	// begin inline asm
	mov.u32 %r48, %laneid;
	// end inline asm
	fns.b32 	%r49, %r42, %r48, 9;
	setp.gt.u32 	%p29, %r49, 31;
	selp.b32 	%r50, %r48, %r49, %p29;
	mov.b32 	%r51, %f6;
	shfl.sync.idx.b32	%r70|%p4, %r51, %r50, 31, %r42;
	bra.uni 	$L__BB186_12;
$L__BB186_11:
	mov.b32 	%r52, %f6;
	shfl.sync.down.b32	%r70|%p5, %r52, 8, 31, -1;
$L__BB186_12:
	setp.eq.s32 	%p30, %r42, -1;
	mov.b32 	%f82, %r70;
	add.f32 	%f7, %f6, %f82;
	@%p30 bra 	$L__BB186_14;
	// begin inline asm
	mov.u32 %r53, %laneid;
	// end inline asm
	fns.b32 	%r54, %r42, %r53, 5;
	setp.gt.u32 	%p31, %r54, 31;
	selp.b32 	%r55, %r53, %r54, %p31;
	mov.b32 	%r56, %f7;
	shfl.sync.idx.b32	%r71|%p7, %r56, %r55, 31, %r42;
	bra.uni 	$L__BB186_15;
$L__BB186_14:
	mov.b32 	%r57, %f7;
	shfl.sync.down.b32	%r71|%p8, %r57, 4, 31, -1;
$L__BB186_15:
	setp.eq.s32 	%p32, %r42, -1;
	mov.b32 	%f83, %r71;
	add.f32 	%f8, %f7, %f83;
	@%p32 bra 	$L__BB186_17;
	// begin inline asm
	mov.u32 %r58, %laneid;
	// end inline asm
	fns.b32 	%r59, %r42, %r58, 3;
	setp.gt.u32 	%p33, %r59, 31;
	selp.b32 	%r60, %r58, %r59, %p33;
	mov.b32 	%r61, %f8;
	shfl.sync.idx.b32	%r72|%p10, %r61, %r60, 31, %r42;
	bra.uni 	$L__BB186_18;
$L__BB186_17:
	mov.b32 	%r62, %f8;
	shfl.sync.down.b32	%r72|%p11, %r62, 2, 31, -1;
$L__BB186_18:
	setp.eq.s32 	%p34, %r42, -1;
	mov.b32 	%f84, %r72;
	add.f32 	%f9, %f8, %f84;
	@%p34 bra 	$L__BB186_20;
	// begin inline asm
	mov.u32 %r63, %laneid;
	// end inline asm
	fns.b32 	%r64, %r42, %r63, 2;
	setp.gt.u32 	%p35, %r64, 31;
	selp.b32 	%r65, %r63, %r64, %p35;
	mov.b32 	%r66, %f9;
	shfl.sync.idx.b32	%r73|%p13, %r66, %r65, 31, %r42;
	bra.uni 	$L__BB186_21;
$L__BB186_20:
	mov.b32 	%r67, %f9;
	shfl.sync.down.b32	%r73|%p14, %r67, 1, 31, -1;
$L__BB186_21:
	mov.b32 	%f85, %r73;
	add.f32 	%f10, %f9, %f85;
	setp.ne.s32 	%p36, %r1, 0;
	@%p36 bra 	$L__BB186_23;
	cvta.to.global.u64 	%rd8, %rd2;
	mul.wide.u32 	%rd9, %r2, 4;
	add.s64 	%rd10, %rd8, %rd9;
	st.global.f32 	[%rd10], %f10;
$L__BB186_23:
	ret;

}
	// .globl	_Z11reduceRegr6IfLj16ELb0EEvPT_S1_j
.visible .entry _Z11reduceRegr6IfLj16ELb0EEvPT_S1_j(
	.param .u64 .ptr .align 1 _Z11reduceRegr6IfLj16ELb0EEvPT_S1_j_param_0,
	.param .u64 .ptr .align 1 _Z11reduceRegr6IfLj16ELb0EEvPT_S1_j_param_1,
	.param .u32 _Z11reduceRegr6IfLj16ELb0EEvPT_S1_j_param_2
)
{
	.reg .pred 	%p<37>;
	.reg .b32 	%r<74>;
	.reg .b32 	%f<89>;
	.reg .b64 	%rd<11>;

	ld.param.u64 	%rd3, [_Z11reduceRegr6IfLj16ELb0EEvPT_S1_j_param_0];
	ld.param.u64 	%rd2, [_Z11reduceRegr6IfLj16ELb0EEvPT_S1_j_param_1];
	ld.param.u32 	%r24, [_Z11reduceRegr6IfLj16ELb0EEvPT_S1_j_param_2];
	cvta.to.global.u64 	%rd1, %rd3;
	mov.u32 	%r1, %tid.x;
	mov.u32 	%r2, %ctaid.x;
	shl.b32 	%r25, %r2, 5;
	add.s32 	%r68, %r25, %r1;
	setp.ge.u32 	%p16, %r68, %r24;
	mov.f32 	%f86, 0f00000000;
	@%p16 bra 	$L__BB187_5;
	mov.u32 	%r26, %nctaid.x;
	shl.b32 	%r4, %r26, 5;
	mov.f32 	%f86, 0f00000000;
$L__BB187_2:
	mul.wide.u32 	%rd4, %r68, 4;
	add.s64 	%rd5, %rd1, %rd4;
	ld.global.f32 	%f13, [%rd5];
	fma.rn.f32 	%f14, %f13, 0f3BBB989D, 0f3F000000;
	cvt.sat.f32.f32 	%f15, %f14;
	mov.f32 	%f16, 0f4B400001;
	mov.f32 	%f17, 0f437C0000;
	fma.rm.f32 	%f18, %f15, %f17, %f16;
	add.f32 	%f19, %f18, 0fCB40007F;
	neg.f32 	%f20, %f19;
	fma.rn.f32 	%f21, %f13, 0f3FB8AA3B, %f20;
	fma.rn.f32 	%f22, %f13, 0f32A57060, %f21;
	mov.b32 	%r27, %f18;
	shl.b32 	%r28, %r27, 23;
	mov.b32 	%f23, %r28;
	ex2.approx.ftz.f32 	%f24, %f22;
	fma.rn.f32 	%f25, %f24, %f23, 0f3F800000;
	setp.lt.f32 	%p17, %f25, 0f00800000;
	mul.f32 	%f26, %f25, 0f4B000000;
	selp.f32 	%f27, %f26, %f25, %p17;
	selp.f32 	%f28, 0fC1B80000, 0f00000000, %p17;
	mov.b32 	%r29, %f27;
	add.s32 	%r30, %r29, -1059760811;
	and.b32  	%r31, %r30, -8388608;
	sub.s32 	%r32, %r29, %r31;
	mov.b32 	%f29, %r32;
	cvt.rn.f32.s32 	%f30, %r31;
	fma.rn.f32 	%f31, %f30, 0f34000000, %f28;
	add.f32 	%f32, %f29, 0fBF800000;
	fma.rn.f32 	%f33, %f32, 0fBE055027, 0f3E1039F6;
	fma.rn.f32 	%f34, %f33, %f32, 0fBDF8CDCC;
	fma.rn.f32 	%f35, %f34, %f32, 0f3E0F2955;
	fma.rn.f32 	%f36, %f35, %f32, 0fBE2AD8B9;
	fma.rn.f32 	%f37, %f36, %f32, 0f3E4CED0B;
	fma.rn.f32 	%f38, %f37, %f32, 0fBE7FFF22;
	fma.rn.f32 	%f39, %f38, %f32, 0f3EAAAA78;
	fma.rn.f32 	%f40, %f39, %f32, 0fBF000000;
	mul.f32 	%f41, %f32, %f40;
	fma.rn.f32 	%f42, %f41, %f32, %f32;
	fma.rn.f32 	%f43, %f31, 0f3F317218, %f42;
	setp.gt.u32 	%p18, %r29, 2139095039;
	fma.rn.f32 	%f44, %f27, 0f7F800000, 0f7F800000;
	selp.f32 	%f45, %f44, %f43, %p18;
	setp.eq.f32 	%p19, %f27, 0f00000000;
	selp.f32 	%f46, 0fFF800000, %f45, %p19;
	sub.f32 	%f86, %f86, %f46;
	add.s32 	%r6, %r68, 16;
	setp.ge.u32 	%p20, %r6, %r24;
	@%p20 bra 	$L__BB187_4;
	mul.wide.u32 	%rd6, %r6, 4;
	add.s64 	%rd7, %rd1, %rd6;
	ld.global.f32 	%f47, [%rd7];
	fma.rn.f32 	%f48, %f47, 0f3BBB989D, 0f3F000000;
	cvt.sat.f32.f32 	%f49, %f48;
	mov.f32 	%f50, 0f4B400001;
	mov.f32 	%f51, 0f437C0000;
	fma.rm.f32 	%f52, %f49, %f51, %f50;
	add.f32 	%f53, %f52, 0fCB40007F;
	neg.f32 	%f54, %f53;
	fma.rn.f32 	%f55, %f47, 0f3FB8AA3B, %f54;
	fma.rn.f32 	%f56, %f47, 0f32A57060, %f55;
	mov.b32 	%r33, %f52;
	shl.b32 	%r34, %r33, 23;
	mov.b32 	%f57, %r34;
	ex2.approx.ftz.f32 	%f58, %f56;
	fma.rn.f32 	%f59, %f58, %f57, 0f3F800000;
	setp.lt.f32 	%p21, %f59, 0f00800000;
	mul.f32 	%f60, %f59, 0f4B000000;
	selp.f32 	%f61, %f60, %f59, %p21;
	selp.f32 	%f62, 0fC1B80000, 0f00000000, %p21;
	mov.b32 	%r35, %f61;
	add.s32 	%r36, %r35, -1059760811;
	and.b32  	%r37, %r36, -8388608;
	sub.s32 	%r38, %r35, %r37;
	mov.b32 	%f63, %r38;
	cvt.rn.f32.s32 	%f64, %r37;
	fma.rn.f32 	%f65, %f64, 0f34000000, %f62;
	add.f32 	%f66, %f63, 0fBF800000;
	fma.rn.f32 	%f67, %f66, 0fBE055027, 0f3E1039F6;
	fma.rn.f32 	%f68, %f67, %f66, 0fBDF8CDCC;
	fma.rn.f32 	%f69, %f68, %f66, 0f3E0F2955;
	fma.rn.f32 	%f70, %f69, %f66, 0fBE2AD8B9;
	fma.rn.f32 	%f71, %f70, %f66, 0f3E4CED0B;
	fma.rn.f32 	%f72, %f71, %f66, 0fBE7FFF22;
	fma.rn.f32 	%f73, %f72, %f66, 0f3EAAAA78;
	fma.rn.f32 	%f74, %f73, %f66, 0fBF000000;
	mul.f32 	%f75, %f66, %f74;
	fma.rn.f32 	%f76, %f75, %f66, %f66;
	fma.rn.f32 	%f77, %f65, 0f3F317218, %f76;
	setp.gt.u32 	%p22, %r35, 2139095039;
	fma.rn.f32 	%f78, %f61, 0f7F800000, 0f7F800000;
	selp.f32 	%f79, %f78, %f77, %p22;
	setp.eq.f32 	%p23, %f61, 0f00000000;
	selp.f32 	%f80, 0fFF800000, %f79, %p23;
	sub.f32 	%f86, %f86, %f80;
$L__BB187_4:
	add.s32 	%r68, %r68, %r4;
	setp.lt.u32 	%p24, %r68, %r24;
	@%p24 bra 	$L__BB187_2;
$L__BB187_5:
	shl.b32 	%r39, %r1, 2;
	mov.u32 	%r40, __smem;
	add.s32 	%r41, %r40, %r39;
	st.shared.f32 	[%r41], %f86;
	barrier.sync 	0;
	barrier.sync 	0;
	barrier.sync 	0;
	barrier.sync 	0;
	setp.gt.u32 	%p25, %r1, 31;
	@%p25 bra 	$L__BB187_23;
	// begin inline asm
	activemask.b32 %r42;
	// end inline asm
	setp.ne.s32 	%p26, %r42, -1;
	@%p26 bra 	$L__BB187_8;
	mov.b32 	%r47, %f86;
	shfl.sync.down.b32	%r69|%p1, %r47, 16, 31, -1;
	bra.uni 	$L__BB187_9;
$L__BB187_8:
	// begin inline asm
	mov.u32 %r43, %laneid;
	// end inline asm
	fns.b32 	%r44, %r42, %r43, 17;
	setp.gt.u32 	%p27, %r44, 31;
	selp.b32 	%r45, %r43, %r44, %p27;
	mov.b32 	%r46, %f86;
	shfl.sync.idx.b32	%r69|%p2, %r46, %r45, 31, %r42;
$L__BB187_9:
	setp.eq.s32 	%p28, %r42, -1;
	mov.b32 	%f81, %r69;
	add.f32 	%f6, %f86, %f81;
	@%p28 bra 	$L__BB187_11;
	// begin inline asm
	mov.u32 %r48, %laneid;
	// end inline asm
	fns.b32 	%r49, %r42, %r48, 9;
	setp.gt.u32 	%p29, %r49, 31;
	selp.b32 	%r50, %r48, %r49, %p29;
	mov.b32 	%r51, %f6;
	shfl.sync.idx.b32	%r70|%p4, %r51, %r50, 31, %r42;
	bra.uni 	$L__BB187_12;
$L__BB187_11:
	mov.b32 	%r52, %f6;
	shfl.sync.down.b32	%r70|%p5, %r52, 8, 31, -1;
$L__BB187_12:
	setp.eq.s32 	%p30, %r42, -1;
	mov.b32 	%f82, %r70;
	add.f32 	%f7, %f6, %f82;
	@%p30 bra 	$L__BB187_14;
	// begin inline asm
	mov.u32 %r53, %laneid;
	// end inline asm
	fns.b32 	%r54, %r42, %r53, 5;
	setp.gt.u32 	%p31, %r54, 31;
	selp.b32 	%r55, %r53, %r54, %p31;
	mov.b32 	%r56, %f7;
	shfl.sync.idx.b32	%r71|%p7, %r56, %r55, 31, %r42;
	bra.uni 	$L__BB187_15;
$L__BB187_14:
	mov.b32 	%r57, %f7;
	shfl.sync.down.b32	%r71|%p8, %r57, 4, 31, -1;
$L__BB187_15:
	setp.eq.s32 	%p32, %r42, -1;
	mov.b32 	%f83, %r71;
	add.f32 	%f8, %f7, %f83;
	@%p32 bra 	$L__BB187_17;
	// begin inline asm
	mov.u32 %r58, %laneid;
	// end inline asm
	fns.b32 	%r59, %r42, %r58, 3;
	setp.gt.u32 	%p33, %r59, 31;
	selp.b32 	%r60, %r58, %r59, %p33;
	mov.b32 	%r61, %f8;
	shfl.sync.idx.b32	%r72|%p10, %r61, %r60, 31, %r42;
	bra.uni 	$L__BB187_18;
$L__BB187_17:
	mov.b32 	%r62, %f8;
	shfl.sync.down.b32	%r72|%p11, %r62, 2, 31, -1;
$L__BB187_18:
	setp.eq.s32 	%p34, %r42, -1;
	mov.b32 	%f84, %r72;
	add.f32 	%f9, %f8, %f84;
	@%p34 bra 	$L__BB187_20;
	// begin inline asm
	mov.u32 %r63, %laneid;
	// end inline asm
	fns.b32 	%r64, %r42, %r63, 2;
	setp.gt.u32 	%p35, %r64, 31;
	selp.b32 	%r65, %r63, %r64, %p35;
	mov.b32 	%r66, %f9;
	shfl.sync.idx.b32	%r73|%p13, %r66, %r65, 31, %r42;
	bra.uni 	$L__BB187_21;
$L__BB187_20:
	mov.b32 	%r67, %f9;
	shfl.sync.down.b32	%r73|%p14, %r67, 1, 31, -1;
$L__BB187_21:
	mov.b32 	%f85, %r73;
	add.f32 	%f10, %f9, %f85;
	setp.ne.s32 	%p36, %r1, 0;
	@%p36 bra 	$L__BB187_23;
	cvta.to.global.u64 	%rd8, %rd2;
	mul.wide.u32 	%rd9, %r2, 4;
	add.s64 	%rd10, %rd8, %rd9;
	st.global.f32 	[%rd10], %f10;
$L__BB187_23:
	ret;

}
	// .globl	_Z11reduceRegr6IfLj8ELb0EEvPT_S1_j
.visible .entry _Z11reduceRegr6IfLj8ELb0EEvPT_S1_j(
	.param .u64 .ptr .align 1 _Z11reduceRegr6IfLj8ELb0EEvPT_S1_j_param_0,
	.param .u64 .ptr .align 1 _Z11reduceRegr6IfLj8ELb0EEvPT_S1_j_param_1,
	.param .u32 _Z11reduceRegr6IfLj8ELb0EEvPT_S1_j_param_2
)
{
	.reg .pred 	%p<37>;
	.reg .b32 	%r<74>;
	.reg .b32 	%f<89>;
	.reg .b64 	%rd<11>;

	ld.param.u64 	%rd3, [_Z11reduceRegr6IfLj8ELb0EEvPT_S1_j_param_0];
	ld.param.u64 	%rd2, [_Z11reduceRegr6IfLj8ELb0EEvPT_S1_j_param_1];
	ld.param.u32 	%r24, [_Z11reduceRegr6IfLj8ELb0EEvPT_S1_j_param_2];
	cvta.to.global.u64 	%rd1, %rd3;
	mov.u32 	%r1, %tid.x;
	mov.u32 	%r2, %ctaid.x;
	shl.b32 	%r25, %r2, 4;
	add.s32 	%r68, %r25, %r1;
	setp.ge.u32 	%p16, %r68, %r24;
	mov.f32 	%f86, 0f00000000;
	@%p16 bra 	$L__BB188_5;
	mov.u32 	%r26, %nctaid.x;
	shl.b32 	%r4, %r26, 4;
	mov.f32 	%f86, 0f00000000;
$L__BB188_2:
	mul.wide.u32 	%rd4, %r68, 4;
	add.s64 	%rd5, %rd1, %rd4;
	ld.global.f32 	%f13, [%rd5];
	fma.rn.f32 	%f14, %f13, 0f3BBB989D, 0f3F000000;
	cvt.sat.f32.f32 	%f15, %f14;
	mov.f32 	%f16, 0f4B400001;
	mov.f32 	%f17, 0f437C0000;
	fma.rm.f32 	%f18, %f15, %f17, %f16;
	add.f32 	%f19, %f18, 0fCB40007F;
	neg.f32 	%f20, %f19;
	fma.rn.f32 	%f21, %f13, 0f3FB8AA3B, %f20;
	fma.rn.f32 	%f22, %f13, 0f32A57060, %f21;
	mov.b32 	%r27, %f18;
	shl.b32 	%r28, %r27, 23;
	mov.b32 	%f23, %r28;
	ex2.approx.ftz.f32 	%f24, %f22;
	fma.rn.f32 	%f25, %f24, %f23, 0f3F800000;
	setp.lt.f32 	%p17, %f25, 0f00800000;
	mul.f32 	%f26, %f25, 0f4B000000;
	selp.f32 	%f27, %f26, %f25, %p17;
	selp.f32 	%f28, 0fC1B80000, 0f00000000, %p17;
	mov.b32 	%r29, %f27;
	add.s32 	%r30, %r29, -1059760811;
	and.b32  	%r31, %r30, -8388608;
	sub.s32 	%r32, %r29, %r31;
	mov.b32 	%f29, %r32;
	cvt.rn.f32.s32 	%f30, %r31;
	fma.rn.f32 	%f31, %f30, 0f34000000, %f28;
	add.f32 	%f32, %f29, 0fBF800000;
	fma.rn.f32 	%f33, %f32, 0fBE055027, 0f3E1039F6;
	fma.rn.f32 	%f34, %f33, %f32, 0fBDF8CDCC;
	fma.rn.f32 	%f35, %f34, %f32, 0f3E0F2955;
	fma.rn.f32 	%f36, %f35, %f32, 0fBE2AD8B9;
	fma.rn.f32 	%f37, %f36, %f32, 0f3E4CED0B;
	fma.rn.f32 	%f38, %f37, %f32, 0fBE7FFF22;
	fma.rn.f32 	%f39, %f38, %f32, 0f3EAAAA78;
	fma.rn.f32 	%f40, %f39, %f32, 0fBF000000;
	mul.f32 	%f41, %f32, %f40;
	fma.rn.f32 	%f42, %f41, %f32, %f32;
	fma.rn.f32 	%f43, %f31, 0f3F317218, %f42;
	setp.gt.u32 	%p18, %r29, 2139095039;
	fma.rn.f32 	%f44, %f27, 0f7F800000, 0f7F800000;
	selp.f32 	%f45, %f44, %f43, %p18;
	setp.eq.f32 	%p19, %f27, 0f00000000;
	selp.f32 	%f46, 0fFF800000, %f45, %p19;
	sub.f32 	%f86, %f86, %f46;
	add.s32 	%r6, %r68, 8;
	setp.ge.u32 	%p20, %r6, %r24;
	@%p20 bra 	$L__BB188_4;
	mul.wide.u32 	%rd6, %r6, 4;
	add.s64 	%rd7, %rd1, %rd6;
	ld.global.f32 	%f47, [%rd7];
	fma.rn.f32 	%f48, %f47, 0f3BBB989D, 0f3F000000;
	cvt.sat.f32.f32 	%f49, %f48;
	mov.f32 	%f50, 0f4B400001;
	mov.f32 	%f51, 0f437C0000;
	fma.rm.f32 	%f52, %f49, %f51, %f50;
	add.f32 	%f53, %f52, 0fCB40007F;
	neg.f32 	%f54, %f53;
	fma.rn.f32 	%f55, %f47, 0f3FB8AA3B, %f54;
	fma.rn.f32 	%f56, %f47, 0f32A57060, %f55;
	mov.b32 	%r33, %f52;
	shl.b32 	%r34, %r33, 23;
	mov.b32 	%f57, %r34;
	ex2.approx.ftz.f32 	%f58, %f56;
	fma.rn.f32 	%f59, %f58, %f57, 0f3F800000;
	setp.lt.f32 	%p21, %f59, 0f00800000;
	mul.f32 	%f60, %f59, 0f4B000000;
	selp.f32 	%f61, %f60, %f59, %p21;
	selp.f32 	%f62, 0fC1B80000, 0f00000000, %p21;
	mov.b32 	%r35, %f61;
	add.s32 	%r36, %r35, -1059760811;
	and.b32  	%r37, %r36, -8388608;
	sub.s32 	%r38, %r35, %r37;
	mov.b32 	%f63, %r38;
	cvt.rn.f32.s32 	%f64, %r37;
	fma.rn.f32 	%f65, %f64, 0f34000000, %f62;
	add.f32 	%f66, %f63, 0fBF800000;
	fma.rn.f32 	%f67, %f66, 0fBE055027, 0f3E1039F6;
	fma.rn.f32 	%f68, %f67, %f66, 0fBDF8CDCC;
	fma.rn.f32 	%f69, %f68, %f66, 0f3E0F2955;
	fma.rn.f32 	%f70, %f69, %f66, 0fBE2AD8B9;
	fma.rn.f32 	%f71, %f70, %f66, 0f3E4CED0B;
	fma.rn.f32 	%f72, %f71, %f66, 0fBE7FFF22;
	fma.rn.f32 	%f73, %f72, %f66, 0f3EAAAA78;
	fma.rn.f32 	%f74, %f73, %f66, 0fBF000000;
	mul.f32 	%f75, %f66, %f74;
	fma.rn.f32 	%f76, %f75, %f66, %f66;
	fma.rn.f32 	%f77, %f65, 0f3F317218, %f76;
	setp.gt.u32 	%p22, %r35, 2139095039;
	fma.rn.f32 	%f78, %f61, 0f7F800000, 0f7F800000;
	selp.f32 	%f79, %f78, %f77, %p22;
	setp.eq.f32 	%p23, %f61, 0f00000000;
	selp.f32 	%f80, 0fFF800000, %f79, %p23;
	sub.f32 	%f86, %f86, %f80;
$L__BB188_4:
	add.s32 	%r68, %r68, %r4;
	setp.lt.u32 	%p24, %r68, %r24;
	@%p24 bra 	$L__BB188_2;
$L__BB188_5:
	shl.b32 	%r39, %r1, 2;
	mov.u32 	%r40, __smem;
	add.s32 	%r41, %r40, %r39;
	st.shared.f32 	[%r41], %f86;
	barrier.sync 	0;
	barrier.sync 	0;
	barrier.sync 	0;
	barrier.sync 	0;
	setp.gt.u32 	%p25, %r1, 31;
	@%p25 bra 	$L__BB188_23;
	// begin inline asm
	activemask.b32 %r42;
	// end inline asm
	setp.ne.s32 	%p26, %r42, -1;
	@%p26 bra 	$L__BB188_8;
	mov.b32 	%r47, %f86;
	shfl.sync.down.b32	%r69|%p1, %r47, 16, 31, -1;
	bra.uni 	$L__BB188_9;
$L__BB188_8:
	// begin inline asm
	mov.u32 %r43, %laneid;
	// end inline asm
	fns.b32 	%r44, %r42, %r43, 17;
	setp.gt.u32 	%p27, %r44, 31;
	selp.b32 	%r45, %r43, %r44, %p27;
	mov.b32 	%r46, %f86;
	shfl.sync.idx.b32	%r69|%p2, %r46, %r45, 31, %r42;
$L__BB188_9:
	setp.eq.s32 	%p28, %r42, -1;
	mov.b32 	%f81, %r69;
	add.f32 	%f6, %f86, %f81;
	@%p28 bra 	$L__BB188_11;
	// begin inline asm
	mov.u32 %r48, %laneid;
	// end inline asm
	fns.b32 	%r49, %r42, %r48, 9;
	setp.gt.u32 	%p29, %r49, 31;
	selp.b32 	%r50, %r48, %r49, %p29;
	mov.b32 	%r51, %f6;
	shfl.sync.idx.b32	%r70|%p4, %r51, %r50, 31, %r42;
	bra.uni 	$L__BB188_12;
$L__BB188_11:
	mov.b32 	%r52, %f6;
	shfl.sync.down.b32	%r70|%p5, %r52, 8, 31, -1;
$L__BB188_12:
	setp.eq.s32 	%p30, %r42, -1;
	mov.b32 	%f82, %r70;
	add.f32 	%f7, %f6, %f82;
	@%p30 bra 	$L__BB188_14;
	// begin inline asm
	mov.u32 %r53, %laneid;
	// end inline asm
	fns.b32 	%r54, %r42, %r53, 5;
	setp.gt.u32 	%p31, %r54, 31;
	selp.b32 	%r55, %r53, %r54, %p31;
	mov.b32 	%r56, %f7;
	shfl.sync.idx.b32	%r71|%p7, %r56, %r55, 31, %r42;
	bra.uni 	$L__BB188_15;
$L__BB188_14:
	mov.b32 	%r57, %f7;
	shfl.sync.down.b32	%r71|%p8, %r57, 4, 31, -1;
$L__BB188_15:
	setp.eq.s32 	%p32, %r42, -1;
	mov.b32 	%f83, %r71;
	add.f32 	%f8, %f7, %f83;
	@%p32 bra 	$L__BB188_17;
	// begin inline asm
	mov.u32 %r58, %laneid;
	// end inline asm
	fns.b32 	%r59, %r42, %r58, 3;
	setp.gt.u32 	%p33, %r59, 31;
	selp.b32 	%r60, %r58, %r59, %p33;
	mov.b32 	%r61, %f8;
	shfl.sync.idx.b32	%r72|%p10, %r61, %r60, 31, %r42;
	bra.uni 	$L__BB188_18;
$L__BB188_17:
	mov.b32 	%r62, %f8;
	shfl.sync.down.b32	%r72|%p11, %r62, 2, 31, -1;
$L__BB188_18:
	setp.eq.s32 	%p34, %r42, -1;
	mov.b32 	%f84, %r72;
	add.f32 	%f9, %f8, %f84;
	@%p34 bra 	$L__BB188_20;
	// begin inline asm
	mov.u32 %r63, %laneid;
	// end inline asm
	fns.b32 	%r64, %r42, %r63, 2;
	setp.gt.u32 	%p35, %r64, 31;
	selp.b32 	%r65, %r63, %r64, %p35;
	mov.b32 	%r66, %f9;
	shfl.sync.idx.b32	%r73|%p13, %r66, %r65, 31, %r42;
	bra.uni 	$L__BB188_21;
$L__BB188_20:
	mov.b32 	%r67, %f9;
	shfl.sync.down.b32	%r73|%p14, %r67, 1, 31, -1;
$L__BB188_21:
	mov.b32 	%f85, %r73;
	add.f32 	%f10, %f9, %f85;
	setp.ne.s32 	%p36, %r1, 0;
	@%p36 bra 	$L__BB188_23;
	cvta.to.global.u64 	%rd8, %rd2;
	mul.wide.u32 	%rd9, %r2, 4;
	add.s64 	%rd10, %rd8, %rd9;
	st.global.f32 	[%rd10], %f10;
$L__BB188_23:
	ret;

}
	// .globl	_Z11reduceRegr6IfLj4ELb0EEvPT_S1_j
.visible .entry _Z11reduceRegr6IfLj4ELb0EEvPT_S1_j(
	.param .u64 .ptr .align 1 _Z11reduceRegr6IfLj4ELb0EEvPT_S1_j_param_0,
	.param .u64 .ptr .align 1 _Z11reduceRegr6IfLj4ELb0EEvPT_S1_j_param_1,
	.param .u32 _Z11reduceRegr6IfLj4ELb0EEvPT_S1_j_param_2
)
{
	.reg .pred 	%p<37>;
	.reg .b32 	%r<74>;
	.reg .b32 	%f<89>;
	.reg .b64 	%rd<11>;

	ld.param.u64 	%rd3, [_Z11reduceRegr6IfLj4ELb0EEvPT_S1_j_param_0];
	ld.param.u64 	%rd2, [_Z11reduceRegr6IfLj4ELb0EEvPT_S1_j_param_1];
	ld.param.u32 	%r24, [_Z11reduceRegr6IfLj4ELb0EEvPT_S1_j_param_2];
	cvta.to.global.u64 	%rd1, %rd3;
	mov.u32 	%r1, %tid.x;
	mov.u32 	%r2, %ctaid.x;
	shl.b32 	%r25, %r2, 3;
	add.s32 	%r68, %r25, %r1;
	setp.ge.u32 	%p16, %r68, %r24;
	mov.f32 	%f86, 0f00000000;
	@%p16 bra 	$L__BB189_5;
	mov.u32 	%r26, %nctaid.x;
	shl.b32 	%r4, %r26, 3;
	mov.f32 	%f86, 0f00000000;
$L__BB189_2:
	mul.wide.u32 	%rd4, %r68, 4;
	add.s64 	%rd5, %rd1, %rd4;
	ld.global.f32 	%f13, [%rd5];
	fma.rn.f32 	%f14, %f13, 0f3BBB989D, 0f3F000000;
	cvt.sat.f32.f32 	%f15, %f14;
	mov.f32 	%f16, 0f4B400001;
	mov.f32 	%f17, 0f437C0000;
	fma.rm.f32 	%f18, %f15, %f17, %f16;
	add.f32 	%f19, %f18, 0fCB40007F;
	neg.f32 	%f20, %f19;
	fma.rn.f32 	%f21, %f13, 0f3FB8AA3B, %f20;
	fma.rn.f32 	%f22, %f13, 0f32A57060, %f21;
	mov.b32 	%r27, %f18;
	shl.b32 	%r28, %r27, 23;
	mov.b32 	%f23, %r28;
	ex2.approx.ftz.f32 	%f24, %f22;
	fma.rn.f32 	%f25, %f24, %f23, 0f3F800000;
	setp.lt.f32 	%p17, %f25, 0f00800000;
	mul.f32 	%f26, %f25, 0f4B000000;
	selp.f32 	%f27, %f26, %f25, %p17;
	selp.f32 	%f28, 0fC1B80000, 0f00000000, %p17;
	mov.b32 	%r29, %f27;
	add.s32 	%r30, %r29, -1059760811;
	and.b32  	%r31, %r30, -8388608;
	sub.s32 	%r32, %r29, %r31;
	mov.b32 	%f29, %r32;
	cvt.rn.f32.s32 	%f30, %r31;
	fma.rn.f32 	%f31, %f30, 0f34000000, %f28;
	add.f32 	%f32, %f29, 0fBF800000;
	fma.rn.f32 	%f33, %f32, 0fBE055027, 0f3E1039F6;
	fma.rn.f32 	%f34, %f33, %f32, 0fBDF8CDCC;
	fma.rn.f32 	%f35, %f34, %f32, 0f3E0F2955;
	fma.rn.f32 	%f36, %f35, %f32, 0fBE2AD8B9;
	fma.rn.f32 	%f37, %f36, %f32, 0f3E4CED0B;
	fma.rn.f32 	%f38, %f37, %f32, 0fBE7FFF22;
	fma.rn.f32 	%f39, %f38, %f32, 0f3EAAAA78;
	fma.rn.f32 	%f40, %f39, %f32, 0fBF000000;
	mul.f32 	%f41, %f32, %f40;
	fma.rn.f32 	%f42, %f41, %f32, %f32;
	fma.rn.f32 	%f43, %f31, 0f3F317218, %f42;
	setp.gt.u32 	%p18, %r29, 2139095039;
	fma.rn.f32 	%f44, %f27, 0f7F800000, 0f7F800000;
	selp.f32 	%f45, %f44, %f43, %p18;
	setp.eq.f32 	%p19, %f27, 0f00000000;
	selp.f32 	%f46, 0fFF800000, %f45, %p19;
	sub.f32 	%f86, %f86, %f46;
	add.s32 	%r6, %r68, 4;
	setp.ge.u32 	%p20, %r6, %r24;
	@%p20 bra 	$L__BB189_4;
	mul.wide.u32 	%rd6, %r6, 4;
	add.s64 	%rd7, %rd1, %rd6;
	ld.global.f32 	%f47, [%rd7];
	fma.rn.f32 	%f48, %f47, 0f3BBB989D, 0f3F000000;
	cvt.sat.f32.f32 	%f49, %f48;
	mov.f32 	%f50, 0f4B400001;
	mov.f32 	%f51, 0f437C0000;
	fma.rm.f32 	%f52, %f49, %f51, %f50;
	add.f32 	%f53, %f52, 0fCB40007F;
	neg.f32 	%f54, %f53;
	fma.rn.f32 	%f55, %f47, 0f3FB8AA3B, %f54;
	fma.rn.f32 	%f56, %f47, 0f32A57060, %f55;
	mov.b32 	%r33, %f52;
	shl.b32 	%r34, %r33, 23;
	mov.b32 	%f57, %r34;
	ex2.approx.ftz.f32 	%f58, %f56;
	fma.rn.f32 	%f59, %f58, %f57, 0f3F800000;
	setp.lt.f32 	%p21, %f59, 0f00800000;
	mul.f32 	%f60, %f59, 0f4B000000;
	selp.f32 	%f61, %f60, %f59, %p21;
	selp.f32 	%f62, 0fC1B80000, 0f00000000, %p21;
	mov.b32 	%r35, %f61;
	add.s32 	%r36, %r35, -1059760811;
	and.b32  	%r37, %r36, -8388608;
	sub.s32 	%r38, %r35, %r37;
	mov.b32 	%f63, %r38;
	cvt.rn.f32.s32 	%f64, %r37;
	fma.rn.f32 	%f65, %f64, 0f34000000, %f62;
	add.f32 	%f66, %f63, 0fBF800000;
	fma.rn.f32 	%f67, %f66, 0fBE055027, 0f3E1039F6;
	fma.rn.f32 	%f68, %f67, %f66, 0fBDF8CDCC;
	fma.rn.f32 	%f69, %f68, %f66, 0f3E0F2955;
	fma.rn.f32 	%f70, %f69, %f66, 0fBE2AD8B9;
	fma.rn.f32 	%f71, %f70, %f66, 0f3E4CED0B;
	fma.rn.f32 	%f72, %f71, %f66, 0fBE7FFF22;
	fma.rn.f32 	%f73, %f72, %f66, 0f3EAAAA78;
	fma.rn.f32 	%f74, %f73, %f66, 0fBF000000;
	mul.f32 	%f75, %f66, %f74;
	fma.rn.f32 	%f76, %f75, %f66, %f66;
	fma.rn.f32 	%f77, %f65, 0f3F317218, %f76;
	setp.gt.u32 	%p22, %r35, 2139095039;
	fma.rn.f32 	%f78, %f61, 0f7F800000, 0f7F800000;
	selp.f32 	%f79, %f78, %f77, %p22;
	setp.eq.f32 	%p23, %f61, 0f00000000;
	selp.f32 	%f80, 0fFF800000, %f79, %p23;
	sub.f32 	%f86, %f86, %f80;
$L__BB189_4:
	add.s32 	%r68, %r68, %r4;
	setp.lt.u32 	%p24, %r68, %r24;
	@%p24 bra 	$L__BB189_2;
$L__BB189_5:
	shl.b32 	%r39, %r1, 2;
	mov.u32 	%r40, __smem;
	add.s32 	%r41, %r40, %r39;
	st.shared.f32 	[%r41], %f86;
	barrier.sync 	0;
	barrier.sync 	0;
	barrier.sync 	0;
	barrier.sync 	0;
	setp.gt.u32 	%p25, %r1, 31;
	@%p25 bra 	$L__BB189_23;
	// begin inline asm
	activemask.b32 %r42;
	// end inline asm
	setp.ne.s32 	%p26, %r42, -1;
	@%p26 bra 	$L__BB189_8;
	mov.b32 	%r47, %f86;
	shfl.sync.down.b32	%r69|%p1, %r47, 16, 31, -1;
	bra.uni 	$L__BB189_9;
$L__BB189_8:
	// begin inline asm
	mov.u32 %r43, %laneid;
	// end inline asm
	fns.b32 	%r44, %r42, %r43, 17;
	setp.gt.u32 	%p27, %r44, 31;
	selp.b32 	%r45, %r43, %r44, %p27;
	mov.b32 	%r46, %f86;
	shfl.sync.idx.b32	%r69|%p2, %r46, %r45, 31, %r42;
$L__BB189_9:
	setp.eq.s32 	%p28, %r42, -1;
	mov.b32 	%f81, %r69;
	add.f32 	%f6, %f86, %f81;
	@%p28 bra 	$L__BB189_11;
	// begin inline asm
	mov.u32 %r48, %laneid;
	// end inline asm
	fns.b32 	%r49, %r42, %r48, 9;
	setp.gt.u32 	%p29, %r49, 31;
	selp.b32 	%r50, %r48, %r49, %p29;
	mov.b32 	%r51, %f6;
	shfl.sync.idx.b32	%r70|%p4, %r51, %r50, 31, %r42;
	bra.uni 	$L__BB189_12;
$L__BB189_11:
	mov.b32 	%r52, %f6;
	shfl.sync.down.b32	%r70|%p5, %r52, 8, 31, -1;
$L__BB189_12:
	setp.eq.s32 	%p30, %r42, -1;
	mov.b32 	%f82, %r70;
	add.f32 	%f7, %f6, %f82;
	@%p30 bra 	$L__BB189_14;
	// begin inline asm
	mov.u32 %r53, %laneid;
	// end inline asm
	fns.b32 	%r54, %r42, %r53, 5;
	setp.gt.u32 	%p31, %r54, 31;
	selp.b32 	%r55, %r53, %r54, %p31;
	mov.b32 	%r56, %f7;
	shfl.sync.idx.b32	%r71|%p7, %r56, %r55, 31, %r42;
	bra.uni 	$L__BB189_15;
$L__BB189_14:
	mov.b32 	%r57, %f7;
	shfl.sync.down.b32	%r71|%p8, %r57, 4, 31, -1;
$L__BB189_15:
	setp.eq.s32 	%p32, %r42, -1;
	mov.b32 	%f83, %r71;
	add.f32 	%f8, %f7, %f83;
	@%p32 bra 	$L__BB189_17;
	// begin inline asm
	mov.u32 %r58, %laneid;
	// end inline asm
	fns.b32 	%r59, %r42, %r58, 3;
	setp.gt.u32 	%p33, %r59, 31;
	selp.b32 	%r60, %r58, %r59, %p33;
	mov.b32 	%r61, %f8;
	shfl.sync.idx.b32	%r72|%p10, %r61, %r60, 31, %r42;
	bra.uni 	$L__BB189_18;
$L__BB189_17:
	mov.b32 	%r62, %f8;
	shfl.sync.down.b32	%r72|%p11, %r62, 2, 31, -1;
$L__BB189_18:
	setp.eq.s32 	%p34, %r42, -1;
	mov.b32 	%f84, %r72;
	add.f32 	%f9, %f8, %f84;
	@%p34 bra 	$L__BB189_20;
	// begin inline asm
	mov.u32 %r63, %laneid;
	// end inline asm
	fns.b32 	%r64, %r42, %r63, 2;
	setp.gt.u32 	%p35, %r64, 31;
	selp.b32 	%r65, %r63, %r64, %p35;
	mov.b32 	%r66, %f9;
	shfl.sync.idx.b32	%r73|%p13, %r66, %r65, 31, %r42;
	bra.uni 	$L__BB189_21;
$L__BB189_20:
	mov.b32 	%r67, %f9;
	shfl.sync.down.b32	%r73|%p14, %r67, 1, 31, -1;
$L__BB189_21:
	mov.b32 	%f85, %r73;
	add.f32 	%f10, %f9, %f85;
	setp.ne.s32 	%p36, %r1, 0;
	@%p36 bra 	$L__BB189_23;
	cvta.to.global.u64 	%rd8, %rd2;
	mul.wide.u32 	%rd9, %r2, 4;
	add.s64 	%rd10, %rd8, %rd9;
	st.global.f32 	[%rd10], %f10;
$L__BB189_23:
	ret;

}
	// .globl	_Z11reduceRegr6IfLj2ELb0EEvPT_S1_j
.visible .entry _Z11reduceRegr6IfLj2ELb0EEvPT_S1_j(
	.param .u64 .ptr .align 1 _Z11reduceRegr6IfLj2ELb0EEvPT_S1_j_param_0,
	.param .u64 .ptr .align 1 _Z11reduceRegr6IfLj2ELb0EEvPT_S1_j_param_1,
	.param .u32 _Z11reduceRegr6IfLj2ELb0EEvPT_S1_j_param_2
)
{
	.reg .pred 	%p<37>;
	.reg .b32 	%r<74>;
	.reg .b32 	%f<89>;
	.reg .b64 	%rd<11>;

	ld.param.u64 	%rd3, [_Z11reduceRegr6IfLj2ELb0EEvPT_S1_j_param_0];
	ld.param.u64 	%rd2, [_Z11reduceRegr6IfLj2ELb0EEvPT_S1_j_param_1];
	ld.param.u32 	%r24, [_Z11reduceRegr6IfLj2ELb0EEvPT_S1_j_param_2];
	cvta.to.global.u64 	%rd1, %rd3;
	mov.u32 	%r1, %tid.x;
	mov.u32 	%r2, %ctaid.x;
	shl.b32 	%r25, %r2, 2;
	add.s32 	%r68, %r25, %r1;
	setp.ge.u32 	%p16, %r68, %r24;
	mov.f32 	%f86, 0f00000000;
	@%p16 bra 	$L__BB190_5;
	mov.u32 	%r26, %nctaid.x;
	shl.b32 	%r4, %r26, 2;
	mov.f32 	%f86, 0f00000000;
$L__BB190_2:
	mul.wide.u32 	%rd4, %r68, 4;
	add.s64 	%rd5, %rd1, %rd4;
	ld.global.f32 	%f13, [%rd5];
	fma.rn.f32 	%f14, %f13, 0f3BBB989D, 0f3F000000;
	cvt.sat.f32.f32 	%f15, %f14;
	mov.f32 	%f16, 0f4B400001;
	mov.f32 	%f17, 0f437C0000;
	fma.rm.f32 	%f18, %f15, %f17, %f16;
	add.f32 	%f19, %f18, 0fCB40007F;
	neg.f32 	%f20, %f19;
	fma.rn.f32 	%f21, %f13, 0f3FB8AA3B, %f20;
	fma.rn.f32 	%f22, %f13, 0f32A57060, %f21;
	mov.b32 	%r27, %f18;
	shl.b32 	%r28, %r27, 23;
	mov.b32 	%f23, %r28;
	ex2.approx.ftz.f32 	%f24, %f22;
	fma.rn.f32 	%f25, %f24, %f23, 0f3F800000;
	setp.lt.f32 	%p17, %f25, 0f00800000;
	mul.f32 	%f26, %f25, 0f4B000000;
	selp.f32 	%f27, %f26, %f25, %p17;
	selp.f32 	%f28, 0fC1B80000, 0f00000000, %p17;
	mov.b32 	%r29, %f27;
	add.s32 	%r30, %r29, -1059760811;
	and.b32  	%r31, %r30, -8388608;
	sub.s32 	%r32, %r29, %r31;
	mov.b32 	%f29, %r32;
	cvt.rn.f32.s32 	%f30, %r31;
	fma.rn.f32 	%f31, %f30, 0f34000000, %f28;
	add.f32 	%f32, %f29, 0fBF800000;
	fma.rn.f32 	%f33, %f32, 0fBE055027, 0f3E1039F6;
	fma.rn.f32 	%f34, %f33, %f32, 0fBDF8CDCC;
	fma.rn.f32 	%f35, %f34, %f32, 0f3E0F2955;
	fma.rn.f32 	%f36, %f35, %f32, 0fBE2AD8B9;
	fma.rn.f32 	%f37, %f36, %f32, 0f3E4CED0B;
	fma.rn.f32 	%f38, %f37, %f32, 0fBE7FFF22;
	fma.rn.f32 	%f39, %f38, %f32, 0f3EAAAA78;
	fma.rn.f32 	%f40, %f39, %f32, 0fBF000000;
	mul.f32 	%f41, %f32, %f40;
	fma.rn.f32 	%f42, %f41, %f32, %f32;
	fma.rn.f32 	%f43, %f31, 0f3F317218, %f42;
	setp.gt.u32 	%p18, %r29, 2139095039;
	fma.rn.f32 	%f44, %f27, 0f7F800000, 0f7F800000;
	selp.f32 	%f45, %f44, %f43, %p18;
	setp.eq.f32 	%p19, %f27, 0f00000000;
	selp.f32 	%f46, 0fFF800000, %f45, %p19;
	sub.f32 	%f86, %f86, %f46;
	add.s32 	%r6, %r68, 2;
	setp.ge.u32 	%p20, %r6, %r24;
	@%p20 bra 	$L__BB190_4;
	mul.wide.u32 	%rd6, %r6, 4;
	add.s64 	%rd7, %rd1, %rd6;
	ld.global.f32 	%f47, [%rd7];
	fma.rn.f32 	%f48, %f47, 0f3BBB989D, 0f3F000000;
	cvt.sat.f32.f32 	%f49, %f48;
	mov.f32 	%f50, 0f4B400001;
	mov.f32 	%f51, 0f437C0000;
	fma.rm.f32 	%f52, %f49, %f51, %f50;
	add.f32 	%f53, %f52, 0fCB40007F;
	neg.f32 	%f54, %f53;
	fma.rn.f32 	%f55, %f47, 0f3FB8AA3B, %f54;
	fma.rn.f32 	%f56, %f47, 0f32A57060, %f55;
	mov.b32 	%r33, %f52;
	shl.b32 	%r34, %r33, 23;
	mov.b32 	%f57, %r34;
	ex2.approx.ftz.f32 	%f58, %f56;
	fma.rn.f32 	%f59, %f58, %f57, 0f3F800000;
	setp.lt.f32 	%p21, %f59, 0f00800000;
	mul.f32 	%f60, %f59, 0f4B000000;
	selp.f32 	%f61, %f60, %f59, %p21;
	selp.f32 	%f62, 0fC1B80000, 0f00000000, %p21;
	mov.b32 	%r35, %f61;
	add.s32 	%r36, %r35, -1059760811;
	and.b32  	%r37, %r36, -8388608;
	sub.s32 	%r38, %r35, %r37;
	mov.b32 	%f63, %r38;
	cvt.rn.f32.s32 	%f64, %r37;
	fma.rn.f32 	%f65, %f64, 0f34000000, %f62;
	add.f32 	%f66, %f63, 0fBF800000;
	fma.rn.f32 	%f67, %f66, 0fBE055027, 0f3E1039F6;
	fma.rn.f32 	%f68, %f67, %f66, 0fBDF8CDCC;
	fma.rn.f32 	%f69, %f68, %f66, 0f3E0F2955;
	fma.rn.f32 	%f70, %f69, %f66, 0fBE2AD8B9;
	fma.rn.f32 	%f71, %f70, %f66, 0f3E4CED0B;
	fma.rn.f32 	%f72, %f71, %f66, 0fBE7FFF22;
	fma.rn.f32 	%f73, %f72, %f66, 0f3EAAAA78;
	fma.rn.f32 	%f74, %f73, %f66, 0fBF000000;
	mul.f32 	%f75, %f66, %f74;
	fma.rn.f32 	%f76, %f75, %f66, %f66;
	fma.rn.f32 	%f77, %f65, 0f3F317218, %f76;
	setp.gt.u32 	%p22, %r35, 2139095039;
	fma.rn.f32 	%f78, %f61, 0f7F800000, 0f7F800000;
	selp.f32 	%f79, %f78, %f77, %p22;
	setp.eq.f32 	%p23, %f61, 0f00000000;
	selp.f32 	%f80, 0fFF800000, %f79, %p23;
	sub.f32 	%f86, %f86, %f80;
$L__BB190_4:
	add.s32 	%r68, %r68, %r4;
	setp.lt.u32 	%p24, %r68, %r24;
	@%p24 bra 	$L__BB190_2;
$L__BB190_5:
	shl.b32 	%r39, %r1, 2;
	mov.u32 	%r40, __smem;
	add.s32 	%r41, %r40, %r39;
	st.shared.f32 	[%r41], %f86;
	barrier.sync 	0;
	barrier.sync 	0;
	barrier.sync 	0;
	barrier.sync 	0;
	setp.gt.u32 	%p25, %r1, 31;
	@%p25 bra 	$L__BB190_23;
	// begin inline asm
	activemask.b32 %r42;
	// end inline asm
	setp.ne.s32 	%p26, %r42, -1;
	@%p26 bra 	$L__BB190_8;
	mov.b32 	%r47, %f86;
	shfl.sync.down.b32	%r69|%p1, %r47, 16, 31, -1;
	bra.uni 	$L__BB190_9;
$L__BB190_8:
	// begin inline asm
	mov.u32 %r43, %laneid;
	// end inline asm
	fns.b32 	%r44, %r42, %r43, 17;
	setp.gt.u32 	%p27, %r44, 31;
	selp.b32 	%r45, %r43, %r44, %p27;
	mov.b32 	%r46, %f86;
	shfl.sync.idx.b32	%r69|%p2, %r46, %r45, 31, %r42;
$L__BB190_9:
	setp.eq.s32 	%p28, %r42, -1;
	mov.b32 	%f81, %r69;
	add.f32 	%f6, %f86, %f81;
	@%p28 bra 	$L__BB190_11;
	// begin inline asm
	mov.u32 %r48, %laneid;
	// end inline asm
	fns.b32 	%r49, %r42, %r48, 9;
	setp.gt.u32 	%p29, %r49, 31;
	selp.b32 	%r50, %r48, %r49, %p29;
	mov.b32 	%r51, %f6;
	shfl.sync.idx.b32	%r70|%p4, %r51, %r50, 31, %r42;
	bra.uni 	$L__BB190_12;
$L__BB190_11:
	mov.b32 	%r52, %f6;
	shfl.sync.down.b32	%r70|%p5, %r52, 8, 31, -1;
$L__BB190_12:
	setp.eq.s32 	%p30, %r42, -1;
	mov.b32 	%f82, %r70;
	add.f32 	%f7, %f6, %f82;
	@%p30 bra 	$L__BB190_14;
	// begin inline asm
	mov.u32 %r53, %laneid;
	// end inline asm
	fns.b32 	%r54, %r42, %r53, 5;
	setp.gt.u32 	%p31, %r54, 31;
	selp.b32 	%r55, %r53, %r54, %p31;
	mov.b32 	%r56, %f7;
	shfl.sync.idx.b32	%r71|%p7, %r56, %r55, 31, %r42;
	bra.uni 	$L__BB190_15;
$L__BB190_14:
	mov.b32 	%r57, %f7;
	shfl.sync.down.b32	%r71|%p8, %r57, 4, 31, -1;
$L__BB190_15:
	setp.eq.s32 	%p32, %r42, -1;
	mov.b32 	%f83, %r71;
	add.f32 	%f8, %f7, %f83;
	@%p32 bra 	$L__BB190_17;
	// begin inline asm
	mov.u32 %r58, %laneid;
	// end inline asm
	fns.b32 	%r59, %r42, %r58, 3;
	setp.gt.u32 	%p33, %r59, 31;
	selp.b32 	%r60, %r58, %r59, %p33;
	mov.b32 	%r61, %f8;
	shfl.sync.idx.b32	%r72|%p10, %r61, %r60, 31, %r42;
	bra.uni 	$L__BB190_18;
$L__BB190_17:
	mov.b32 	%r62, %f8;
	shfl.sync.down.b32	%r72|%p11, %r62, 2, 31, -1;
$L__BB190_18:
	setp.eq.s32 	%p34, %r42, -1;
	mov.b32 	%f84, %r72;
	add.f32 	%f9, %f8, %f84;
	@%p34 bra 	$L__BB190_20;
	// begin inline asm
	mov.u32 %r63, %laneid;
	// end inline asm
	fns.b32 	%r64, %r42, %r63, 2;
	setp.gt.u32 	%p35, %r64, 31;
	selp.b32 	%r65, %r63, %r64, %p35;
	mov.b32 	%r66, %f9;
	shfl.sync.idx.b32	%r73|%p13, %r66, %r65, 31, %r42;
	bra.uni 	$L__BB190_21;
$L__BB190_20:
	mov.b32 	%r67, %f9;
	shfl.sync.down.b32	%r73|%p14, %r67, 1, 31, -1;
$L__BB190_21:
	mov.b32 	%f85, %r73;
	add.f32 	%f10, %f9, %f85;
	setp.ne.s32 	%p36, %r1, 0;
	@%p36 bra 	$L__BB190_23;
	cvta.to.global.u64 	%rd8, %rd2;
	mul.wide.u32 	%rd9, %r2, 4;
	add.s64 	%rd10, %rd8, %rd9;
	st.global.f32 	[%rd10], %f10;
$L__BB190_23:
	ret;

}
	// .globl	_Z11reduceRegr6IfLj1ELb0EEvPT_S1_j
.visible .entry _Z11reduceRegr6IfLj1ELb0EEvPT_S1_j(
	.param .u64 .ptr .align 1 _Z11reduceRegr6IfLj1ELb0EEvPT_S1_j_param_0,
	.param .u64 .ptr .align 1 _Z11reduceRegr6IfLj1ELb0EEvPT_S1_j_param_1,
	.param .u32 _Z11reduceRegr6IfLj1ELb0EEvPT_S1_j_param_2
)
{
	.reg .pred 	%p<37>;
	.reg .b32 	%r<74>;
	.reg .b32 	%f<89>;
	.reg .b64 	%rd<9>;

	ld.param.u64 	%rd3, [_Z11reduceRegr6IfLj1ELb0EEvPT_S1_j_param_0];
	ld.param.u64 	%rd4, [_Z11reduceRegr6IfLj1ELb0EEvPT_S1_j_param_1];
	ld.param.u32 	%r23, [_Z11reduceRegr6IfLj1ELb0EEvPT_S1_j_param_2];
	mov.u32 	%r1, %tid.x;
	mov.u32 	%r2, %ctaid.x;
	shl.b32 	%r24, %r2, 1;
	add.s32 	%r68, %r24, %r1;
	setp.ge.u32 	%p16, %r68, %r23;
	mov.f32 	%f86, 0f00000000;
	@%p16 bra 	$L__BB191_5;
	mov.u32 	%r25, %nctaid.x;
	shl.b32 	%r4, %r25, 1;
	cvta.to.global.u64 	%rd1, %rd3;
	mov.f32 	%f86, 0f00000000;
$L__BB191_2:
	mul.wide.u32 	%rd5, %r68, 4;
	add.s64 	%rd2, %rd1, %rd5;
	ld.global.f32 	%f13, [%rd2];
	fma.rn.f32 	%f14, %f13, 0f3BBB989D, 0f3F000000;
	cvt.sat.f32.f32 	%f15, %f14;
	mov.f32 	%f16, 0f4B400001;
	mov.f32 	%f17, 0f437C0000;
	fma.rm.f32 	%f18, %f15, %f17, %f16;
	add.f32 	%f19, %f18, 0fCB40007F;
	neg.f32 	%f20, %f19;
	fma.rn.f32 	%f21, %f13, 0f3FB8AA3B, %f20;
	fma.rn.f32 	%f22, %f13, 0f32A57060, %f21;
	mov.b32 	%r26, %f18;
	shl.b32 	%r27, %r26, 23;
	mov.b32 	%f23, %r27;
	ex2.approx.ftz.f32 	%f24, %f22;
	fma.rn.f32 	%f25, %f24, %f23, 0f3F800000;
	setp.lt.f32 	%p17, %f25, 0f00800000;
	mul.f32 	%f26, %f25, 0f4B000000;
	selp.f32 	%f27, %f26, %f25, %p17;
	selp.f32 	%f28, 0fC1B80000, 0f00000000, %p17;
	mov.b32 	%r28, %f27;
	add.s32 	%r29, %r28, -1059760811;
	and.b32  	%r30, %r29, -8388608;
	sub.s32 	%r31, %r28, %r30;
	mov.b32 	%f29, %r31;
	cvt.rn.f32.s32 	%f30, %r30;
	fma.rn.f32 	%f31, %f30, 0f34000000, %f28;
	add.f32 	%f32, %f29, 0fBF800000;
	fma.rn.f32 	%f33, %f32, 0fBE055027, 0f3E1039F6;
	fma.rn.f32 	%f34, %f33, %f32, 0fBDF8CDCC;
	fma.rn.f32 	%f35, %f34, %f32, 0f3E0F2955;
	fma.rn.f32 	%f36, %f35, %f32, 0fBE2AD8B9;
	fma.rn.f32 	%f37, %f36, %f32, 0f3E4CED0B;
	fma.rn.f32 	%f38, %f37, %f32, 0fBE7FFF22;
	fma.rn.f32 	%f39, %f38, %f32, 0f3EAAAA78;
	fma.rn.f32 	%f40, %f39, %f32, 0fBF000000;
	mul.f32 	%f41, %f32, %f40;
	fma.rn.f32 	%f42, %f41, %f32, %f32;
	fma.rn.f32 	%f43, %f31, 0f3F317218, %f42;
	setp.gt.u32 	%p18, %r28, 2139095039;
	fma.rn.f32 	%f44, %f27, 0f7F800000, 0f7F800000;
	selp.f32 	%f45, %f44, %f43, %p18;
	setp.eq.f32 	%p19, %f27, 0f00000000;
	selp.f32 	%f46, 0fFF800000, %f45, %p19;
	sub.f32 	%f86, %f86, %f46;
	add.s32 	%r32, %r68, 1;
	setp.ge.u32 	%p20, %r32, %r23;
	@%p20 bra 	$L__BB191_4;
	ld.global.f32 	%f47, [%rd2+4];
	fma.rn.f32 	%f48, %f47, 0f3BBB989D, 0f3F000000;
	cvt.sat.f32.f32 	%f49, %f48;
	mov.f32 	%f50, 0f4B400001;
	mov.f32 	%f51, 0f437C0000;
	fma.rm.f32 	%f52, %f49, %f51, %f50;
	add.f32 	%f53, %f52, 0fCB40007F;
	neg.f32 	%f54, %f53;
	fma.rn.f32 	%f55, %f47, 0f3FB8AA3B, %f54;
	fma.rn.f32 	%f56, %f47, 0f32A57060, %f55;
	mov.b32 	%r33, %f52;
	shl.b32 	%r34, %r33, 23;
	mov.b32 	%f57, %r34;
	ex2.approx.ftz.f32 	%f58, %f56;
	fma.rn.f32 	%f59, %f58, %f57, 0f3F800000;
	setp.lt.f32 	%p21, %f59, 0f00800000;
	mul.f32 	%f60, %f59, 0f4B000000;
	selp.f32 	%f61, %f60, %f59, %p21;
	selp.f32 	%f62, 0fC1B80000, 0f00000000, %p21;
	mov.b32 	%r35, %f61;
	add.s32 	%r36, %r35, -1059760811;
	and.b32  	%r37, %r36, -8388608;
	sub.s32 	%r38, %r35, %r37;
	mov.b32 	%f63, %r38;
	cvt.rn.f32.s32 	%f64, %r37;
	fma.rn.f32 	%f65, %f64, 0f34000000, %f62;
	add.f32 	%f66, %f63, 0fBF800000;
	fma.rn.f32 	%f67, %f66, 0fBE055027, 0f3E1039F6;
	fma.rn.f32 	%f68, %f67, %f66, 0fBDF8CDCC;
	fma.rn.f32 	%f69, %f68, %f66, 0f3E0F2955;
	fma.rn.f32 	%f70, %f69, %f66, 0fBE2AD8B9;
	fma.rn.f32 	%f71, %f70, %f66, 0f3E4CED0B;
	fma.rn.f32 	%f72, %f71, %f66, 0fBE7FFF22;
	fma.rn.f32 	%f73, %f72, %f66, 0f3EAAAA78;
	fma.rn.f32 	%f74, %f73, %f66, 0fBF000000;
	mul.f32 	%f75, %f66, %f74;
	fma.rn.f32 	%f76, %f75, %f66, %f66;
	fma.rn.f32 	%f77, %f65, 0f3F317218, %f76;
	setp.gt.u32 	%p22, %r35, 2139095039;
	fma.rn.f32 	%f78, %f61, 0f7F800000, 0f7F800000;
	selp.f32 	%f79, %f78, %f77, %p22;
	setp.eq.f32 	%p23, %f61, 0f00000000;
	selp.f32 	%f80, 0fFF800000, %f79, %p23;
	sub.f32 	%f86, %f86, %f80;
$L__BB191_4:
	add.s32 	%r68, %r68, %r4;
	setp.lt.u32 	%p24, %r68, %r23;
	@%p24 bra 	$L__BB191_2;
$L__BB191_5:
	shl.b32 	%r39, %r1, 2;
	mov.u32 	%r40, __smem;
	add.s32 	%r41, %r40, %r39;
	st.shared.f32 	[%r41], %f86;
	barrier.sync 	0;
	barrier.sync 	0;
	barrier.sync 	0;
	barrier.sync 	0;
	setp.gt.u32 	%p25, %r1, 31;
	@%p25 bra 	$L__BB191_23;
	// begin inline asm
	activemask.b32 %r42;
	// end inline asm
	setp.ne.s32 	%p26, %r42, -1;
	@%p26 bra 	$L__BB191_8;
	mov.b32 	%r47, %f86;
	shfl.sync.down.b32	%r69|%p1, %r47, 16, 31, -1;
	bra.uni 	$L__BB191_9;
$L__BB191_8:
	// begin inline asm
	mov.u32 %r43, %laneid;
	// end inline asm
	fns.b32 	%r44, %r42, %r43, 17;
	setp.gt.u32 	%p27, %r44, 31;
	selp.b32 	%r45, %r43, %r44, %p27;
	mov.b32 	%r46, %f86;
	shfl.sync.idx.b32	%r69|%p2, %r46, %r45, 31, %r42;
$L__BB191_9:
	setp.eq.s32 	%p28, %r42, -1;
	mov.b32 	%f81, %r69;
	add.f32 	%f6, %f86, %f81;
	@%p28 bra 	$L__BB191_11;
	// begin inline asm
	mov.u32 %r48, %laneid;
	// end inline asm
	fns.b32 	%r49, %r42, %r48, 9;
	setp.gt.u32 	%p29, %r49, 31;
	selp.b32 	%r50, %r48, %r49, %p29;
	mov.b32 	%r51, %f6;
	shfl.sync.idx.b32	%r70|%p4, %r51, %r50, 31, %r42;
	bra.uni 	$L__BB191_12;
$L__BB191_11:
	mov.b32 	%r52, %f6;
	shfl.sync.down.b32	%r70|%p5, %r52, 8, 31, -1;
$L__BB191_12:
	setp.eq.s32 	%p30, %r42, -1;
	mov.b32 	%f82, %r70;
	add.f32 	%f7, %f6, %f82;
	@%p30 bra 	$L__BB191_14;
	// begin inline asm
	mov.u32 %r53, %laneid;
	// end inline asm
	fns.b32 	%r54, %r42, %r53, 5;
	setp.gt.u32 	%p31, %r54, 31;
	selp.b32 	%r55, %r53, %r54, %p31;
	mov.b32 	%r56, %f7;
	shfl.sync.idx.b32	%r71|%p7, %r56, %r55, 31, %r42;
	bra.uni 	$L__BB191_15;
$L__BB191_14:
	mov.b32 	%r57, %f7;
	shfl.sync.down.b32	%r71|%p8, %r57, 4, 31, -1;
$L__BB191_15:
	setp.eq.s32 	%p32, %r42, -1;
	mov.b32 	%f83, %r71;
	add.f32 	%f8, %f7, %f83;
	@%p32 bra 	$L__BB191_17;
	// begin inline asm
	mov.u32 %r58, %laneid;
	// end inline asm
	fns.b32 	%r59, %r42, %r58, 3;
	setp.gt.u32 	%p33, %r59, 31;
	selp.b32 	%r60, %r58, %r59, %p33;
	mov.b32 	%r61, %f8;
	shfl.sync.idx.b32	%r72|%p10, %r61, %r60, 31, %r42;
	bra.uni 	$L__BB191_18;
$L__BB191_17:
	mov.b32 	%r62, %f8;
	shfl.sync.down.b32	%r72|%p11, %r62, 2, 31, -1;
$L__BB191_18:
	setp.eq.s32 	%p34, %r42, -1;
	mov.b32 	%f84, %r72;
	add.f32 	%f9, %f8, %f84;
	@%p34 bra 	$L__BB191_20;
	// begin inline asm
	mov.u32 %r63, %laneid;
	// end inline asm
	fns.b32 	%r64, %r42, %r63, 2;
	setp.gt.u32 	%p35, %r64, 31;
	selp.b32 	%r65, %r63, %r64, %p35;
	mov.b32 	%r66, %f9;
	shfl.sync.idx.b32	%r73|%p13, %r66, %r65, 31, %r42;
	bra.uni 	$L__BB191_21;
$L__BB191_20:
	mov.b32 	%r67, %f9;
	shfl.sync.down.b32	%r73|%p14, %r67, 1, 31, -1;
$L__BB191_21:
	mov.b32 	%f85, %r73;
	add.f32 	%f10, %f9, %f85;
	setp.ne.s32 	%p36, %r1, 0;
	@%p36 bra 	$L__BB191_23;
	cvta.to.global.u64 	%rd6, %rd4;
	mul.wide.u32 	%rd7, %r2, 4;
	add.s64 	%rd8, %rd6, %rd7;
	st.global.f32 	[%rd8], %f10;
$L__BB191_23:
	ret;

}
	// .globl	_Z7reduce0IfEvPT_S1_j
.visible .entry _Z7reduce0IfEvPT_S1_j(
	.param .u64 .ptr .align 1 _Z7reduce0IfEvPT_S1_j_param_0,
	.param .u64 .ptr .align 1 _Z7reduce0IfEvPT_S1_j_param_1,
	.param .u32 _Z7reduce0IfEvPT_S1_j_param_2
)
{
	.reg .pred 	%p<6>;
	.reg .b32 	%r<17>;
	.reg .b32 	%f<9>;
	.reg .b64 	%rd<9>;

	ld.param.u64 	%rd1, [_Z7reduce0IfEvPT_S1_j_param_0];
	ld.param.u64 	%rd2, [_Z7reduce0IfEvPT_S1_j_param_1];
	ld.param.u32 	%r8, [_Z7reduce0IfEvPT_S1_j_param_2];
	mov.u32 	%r1, %tid.x;
	mov.u32 	%r2, %ctaid.x;
	mov.u32 	%r3, %ntid.x;
	mad.lo.s32 	%r4, %r2, %r3, %r1;
	setp.ge.u32 	%p1, %r4, %r8;
	mov.f32 	%f8, 0f00000000;
	@%p1 bra 	$L__BB192_2;
	cvta.to.global.u64 	%rd3, %rd1;
	mul.wide.u32 	%rd4, %r4, 4;
	add.s64 	%rd5, %rd3, %rd4;
	ld.global.f32 	%f8, [%rd5];
$L__BB192_2:
	shl.b32 	%r9, %r1, 2;
	mov.u32 	%r10, __smem;
	add.s32 	%r5, %r10, %r9;
	st.shared.f32 	[%r5], %f8;
	barrier.sync 	0;
	setp.lt.u32 	%p2, %r3, 2;
	@%p2 bra 	$L__BB192_7;
	mov.b32 	%r16, 1;
$L__BB192_4:
	shl.b32 	%r7, %r16, 1;
	add.s32 	%r12, %r7, -1;
	and.b32  	%r13, %r12, %r1;
	setp.ne.s32 	%p3, %r13, 0;
	@%p3 bra 	$L__BB192_6;
	shl.b32 	%r14, %r16, 2;
	add.s32 	%r15, %r5, %r14;
	ld.shared.f32 	%f4, [%r15];
	ld.shared.f32 	%f5, [%r5];
	add.f32 	%f6, %f4, %f5;
	st.shared.f32 	[%r5], %f6;
$L__BB192_6:
	barrier.sync 	0;
	setp.lt.u32 	%p4, %r7, %r3;
	mov.u32 	%r16, %r7;
	@%p4 bra 	$L__BB192_4;
$L__BB192_7:
	setp.ne.s32 	%p5, %r1, 0;
	@%p5 bra 	$L__BB192_9;
	ld.shared.f32 	%f7, [__smem];
	cvta.to.global.u64 	%rd6, %rd2;
	mul.wide.u32 	%rd7, %r2, 4;
	add.s64 	%rd8, %rd6, %rd7;
	st.global.f32 	[%rd8], %f7;
$L__BB192_9:
	ret;

}
	// .globl	_Z7reduce1IfEvPT_S1_j
.visible .entry _Z7reduce1IfEvPT_S1_j(
	.param .u64 .ptr .align 1 _Z7reduce1IfEvPT_S1_j_param_0,
	.param .u64 .ptr .align 1 _Z7reduce1IfEvPT_S1_j_param_1,
	.param .u32 _Z7reduce1IfEvPT_S1_j_param_2
)
{
	.reg .pred 	%p<6>;
	.reg .b32 	%r<20>;
	.reg .b32 	%f<9>;
	.reg .b64 	%rd<9>;

	ld.param.u64 	%rd1, [_Z7reduce1IfEvPT_S1_j_param_0];
	ld.param.u64 	%rd2, [_Z7reduce1IfEvPT_S1_j_param_1];
	ld.param.u32 	%r8, [_Z7reduce1IfEvPT_S1_j_param_2];
	mov.u32 	%r1, %tid.x;
	mov.u32 	%r2, %ctaid.x;
	mov.u32 	%r3, %ntid.x;
	mad.lo.s32 	%r4, %r2, %r3, %r1;
	setp.ge.u32 	%p1, %r4, %r8;
	mov.f32 	%f8, 0f00000000;
	@%p1 bra 	$L__BB193_2;
	cvta.to.global.u64 	%rd3, %rd1;
	mul.wide.u32 	%rd4, %r4, 4;
	add.s64 	%rd5, %rd3, %rd4;
	ld.global.f32 	%f8, [%rd5];
$L__BB193_2:
	shl.b32 	%r9, %r1, 2;
	mov.u32 	%r10, __smem;
	add.s32 	%r11, %r10, %r9;
	st.shared.f32 	[%r11], %f8;
	barrier.sync 	0;
	setp.lt.u32 	%p2, %r3, 2;
	@%p2 bra 	$L__BB193_7;
	mov.b32 	%r19, 1;
$L__BB193_4:
	shl.b32 	%r6, %r19, 1;
	mul.lo.s32 	%r7, %r6, %r1;
	setp.ge.u32 	%p3, %r7, %r3;
	@%p3 bra 	$L__BB193_6;
	add.s32 	%r13, %r7, %r19;
	shl.b32 	%r14, %r13, 2;
	add.s32 	%r16, %r10, %r14;
	ld.shared.f32 	%f4, [%r16];
	shl.b32 	%r17, %r7, 2;
	add.s32 	%r18, %r10, %r17;
	ld.shared.f32 	%f5, [%r18];
	add.f32 	%f6, %f4, %f5;
	st.shared.f32 	[%r18], %f6;
$L__BB193_6:
	barrier.sync 	0;
	setp.lt.u32 	%p4, %r6, %r3;
	mov.u32 	%r19, %r6;
	@%p4 bra 	$L__BB193_4;
$L__BB193_7:
	setp.ne.s32 	%p5, %r1, 0;
	@%p5 bra 	$L__BB193_9;
	ld.shared.f32 	%f7, [__smem];
	cvta.to.global.u64 	%rd6, %rd2;
	mul.wide.u32 	%rd7, %r2, 4;
	add.s64 	%rd8, %rd6, %rd7;
	st.global.f32 	[%rd8], %f7;
$L__BB193_9:
	ret;

}
	// .globl	_Z7reduce2IfEvPT_S1_j
.visible .entry _Z7reduce2IfEvPT_S1_j(
	.param .u64 .ptr .align 1 _Z7reduce2IfEvPT_S1_j_param_0,
	.param .u64 .ptr .align 1 _Z7reduce2IfEvPT_S1_j_param_1,
	.param .u32 _Z7reduce2IfEvPT_S1_j_param_2
)
{
	.reg .pred 	%p<6>;
	.reg .b32 	%r<14>;
	.reg .b32 	%f<9>;
	.reg .b64 	%rd<9>;

	ld.param.u64 	%rd1, [_Z7reduce2IfEvPT_S1_j_param_0];
	ld.param.u64 	%rd2, [_Z7reduce2IfEvPT_S1_j_param_1];
	ld.param.u32 	%r8, [_Z7reduce2IfEvPT_S1_j_param_2];
	mov.u32 	%r1, %tid.x;
	mov.u32 	%r2, %ctaid.x;
	mov.u32 	%r13, %ntid.x;
	mad.lo.s32 	%r4, %r2, %r13, %r1;
	setp.ge.u32 	%p1, %r4, %r8;
	mov.f32 	%f8, 0f00000000;
	@%p1 bra 	$L__BB194_2;
	cvta.to.global.u64 	%rd3, %rd1;
	mul.wide.u32 	%rd4, %r4, 4;
	add.s64 	%rd5, %rd3, %rd4;
	ld.global.f32 	%f8, [%rd5];
$L__BB194_2:
	shl.b32 	%r9, %r1, 2;
	mov.u32 	%r10, __smem;
	add.s32 	%r5, %r10, %r9;
	st.shared.f32 	[%r5], %f8;
	barrier.sync 	0;
	setp.lt.u32 	%p2, %r13, 2;
	@%p2 bra 	$L__BB194_6;
$L__BB194_3:
	shr.u32 	%r7, %r13, 1;
	setp.ge.u32 	%p3, %r1, %r7;
	@%p3 bra 	$L__BB194_5;
	shl.b32 	%r11, %r7, 2;
	add.s32 	%r12, %r5, %r11;
	ld.shared.f32 	%f4, [%r12];
	ld.shared.f32 	%f5, [%r5];
	add.f32 	%f6, %f4, %f5;
	st.shared.f32 	[%r5], %f6;
$L__BB194_5:
	barrier.sync 	0;
	setp.gt.u32 	%p4, %r13, 3;
	mov.u32 	%r13, %r7;
	@%p4 bra 	$L__BB194_3;
$L__BB194_6:
	setp.ne.s32 	%p5, %r1, 0;
	@%p5 bra 	$L__BB194_8;
	ld.shared.f32 	%f7, [__smem];
	cvta.to.global.u64 	%rd6, %rd2;
	mul.wide.u32 	%rd7, %r2, 4;
	add.s64 	%rd8, %rd6, %rd7;
	st.global.f32 	[%rd8], %f7;
$L__BB194_8:
	ret;

}
	// .globl	_Z7reduce3IfEvPT_S1_j
.visible .entry _Z7reduce3IfEvPT_S1_j(
	.param .u64 .ptr .align 1 _Z7reduce3IfEvPT_S1_j_param_0,
	.param .u64 .ptr .align 1 _Z7reduce3IfEvPT_S1_j_param_1,
	.param .u32 _Z7reduce3IfEvPT_S1_j_param_2
)
{
	.reg .pred 	%p<7>;
	.reg .b32 	%r<17>;
	.reg .b32 	%f<17>;
	.reg .b64 	%rd<11>;

	ld.param.u64 	%rd3, [_Z7reduce3IfEvPT_S1_j_param_0];
	ld.param.u64 	%rd2, [_Z7reduce3IfEvPT_S1_j_param_1];
	ld.param.u32 	%r9, [_Z7reduce3IfEvPT_S1_j_param_2];
	cvta.to.global.u64 	%rd1, %rd3;
	mov.u32 	%r1, %tid.x;
	mov.u32 	%r2, %ctaid.x;
	mov.u32 	%r16, %ntid.x;
	mul.lo.s32 	%r10, %r16, %r2;
	shl.b32 	%r11, %r10, 1;
	add.s32 	%r4, %r11, %r1;
	setp.ge.u32 	%p1, %r4, %r9;
	mov.f32 	%f15, 0f00000000;
	@%p1 bra 	$L__BB195_2;
	mul.wide.u32 	%rd4, %r4, 4;
	add.s64 	%rd5, %rd1, %rd4;
	ld.global.f32 	%f15, [%rd5];
$L__BB195_2:
	add.s32 	%r5, %r4, %r16;
	setp.ge.u32 	%p2, %r5, %r9;
	@%p2 bra 	$L__BB195_4;
	mul.wide.u32 	%rd6, %r5, 4;
	add.s64 	%rd7, %rd1, %rd6;
	ld.global.f32 	%f10, [%rd7];
	add.f32 	%f15, %f15, %f10;
$L__BB195_4:
	shl.b32 	%r12, %r1, 2;
	mov.u32 	%r13, __smem;
	add.s32 	%r6, %r13, %r12;
	st.shared.f32 	[%r6], %f15;
	barrier.sync 	0;
	setp.lt.u32 	%p3, %r16, 2;
	@%p3 bra 	$L__BB195_8;
$L__BB195_5:
	shr.u32 	%r8, %r16, 1;
	setp.ge.u32 	%p4, %r1, %r8;
	@%p4 bra 	$L__BB195_7;
	shl.b32 	%r14, %r8, 2;
	add.s32 	%r15, %r6, %r14;
	ld.shared.f32 	%f11, [%r15];
	add.f32 	%f15, %f15, %f11;
	st.shared.f32 	[%r6], %f15;
$L__BB195_7:
	barrier.sync 	0;
	setp.gt.u32 	%p5, %r16, 3;
	mov.u32 	%r16, %r8;
	@%p5 bra 	$L__BB195_5;
$L__BB195_8:
	setp.ne.s32 	%p6, %r1, 0;
	@%p6 bra 	$L__BB195_10;
	cvta.to.global.u64 	%rd8, %rd2;
	mul.wide.u32 	%rd9, %r2, 4;
	add.s64 	%rd10, %rd8, %rd9;
	st.global.f32 	[%rd10], %f15;
$L__BB195_10:
	ret;

}
	// .globl	_Z7reduce4IfLj1024EEvPT_S1_j
.visible .entry _Z7reduce4IfLj1024EEvPT_S1_j(
	.param .u64 .ptr .align 1 _Z7reduce4IfLj1024EEvPT_S1_j_param_0,
	.param .u64 .ptr .align 1 _Z7reduce4IfLj1024EEvPT_S1_j_param_1,
	.param .u32 _Z7reduce4IfLj1024EEvPT_S1_j_param_2
)
{
	.reg .pred 	%p<33>;
	.reg .b32 	%r<64>;
	.reg .b32 	%f<29>;
	.reg .b64 	%rd<11>;

	ld.param.u64 	%rd3, [_Z7reduce4IfLj1024EEvPT_S1_j_param_0];
	ld.param.u64 	%rd2, [_Z7reduce4IfLj1024EEvPT_S1_j_param_1];
	ld.param.u32 	%r25, [_Z7reduce4IfLj1024EEvPT_S1_j_param_2];
	cvta.to.global.u64 	%rd1, %rd3;
	mov.u32 	%r1, %tid.x;
	mov.u32 	%r2, %ctaid.x;
	mov.u32 	%r58, %ntid.x;
	mul.lo.s32 	%r26, %r58, %r2;
	shl.b32 	%r27, %r26, 1;
	add.s32 	%r4, %r27, %r1;
	setp.ge.u32 	%p16, %r4, %r25;
	mov.f32 	%f27, 0f00000000;
	@%p16 bra 	$L__BB196_2;
	mul.wide.u32 	%rd4, %r4, 4;
	add.s64 	%rd5, %rd1, %rd4;
	ld.global.f32 	%f27, [%rd5];
$L__BB196_2:
	add.s32 	%r5, %r4, 1024;
	setp.ge.u32 	%p17, %r5, %r25;
	@%p17 bra 	$L__BB196_4;
	mul.wide.u32 	%rd6, %r5, 4;
	add.s64 	%rd7, %rd1, %rd6;
	ld.global.f32 	%f16, [%rd7];
	add.f32 	%f27, %f27, %f16;
$L__BB196_4:
	shl.b32 	%r28, %r1, 2;
	mov.u32 	%r29, __smem;
	add.s32 	%r6, %r29, %r28;
	st.shared.f32 	[%r6], %f27;
	barrier.sync 	0;
	setp.lt.u32 	%p18, %r58, 66;
	@%p18 bra 	$L__BB196_8;
$L__BB196_5:
	shr.u32 	%r8, %r58, 1;
	setp.ge.u32 	%p19, %r1, %r8;
	@%p19 bra 	$L__BB196_7;
	shl.b32 	%r30, %r8, 2;
	add.s32 	%r31, %r6, %r30;
	ld.shared.f32 	%f17, [%r31];
	add.f32 	%f27, %f27, %f17;
	st.shared.f32 	[%r6], %f27;
$L__BB196_7:
	barrier.sync 	0;
	setp.gt.u32 	%p20, %r58, 131;
	mov.u32 	%r58, %r8;
	@%p20 bra 	$L__BB196_5;
$L__BB196_8:
	setp.gt.u32 	%p21, %r1, 31;
	@%p21 bra 	$L__BB196_26;
	// begin inline asm
	activemask.b32 %r32;
	// end inline asm
	ld.shared.f32 	%f18, [%r6+128];
	add.f32 	%f9, %f27, %f18;
	setp.ne.s32 	%p22, %r32, -1;
	@%p22 bra 	$L__BB196_11;
	mov.b32 	%r37, %f9;
	shfl.sync.down.b32	%r59|%p1, %r37, 16, 31, -1;
	bra.uni 	$L__BB196_12;
$L__BB196_11:
	// begin inline asm
	mov.u32 %r33, %laneid;
	// end inline asm
	fns.b32 	%r34, %r32, %r33, 17;
	setp.gt.u32 	%p23, %r34, 31;
	selp.b32 	%r35, %r33, %r34, %p23;
	mov.b32 	%r36, %f9;
	shfl.sync.idx.b32	%r59|%p2, %r36, %r35, 31, %r32;
$L__BB196_12:
	setp.eq.s32 	%p24, %r32, -1;
	mov.b32 	%f19, %r59;
	add.f32 	%f10, %f9, %f19;
	@%p24 bra 	$L__BB196_14;
	// begin inline asm
	mov.u32 %r38, %laneid;
	// end inline asm
	fns.b32 	%r39, %r32, %r38, 9;
	setp.gt.u32 	%p25, %r39, 31;
	selp.b32 	%r40, %r38, %r39, %p25;
	mov.b32 	%r41, %f10;
	shfl.sync.idx.b32	%r60|%p4, %r41, %r40, 31, %r32;
	bra.uni 	$L__BB196_15;
$L__BB196_14:
	mov.b32 	%r42, %f10;
	shfl.sync.down.b32	%r60|%p5, %r42, 8, 31, -1;
$L__BB196_15:
	setp.eq.s32 	%p26, %r32, -1;
	mov.b32 	%f20, %r60;
	add.f32 	%f11, %f10, %f20;
	@%p26 bra 	$L__BB196_17;
	// begin inline asm
	mov.u32 %r43, %laneid;
	// end inline asm
	fns.b32 	%r44, %r32, %r43, 5;
	setp.gt.u32 	%p27, %r44, 31;
	selp.b32 	%r45, %r43, %r44, %p27;
	mov.b32 	%r46, %f11;
	shfl.sync.idx.b32	%r61|%p7, %r46, %r45, 31, %r32;
	bra.uni 	$L__BB196_18;
$L__BB196_17:
	mov.b32 	%r47, %f11;
	shfl.sync.down.b32	%r61|%p8, %r47, 4, 31, -1;
$L__BB196_18:
	setp.eq.s32 	%p28, %r32, -1;
	mov.b32 	%f21, %r61;
	add.f32 	%f12, %f11, %f21;
	@%p28 bra 	$L__BB196_20;
	// begin inline asm
	mov.u32 %r48, %laneid;
	// end inline asm
	fns.b32 	%r49, %r32, %r48, 3;
	setp.gt.u32 	%p29, %r49, 31;
	selp.b32 	%r50, %r48, %r49, %p29;
	mov.b32 	%r51, %f12;
	shfl.sync.idx.b32	%r62|%p10, %r51, %r50, 31, %r32;
	bra.uni 	$L__BB196_21;
$L__BB196_20:
	mov.b32 	%r52, %f12;
	shfl.sync.down.b32	%r62|%p11, %r52, 2, 31, -1;
$L__BB196_21:
	setp.eq.s32 	%p30, %r32, -1;
	mov.b32 	%f22, %r62;
	add.f32 	%f13, %f12, %f22;
	@%p30 bra 	$L__BB196_23;
	// begin inline asm
	mov.u32 %r53, %laneid;
	// end inline asm
	fns.b32 	%r54, %r32, %r53, 2;
	setp.gt.u32 	%p31, %r54, 31;
	selp.b32 	%r55, %r53, %r54, %p31;
	mov.b32 	%r56, %f13;
	shfl.sync.idx.b32	%r63|%p13, %r56, %r55, 31, %r32;
	bra.uni 	$L__BB196_24;
$L__BB196_23:
	mov.b32 	%r57, %f13;
	shfl.sync.down.b32	%r63|%p14, %r57, 1, 31, -1;
$L__BB196_24:
	mov.b32 	%f23, %r63;
	add.f32 	%f14, %f13, %f23;
	setp.ne.s32 	%p32, %r1, 0;
	@%p32 bra 	$L__BB196_26;
	cvta.to.global.u64 	%rd8, %rd2;
	mul.wide.u32 	%rd9, %r2, 4;
	add.s64 	%rd10, %rd8, %rd9;
	st.global.f32 	[%rd10], %f14;
$L__BB196_26:
	ret;

}
	// .globl	_Z7reduce4IfLj512EEvPT_S1_j
.visible .entry _Z7reduce4IfLj512EEvPT_S1_j(
	.param .u64 .ptr .align 1 _Z7reduce4IfLj512EEvPT_S1_j_param_0,
	.param .u64 .ptr .align 1 _Z7reduce4IfLj512EEvPT_S1_j_param_1,
	.param .u32 _Z7reduce4IfLj512EEvPT_S1_j_param_2
)
{
	.reg .pred 	%p<33>;
	.reg .b32 	%r<64>;
	.reg .b32 	%f<29>;
	.reg .b64 	%rd<11>;

	ld.param.u64 	%rd3, [_Z7reduce4IfLj512EEvPT_S1_j_param_0];
	ld.param.u64 	%rd2, [_Z7reduce4IfLj512EEvPT_S1_j_param_1];
	ld.param.u32 	%r25, [_Z7reduce4IfLj512EEvPT_S1_j_param_2];
	cvta.to.global.u64 	%rd1, %rd3;
	mov.u32 	%r1, %tid.x;
	mov.u32 	%r2, %ctaid.x;
	mov.u32 	%r58, %ntid.x;
	mul.lo.s32 	%r26, %r58, %r2;
	shl.b32 	%r27, %r26, 1;
	add.s32 	%r4, %r27, %r1;
	setp.ge.u32 	%p16, %r4, %r25;
	mov.f32 	%f27, 0f00000000;
	@%p16 bra 	$L__BB197_2;
	mul.wide.u32 	%rd4, %r4, 4;
	add.s64 	%rd5, %rd1, %rd4;
	ld.global.f32 	%f27, [%rd5];
$L__BB197_2:
	add.s32 	%r5, %r4, 512;
	setp.ge.u32 	%p17, %r5, %r25;
	@%p17 bra 	$L__BB197_4;
	mul.wide.u32 	%rd6, %r5, 4;
	add.s64 	%rd7, %rd1, %rd6;
	ld.global.f32 	%f16, [%rd7];
	add.f32 	%f27, %f27, %f16;
$L__BB197_4:
	shl.b32 	%r28, %r1, 2;
	mov.u32 	%r29, __smem;
	add.s32 	%r6, %r29, %r28;
	st.shared.f32 	[%r6], %f27;
	barrier.sync 	0;
	setp.lt.u32 	%p18, %r58, 66;
	@%p18 bra 	$L__BB197_8;
$L__BB197_5:
	shr.u32 	%r8, %r58, 1;
	setp.ge.u32 	%p19, %r1, %r8;
	@%p19 bra 	$L__BB197_7;
	shl.b32 	%r30, %r8, 2;
	add.s32 	%r31, %r6, %r30;
	ld.shared.f32 	%f17, [%r31];
	add.f32 	%f27, %f27, %f17;
	st.shared.f32 	[%r6], %f27;
$L__BB197_7:
	barrier.sync 	0;
	setp.gt.u32 	%p20, %r58, 131;
	mov.u32 	%r58, %r8;
	@%p20 bra 	$L__BB197_5;
$L__BB197_8:
	setp.gt.u32 	%p21, %r1, 31;
	@%p21 bra 	$L__BB197_26;
	// begin inline asm
	activemask.b32 %r32;
	// end inline asm
	ld.shared.f32 	%f18, [%r6+128];
	add.f32 	%f9, %f27, %f18;
	setp.ne.s32 	%p22, %r32, -1;
	@%p22 bra 	$L__BB197_11;
	mov.b32 	%r37, %f9;
	shfl.sync.down.b32	%r59|%p1, %r37, 16, 31, -1;
	bra.uni 	$L__BB197_12;
$L__BB197_11:
	// begin inline asm
	mov.u32 %r33, %laneid;
	// end inline asm
	fns.b32 	%r34, %r32, %r33, 17;
	setp.gt.u32 	%p23, %r34, 31;
	selp.b32 	%r35, %r33, %r34, %p23;
	mov.b32 	%r36, %f9;
	shfl.sync.idx.b32	%r59|%p2, %r36, %r35, 31, %r32;
$L__BB197_12:
	setp.eq.s32 	%p24, %r32, -1;
	mov.b32 	%f19, %r59;
	add.f32 	%f10, %f9, %f19;
	@%p24 bra 	$L__BB197_14;
	// begin inline asm
	mov.u32 %r38, %laneid;
	// end inline asm
	fns.b32 	%r39, %r32, %r38, 9;
	setp.gt.u32 	%p25, %r39, 31;
	selp.b32 	%r40, %r38, %r39, %p25;
	mov.b32 	%r41, %f10;
	shfl.sync.idx.b32	%r60|%p4, %r41, %r40, 31, %r32;
	bra.uni 	$L__BB197_15;
$L__BB197_14:
	mov.b32 	%r42, %f10;
	shfl.sync.down.b32	%r60|%p5, %r42, 8, 31, -1;
$L__BB197_15:
	setp.eq.s32 	%p26, %r32, -1;
	mov.b32 	%f20, %r60;
	add.f32 	%f11, %f10, %f20;
	@%p26 bra 	$L__BB197_17;
	// begin inline asm
	mov.u32 %r43, %laneid;
	// end inline asm
	fns.b32 	%r44, %r32, %r43, 5;
	setp.gt.u32 	%p27, %r44, 31;
	selp.b32 	%r45, %r43, %r44, %p27;
	mov.b32 	%r46, %f11;
	shfl.sync.idx.b32	%r61|%p7, %r46, %r45, 31, %r32;
	bra.uni 	$L__BB197_18;
$L__BB197_17:
	mov.b32 	%r47, %f11;
	shfl.sync.down.b32	%r61|%p8, %r47, 4, 31, -1;
$L__BB197_18:
	setp.eq.s32 	%p28, %r32, -1;
	mov.b32 	%f21, %r61;
	add.f32 	%f12, %f11, %f21;
	@%p28 bra 	$L__BB197_20;
	// begin inline asm
	mov.u32 %r48, %laneid;
	// end inline asm
	fns.b32 	%r49, %r32, %r48, 3;
	setp.gt.u32 	%p29, %r49, 31;
	selp.b32 	%r50, %r48, %r49, %p29;
	mov.b32 	%r51, %f12;
	shfl.sync.idx.b32	%r62|%p10, %r51, %r50, 31, %r32;
	bra.uni 	$L__BB197_21;
$L__BB197_20:
	mov.b32 	%r52, %f12;
	shfl.sync.down.b32	%r62|%p11, %r52, 2, 31, -1;
$L__BB197_21:
	setp.eq.s32 	%p30, %r32, -1;
	mov.b32 	%f22, %r62;
	add.f32 	%f13, %f12, %f22;
	@%p30 bra 	$L__BB197_23;
	// begin inline asm
	mov.u32 %r53, %laneid;
	// end inline asm
	fns.b32 	%r54, %r32, %r53, 2;
	setp.gt.u32 	%p31, %r54, 31;
	selp.b32 	%r55, %r53, %r54, %p31;
	mov.b32 	%r56, %f13;
	shfl.sync.idx.b32	%r63|%p13, %r56, %r55, 31, %r32;
	bra.uni 	$L__BB197_24;
$L__BB197_23:
	mov.b32 	%r57, %f13;
	shfl.sync.down.b32	%r63|%p14, %r57, 1, 31, -1;
$L__BB197_24:
	mov.b32 	%f23, %r63;
	add.f32 	%f14, %f13, %f23;
	setp.ne.s32 	%p32, %r1, 0;
	@%p32 bra 	$L__BB197_26;
	cvta.to.global.u64 	%rd8, %rd2;
	mul.wide.u32 	%rd9, %r2, 4;
	add.s64 	%rd10, %rd8, %rd9;
	st.global.f32 	[%rd10], %f14;
$L__BB197_26:
	ret;

}
	// .globl	_Z7reduce4IfLj256EEvPT_S1_j
.visible .entry _Z7reduce4IfLj256EEvPT_S1_j(
	.param .u64 .ptr .align 1 _Z7reduce4IfLj256EEvPT_S1_j_param_0,
	.param .u64 .ptr .align 1 _Z7reduce4IfLj256EEvPT_S1_j_param_1,
	.param .u32 _Z7reduce4IfLj256EEvPT_S1_j_param_2
)
{
	.reg .pred 	%p<33>;
	.reg .b32 	%r<64>;
	.reg .b32 	%f<29>;
	.reg .b64 	%rd<11>;

	ld.param.u64 	%rd3, [_Z7reduce4IfLj256EEvPT_S1_j_param_0];
	ld.param.u64 	%rd2, [_Z7reduce4IfLj256EEvPT_S1_j_param_1];
	ld.param.u32 	%r25, [_Z7reduce4IfLj256EEvPT_S1_j_param_2];
	cvta.to.global.u64 	%rd1, %rd3;
	mov.u32 	%r1, %tid.x;
	mov.u32 	%r2, %ctaid.x;
	mov.u32 	%r58, %ntid.x;
	mul.lo.s32 	%r26, %r58, %r2;
	shl.b32 	%r27, %r26, 1;
	add.s32 	%r4, %r27, %r1;
	setp.ge.u32 	%p16, %r4, %r25;
	mov.f32 	%f27, 0f00000000;
	@%p16 bra 	$L__BB198_2;
	mul.wide.u32 	%rd4, %r4, 4;
	add.s64 	%rd5, %rd1, %rd4;
	ld.global.f32 	%f27, [%rd5];
$L__BB198_2:
	add.s32 	%r5, %r4, 256;
	setp.ge.u32 	%p17, %r5, %r25;
	@%p17 bra 	$L__BB198_4;
	mul.wide.u32 	%rd6, %r5, 4;
	add.s64 	%rd7, %rd1, %rd6;
	ld.global.f32 	%f16, [%rd7];
	add.f32 	%f27, %f27, %f16;
$L__BB198_4:
	shl.b32 	%r28, %r1, 2;
	mov.u32 	%r29, __smem;
	add.s32 	%r6, %r29, %r28;
	st.shared.f32 	[%r6], %f27;
	barrier.sync 	0;
	setp.lt.u32 	%p18, %r58, 66;
	@%p18 bra 	$L__BB198_8;
$L__BB198_5:
	shr.u32 	%r8, %r58, 1;
	setp.ge.u32 	%p19, %r1, %r8;
	@%p19 bra 	$L__BB198_7;
	shl.b32 	%r30, %r8, 2;
	add.s32 	%r31, %r6, %r30;
	ld.shared.f32 	%f17, [%r31];
	add.f32 	%f27, %f27, %f17;
	st.shared.f32 	[%r6], %f27;
$L__BB198_7:
	barrier.sync 	0;
	setp.gt.u32 	%p20, %r58, 131;
	mov.u32 	%r58, %r8;
	@%p20 bra 	$L__BB198_5;
$L__BB198_8:
	setp.gt.u32 	%p21, %r1, 31;
	@%p21 bra 	$L__BB198_26;
	// begin inline asm
	activemask.b32 %r32;
	// end inline asm
	ld.shared.f32 	%f18, [%r6+128];
	add.f32 	%f9, %f27, %f18;
	setp.ne.s32 	%p22, %r32, -1;
	@%p22 bra 	$L__BB198_11;
	mov.b32 	%r37, %f9;
	shfl.sync.down.b32	%r59|%p1, %r37, 16, 31, -1;
	bra.uni 	$L__BB198_12;
$L__BB198_11:
	// begin inline asm
	mov.u32 %r33, %laneid;
	// end inline asm
	fns.b32 	%r34, %r32, %r33, 17;
	setp.gt.u32 	%p23, %r34, 31;
	selp.b32 	%r35, %r33, %r34, %p23;
	mov.b32 	%r36, %f9;
	shfl.sync.idx.b32	%r59|%p2, %r36, %r35, 31, %r32;
$L__BB198_12:
	setp.eq.s32 	%p24, %r32, -1;
	mov.b32 	%f19, %r59;
	add.f32 	%f10, %f9, %f19;
	@%p24 bra 	$L__BB198_14;
	// begin inline asm
	mov.u32 %r38, %laneid;
	// end inline asm
	fns.b32 	%r39, %r32, %r38, 9;
	setp.gt.u32 	%p25, %r39, 31;
	selp.b32 	%r40, %r38, %r39, %p25;
	mov.b32 	%r41, %f10;
	shfl.sync.idx.b32	%r60|%p4, %r41, %r40, 31, %r32;
	bra.uni 	$L__BB198_15;
$L__BB198_14:
	mov.b32 	%r42, %f10;
	shfl.sync.down.b32	%r60|%p5, %r42, 8, 31, -1;
$L__BB198_15:
	setp.eq.s32 	%p26, %r32, -1;
	mov.b32 	%f20, %r60;
	add.f32 	%f11, %f10, %f20;
	@%p26 bra 	$L__BB198_17;
	// begin inline asm
	mov.u32 %r43, %laneid;
	// end inline asm
	fns.b32 	%r44, %r32, %r43, 5;
	setp.gt.u32 	%p27, %r44, 31;
	selp.b32 	%r45, %r43, %r44, %p27;
	mov.b32 	%r46, %f11;
	shfl.sync.idx.b32	%r61|%p7, %r46, %r45, 31, %r32;
	bra.uni 	$L__BB198_18;
$L__BB198_17:
	mov.b32 	%r47, %f11;
	shfl.sync.down.b32	%r61|%p8, %r47, 4, 31, -1;
$L__BB198_18:
	setp.eq.s32 	%p28, %r32, -1;
	mov.b32 	%f21, %r61;
	add.f32 	%f12, %f11, %f21;
	@%p28 bra 	$L__BB198_20;
	// begin inline asm
	mov.u32 %r48, %laneid;
	// end inline asm
	fns.b32 	%r49, %r32, %r48, 3;
	setp.gt.u32 	%p29, %r49, 31;
	selp.b32 	%r50, %r48, %r49, %p29;
	mov.b32 	%r51, %f12;
	shfl.sync.idx.b32	%r62|%p10, %r51, %r50, 31, %r32;
	bra.uni 	$L__BB198_21;
$L__BB198_20:
	mov.b32 	%r52, %f12;
	shfl.sync.down.b32	%r62|%p11, %r52, 2, 31, -1;
$L__BB198_21:
	setp.eq.s32 	%p30, %r32, -1;
	mov.b32 	%f22, %r62;
	add.f32 	%f13, %f12, %f22;
	@%p30 bra 	$L__BB198_23;
	// begin inline asm
	mov.u32 %r53, %laneid;
	// end inline asm
	fns.b32 	%r54, %r32, %r53, 2;
	setp.gt.u32 	%p31, %r54, 31;
	selp.b32 	%r55, %r53, %r54, %p31;
	mov.b32 	%r56, %f13;
	shfl.sync.idx.b32	%r63|%p13, %r56, %r55, 31, %r32;
	bra.uni 	$L__BB198_24;
$L__BB198_23:
	mov.b32 	%r57, %f13;
	shfl.sync.down.b32	%r63|%p14, %r57, 1, 31, -1;
$L__BB198_24:
	mov.b32 	%f23, %r63;
	add.f32 	%f14, %f13, %f23;
	setp.ne.s32 	%p32, %r1, 0;
	@%p32 bra 	$L__BB198_26;
	cvta.to.global.u64 	%rd8, %rd2;
	mul.wide.u32 	%rd9, %r2, 4;
	add.s64 	%rd10, %rd8, %rd9;
	st.global.f32 	[%rd10], %f14;
$L__BB198_26:
	ret;

}
	// .globl	_Z7reduce4IfLj128EEvPT_S1_j
.visible .entry _Z7reduce4IfLj128EEvPT_S1_j(
	.param .u64 .ptr .align 1 _Z7reduce4IfLj128EEvPT_S1_j_param_0,
	.param .u64 .ptr .align 1 _Z7reduce4IfLj128EEvPT_S1_j_param_1,
	.param .u32 _Z7reduce4IfLj128EEvPT_S1_j_param_2
)
{
	.reg .pred 	%p<33>;
	.reg .b32 	%r<64>;
	.reg .b32 	%f<29>;
	.reg .b64 	%rd<11>;

	ld.param.u64 	%rd3, [_Z7reduce4IfLj128EEvPT_S1_j_param_0];
	ld.param.u64 	%rd2, [_Z7reduce4IfLj128EEvPT_S1_j_param_1];
	ld.param.u32 	%r25, [_Z7reduce4IfLj128EEvPT_S1_j_param_2];
	cvta.to.global.u64 	%rd1, %rd3;
	mov.u32 	%r1, %tid.x;
	mov.u32 	%r2, %ctaid.x;
	mov.u32 	%r58, %ntid.x;
	mul.lo.s32 	%r26, %r58, %r2;
	shl.b32 	%r27, %r26, 1;
	add.s32 	%r4, %r27, %r1;
	setp.ge.u32 	%p16, %r4, %r25;
	mov.f32 	%f27, 0f00000000;
	@%p16 bra 	$L__BB199_2;
	mul.wide.u32 	%rd4, %r4, 4;
	add.s64 	%rd5, %rd1, %rd4;
	ld.global.f32 	%f27, [%rd5];
$L__BB199_2:
	add.s32 	%r5, %r4, 128;
	setp.ge.u32 	%p17, %r5, %r25;
	@%p17 bra 	$L__BB199_4;
	mul.wide.u32 	%rd6, %r5, 4;
	add.s64 	%rd7, %rd1, %rd6;
	ld.global.f32 	%f16, [%rd7];
	add.f32 	%f27, %f27, %f16;
$L__BB199_4:
	shl.b32 	%r28, %r1, 2;
	mov.u32 	%r29, __smem;
	add.s32 	%r6, %r29, %r28;
	st.shared.f32 	[%r6], %f27;
	barrier.sync 	0;
	setp.lt.u32 	%p18, %r58, 66;
	@%p18 bra 	$L__BB199_8;
$L__BB199_5:
	shr.u32 	%r8, %r58, 1;
	setp.ge.u32 	%p19, %r1, %r8;
	@%p19 bra 	$L__BB199_7;
	shl.b32 	%r30, %r8, 2;
	add.s32 	%r31, %r6, %r30;
	ld.shared.f32 	%f17, [%r31];
	add.f32 	%f27, %f27, %f17;
	st.shared.f32 	[%r6], %f27;
$L__BB199_7:
	barrier.sync 	0;
	setp.gt.u32 	%p20, %r58, 131;
	mov.u32 	%r58, %r8;
	@%p20 bra 	$L__BB199_5;
$L__BB199_8:
	setp.gt.u32 	%p21, %r1, 31;
	@%p21 bra 	$L__BB199_26;
	// begin inline asm
	activemask.b32 %r32;
	// end inline asm
	ld.shared.f32 	%f18, [%r6+128];
	add.f32 	%f9, %f27, %f18;
	setp.ne.s32 	%p22, %r32, -1;
	@%p22 bra 	$L__BB199_11;
	mov.b32 	%r37, %f9;
	shfl.sync.down.b32	%r59|%p1, %r37, 16, 31, -1;
	bra.uni 	$L__BB199_12;
$L__BB199_11:
	// begin inline asm
	mov.u32 %r33, %laneid;
	// end inline asm
	fns.b32 	%r34, %r32, %r33, 17;
	setp.gt.u32 	%p23, %r34, 31;
	selp.b32 	%r35, %r33, %r34, %p23;
	mov.b32 	%r36, %f9;
	shfl.sync.idx.b32	%r59|%p2, %r36, %r35, 31, %r32;
$L__BB199_12:
	setp.eq.s32 	%p24, %r32, -1;
	mov.b32 	%f19, %r59;
	add.f32 	%f10, %f9, %f19;
	@%p24 bra 	$L__BB199_14;
	// begin inline asm
	mov.u32 %r38, %laneid;
	// end inline asm
	fns.b32 	%r39, %r32, %r38, 9;
	setp.gt.u32 	%p25, %r39, 31;
	selp.b32 	%r40, %r38, %r39, %p25;
	mov.b32 	%r41, %f10;
	shfl.sync.idx.b32	%r60|%p4, %r41, %r40, 31, %r32;
	bra.uni 	$L__BB199_15;
$L__BB199_14:
	mov.b32 	%r42, %f10;
	shfl.sync.down.b32	%r60|%p5, %r42, 8, 31, -1;
$L__BB199_15:
	setp.eq.s32 	%p26, %r32, -1;
	mov.b32 	%f20, %r60;
	add.f32 	%f11, %f10, %f20;
	@%p26 bra 	$L__BB199_17;
	// begin inline asm
	mov.u32 %r43, %laneid;
	// end inline asm
	fns.b32 	%r44, %r32, %r43, 5;
	setp.gt.u32 	%p27, %r44, 31;
	selp.b32 	%r45, %r43, %r44, %p27;
	mov.b32 	%r46, %f11;
	shfl.sync.idx.b32	%r61|%p7, %r46, %r45, 31, %r32;
	bra.uni 	$L__BB199_18;
$L__BB199_17:
	mov.b32 	%r47, %f11;
	shfl.sync.down.b32	%r61|%p8, %r47, 4, 31, -1;
$L__BB199_18:
	setp.eq.s32 	%p28, %r32, -1;
	mov.b32 	%f21, %r61;
	add.f32 	%f12, %f11, %f21;
	@%p28 bra 	$L__BB199_20;
	// begin inline asm
	mov.u32 %r48, %laneid;
	// end inline asm
	fns.b32 	%r49, %r32, %r48, 3;
	setp.gt.u32 	%p29, %r49, 31;
	selp.b32 	%r50, %r48, %r49, %p29;
	mov.b32 	%r51, %f12;
	shfl.sync.idx.b32	%r62|%p10, %r51, %r50, 31, %r32;
	bra.uni 	$L__BB199_21;
$L__BB199_20:
	mov.b32 	%r52, %f12;
	shfl.sync.down.b32	%r62|%p11, %r52, 2, 31, -1;
$L__BB199_21:
	setp.eq.s32 	%p30, %r32, -1;
	mov.b32 	%f22, %r62;
	add.f32 	%f13, %f12, %f22;
	@%p30 bra 	$L__BB199_23;
	// begin inline asm
	mov.u32 %r53, %laneid;
	// end inline asm
	fns.b32 	%r54, %r32, %r53, 2;
	setp.gt.u32 	%p31, %r54, 31;
	selp.b32 	%r55, %r53, %r54, %p31;
	mov.b32 	%r56, %f13;
	shfl.sync.idx.b32	%r63|%p13, %r56, %r55, 31, %r32;
	bra.uni 	$L__BB199_24;
$L__BB199_23:
	mov.b32 	%r57, %f13;
	shfl.sync.down.b32	%r63|%p14, %r57, 1, 31, -1;
$L__BB199_24:
	mov.b32 	%f23, %r63;
	add.f32 	%f14, %f13, %f23;
	setp.ne.s32 	%p32, %r1, 0;
	@%p32 bra 	$L__BB199_26;
	cvta.to.global.u64 	%rd8, %rd2;
	mul.wide.u32 	%rd9, %r2, 4;
	add.s64 	%rd10, %rd8, %rd9;
	st.global.f32 	[%rd10], %f14;
$L__BB199_26:
	ret;

}
	// .globl	_Z7reduce4IfLj64EEvPT_S1_j
.visible .entry _Z7reduce4IfLj64EEvPT_S1_j(
	.param .u64 .ptr .align 1 _Z7reduce4IfLj64EEvPT_S1_j_param_0,
	.param .u64 .ptr .align 1 _Z7reduce4IfLj64EEvPT_S1_j_param_1,
	.param .u32 _Z7reduce4IfLj64EEvPT_S1_j_param_2
)
{
	.reg .pred 	%p<33>;
	.reg .b32 	%r<64>;
	.reg .b32 	%f<29>;
	.reg .b64 	%rd<11>;

	ld.param.u64 	%rd3, [_Z7reduce4IfLj64EEvPT_S1_j_param_0];
	ld.param.u64 	%rd2, [_Z7reduce4IfLj64EEvPT_S1_j_param_1];
	ld.param.u32 	%r25, [_Z7reduce4IfLj64EEvPT_S1_j_param_2];
	cvta.to.global.u64 	%rd1, %rd3;
	mov.u32 	%r1, %tid.x;
	mov.u32 	%r2, %ctaid.x;
	mov.u32 	%r58, %ntid.x;
	mul.lo.s32 	%r26, %r58, %r2;
	shl.b32 	%r27, %r26, 1;
	add.s32 	%r4, %r27, %r1;
	setp.ge.u32 	%p16, %r4, %r25;
	mov.f32 	%f27, 0f00000000;
	@%p16 bra 	$L__BB200_2;
	mul.wide.u32 	%rd4, %r4, 4;
	add.s64 	%rd5, %rd1, %rd4;
	ld.global.f32 	%f27, [%rd5];
$L__BB200_2:
	add.s32 	%r5, %r4, 64;
	setp.ge.u32 	%p17, %r5, %r25;
	@%p17 bra 	$L__BB200_4;
	mul.wide.u32 	%rd6, %r5, 4;
	add.s64 	%rd7, %rd1, %rd6;
	ld.global.f32 	%f16, [%rd7];
	add.f32 	%f27, %f27, %f16;
$L__BB200_4:
	shl.b32 	%r28, %r1, 2;
	mov.u32 	%r29, __smem;
	add.s32 	%r6, %r29, %r28;
	st.shared.f32 	[%r6], %f27;
	barrier.sync 	0;
	setp.lt.u32 	%p18, %r58, 66;
	@%p18 bra 	$L__BB200_8;
$L__BB200_5:
	shr.u32 	%r8, %r58, 1;
	setp.ge.u32 	%p19, %r1, %r8;
	@%p19 bra 	$L__BB200_7;
	shl.b32 	%r30, %r8, 2;
	add.s32 	%r31, %r6, %r30;
	ld.shared.f32 	%f17, [%r31];
	add.f32 	%f27, %f27, %f17;
	st.shared.f32 	[%r6], %f27;
$L__BB200_7:
	barrier.sync 	0;
	setp.gt.u32 	%p20, %r58, 131;
	mov.u32 	%r58, %r8;
	@%p20 bra 	$L__BB200_5;
$L__BB200_8:
	setp.gt.u32 	%p21, %r1, 31;
	@%p21 bra 	$L__BB200_26;
	// begin inline asm
	activemask.b32 %r32;
	// end inline asm
	ld.shared.f32 	%f18, [%r6+128];
	add.f32 	%f9, %f27, %f18;
	setp.ne.s32 	%p22, %r32, -1;
	@%p22 bra 	$L__BB200_11;
	mov.b32 	%r37, %f9;
	shfl.sync.down.b32	%r59|%p1, %r37, 16, 31, -1;
	bra.uni 	$L__BB200_12;
$L__BB200_11:
	// begin inline asm
	mov.u32 %r33, %laneid;
	// end inline asm
	fns.b32 	%r34, %r32, %r33, 17;
	setp.gt.u32 	%p23, %r34, 31;
	selp.b32 	%r35, %r33, %r34, %p23;
	mov.b32 	%r36, %f9;
	shfl.sync.idx.b32	%r59|%p2, %r36, %r35, 31, %r32;
$L__BB200_12:
	setp.eq.s32 	%p24, %r32, -1;
	mov.b32 	%f19, %r59;
	add.f32 	%f10, %f9, %f19;
	@%p24 bra 	$L__BB200_14;
	// begin inline asm
	mov.u32 %r38, %laneid;
	// end inline asm
	fns.b32 	%r39, %r32, %r38, 9;
	setp.gt.u32 	%p25, %r39, 31;
	selp.b32 	%r40, %r38, %r39, %p25;
	mov.b32 	%r41, %f10;
	shfl.sync.idx.b32	%r60|%p4, %r41, %r40, 31, %r32;
	bra.uni 	$L__BB200_15;
$L__BB200_14:
	mov.b32 	%r42, %f10;
	shfl.sync.down.b32	%r60|%p5, %r42, 8, 31, -1;
$L__BB200_15:
	setp.eq.s32 	%p26, %r32, -1;
	mov.b32 	%f20, %r60;
	add.f32 	%f11, %f10, %f20;
	@%p26 bra 	$L__BB200_17;
	// begin inline asm
	mov.u32 %r43, %laneid;
	// end inline asm
	fns.b32 	%r44, %r32, %r43, 5;
	setp.gt.u32 	%p27, %r44, 31;
	selp.b32 	%r45, %r43, %r44, %p27;
	mov.b32 	%r46, %f11;
	shfl.sync.idx.b32	%r61|%p7, %r46, %r45, 31, %r32;
	bra.uni 	$L__BB200_18;
$L__BB200_17:
	mov.b32 	%r47, %f11;
	shfl.sync.down.b32	%r61|%p8, %r47, 4, 31, -1;
$L__BB200_18:
	setp.eq.s32 	%p28, %r32, -1;
	mov.b32 	%f21, %r61;
	add.f32 	%f12, %f11, %f21;
	@%p28 bra 	$L__BB200_20;
	// begin inline asm
	mov.u32 %r48, %laneid;
	// end inline asm
	fns.b32 	%r49, %r32, %r48, 3;
	setp.gt.u32 	%p29, %r49, 31;
	selp.b32 	%r50, %r48, %r49, %p29;
	mov.b32 	%r51, %f12;
	shfl.sync.idx.b32	%r62|%p10, %r51, %r50, 31, %r32;
	bra.uni 	$L__BB200_21;
$L__BB200_20:
	mov.b32 	%r52, %f12;
	shfl.sync.down.b32	%r62|%p11, %r52, 2, 31, -1;
$L__BB200_21:
	setp.eq.s32 	%p30, %r32, -1;
	mov.b32 	%f22, %r62;
	add.f32 	%f13, %f12, %f22;
	@%p30 bra 	$L__BB200_23;
	// begin inline asm
	mov.u32 %r53, %laneid;
	// end inline asm
	fns.b32 	%r54, %r32, %r53, 2;
	setp.gt.u32 	%p31, %r54, 31;
	selp.b32 	%r55, %r53, %r54, %p31;
	mov.b32 	%r56, %f13;
	shfl.sync.idx.b32	%r63|%p13, %r56, %r55, 31, %r32;
	bra.uni 	$L__BB200_24;
$L__BB200_23:
	mov.b32 	%r57, %f13;
	shfl.sync.down.b32	%r63|%p14, %r57, 1, 31, -1;
$L__BB200_24:
	mov.b32 	%f23, %r63;
	add.f32 	%f14, %f13, %f23;
	setp.ne.s32 	%p32, %r1, 0;
	@%p32 bra 	$L__BB200_26;
	cvta.to.global.u64 	%rd8, %rd2;
	mul.wide.u32 	%rd9, %r2, 4;
	add.s64 	%rd10, %rd8, %rd9;
	st.global.f32 	[%rd10], %f14;
$L__BB200_26:
	ret;

}
	// .globl	_Z7reduce4IfLj32EEvPT_S1_j
.visible .entry _Z7reduce4IfLj32EEvPT_S1_j(
	.param .u64 .ptr .align 1 _Z7reduce4IfLj32EEvPT_S1_j_param_0,
	.param .u64 .ptr .align 1 _Z7reduce4IfLj32EEvPT_S1_j_param_1,
	.param .u32 _Z7reduce4IfLj32EEvPT_S1_j_param_2
)
{
	.reg .pred 	%p<33>;
	.reg .b32 	%r<64>;
	.reg .b32 	%f<27>;
	.reg .b64 	%rd<11>;

	ld.param.u64 	%rd3, [_Z7reduce4IfLj32EEvPT_S1_j_param_0];
	ld.param.u64 	%rd2, [_Z7reduce4IfLj32EEvPT_S1_j_param_1];
	ld.param.u32 	%r25, [_Z7reduce4IfLj32EEvPT_S1_j_param_2];
	cvta.to.global.u64 	%rd1, %rd3;
	mov.u32 	%r1, %tid.x;
	mov.u32 	%r2, %ctaid.x;
	mov.u32 	%r58, %ntid.x;
	mul.lo.s32 	%r26, %r58, %r2;
	shl.b32 	%r27, %r26, 1;
	add.s32 	%r4, %r27, %r1;
	setp.ge.u32 	%p16, %r4, %r25;
	mov.f32 	%f25, 0f00000000;
	@%p16 bra 	$L__BB201_2;
	mul.wide.u32 	%rd4, %r4, 4;
	add.s64 	%rd5, %rd1, %rd4;
	ld.global.f32 	%f25, [%rd5];
$L__BB201_2:
	add.s32 	%r5, %r4, 32;
	setp.ge.u32 	%p17, %r5, %r25;
	@%p17 bra 	$L__BB201_4;
	mul.wide.u32 	%rd6, %r5, 4;
	add.s64 	%rd7, %rd1, %rd6;
	ld.global.f32 	%f15, [%rd7];
	add.f32 	%f25, %f25, %f15;
$L__BB201_4:
	shl.b32 	%r28, %r1, 2;
	mov.u32 	%r29, __smem;
	add.s32 	%r6, %r29, %r28;
	st.shared.f32 	[%r6], %f25;
	barrier.sync 	0;
	setp.lt.u32 	%p18, %r58, 66;
	@%p18 bra 	$L__BB201_8;
$L__BB201_5:
	shr.u32 	%r8, %r58, 1;
	setp.ge.u32 	%p19, %r1, %r8;
	@%p19 bra 	$L__BB201_7;
	shl.b32 	%r30, %r8, 2;
	add.s32 	%r31, %r6, %r30;
	ld.shared.f32 	%f16, [%r31];
	add.f32 	%f25, %f25, %f16;
	st.shared.f32 	[%r6], %f25;
$L__BB201_7:
	barrier.sync 	0;
	setp.gt.u32 	%p20, %r58, 131;
	mov.u32 	%r58, %r8;
	@%p20 bra 	$L__BB201_5;
$L__BB201_8:
	setp.gt.u32 	%p21, %r1, 31;
	@%p21 bra 	$L__BB201_26;
	// begin inline asm
	activemask.b32 %r32;
	// end inline asm
	setp.ne.s32 	%p22, %r32, -1;
	@%p22 bra 	$L__BB201_11;
	mov.b32 	%r37, %f25;
	shfl.sync.down.b32	%r59|%p1, %r37, 16, 31, -1;
	bra.uni 	$L__BB201_12;
$L__BB201_11:
	// begin inline asm
	mov.u32 %r33, %laneid;
	// end inline asm
	fns.b32 	%r34, %r32, %r33, 17;
	setp.gt.u32 	%p23, %r34, 31;
	selp.b32 	%r35, %r33, %r34, %p23;
	mov.b32 	%r36, %f25;
	shfl.sync.idx.b32	%r59|%p2, %r36, %r35, 31, %r32;
$L__BB201_12:
	setp.eq.s32 	%p24, %r32, -1;
	mov.b32 	%f17, %r59;
	add.f32 	%f9, %f25, %f17;
	@%p24 bra 	$L__BB201_14;
	// begin inline asm
	mov.u32 %r38, %laneid;
	// end inline asm
	fns.b32 	%r39, %r32, %r38, 9;
	setp.gt.u32 	%p25, %r39, 31;
	selp.b32 	%r40, %r38, %r39, %p25;
	mov.b32 	%r41, %f9;
	shfl.sync.idx.b32	%r60|%p4, %r41, %r40, 31, %r32;
	bra.uni 	$L__BB201_15;
$L__BB201_14:
	mov.b32 	%r42, %f9;
	shfl.sync.down.b32	%r60|%p5, %r42, 8, 31, -1;
$L__BB201_15:
	setp.eq.s32 	%p26, %r32, -1;
	mov.b32 	%f18, %r60;
	add.f32 	%f10, %f9, %f18;
	@%p26 bra 	$L__BB201_17;
	// begin inline asm
	mov.u32 %r43, %laneid;
	// end inline asm
	fns.b32 	%r44, %r32, %r43, 5;
	setp.gt.u32 	%p27, %r44, 31;
	selp.b32 	%r45, %r43, %r44, %p27;
	mov.b32 	%r46, %f10;
	shfl.sync.idx.b32	%r61|%p7, %r46, %r45, 31, %r32;
	bra.uni 	$L__BB201_18;
$L__BB201_17:
	mov.b32 	%r47, %f10;
	shfl.sync.down.b32	%r61|%p8, %r47, 4, 31, -1;
$L__BB201_18:
	setp.eq.s32 	%p28, %r32, -1;
	mov.b32 	%f19, %r61;
	add.f32 	%f11, %f10, %f19;
	@%p28 bra 	$L__BB201_20;
	// begin inline asm
	mov.u32 %r48, %laneid;
	// end inline asm
	fns.b32 	%r49, %r32, %r48, 3;
	setp.gt.u32 	%p29, %r49, 31;
	selp.b32 	%r50, %r48, %r49, %p29;
	mov.b32 	%r51, %f11;
	shfl.sync.idx.b32	%r62|%p10, %r51, %r50, 31, %r32;
	bra.uni 	$L__BB201_21;
$L__BB201_20:
	mov.b32 	%r52, %f11;
	shfl.sync.down.b32	%r62|%p11, %r52, 2, 31, -1;
$L__BB201_21:
	setp.eq.s32 	%p30, %r32, -1;
	mov.b32 	%f20, %r62;
	add.f32 	%f12, %f11, %f20;
	@%p30 bra 	$L__BB201_23;
	// begin inline asm
	mov.u32 %r53, %laneid;
	// end inline asm
	fns.b32 	%r54, %r32, %r53, 2;
	setp.gt.u32 	%p31, %r54, 31;
	selp.b32 	%r55, %r53, %r54, %p31;
	mov.b32 	%r56, %f12;
	shfl.sync.idx.b32	%r63|%p13, %r56, %r55, 31, %r32;
	bra.uni 	$L__BB201_24;
$L__BB201_23:
	mov.b32 	%r57, %f12;
	shfl.sync.down.b32	%r63|%p14, %r57, 1, 31, -1;
$L__BB201_24:
	mov.b32 	%f21, %r63;
	add.f32 	%f13, %f12, %f21;
	setp.ne.s32 	%p32, %r1, 0;
	@%p32 bra 	$L__BB201_26;
	cvta.to.global.u64 	%rd8, %rd2;
	mul.wide.u32 	%rd9, %r2, 4;
	add.s64 	%rd10, %rd8, %rd9;
	st.global.f32 	[%rd10], %f13;
$L__BB201_26:
	ret;

}
	// .globl	_Z7reduce4IfLj16EEvPT_S1_j
.visible .entry _Z7reduce4IfLj16EEvPT_S1_j(
	.param .u64 .ptr .align 1 _Z7reduce4IfLj16EEvPT_S1_j_param_0,
	.param .u64 .ptr .align 1 _Z7reduce4IfLj16EEvPT_S1_j_param_1,
	.param .u32 _Z7reduce4IfLj16EEvPT_S1_j_param_2
)
{
	.reg .pred 	%p<33>;
	.reg .b32 	%r<64>;
	.reg .b32 	%f<27>;
	.reg .b64 	%rd<11>;

	ld.param.u64 	%rd3, [_Z7reduce4IfLj16EEvPT_S1_j_param_0];
	ld.param.u64 	%rd2, [_Z7reduce4IfLj16EEvPT_S1_j_param_1];
	ld.param.u32 	%r25, [_Z7reduce4IfLj16EEvPT_S1_j_param_2];
	cvta.to.global.u64 	%rd1, %rd3;
	mov.u32 	%r1, %tid.x;
	mov.u32 	%r2, %ctaid.x;
	mov.u32 	%r58, %ntid.x;
	mul.lo.s32 	%r26, %r58, %r2;
	shl.b32 	%r27, %r26, 1;
	add.s32 	%r4, %r27, %r1;
	setp.ge.u32 	%p16, %r4, %r25;
	mov.f32 	%f25, 0f00000000;
	@%p16 bra 	$L__BB202_2;
	mul.wide.u32 	%rd4, %r4, 4;
	add.s64 	%rd5, %rd1, %rd4;
	ld.global.f32 	%f25, [%rd5];
$L__BB202_2:
	add.s32 	%r5, %r4, 16;
	setp.ge.u32 	%p17, %r5, %r25;
	@%p17 bra 	$L__BB202_4;
	mul.wide.u32 	%rd6, %r5, 4;
	add.s64 	%rd7, %rd1, %rd6;
	ld.global.f32 	%f15, [%rd7];
	add.f32 	%f25, %f25, %f15;
$L__BB202_4:
	shl.b32 	%r28, %r1, 2;
	mov.u32 	%r29, __smem;
	add.s32 	%r6, %r29, %r28;
	st.shared.f32 	[%r6], %f25;
	barrier.sync 	0;
	setp.lt.u32 	%p18, %r58, 66;
	@%p18 bra 	$L__BB202_8;
$L__BB202_5:
	shr.u32 	%r8, %r58, 1;
	setp.ge.u32 	%p19, %r1, %r8;
	@%p19 bra 	$L__BB202_7;
	shl.b32 	%r30, %r8, 2;
	add.s32 	%r31, %r6, %r30;
	ld.shared.f32 	%f16, [%r31];
	add.f32 	%f25, %f25, %f16;
	st.shared.f32 	[%r6], %f25;
$L__BB202_7:
	barrier.sync 	0;
	setp.gt.u32 	%p20, %r58, 131;
	mov.u32 	%r58, %r8;
	@%p20 bra 	$L__BB202_5;
$L__BB202_8:
	setp.gt.u32 	%p21, %r1, 31;
	@%p21 bra 	$L__BB202_26;
	// begin inline asm
	activemask.b32 %r32;
	// end inline asm
	setp.ne.s32 	%p22, %r32, -1;
	@%p22 bra 	$L__BB202_11;
	mov.b32 	%r37, %f25;
	shfl.sync.down.b32	%r59|%p1, %r37, 16, 31, -1;
	bra.uni 	$L__BB202_12;
$L__BB202_11:
	// begin inline asm
	mov.u32 %r33, %laneid;
	// end inline asm
	fns.b32 	%r34, %r32, %r33, 17;
	setp.gt.u32 	%p23, %r34, 31;
	selp.b32 	%r35, %r33, %r34, %p23;
	mov.b32 	%r36, %f25;
	shfl.sync.idx.b32	%r59|%p2, %r36, %r35, 31, %r32;
$L__BB202_12:
	setp.eq.s32 	%p24, %r32, -1;
	mov.b32 	%f17, %r59;
	add.f32 	%f9, %f25, %f17;
	@%p24 bra 	$L__BB202_14;
	// begin inline asm
	mov.u32 %r38, %laneid;
	// end inline asm
	fns.b32 	%r39, %r32, %r38, 9;
	setp.gt.u32 	%p25, %r39, 31;
	selp.b32 	%r40, %r38, %r39, %p25;
	mov.b32 	%r41, %f9;
	shfl.sync.idx.b32	%r60|%p4, %r41, %r40, 31, %r32;
	bra.uni 	$L__BB202_15;
$L__BB202_14:
	mov.b32 	%r42, %f9;
	shfl.sync.down.b32	%r60|%p5, %r42, 8, 31, -1;
$L__BB202_15:
	setp.eq.s32 	%p26, %r32, -1;
	mov.b32 	%f18, %r60;
	add.f32 	%f10, %f9, %f18;
	@%p26 bra 	$L__BB202_17;
	// begin inline asm
	mov.u32 %r43, %laneid;
	// end inline asm
	fns.b32 	%r44, %r32, %r43, 5;
	setp.gt.u32 	%p27, %r44, 31;
	selp.b32 	%r45, %r43, %r44, %p27;
	mov.b32 	%r46, %f10;
	shfl.sync.idx.b32	%r61|%p7, %r46, %r45, 31, %r32;
	bra.uni 	$L__BB202_18;
$L__BB202_17:
	mov.b32 	%r47, %f10;
	shfl.sync.down.b32	%r61|%p8, %r47, 4, 31, -1;
$L__BB202_18:
	setp.eq.s32 	%p28, %r32, -1;
	mov.b32 	%f19, %r61;
	add.f32 	%f11, %f10, %f19;
	@%p28 bra 	$L__BB202_20;
	// begin inline asm
	mov.u32 %r48, %laneid;
	// end inline asm
	fns.b32 	%r49, %r32, %r48, 3;
	setp.gt.u32 	%p29, %r49, 31;
	selp.b32 	%r50, %r48, %r49, %p29;
	mov.b32 	%r51, %f11;
	shfl.sync.idx.b32	%r62|%p10, %r51, %r50, 31, %r32;
	bra.uni 	$L__BB202_21;
$L__BB202_20:
	mov.b32 	%r52, %f11;
	shfl.sync.down.b32	%r62|%p11, %r52, 2, 31, -1;
$L__BB202_21:
	setp.eq.s32 	%p30, %r32, -1;
	mov.b32 	%f20, %r62;
	add.f32 	%f12, %f11, %f20;
	@%p30 bra 	$L__BB202_23;
	// begin inline asm
	mov.u32 %r53, %laneid;
	// end inline asm
	fns.b32 	%r54, %r32, %r53, 2;
	setp.gt.u32 	%p31, %r54, 31;
	selp.b32 	%r55, %r53, %r54, %p31;
	mov.b32 	%r56, %f12;
	shfl.sync.idx.b32	%r63|%p13, %r56, %r55, 31, %r32;
	bra.uni 	$L__BB202_24;
$L__BB202_23:
	mov.b32 	%r57, %f12;
	shfl.sync.down.b32	%r63|%p14, %r57, 1, 31, -1;
$L__BB202_24:
	mov.b32 	%f21, %r63;
	add.f32 	%f13, %f12, %f21;
	setp.ne.s32 	%p32, %r1, 0;
	@%p32 bra 	$L__BB202_26;
	cvta.to.global.u64 	%rd8, %rd2;
	mul.wide.u32 	%rd9, %r2, 4;
	add.s64 	%rd10, %rd8, %rd9;
	st.global.f32 	[%rd10], %f13;
$L__BB202_26:
	ret;

}
	// .globl	_Z7reduce4IfLj8EEvPT_S1_j
.visible .entry _Z7reduce4IfLj8EEvPT_S1_j(
	.param .u64 .ptr .align 1 _Z7reduce4IfLj8EEvPT_S1_j_param_0,
	.param .u64 .ptr .align 1 _Z7reduce4IfLj8EEvPT_S1_j_param_1,
	.param .u32 _Z7reduce4IfLj8EEvPT_S1_j_param_2
)
{
	.reg .pred 	%p<33>;
	.reg .b32 	%r<64>;
	.reg .b32 	%f<27>;
	.reg .b64 	%rd<11>;

	ld.param.u64 	%rd3, [_Z7reduce4IfLj8EEvPT_S1_j_param_0];
	ld.param.u64 	%rd2, [_Z7reduce4IfLj8EEvPT_S1_j_param_1];
	ld.param.u32 	%r25, [_Z7reduce4IfLj8EEvPT_S1_j_param_2];
	cvta.to.global.u64 	%rd1, %rd3;
	mov.u32 	%r1, %tid.x;
	mov.u32 	%r2, %ctaid.x;
	mov.u32 	%r58, %ntid.x;
	mul.lo.s32 	%r26, %r58, %r2;
	shl.b32 	%r27, %r26, 1;
	add.s32 	%r4, %r27, %r1;
	setp.ge.u32 	%p16, %r4, %r25;
	mov.f32 	%f25, 0f00000000;
	@%p16 bra 	$L__BB203_2;
	mul.wide.u32 	%rd4, %r4, 4;
	add.s64 	%rd5, %rd1, %rd4;
	ld.global.f32 	%f25, [%rd5];
$L__BB203_2:
	add.s32 	%r5, %r4, 8;
	setp.ge.u32 	%p17, %r5, %r25;
	@%p17 bra 	$L__BB203_4;
	mul.wide.u32 	%rd6, %r5, 4;
	add.s64 	%rd7, %rd1, %rd6;
	ld.global.f32 	%f15, [%rd7];
	add.f32 	%f25, %f25, %f15;
$L__BB203_4:
	shl.b32 	%r28, %r1, 2;
	mov.u32 	%r29, __smem;
	add.s32 	%r6, %r29, %r28;
	st.shared.f32 	[%r6], %f25;
	barrier.sync 	0;
	setp.lt.u32 	%p18, %r58, 66;
	@%p18 bra 	$L__BB203_8;
$L__BB203_5:
	shr.u32 	%r8, %r58, 1;
	setp.ge.u32 	%p19, %r1, %r8;
	@%p19 bra 	$L__BB203_7;
	shl.b32 	%r30, %r8, 2;
	add.s32 	%r31, %r6, %r30;
	ld.shared.f32 	%f16, [%r31];
	add.f32 	%f25, %f25, %f16;
	st.shared.f32 	[%r6], %f25;
$L__BB203_7:
	barrier.sync 	0;
	setp.gt.u32 	%p20, %r58, 131;
	mov.u32 	%r58, %r8;
	@%p20 bra 	$L__BB203_5;
$L__BB203_8:
	setp.gt.u32 	%p21, %r1, 31;
	@%p21 bra 	$L__BB203_26;
	// begin inline asm
	activemask.b32 %r32;
	// end inline asm
	setp.ne.s32 	%p22, %r32, -1;
	@%p22 bra 	$L__BB203_11;
	mov.b32 	%r37, %f25;
	shfl.sync.down.b32	%r59|%p1, %r37, 16, 31, -1;
	bra.uni 	$L__BB203_12;
$L__BB203_11:
	// begin inline asm
	mov.u32 %r33, %laneid;
	// end inline asm
	fns.b32 	%r34, %r32, %r33, 17;
	setp.gt.u32 	%p23, %r34, 31;
	selp.b32 	%r35, %r33, %r34, %p23;
	mov.b32 	%r36, %f25;
	shfl.sync.idx.b32	%r59|%p2, %r36, %r35, 31, %r32;
$L__BB203_12:
	setp.eq.s32 	%p24, %r32, -1;
	mov.b32 	%f17, %r59;
	add.f32 	%f9, %f25, %f17;
	@%p24 bra 	$L__BB203_14;
	// begin inline asm
	mov.u32 %r38, %laneid;
	// end inline asm
	fns.b32 	%r39, %r32, %r38, 9;
	setp.gt.u32 	%p25, %r39, 31;
	selp.b32 	%r40, %r38, %r39, %p25;
	mov.b32 	%r41, %f9;
	shfl.sync.idx.b32	%r60|%p4, %r41, %r40, 31, %r32;
	bra.uni 	$L__BB203_15;
$L__BB203_14:
	mov.b32 	%r42, %f9;
	shfl.sync.down.b32	%r60|%p5, %r42, 8, 31, -1;
$L__BB203_15:
	setp.eq.s32 	%p26, %r32, -1;
	mov.b32 	%f18, %r60;
	add.f32 	%f10, %f9, %f18;
	@%p26 bra 	$L__BB203_17;
	// begin inline asm
	mov.u32 %r43, %laneid;
	// end inline asm
	fns.b32 	%r44, %r32, %r43, 5;
	setp.gt.u32 	%p27, %r44, 31;
	selp.b32 	%r45, %r43, %r44, %p27;
	mov.b32 	%r46, %f10;
	shfl.sync.idx.b32	%r61|%p7, %r46, %r45, 31, %r32;
	bra.uni 	$L__BB203_18;
$L__BB203_17:
	mov.b32 	%r47, %f10;
	shfl.sync.down.b32	%r61|%p8, %r47, 4, 31, -1;
$L__BB203_18:
	setp.eq.s32 	%p28, %r32, -1;
	mov.b32 	%f19, %r61;
	add.f32 	%f11, %f10, %f19;
	@%p28 bra 	$L__BB203_20;
	// begin inline asm
	mov.u32 %r48, %laneid;
	// end inline asm
	fns.b32 	%r49, %r32, %r48, 3;
	setp.gt.u32 	%p29, %r49, 31;
	selp.b32 	%r50, %r48, %r49, %p29;
	mov.b32 	%r51, %f11;
	shfl.sync.idx.b32	%r62|%p10, %r51, %r50, 31, %r32;
	bra.uni 	$L__BB203_21;
$L__BB203_20:
	mov.b32 	%r52, %f11;
	shfl.sync.down.b32	%r62|%p11, %r52, 2, 31, -1;
$L__BB203_21:
	setp.eq.s32 	%p30, %r32, -1;
	mov.b32 	%f20, %r62;
	add.f32 	%f12, %f11, %f20;
	@%p30 bra 	$L__BB203_23;
	// begin inline asm
	mov.u32 %r53, %laneid;
	// end inline asm
	fns.b32 	%r54, %r32, %r53, 2;
	setp.gt.u32 	%p31, %r54, 31;
	selp.b32 	%r55, %r53, %r54, %p31;
	mov.b32 	%r56, %f12;
	shfl.sync.idx.b32	%r63|%p13, %r56, %r55, 31, %r32;
	bra.uni 	$L__BB203_24;
$L__BB203_23:
	mov.b32 	%r57, %f12;
	shfl.sync.down.b32	%r63|%p14, %r57, 1, 31, -1;
$L__BB203_24:
	mov.b32 	%f21, %r63;
	add.f32 	%f13, %f12, %f21;
	setp.ne.s32 	%p32, %r1, 0;
	@%p32 bra 	$L__BB203_26;
	cvta.to.global.u64 	%rd8, %rd2;
	mul.wide.u32 	%rd9, %r2, 4;
	add.s64 	%rd10, %rd8, %rd9;
	st.global.f32 	[%rd10], %f13;
$L__BB203_26:
	ret;

}
	// .globl	_Z7reduce4IfLj4EEvPT_S1_j
.visible .entry _Z7reduce4IfLj4EEvPT_S1_j(
	.param .u64 .ptr .align 1 _Z7reduce4IfLj4EEvPT_S1_j_param_0,
	.param .u64 .ptr .align 1 _Z7reduce4IfLj4EEvPT_S1_j_param_1,
	.param .u32 _Z7reduce4IfLj4EEvPT_S1_j_param_2
)
{
	.reg .pred 	%p<33>;
	.reg .b32 	%r<64>;
	.reg .b32 	%f<27>;
	.reg .b64 	%rd<11>;

	ld.param.u64 	%rd3, [_Z7reduce4IfLj4EEvPT_S1_j_param_0];
	ld.param.u64 	%rd2, [_Z7reduce4IfLj4EEvPT_S1_j_param_1];
	ld.param.u32 	%r25, [_Z7reduce4IfLj4EEvPT_S1_j_param_2];
	cvta.to.global.u64 	%rd1, %rd3;
	mov.u32 	%r1, %tid.x;
	mov.u32 	%r2, %ctaid.x;
	mov.u32 	%r58, %ntid.x;
	mul.lo.s32 	%r26, %r58, %r2;
	shl.b32 	%r27, %r26, 1;
	add.s32 	%r4, %r27, %r1;
	setp.ge.u32 	%p16, %r4, %r25;
	mov.f32 	%f25, 0f00000000;
	@%p16 bra 	$L__BB204_2;
	mul.wide.u32 	%rd4, %r4, 4;
	add.s64 	%rd5, %rd1, %rd4;
	ld.global.f32 	%f25, [%rd5];
$L__BB204_2:
	add.s32 	%r5, %r4, 4;
	setp.ge.u32 	%p17, %r5, %r25;
	@%p17 bra 	$L__BB204_4;
	mul.wide.u32 	%rd6, %r5, 4;
	add.s64 	%rd7, %rd1, %rd6;
	ld.global.f32 	%f15, [%rd7];
	add.f32 	%f25, %f25, %f15;
$L__BB204_4:
	shl.b32 	%r28, %r1, 2;
	mov.u32 	%r29, __smem;
	add.s32 	%r6, %r29, %r28;
	st.shared.f32 	[%r6], %f25;
	barrier.sync 	0;
	setp.lt.u32 	%p18, %r58, 66;
	@%p18 bra 	$L__BB204_8;
$L__BB204_5:
	shr.u32 	%r8, %r58, 1;
	setp.ge.u32 	%p19, %r1, %r8;
	@%p19 bra 	$L__BB204_7;
	shl.b32 	%r30, %r8, 2;
	add.s32 	%r31, %r6, %r30;
	ld.shared.f32 	%f16, [%r31];
	add.f32 	%f25, %f25, %f16;
	st.shared.f32 	[%r6], %f25;
$L__BB204_7:
	barrier.sync 	0;
	setp.gt.u32 	%p20, %r58, 131;
	mov.u32 	%r58, %r8;
	@%p20 bra 	$L__BB204_5;
$L__BB204_8:
	setp.gt.u32 	%p21, %r1, 31;
	@%p21 bra 	$L__BB204_26;
	// begin inline asm
	activemask.b32 %r32;
	// end inline asm
	setp.ne.s32 	%p22, %r32, -1;
	@%p22 bra 	$L__BB204_11;
	mov.b32 	%r37, %f25;
	shfl.sync.down.b32	%r59|%p1, %r37, 16, 31, -1;
	bra.uni 	$L__BB204_12;
$L__BB204_11:
	// begin inline asm
	mov.u32 %r33, %laneid;
	// end inline asm
	fns.b32 	%r34, %r32, %r33, 17;
	setp.gt.u32 	%p23, %r34, 31;
	selp.b32 	%r35, %r33, %r34, %p23;
	mov.b32 	%r36, %f25;
	shfl.sync.idx.b32	%r59|%p2, %r36, %r35, 31, %r32;
$L__BB204_12:
	setp.eq.s32 	%p24, %r32, -1;
	mov.b32 	%f17, %r59;
	add.f32 	%f9, %f25, %f17;
	@%p24 bra 	$L__BB204_14;
	// begin inline asm
	mov.u32 %r38, %laneid;
	// end inline asm
	fns.b32 	%r39, %r32, %r38, 9;
	setp.gt.u32 	%p25, %r39, 31;
	selp.b32 	%r40, %r38, %r39, %p25;
	mov.b32 	%r41, %f9;
	shfl.sync.idx.b32	%r60|%p4, %r41, %r40, 31, %r32;
	bra.uni 	$L__BB204_15;
$L__BB204_14:
	mov.b32 	%r42, %f9;
	shfl.sync.down.b32	%r60|%p5, %r42, 8, 31, -1;
$L__BB204_15:
	setp.eq.s32 	%p26, %r32, -1;
	mov.b32 	%f18, %r60;
	add.f32 	%f10, %f9, %f18;
	@%p26 bra 	$L__BB204_17;
	// begin inline asm
	mov.u32 %r43, %laneid;
	// end inline asm
	fns.b32 	%r44, %r32, %r43, 5;
	setp.gt.u32 	%p27, %r44, 31;
	selp.b32 	%r45, %r43, %r44, %p27;
	mov.b32 	%r46, %f10;
	shfl.sync.idx.b32	%r61|%p7, %r46, %r45, 31, %r32;
	bra.uni 	$L__BB204_18;
$L__BB204_17:
	mov.b32 	%r47, %f10;
	shfl.sync.down.b32	%r61|%p8, %r47, 4, 31, -1;
$L__BB204_18:
	setp.eq.s32 	%p28, %r32, -1;
	mov.b32 	%f19, %r61;
	add.f32 	%f11, %f10, %f19;
	@%p28 bra 	$L__BB204_20;
	// begin inline asm
	mov.u32 %r48, %laneid;
	// end inline asm
	fns.b32 	%r49, %r32, %r48, 3;
	setp.gt.u32 	%p29, %r49, 31;
	selp.b32 	%r50, %r48, %r49, %p29;
	mov.b32 	%r51, %f11;
	shfl.sync.idx.b32	%r62|%p10, %r51, %r50, 31, %r32;
	bra.uni 	$L__BB204_21;
$L__BB204_20:
	mov.b32 	%r52, %f11;
	shfl.sync.down.b32	%r62|%p11, %r52, 2, 31, -1;
$L__BB204_21:
	setp.eq.s32 	%p30, %r32, -1;
	mov.b32 	%f20, %r62;
	add.f32 	%f12, %f11, %f20;
	@%p30 bra 	$L__BB204_23;
	// begin inline asm
	mov.u32 %r53, %laneid;
	// end inline asm
	fns.b32 	%r54, %r32, %r53, 2;
	setp.gt.u32 	%p31, %r54, 31;
	selp.b32 	%r55, %r53, %r54, %p31;
	mov.b32 	%r56, %f12;
	shfl.sync.idx.b32	%r63|%p13, %r56, %r55, 31, %r32;
	bra.uni 	$L__BB204_24;
$L__BB204_23:
	mov.b32 	%r57, %f12;
	shfl.sync.down.b32	%r63|%p14, %r57, 1, 31, -1;
$L__BB204_24:
	mov.b32 	%f21, %r63;
	add.f32 	%f13, %f12, %f21;
	setp.ne.s32 	%p32, %r1, 0;
	@%p32 bra 	$L__BB204_26;
	cvta.to.global.u64 	%rd8, %rd2;
	mul.wide.u32 	%rd9, %r2, 4;
	add.s64 	%rd10, %rd8, %rd9;
	st.global.f32 	[%rd10], %f13;
$L__BB204_26:
	ret;

}
	// .globl	_Z7reduce4IfLj2EEvPT_S1_j
.visible .entry _Z7reduce4IfLj2EEvPT_S1_j(
	.param .u64 .ptr .align 1 _Z7reduce4IfLj2EEvPT_S1_j_param_0,
	.param .u64 .ptr .align 1 _Z7reduce4IfLj2EEvPT_S1_j_param_1,
	.param .u32 _Z7reduce4IfLj2EEvPT_S1_j_param_2
)
{
	.reg .pred 	%p<33>;
	.reg .b32 	%r<64>;
	.reg .b32 	%f<27>;
	.reg .b64 	%rd<11>;

	ld.param.u64 	%rd3, [_Z7reduce4IfLj2EEvPT_S1_j_param_0];
	ld.param.u64 	%rd2, [_Z7reduce4IfLj2EEvPT_S1_j_param_1];
	ld.param.u32 	%r25, [_Z7reduce4IfLj2EEvPT_S1_j_param_2];
	cvta.to.global.u64 	%rd1, %rd3;
	mov.u32 	%r1, %tid.x;
	mov.u32 	%r2, %ctaid.x;
	mov.u32 	%r58, %ntid.x;
	mul.lo.s32 	%r26, %r58, %r2;
	shl.b32 	%r27, %r26, 1;
	add.s32 	%r4, %r27, %r1;
	setp.ge.u32 	%p16, %r4, %r25;
	mov.f32 	%f25, 0f00000000;
	@%p16 bra 	$L__BB205_2;
	mul.wide.u32 	%rd4, %r4, 4;
	add.s64 	%rd5, %rd1, %rd4;
	ld.global.f32 	%f25, [%rd5];
$L__BB205_2:
	add.s32 	%r5, %r4, 2;
	setp.ge.u32 	%p17, %r5, %r25;
	@%p17 bra 	$L__BB205_4;
	mul.wide.u32 	%rd6, %r5, 4;
	add.s64 	%rd7, %rd1, %rd6;
	ld.global.f32 	%f15, [%rd7];
	add.f32 	%f25, %f25, %f15;
$L__BB205_4:
	shl.b32 	%r28, %r1, 2;
	mov.u32 	%r29, __smem;
	add.s32 	%r6, %r29, %r28;
	st.shared.f32 	[%r6], %f25;
	barrier.sync 	0;
	setp.lt.u32 	%p18, %r58, 66;
	@%p18 bra 	$L__BB205_8;
$L__BB205_5:
	shr.u32 	%r8, %r58, 1;
	setp.ge.u32 	%p19, %r1, %r8;
	@%p19 bra 	$L__BB205_7;
	shl.b32 	%r30, %r8, 2;
	add.s32 	%r31, %r6, %r30;
	ld.shared.f32 	%f16, [%r31];
	add.f32 	%f25, %f25, %f16;
	st.shared.f32 	[%r6], %f25;
$L__BB205_7:
	barrier.sync 	0;
	setp.gt.u32 	%p20, %r58, 131;
	mov.u32 	%r58, %r8;
	@%p20 bra 	$L__BB205_5;
$L__BB205_8:
	setp.gt.u32 	%p21, %r1, 31;
	@%p21 bra 	$L__BB205_26;
	// begin inline asm
	activemask.b32 %r32;
	// end inline asm
	setp.ne.s32 	%p22, %r32, -1;
	@%p22 bra 	$L__BB205_11;
	mov.b32 	%r37, %f25;
	shfl.sync.down.b32	%r59|%p1, %r37, 16, 31, -1;
	bra.uni 	$L__BB205_12;
$L__BB205_11:
	// begin inline asm
	mov.u32 %r33, %laneid;
	// end inline asm
	fns.b32 	%r34, %r32, %r33, 17;
	setp.gt.u32 	%p23, %r34, 31;
	selp.b32 	%r35, %r33, %r34, %p23;
	mov.b32 	%r36, %f25;
	shfl.sync.idx.b32	%r59|%p2, %r36, %r35, 31, %r32;
$L__BB205_12:
	setp.eq.s32 	%p24, %r32, -1;
	mov.b32 	%f17, %r59;
	add.f32 	%f9, %f25, %f17;
	@%p24 bra 	$L__BB205_14;
	// begin inline asm
	mov.u32 %r38, %laneid;
	// end inline asm
	fns.b32 	%r39, %r32, %r38, 9;
	setp.gt.u32 	%p25, %r39, 31;
	selp.b32 	%r40, %r38, %r39, %p25;
	mov.b32 	%r41, %f9;
	shfl.sync.idx.b32	%r60|%p4, %r41, %r40, 31, %r32;
	bra.uni 	$L__BB205_15;
$L__BB205_14:
	mov.b32 	%r42, %f9;
	shfl.sync.down.b32	%r60|%p5, %r42, 8, 31, -1;
$L__BB205_15:
	setp.eq.s32 	%p26, %r32, -1;
	mov.b32 	%f18, %r60;
	add.f32 	%f10, %f9, %f18;
	@%p26 bra 	$L__BB205_17;
	// begin inline asm
	mov.u32 %r43, %laneid;
	// end inline asm
	fns.b32 	%r44, %r32, %r43, 5;
	setp.gt.u32 	%p27, %r44, 31;
	selp.b32 	%r45, %r43, %r44, %p27;
	mov.b32 	%r46, %f10;
	shfl.sync.idx.b32	%r61|%p7, %r46, %r45, 31, %r32;
	bra.uni 	$L__BB205_18;
$L__BB205_17:
	mov.b32 	%r47, %f10;
	shfl.sync.down.b32	%r61|%p8, %r47, 4, 31, -1;
$L__BB205_18:
	setp.eq.s32 	%p28, %r32, -1;
	mov.b32 	%f19, %r61;
	add.f32 	%f11, %f10, %f19;
	@%p28 bra 	$L__BB205_20;
	// begin inline asm
	mov.u32 %r48, %laneid;
	// end inline asm
	fns.b32 	%r49, %r32, %r48, 3;
	setp.gt.u32 	%p29, %r49, 31;
	selp.b32 	%r50, %r48, %r49, %p29;
	mov.b32 	%r51, %f11;
	shfl.sync.idx.b32	%r62|%p10, %r51, %r50, 31, %r32;
	bra.uni 	$L__BB205_21;
$L__BB205_20:
	mov.b32 	%r52, %f11;
	shfl.sync.down.b32	%r62|%p11, %r52, 2, 31, -1;
$L__BB205_21:
	setp.eq.s32 	%p30, %r32, -1;
	mov.b32 	%f20, %r62;
	add.f32 	%f12, %f11, %f20;
	@%p30 bra 	$L__BB205_23;
	// begin inline asm
	mov.u32 %r53, %laneid;
	// end inline asm
	fns.b32 	%r54, %r32, %r53, 2;
	setp.gt.u32 	%p31, %r54, 31;
	selp.b32 	%r55, %r53, %r54, %p31;
	mov.b32 	%r56, %f12;
	shfl.sync.idx.b32	%r63|%p13, %r56, %r55, 31, %r32;
	bra.uni 	$L__BB205_24;
$L__BB205_23:
	mov.b32 	%r57, %f12;
	shfl.sync.down.b32	%r63|%p14, %r57, 1, 31, -1;
$L__BB205_24:
	mov.b32 	%f21, %r63;
	add.f32 	%f13, %f12, %f21;
	setp.ne.s32 	%p32, %r1, 0;
	@%p32 bra 	$L__BB205_26;
	cvta.to.global.u64 	%rd8, %rd2;
	mul.wide.u32 	%rd9, %r2, 4;
	add.s64 	%rd10, %rd8, %rd9;
	st.global.f32 	[%rd10], %f13;
$L__BB205_26:
	ret;

}
	// .globl	_Z7reduce4IfLj1EEvPT_S1_j
.visible .entry _Z7reduce4IfLj1EEvPT_S1_j(
	.param .u64 .ptr .align 1 _Z7reduce4IfLj1EEvPT_S1_j_param_0,
	.param .u64 .ptr .align 1 _Z7reduce4IfLj1EEvPT_S1_j_param_1,
	.param .u32 _Z7reduce4IfLj1EEvPT_S1_j_param_2
)
{
	.reg .pred 	%p<33>;
	.reg .b32 	%r<64>;
	.reg .b32 	%f<27>;
	.reg .b64 	%rd<11>;

	ld.param.u64 	%rd3, [_Z7reduce4IfLj1EEvPT_S1_j_param_0];
	ld.param.u64 	%rd2, [_Z7reduce4IfLj1EEvPT_S1_j_param_1];
	ld.param.u32 	%r25, [_Z7reduce4IfLj1EEvPT_S1_j_param_2];
	cvta.to.global.u64 	%rd1, %rd3;
	mov.u32 	%r1, %tid.x;
	mov.u32 	%r2, %ctaid.x;
	mov.u32 	%r58, %ntid.x;
	mul.lo.s32 	%r26, %r58, %r2;
	shl.b32 	%r27, %r26, 1;
	add.s32 	%r4, %r27, %r1;
	setp.ge.u32 	%p16, %r4, %r25;
	mov.f32 	%f25, 0f00000000;
	@%p16 bra 	$L__BB206_2;
	mul.wide.u32 	%rd4, %r4, 4;
	add.s64 	%rd5, %rd1, %rd4;
	ld.global.f32 	%f25, [%rd5];
$L__BB206_2:
	add.s32 	%r5, %r4, 1;
	setp.ge.u32 	%p17, %r5, %r25;
	@%p17 bra 	$L__BB206_4;
	mul.wide.u32 	%rd6, %r5, 4;
	add.s64 	%rd7, %rd1, %rd6;
	ld.global.f32 	%f15, [%rd7];
	add.f32 	%f25, %f25, %f15;
$L__BB206_4:
	shl.b32 	%r28, %r1, 2;
	mov.u32 	%r29, __smem;
	add.s32 	%r6, %r29, %r28;
	st.shared.f32 	[%r6], %f25;
	barrier.sync 	0;
	setp.lt.u32 	%p18, %r58, 66;
	@%p18 bra 	$L__BB206_8;
$L__BB206_5:
	shr.u32 	%r8, %r58, 1;
	setp.ge.u32 	%p19, %r1, %r8;
	@%p19 bra 	$L__BB206_7;
	shl.b32 	%r30, %r8, 2;
	add.s32 	%r31, %r6, %r30;
	ld.shared.f32 	%f16, [%r31];
	add.f32 	%f25, %f25, %f16;
	st.shared.f32 	[%r6], %f25;
$L__BB206_7:
	barrier.sync 	0;
	setp.gt.u32 	%p20, %r58, 131;
	mov.u32 	%r58, %r8;
	@%p20 bra 	$L__BB206_5;
$L__BB206_8:
	setp.gt.u32 	%p21, %r1, 31;
	@%p21 bra 	$L__BB206_26;
	// begin inline asm
	activemask.b32 %r32;
	// end inline asm
	setp.ne.s32 	%p22, %r32, -1;
	@%p22 bra 	$L__BB206_11;
	mov.b32 	%r37, %f25;
	shfl.sync.down.b32	%r59|%p1, %r37, 16, 31, -1;
	bra.uni 	$L__BB206_12;
$L__BB206_11:
	// begin inline asm
	mov.u32 %r33, %laneid;
	// end inline asm
	fns.b32 	%r34, %r32, %r33, 17;
	setp.gt.u32 	%p23, %r34, 31;
	selp.b32 	%r35, %r33, %r34, %p23;
	mov.b32 	%r36, %f25;
	shfl.sync.idx.b32	%r59|%p2, %r36, %r35, 31, %r32;
$L__BB206_12:
	setp.eq.s32 	%p24, %r32, -1;
	mov.b32 	%f17, %r59;
	add.f32 	%f9, %f25, %f17;
	@%p24 bra 	$L__BB206_14;
	// begin inline asm
	mov.u32 %r38, %laneid;
	// end inline asm
	fns.b32 	%r39, %r32, %r38, 9;
	setp.gt.u32 	%p25, %r39, 31;
	selp.b32 	%r40, %r38, %r39, %p25;
	mov.b32 	%r41, %f9;
	shfl.sync.idx.b32	%r60|%p4, %r41, %r40, 31, %r32;
	bra.uni 	$L__BB206_15;
$L__BB206_14:
	mov.b32 	%r42, %f9;
	shfl.sync.down.b32	%r60|%p5, %r42, 8, 31, -1;
$L__BB206_15:
	setp.eq.s32 	%p26, %r32, -1;
	mov.b32 	%f18, %r60;
	add.f32 	%f10, %f9, %f18;
	@%p26 bra 	$L__BB206_17;
	// begin inline asm
	mov.u32 %r43, %laneid;
	// end inline asm
	fns.b32 	%r44, %r32, %r43, 5;
	setp.gt.u32 	%p27, %r44, 31;
	selp.b32 	%r45, %r43, %r44, %p27;
	mov.b32 	%r46, %f10;
	shfl.sync.idx.b32	%r61|%p7, %r46, %r45, 31, %r32;
	bra.uni 	$L__BB206_18;
$L__BB206_17:
	mov.b32 	%r47, %f10;
	shfl.sync.down.b32	%r61|%p8, %r47, 4, 31, -1;
$L__BB206_18:
	setp.eq.s32 	%p28, %r32, -1;
	mov.b32 	%f19, %r61;
	add.f32 	%f11, %f10, %f19;
	@%p28 bra 	$L__BB206_20;
	// begin inline asm
	mov.u32 %r48, %laneid;
	// end inline asm
	fns.b32 	%r49, %r32, %r48, 3;
	setp.gt.u32 	%p29, %r49, 31;
	selp.b32 	%r50, %r48, %r49, %p29;
	mov.b32 	%r51, %f11;
	shfl.sync.idx.b32	%r62|%p10, %r51, %r50, 31, %r32;
	bra.uni 	$L__BB206_21;
$L__BB206_20:
	mov.b32 	%r52, %f11;
	shfl.sync.down.b32	%r62|%p11, %r52, 2, 31, -1;
$L__BB206_21:
	setp.eq.s32 	%p30, %r32, -1;
	mov.b32 	%f20, %r62;
	add.f32 	%f12, %f11, %f20;
	@%p30 bra 	$L__BB206_23;
	// begin inline asm
	mov.u32 %r53, %laneid;
	// end inline asm
	fns.b32 	%r54, %r32, %r53, 2;
	setp.gt.u32 	%p31, %r54, 31;
	selp.b32 	%r55, %r53, %r54, %p31;
	mov.b32 	%r56, %f12;
	shfl.sync.idx.b32	%r63|%p13, %r56, %r55, 31, %r32;
	bra.uni 	$L__BB206_24;
$L__BB206_23:
	mov.b32 	%r57, %f12;
	shfl.sync.down.b32	%r63|%p14, %r57, 1, 31, -1;
$L__BB206_24:
	mov.b32 	%f21, %r63;
	add.f32 	%f13, %f12, %f21;
	setp.ne.s32 	%p32, %r1, 0;
	@%p32 bra 	$L__BB206_26;
	cvta.to.global.u64 	%rd8, %rd2;
	mul.wide.u32 	%rd9, %r2, 4;
	add.s64 	%rd10, %rd8, %rd9;
	st.global.f32 	[%rd10], %f13;
$L__BB206_26:
	ret;

}
	// .globl	_Z7reduce5IfLj1024EEvPT_S1_j
.visible .entry _Z7reduce5IfLj1024EEvPT_S1_j(
	.param .u64 .ptr .align 1 _Z7reduce5IfLj1024EEvPT_S1_j_param_0,
	.param .u64 .ptr .align 1 _Z7reduce5IfLj1024EEvPT_S1_j_param_1,
	.param .u32 _Z7reduce5IfLj1024EEvPT_S1_j_param_2
)
{
	.reg .pred 	%p<33>;
	.reg .b32 	%r<57>;
	.reg .b32 	%f<33>;
	.reg .b64 	%rd<9>;

	ld.param.u64 	%rd3, [_Z7reduce5IfLj1024EEvPT_S1_j_param_0];
	ld.param.u64 	%rd2, [_Z7reduce5IfLj1024EEvPT_S1_j_param_1];
	ld.param.u32 	%r21, [_Z7reduce5IfLj1024EEvPT_S1_j_param_2];
	cvta.to.global.u64 	%rd4, %rd3;
	mov.u32 	%r1, %tid.x;
	mov.u32 	%r2, %ctaid.x;
	shl.b32 	%r22, %r2, 11;
	or.b32  	%r3, %r22, %r1;
	setp.ge.u32 	%p16, %r3, %r21;
	mul.wide.u32 	%rd5, %r3, 4;
	add.s64 	%rd1, %rd4, %rd5;
	mov.f32 	%f29, 0f00000000;
	@%p16 bra 	$L__BB207_2;
	ld.global.f32 	%f29, [%rd1];
$L__BB207_2:
	add.s32 	%r23, %r3, 1024;
	setp.ge.u32 	%p17, %r23, %r21;
	@%p17 bra 	$L__BB207_4;
	ld.global.f32 	%f18, [%rd1+4096];
	add.f32 	%f29, %f29, %f18;
$L__BB207_4:
	shl.b32 	%r24, %r1, 2;
	mov.u32 	%r25, __smem;
	add.s32 	%r4, %r25, %r24;
	st.shared.f32 	[%r4], %f29;
	barrier.sync 	0;
	setp.gt.u32 	%p18, %r1, 255;
	@%p18 bra 	$L__BB207_6;
	ld.shared.f32 	%f19, [%r4+1024];
	add.f32 	%f29, %f29, %f19;
	st.shared.f32 	[%r4], %f29;
$L__BB207_6:
	barrier.sync 	0;
	setp.gt.u32 	%p19, %r1, 127;
	@%p19 bra 	$L__BB207_8;
	ld.shared.f32 	%f20, [%r4+512];
	add.f32 	%f29, %f29, %f20;
	st.shared.f32 	[%r4], %f29;
$L__BB207_8:
	barrier.sync 	0;
	setp.gt.u32 	%p20, %r1, 63;
	@%p20 bra 	$L__BB207_10;
	ld.shared.f32 	%f21, [%r4+256];
	add.f32 	%f29, %f29, %f21;
	st.shared.f32 	[%r4], %f29;
$L__BB207_10:
	barrier.sync 	0;
	setp.gt.u32 	%p21, %r1, 31;
	@%p21 bra 	$L__BB207_28;
	// begin inline asm
	activemask.b32 %r26;
	// end inline asm
	ld.shared.f32 	%f22, [%r4+128];
	add.f32 	%f11, %f29, %f22;
	setp.ne.s32 	%p22, %r26, -1;
	@%p22 bra 	$L__BB207_13;
	mov.b32 	%r31, %f11;
	shfl.sync.down.b32	%r52|%p1, %r31, 16, 31, -1;
	bra.uni 	$L__BB207_14;
$L__BB207_13:
	// begin inline asm
	mov.u32 %r27, %laneid;
	// end inline asm
	fns.b32 	%r28, %r26, %r27, 17;
	setp.gt.u32 	%p23, %r28, 31;
	selp.b32 	%r29, %r27, %r28, %p23;
	mov.b32 	%r30, %f11;
	shfl.sync.idx.b32	%r52|%p2, %r30, %r29, 31, %r26;
$L__BB207_14:
	setp.eq.s32 	%p24, %r26, -1;
	mov.b32 	%f23, %r52;
	add.f32 	%f12, %f11, %f23;
	@%p24 bra 	$L__BB207_16;
	// begin inline asm
	mov.u32 %r32, %laneid;
	// end inline asm
	fns.b32 	%r33, %r26, %r32, 9;
	setp.gt.u32 	%p25, %r33, 31;
	selp.b32 	%r34, %r32, %r33, %p25;
	mov.b32 	%r35, %f12;
	shfl.sync.idx.b32	%r53|%p4, %r35, %r34, 31, %r26;
	bra.uni 	$L__BB207_17;
$L__BB207_16:
	mov.b32 	%r36, %f12;
	shfl.sync.down.b32	%r53|%p5, %r36, 8, 31, -1;
$L__BB207_17:
	setp.eq.s32 	%p26, %r26, -1;
	mov.b32 	%f24, %r53;
	add.f32 	%f13, %f12, %f24;
	@%p26 bra 	$L__BB207_19;
	// begin inline asm
	mov.u32 %r37, %laneid;
	// end inline asm
	fns.b32 	%r38, %r26, %r37, 5;
	setp.gt.u32 	%p27, %r38, 31;
	selp.b32 	%r39, %r37, %r38, %p27;
	mov.b32 	%r40, %f13;
	shfl.sync.idx.b32	%r54|%p7, %r40, %r39, 31, %r26;
	bra.uni 	$L__BB207_20;
$L__BB207_19:
	mov.b32 	%r41, %f13;
	shfl.sync.down.b32	%r54|%p8, %r41, 4, 31, -1;
$L__BB207_20:
	setp.eq.s32 	%p28, %r26, -1;
	mov.b32 	%f25, %r54;
	add.f32 	%f14, %f13, %f25;
	@%p28 bra 	$L__BB207_22;
	// begin inline asm
	mov.u32 %r42, %laneid;
	// end inline asm
	fns.b32 	%r43, %r26, %r42, 3;
	setp.gt.u32 	%p29, %r43, 31;
	selp.b32 	%r44, %r42, %r43, %p29;
	mov.b32 	%r45, %f14;
	shfl.sync.idx.b32	%r55|%p10, %r45, %r44, 31, %r26;
	bra.uni 	$L__BB207_23;
$L__BB207_22:
	mov.b32 	%r46, %f14;
	shfl.sync.down.b32	%r55|%p11, %r46, 2, 31, -1;
$L__BB207_23:
	setp.eq.s32 	%p30, %r26, -1;
	mov.b32 	%f26, %r55;
	add.f32 	%f15, %f14, %f26;
	@%p30 bra 	$L__BB207_25;
	// begin inline asm
	mov.u32 %r47, %laneid;
	// end inline asm
	fns.b32 	%r48, %r26, %r47, 2;
	setp.gt.u32 	%p31, %r48, 31;
	selp.b32 	%r49, %r47, %r48, %p31;
	mov.b32 	%r50, %f15;
	shfl.sync.idx.b32	%r56|%p13, %r50, %r49, 31, %r26;
	bra.uni 	$L__BB207_26;
$L__BB207_25:
	mov.b32 	%r51, %f15;
	shfl.sync.down.b32	%r56|%p14, %r51, 1, 31, -1;
$L__BB207_26:
	mov.b32 	%f27, %r56;
	add.f32 	%f16, %f15, %f27;
	setp.ne.s32 	%p32, %r1, 0;
	@%p32 bra 	$L__BB207_28;
	cvta.to.global.u64 	%rd6, %rd2;
	mul.wide.u32 	%rd7, %r2, 4;
	add.s64 	%rd8, %rd6, %rd7;
	st.global.f32 	[%rd8], %f16;
$L__BB207_28:
	ret;

}
	// .globl	_Z7reduce5IfLj512EEvPT_S1_j
.visible .entry _Z7reduce5IfLj512EEvPT_S1_j(
	.param .u64 .ptr .align 1 _Z7reduce5IfLj512EEvPT_S1_j_param_0,
	.param .u64 .ptr .align 1 _Z7reduce5IfLj512EEvPT_S1_j_param_1,
	.param .u32 _Z7reduce5IfLj512EEvPT_S1_j_param_2
)
{
	.reg .pred 	%p<33>;
	.reg .b32 	%r<57>;
	.reg .b32 	%f<33>;
	.reg .b64 	%rd<11>;

	ld.param.u64 	%rd3, [_Z7reduce5IfLj512EEvPT_S1_j_param_0];
	ld.param.u64 	%rd2, [_Z7reduce5IfLj512EEvPT_S1_j_param_1];
	ld.param.u32 	%r22, [_Z7reduce5IfLj512EEvPT_S1_j_param_2];
	cvta.to.global.u64 	%rd1, %rd3;
	mov.u32 	%r1, %tid.x;
	mov.u32 	%r2, %ctaid.x;
	shl.b32 	%r23, %r2, 10;
	or.b32  	%r3, %r23, %r1;
	setp.ge.u32 	%p16, %r3, %r22;
	mov.f32 	%f29, 0f00000000;
	@%p16 bra 	$L__BB208_2;
	mul.wide.u32 	%rd4, %r3, 4;
	add.s64 	%rd5, %rd1, %rd4;
	ld.global.f32 	%f29, [%rd5];
$L__BB208_2:
	add.s32 	%r4, %r3, 512;
	setp.ge.u32 	%p17, %r4, %r22;
	@%p17 bra 	$L__BB208_4;
	mul.wide.u32 	%rd6, %r4, 4;
	add.s64 	%rd7, %rd1, %rd6;
	ld.global.f32 	%f18, [%rd7];
	add.f32 	%f29, %f29, %f18;
$L__BB208_4:
	shl.b32 	%r24, %r1, 2;
	mov.u32 	%r25, __smem;
	add.s32 	%r5, %r25, %r24;
	st.shared.f32 	[%r5], %f29;
	barrier.sync 	0;
	setp.gt.u32 	%p18, %r1, 255;
	@%p18 bra 	$L__BB208_6;
	ld.shared.f32 	%f19, [%r5+1024];
	add.f32 	%f29, %f29, %f19;
	st.shared.f32 	[%r5], %f29;
$L__BB208_6:
	barrier.sync 	0;
	setp.gt.u32 	%p19, %r1, 127;
	@%p19 bra 	$L__BB208_8;
	ld.shared.f32 	%f20, [%r5+512];
	add.f32 	%f29, %f29, %f20;
	st.shared.f32 	[%r5], %f29;
$L__BB208_8:
	barrier.sync 	0;
	setp.gt.u32 	%p20, %r1, 63;
	@%p20 bra 	$L__BB208_10;
	ld.shared.f32 	%f21, [%r5+256];
	add.f32 	%f29, %f29, %f21;
	st.shared.f32 	[%r5], %f29;
$L__BB208_10:
	barrier.sync 	0;
	setp.gt.u32 	%p21, %r1, 31;
	@%p21 bra 	$L__BB208_28;
	// begin inline asm
	activemask.b32 %r26;
	// end inline asm
	ld.shared.f32 	%f22, [%r5+128];
	add.f32 	%f11, %f29, %f22;
	setp.ne.s32 	%p22, %r26, -1;
	@%p22 bra 	$L__BB208_13;
	mov.b32 	%r31, %f11;
	shfl.sync.down.b32	%r52|%p1, %r31, 16, 31, -1;
	bra.uni 	$L__BB208_14;
$L__BB208_13:
	// begin inline asm
	mov.u32 %r27, %laneid;
	// end inline asm
	fns.b32 	%r28, %r26, %r27, 17;
	setp.gt.u32 	%p23, %r28, 31;
	selp.b32 	%r29, %r27, %r28, %p23;
	mov.b32 	%r30, %f11;
	shfl.sync.idx.b32	%r52|%p2, %r30, %r29, 31, %r26;
$L__BB208_14:
	setp.eq.s32 	%p24, %r26, -1;
	mov.b32 	%f23, %r52;
	add.f32 	%f12, %f11, %f23;
	@%p24 bra 	$L__BB208_16;
	// begin inline asm
	mov.u32 %r32, %laneid;
	// end inline asm
	fns.b32 	%r33, %r26, %r32, 9;
	setp.gt.u32 	%p25, %r33, 31;
	selp.b32 	%r34, %r32, %r33, %p25;
	mov.b32 	%r35, %f12;
	shfl.sync.idx.b32	%r53|%p4, %r35, %r34, 31, %r26;
	bra.uni 	$L__BB208_17;
$L__BB208_16:
	mov.b32 	%r36, %f12;
	shfl.sync.down.b32	%r53|%p5, %r36, 8, 31, -1;
$L__BB208_17:
	setp.eq.s32 	%p26, %r26, -1;
	mov.b32 	%f24, %r53;
	add.f32 	%f13, %f12, %f24;
	@%p26 bra 	$L__BB208_19;
	// begin inline asm
	mov.u32 %r37, %laneid;
	// end inline asm
	fns.b32 	%r38, %r26, %r37, 5;
	setp.gt.u32 	%p27, %r38, 31;
	selp.b32 	%r39, %r37, %r38, %p27;
	mov.b32 	%r40, %f13;
	shfl.sync.idx.b32	%r54|%p7, %r40, %r39, 31, %r26;
	bra.uni 	$L__BB208_20;
$L__BB208_19:
	mov.b32 	%r41, %f13;
	shfl.sync.down.b32	%r54|%p8, %r41, 4, 31, -1;
$L__BB208_20:
	setp.eq.s32 	%p28, %r26, -1;
	mov.b32 	%f25, %r54;
	add.f32 	%f14, %f13, %f25;
	@%p28 bra 	$L__BB208_22;
	// begin inline asm
	mov.u32 %r42, %laneid;
	// end inline asm
	fns.b32 	%r43, %r26, %r42, 3;
	setp.gt.u32 	%p29, %r43, 31;
	selp.b32 	%r44, %r42, %r43, %p29;
	mov.b32 	%r45, %f14;
	shfl.sync.idx.b32	%r55|%p10, %r45, %r44, 31, %r26;
	bra.uni 	$L__BB208_23;
$L__BB208_22:
	mov.b32 	%r46, %f14;
	shfl.sync.down.b32	%r55|%p11, %r46, 2, 31, -1;
$L__BB208_23:
	setp.eq.s32 	%p30, %r26, -1;
	mov.b32 	%f26, %r55;
	add.f32 	%f15, %f14, %f26;
	@%p30 bra 	$L__BB208_25;
	// begin inline asm
	mov.u32 %r47, %laneid;
	// end inline asm
	fns.b32 	%r48, %r26, %r47, 2;
	setp.gt.u32 	%p31, %r48, 31;
	selp.b32 	%r49, %r47, %r48, %p31;
	mov.b32 	%r50, %f15;
	shfl.sync.idx.b32	%r56|%p13, %r50, %r49, 31, %r26;
	bra.uni 	$L__BB208_26;
$L__BB208_25:
	mov.b32 	%r51, %f15;
	shfl.sync.down.b32	%r56|%p14, %r51, 1, 31, -1;
$L__BB208_26:
	mov.b32 	%f27, %r56;
	add.f32 	%f16, %f15, %f27;
	setp.ne.s32 	%p32, %r1, 0;
	@%p32 bra 	$L__BB208_28;
	cvta.to.global.u64 	%rd8, %rd2;
	mul.wide.u32 	%rd9, %r2, 4;
	add.s64 	%rd10, %rd8, %rd9;
	st.global.f32 	[%rd10], %f16;
$L__BB208_28:
	ret;

}
	// .globl	_Z7reduce5IfLj256EEvPT_S1_j
.visible .entry _Z7reduce5IfLj256EEvPT_S1_j(
	.param .u64 .ptr .align 1 _Z7reduce5IfLj256EEvPT_S1_j_param_0,
	.param .u64 .ptr .align 1 _Z7reduce5IfLj256EEvPT_S1_j_param_1,
	.param .u32 _Z7reduce5IfLj256EEvPT_S1_j_param_2
)
{
	.reg .pred 	%p<32>;
	.reg .b32 	%r<57>;
	.reg .b32 	%f<29>;
	.reg .b64 	%rd<11>;

	ld.param.u64 	%rd3, [_Z7reduce5IfLj256EEvPT_S1_j_param_0];
	ld.param.u64 	%rd2, [_Z7reduce5IfLj256EEvPT_S1_j_param_1];
	ld.param.u32 	%r22, [_Z7reduce5IfLj256EEvPT_S1_j_param_2];
	cvta.to.global.u64 	%rd1, %rd3;
	mov.u32 	%r1, %tid.x;
	mov.u32 	%r2, %ctaid.x;
	shl.b32 	%r23, %r2, 9;
	add.s32 	%r3, %r23, %r1;
	setp.ge.u32 	%p16, %r3, %r22;
	mov.f32 	%f26, 0f00000000;
	@%p16 bra 	$L__BB209_2;
	mul.wide.u32 	%rd4, %r3, 4;
	add.s64 	%rd5, %rd1, %rd4;
	ld.global.f32 	%f26, [%rd5];
$L__BB209_2:
	add.s32 	%r4, %r3, 256;
	setp.ge.u32 	%p17, %r4, %r22;
	@%p17 bra 	$L__BB209_4;
	mul.wide.u32 	%rd6, %r4, 4;
	add.s64 	%rd7, %rd1, %rd6;
	ld.global.f32 	%f16, [%rd7];
	add.f32 	%f26, %f26, %f16;
$L__BB209_4:
	shl.b32 	%r24, %r1, 2;
	mov.u32 	%r25, __smem;
	add.s32 	%r5, %r25, %r24;
	st.shared.f32 	[%r5], %f26;
	barrier.sync 	0;
	barrier.sync 	0;
	setp.gt.u32 	%p18, %r1, 127;
	@%p18 bra 	$L__BB209_6;
	ld.shared.f32 	%f17, [%r5+512];
	add.f32 	%f26, %f26, %f17;
	st.shared.f32 	[%r5], %f26;
$L__BB209_6:
	barrier.sync 	0;
	setp.gt.u32 	%p19, %r1, 63;
	@%p19 bra 	$L__BB209_8;
	ld.shared.f32 	%f18, [%r5+256];
	add.f32 	%f26, %f26, %f18;
	st.shared.f32 	[%r5], %f26;
$L__BB209_8:
	barrier.sync 	0;
	setp.gt.u32 	%p20, %r1, 31;
	@%p20 bra 	$L__BB209_26;
	// begin inline asm
	activemask.b32 %r26;
	// end inline asm
	ld.shared.f32 	%f19, [%r5+128];
	add.f32 	%f9, %f26, %f19;
	setp.ne.s32 	%p21, %r26, -1;
	@%p21 bra 	$L__BB209_11;
	mov.b32 	%r31, %f9;
	shfl.sync.down.b32	%r52|%p1, %r31, 16, 31, -1;
	bra.uni 	$L__BB209_12;
$L__BB209_11:
	// begin inline asm
	mov.u32 %r27, %laneid;
	// end inline asm
	fns.b32 	%r28, %r26, %r27, 17;
	setp.gt.u32 	%p22, %r28, 31;
	selp.b32 	%r29, %r27, %r28, %p22;
	mov.b32 	%r30, %f9;
	shfl.sync.idx.b32	%r52|%p2, %r30, %r29, 31, %r26;
$L__BB209_12:
	setp.eq.s32 	%p23, %r26, -1;
	mov.b32 	%f20, %r52;
	add.f32 	%f10, %f9, %f20;
	@%p23 bra 	$L__BB209_14;
	// begin inline asm
	mov.u32 %r32, %laneid;
	// end inline asm
	fns.b32 	%r33, %r26, %r32, 9;
	setp.gt.u32 	%p24, %r33, 31;
	selp.b32 	%r34, %r32, %r33, %p24;
	mov.b32 	%r35, %f10;
	shfl.sync.idx.b32	%r53|%p4, %r35, %r34, 31, %r26;
	bra.uni 	$L__BB209_15;
$L__BB209_14:
	mov.b32 	%r36, %f10;
	shfl.sync.down.b32	%r53|%p5, %r36, 8, 31, -1;
$L__BB209_15:
	setp.eq.s32 	%p25, %r26, -1;
	mov.b32 	%f21, %r53;
	add.f32 	%f11, %f10, %f21;
	@%p25 bra 	$L__BB209_17;
	// begin inline asm
	mov.u32 %r37, %laneid;
	// end inline asm
	fns.b32 	%r38, %r26, %r37, 5;
	setp.gt.u32 	%p26, %r38, 31;
	selp.b32 	%r39, %r37, %r38, %p26;
	mov.b32 	%r40, %f11;
	shfl.sync.idx.b32	%r54|%p7, %r40, %r39, 31, %r26;
	bra.uni 	$L__BB209_18;
$L__BB209_17:
	mov.b32 	%r41, %f11;
	shfl.sync.down.b32	%r54|%p8, %r41, 4, 31, -1;
$L__BB209_18:
	setp.eq.s32 	%p27, %r26, -1;
	mov.b32 	%f22, %r54;
	add.f32 	%f12, %f11, %f22;
	@%p27 bra 	$L__BB209_20;
	// begin inline asm
	mov.u32 %r42, %laneid;
	// end inline asm
	fns.b32 	%r43, %r26, %r42, 3;
	setp.gt.u32 	%p28, %r43, 31;
	selp.b32 	%r44, %r42, %r43, %p28;
	mov.b32 	%r45, %f12;
	shfl.sync.idx.b32	%r55|%p10, %r45, %r44, 31, %r26;
	bra.uni 	$L__BB209_21;
$L__BB209_20:
	mov.b32 	%r46, %f12;
	shfl.sync.down.b32	%r55|%p11, %r46, 2, 31, -1;
$L__BB209_21:
	setp.eq.s32 	%p29, %r26, -1;
	mov.b32 	%f23, %r55;
	add.f32 	%f13, %f12, %f23;
	@%p29 bra 	$L__BB209_23;
	// begin inline asm
	mov.u32 %r47, %laneid;
	// end inline asm
	fns.b32 	%r48, %r26, %r47, 2;
	setp.gt.u32 	%p30, %r48, 31;
	selp.b32 	%r49, %r47, %r48, %p30;
	mov.b32 	%r50, %f13;
	shfl.sync.idx.b32	%r56|%p13, %r50, %r49, 31, %r26;
	bra.uni 	$L__BB209_24;
$L__BB209_23:
	mov.b32 	%r51, %f13;
	shfl.sync.down.b32	%r56|%p14, %r51, 1, 31, -1;
$L__BB209_24:
	mov.b32 	%f24, %r56;
	add.f32 	%f14, %f13, %f24;
	setp.ne.s32 	%p31, %r1, 0;
	@%p31 bra 	$L__BB209_26;
	cvta.to.global.u64 	%rd8, %rd2;
	mul.wide.u32 	%rd9, %r2, 4;
	add.s64 	%rd10, %rd8, %rd9;
	st.global.f32 	[%rd10], %f14;
$L__BB209_26:
	ret;

}
	// .globl	_Z7reduce5IfLj128EEvPT_S1_j
.visible .entry _Z7reduce5IfLj128EEvPT_S1_j(
	.param .u64 .ptr .align 1 _Z7reduce5IfLj128EEvPT_S1_j_param_0,
	.param .u64 .ptr .align 1 _Z7reduce5IfLj128EEvPT_S1_j_param_1,
	.param .u32 _Z7reduce5IfLj128EEvPT_S1_j_param_2
)
{
	.reg .pred 	%p<31>;
	.reg .b32 	%r<57>;
	.reg .b32 	%f<25>;
	.reg .b64 	%rd<11>;

	ld.param.u64 	%rd3, [_Z7reduce5IfLj128EEvPT_S1_j_param_0];
	ld.param.u64 	%rd2, [_Z7reduce5IfLj128EEvPT_S1_j_param_1];
	ld.param.u32 	%r22, [_Z7reduce5IfLj128EEvPT_S1_j_param_2];
	cvta.to.global.u64 	%rd1, %rd3;
	mov.u32 	%r1, %tid.x;
	mov.u32 	%r2, %ctaid.x;
	shl.b32 	%r23, %r2, 8;
	add.s32 	%r3, %r23, %r1;
	setp.ge.u32 	%p16, %r3, %r22;
	mov.f32 	%f23, 0f00000000;
	@%p16 bra 	$L__BB210_2;
	mul.wide.u32 	%rd4, %r3, 4;
	add.s64 	%rd5, %rd1, %rd4;
	ld.global.f32 	%f23, [%rd5];
$L__BB210_2:
	add.s32 	%r4, %r3, 128;
	setp.ge.u32 	%p17, %r4, %r22;
	@%p17 bra 	$L__BB210_4;
	mul.wide.u32 	%rd6, %r4, 4;
	add.s64 	%rd7, %rd1, %rd6;
	ld.global.f32 	%f14, [%rd7];
	add.f32 	%f23, %f23, %f14;
$L__BB210_4:
	shl.b32 	%r24, %r1, 2;
	mov.u32 	%r25, __smem;
	add.s32 	%r5, %r25, %r24;
	st.shared.f32 	[%r5], %f23;
	barrier.sync 	0;
	barrier.sync 	0;
	barrier.sync 	0;
	setp.gt.u32 	%p18, %r1, 63;
	@%p18 bra 	$L__BB210_6;
	ld.shared.f32 	%f15, [%r5+256];
	add.f32 	%f23, %f23, %f15;
	st.shared.f32 	[%r5], %f23;
$L__BB210_6:
	barrier.sync 	0;
	setp.gt.u32 	%p19, %r1, 31;
	@%p19 bra 	$L__BB210_24;
	// begin inline asm
	activemask.b32 %r26;
	// end inline asm
	ld.shared.f32 	%f16, [%r5+128];
	add.f32 	%f7, %f23, %f16;
	setp.ne.s32 	%p20, %r26, -1;
	@%p20 bra 	$L__BB210_9;
	mov.b32 	%r31, %f7;
	shfl.sync.down.b32	%r52|%p1, %r31, 16, 31, -1;
	bra.uni 	$L__BB210_10;
$L__BB210_9:
	// begin inline asm
	mov.u32 %r27, %laneid;
	// end inline asm
	fns.b32 	%r28, %r26, %r27, 17;
	setp.gt.u32 	%p21, %r28, 31;
	selp.b32 	%r29, %r27, %r28, %p21;
	mov.b32 	%r30, %f7;
	shfl.sync.idx.b32	%r52|%p2, %r30, %r29, 31, %r26;
$L__BB210_10:
	setp.eq.s32 	%p22, %r26, -1;
	mov.b32 	%f17, %r52;
	add.f32 	%f8, %f7, %f17;
	@%p22 bra 	$L__BB210_12;
	// begin inline asm
	mov.u32 %r32, %laneid;
	// end inline asm
	fns.b32 	%r33, %r26, %r32, 9;
	setp.gt.u32 	%p23, %r33, 31;
	selp.b32 	%r34, %r32, %r33, %p23;
	mov.b32 	%r35, %f8;
	shfl.sync.idx.b32	%r53|%p4, %r35, %r34, 31, %r26;
	bra.uni 	$L__BB210_13;
$L__BB210_12:
	mov.b32 	%r36, %f8;
	shfl.sync.down.b32	%r53|%p5, %r36, 8, 31, -1;
$L__BB210_13:
	setp.eq.s32 	%p24, %r26, -1;
	mov.b32 	%f18, %r53;
	add.f32 	%f9, %f8, %f18;
	@%p24 bra 	$L__BB210_15;
	// begin inline asm
	mov.u32 %r37, %laneid;
	// end inline asm
	fns.b32 	%r38, %r26, %r37, 5;
	setp.gt.u32 	%p25, %r38, 31;
	selp.b32 	%r39, %r37, %r38, %p25;
	mov.b32 	%r40, %f9;
	shfl.sync.idx.b32	%r54|%p7, %r40, %r39, 31, %r26;
	bra.uni 	$L__BB210_16;
$L__BB210_15:
	mov.b32 	%r41, %f9;
	shfl.sync.down.b32	%r54|%p8, %r41, 4, 31, -1;
$L__BB210_16:
	setp.eq.s32 	%p26, %r26, -1;
	mov.b32 	%f19, %r54;
	add.f32 	%f10, %f9, %f19;
	@%p26 bra 	$L__BB210_18;
	// begin inline asm
	mov.u32 %r42, %laneid;
	// end inline asm
	fns.b32 	%r43, %r26, %r42, 3;
	setp.gt.u32 	%p27, %r43, 31;
	selp.b32 	%r44, %r42, %r43, %p27;
	mov.b32 	%r45, %f10;
	shfl.sync.idx.b32	%r55|%p10, %r45, %r44, 31, %r26;
	bra.uni 	$L__BB210_19;
$L__BB210_18:
	mov.b32 	%r46, %f10;
	shfl.sync.down.b32	%r55|%p11, %r46, 2, 31, -1;
$L__BB210_19:
	setp.eq.s32 	%p28, %r26, -1;
	mov.b32 	%f20, %r55;
	add.f32 	%f11, %f10, %f20;
	@%p28 bra 	$L__BB210_21;
	// begin inline asm
	mov.u32 %r47, %laneid;
	// end inline asm
	fns.b32 	%r48, %r26, %r47, 2;
	setp.gt.u32 	%p29, %r48, 31;
	selp.b32 	%r49, %r47, %r48, %p29;
	mov.b32 	%r50, %f11;
	shfl.sync.idx.b32	%r56|%p13, %r50, %r49, 31, %r26;
	bra.uni 	$L__BB210_22;
$L__BB210_21:
	mov.b32 	%r51, %f11;
	shfl.sync.down.b32	%r56|%p14, %r51, 1, 31, -1;
$L__BB210_22:
	mov.b32 	%f21, %r56;
	add.f32 	%f12, %f11, %f21;
	setp.ne.s32 	%p30, %r1, 0;
	@%p30 bra 	$L__BB210_24;
	cvta.to.global.u64 	%rd8, %rd2;
	mul.wide.u32 	%rd9, %r2, 4;
	add.s64 	%rd10, %rd8, %rd9;
	st.global.f32 	[%rd10], %f12;
$L__BB210_24:
	ret;

}
	// .globl	_Z7reduce5IfLj64EEvPT_S1_j
.visible .entry _Z7reduce5IfLj64EEvPT_S1_j(
	.param .u64 .ptr .align 1 _Z7reduce5IfLj64EEvPT_S1_j_param_0,
	.param .u64 .ptr .align 1 _Z7reduce5IfLj64EEvPT_S1_j_param_1,
	.param .u32 _Z7reduce5IfLj64EEvPT_S1_j_param_2
)
{
	.reg .pred 	%p<30>;
	.reg .b32 	%r<57>;
	.reg .b32 	%f<21>;
	.reg .b64 	%rd<11>;

	ld.param.u64 	%rd3, [_Z7reduce5IfLj64EEvPT_S1_j_param_0];
	ld.param.u64 	%rd2, [_Z7reduce5IfLj64EEvPT_S1_j_param_1];
	ld.param.u32 	%r22, [_Z7reduce5IfLj64EEvPT_S1_j_param_2];
	cvta.to.global.u64 	%rd1, %rd3;
	mov.u32 	%r1, %tid.x;
	mov.u32 	%r2, %ctaid.x;
	shl.b32 	%r23, %r2, 7;
	add.s32 	%r3, %r23, %r1;
	setp.ge.u32 	%p16, %r3, %r22;
	mov.f32 	%f20, 0f00000000;
	@%p16 bra 	$L__BB211_2;
	mul.wide.u32 	%rd4, %r3, 4;
	add.s64 	%rd5, %rd1, %rd4;
	ld.global.f32 	%f20, [%rd5];
$L__BB211_2:
	add.s32 	%r4, %r3, 64;
	setp.ge.u32 	%p17, %r4, %r22;
	@%p17 bra 	$L__BB211_4;
	mul.wide.u32 	%rd6, %r4, 4;
	add.s64 	%rd7, %rd1, %rd6;
	ld.global.f32 	%f12, [%rd7];
	add.f32 	%f20, %f20, %f12;
$L__BB211_4:
	shl.b32 	%r24, %r1, 2;
	mov.u32 	%r25, __smem;
	add.s32 	%r5, %r25, %r24;
	st.shared.f32 	[%r5], %f20;
	barrier.sync 	0;
	barrier.sync 	0;
	barrier.sync 	0;
	barrier.sync 	0;
	setp.gt.u32 	%p18, %r1, 31;
	@%p18 bra 	$L__BB211_22;
	// begin inline asm
	activemask.b32 %r26;
	// end inline asm
	ld.shared.f32 	%f13, [%r5+128];
	add.f32 	%f5, %f20, %f13;
	setp.ne.s32 	%p19, %r26, -1;
	@%p19 bra 	$L__BB211_7;
	mov.b32 	%r31, %f5;
	shfl.sync.down.b32	%r52|%p1, %r31, 16, 31, -1;
	bra.uni 	$L__BB211_8;
$L__BB211_7:
	// begin inline asm
	mov.u32 %r27, %laneid;
	// end inline asm
	fns.b32 	%r28, %r26, %r27, 17;
	setp.gt.u32 	%p20, %r28, 31;
	selp.b32 	%r29, %r27, %r28, %p20;
	mov.b32 	%r30, %f5;
	shfl.sync.idx.b32	%r52|%p2, %r30, %r29, 31, %r26;
$L__BB211_8:
	setp.eq.s32 	%p21, %r26, -1;
	mov.b32 	%f14, %r52;
	add.f32 	%f6, %f5, %f14;
	@%p21 bra 	$L__BB211_10;
	// begin inline asm
	mov.u32 %r32, %laneid;
	// end inline asm
	fns.b32 	%r33, %r26, %r32, 9;
	setp.gt.u32 	%p22, %r33, 31;
	selp.b32 	%r34, %r32, %r33, %p22;
	mov.b32 	%r35, %f6;
	shfl.sync.idx.b32	%r53|%p4, %r35, %r34, 31, %r26;
	bra.uni 	$L__BB211_11;
$L__BB211_10:
	mov.b32 	%r36, %f6;
	shfl.sync.down.b32	%r53|%p5, %r36, 8, 31, -1;
$L__BB211_11:
	setp.eq.s32 	%p23, %r26, -1;
	mov.b32 	%f15, %r53;
	add.f32 	%f7, %f6, %f15;
	@%p23 bra 	$L__BB211_13;
	// begin inline asm
	mov.u32 %r37, %laneid;
	// end inline asm
	fns.b32 	%r38, %r26, %r37, 5;
	setp.gt.u32 	%p24, %r38, 31;
	selp.b32 	%r39, %r37, %r38, %p24;
	mov.b32 	%r40, %f7;
	shfl.sync.idx.b32	%r54|%p7, %r40, %r39, 31, %r26;
	bra.uni 	$L__BB211_14;
$L__BB211_13:
	mov.b32 	%r41, %f7;
	shfl.sync.down.b32	%r54|%p8, %r41, 4, 31, -1;
$L__BB211_14:
	setp.eq.s32 	%p25, %r26, -1;
	mov.b32 	%f16, %r54;
	add.f32 	%f8, %f7, %f16;
	@%p25 bra 	$L__BB211_16;
	// begin inline asm
	mov.u32 %r42, %laneid;
	// end inline asm
	fns.b32 	%r43, %r26, %r42, 3;
	setp.gt.u32 	%p26, %r43, 31;
	selp.b32 	%r44, %r42, %r43, %p26;
	mov.b32 	%r45, %f8;
	shfl.sync.idx.b32	%r55|%p10, %r45, %r44, 31, %r26;
	bra.uni 	$L__BB211_17;
$L__BB211_16:
	mov.b32 	%r46, %f8;
	shfl.sync.down.b32	%r55|%p11, %r46, 2, 31, -1;
$L__BB211_17:
	setp.eq.s32 	%p27, %r26, -1;
	mov.b32 	%f17, %r55;
	add.f32 	%f9, %f8, %f17;
	@%p27 bra 	$L__BB211_19;
	// begin inline asm
	mov.u32 %r47, %laneid;
	// end inline asm
	fns.b32 	%r48, %r26, %r47, 2;
	setp.gt.u32 	%p28, %r48, 31;
	selp.b32 	%r49, %r47, %r48, %p28;
	mov.b32 	%r50, %f9;
	shfl.sync.idx.b32	%r56|%p13, %r50, %r49, 31, %r26;
	bra.uni 	$L__BB211_20;
$L__BB211_19:
	mov.b32 	%r51, %f9;
	shfl.sync.down.b32	%r56|%p14, %r51, 1, 31, -1;
$L__BB211_20:
	mov.b32 	%f18, %r56;
	add.f32 	%f10, %f9, %f18;
	setp.ne.s32 	%p29, %r1, 0;
	@%p29 bra 	$L__BB211_22;
	cvta.to.global.u64 	%rd8, %rd2;
	mul.wide.u32 	%rd9, %r2, 4;
	add.s64 	%rd10, %rd8, %rd9;
	st.global.f32 	[%rd10], %f10;
$L__BB211_22:
	ret;

}
	// .globl	_Z7reduce5IfLj32EEvPT_S1_j
.visible .entry _Z7reduce5IfLj32EEvPT_S1_j(
	.param .u64 .ptr .align 1 _Z7reduce5IfLj32EEvPT_S1_j_param_0,
	.param .u64 .ptr .align 1 _Z7reduce5IfLj32EEvPT_S1_j_param_1,
	.param .u32 _Z7reduce5IfLj32EEvPT_S1_j_param_2
)
{
	.reg .pred 	%p<30>;
	.reg .b32 	%r<57>;
	.reg .b32 	%f<19>;
	.reg .b64 	%rd<11>;

	ld.param.u64 	%rd3, [_Z7reduce5IfLj32EEvPT_S1_j_param_0];
	ld.param.u64 	%rd2, [_Z7reduce5IfLj32EEvPT_S1_j_param_1];
	ld.param.u32 	%r21, [_Z7reduce5IfLj32EEvPT_S1_j_param_2];
	cvta.to.global.u64 	%rd1, %rd3;
	mov.u32 	%r1, %tid.x;
	mov.u32 	%r2, %ctaid.x;
	shl.b32 	%r22, %r2, 6;
	add.s32 	%r3, %r22, %r1;
	setp.ge.u32 	%p16, %r3, %r21;
	mov.f32 	%f18, 0f00000000;
	@%p16 bra 	$L__BB212_2;
	mul.wide.u32 	%rd4, %r3, 4;
	add.s64 	%rd5, %rd1, %rd4;
	ld.global.f32 	%f18, [%rd5];
$L__BB212_2:
	add.s32 	%r4, %r3, 32;
	setp.ge.u32 	%p17, %r4, %r21;
	@%p17 bra 	$L__BB212_4;
	mul.wide.u32 	%rd6, %r4, 4;
	add.s64 	%rd7, %rd1, %rd6;
	ld.global.f32 	%f11, [%rd7];
	add.f32 	%f18, %f18, %f11;
$L__BB212_4:
	shl.b32 	%r23, %r1, 2;
	mov.u32 	%r24, __smem;
	add.s32 	%r25, %r24, %r23;
	st.shared.f32 	[%r25], %f18;
	barrier.sync 	0;
	barrier.sync 	0;
	barrier.sync 	0;
	barrier.sync 	0;
	setp.gt.u32 	%p18, %r1, 31;
	@%p18 bra 	$L__BB212_22;
	// begin inline asm
	activemask.b32 %r26;
	// end inline asm
	setp.ne.s32 	%p19, %r26, -1;
	@%p19 bra 	$L__BB212_7;
	mov.b32 	%r31, %f18;
	shfl.sync.down.b32	%r52|%p1, %r31, 16, 31, -1;
	bra.uni 	$L__BB212_8;
$L__BB212_7:
	// begin inline asm
	mov.u32 %r27, %laneid;
	// end inline asm
	fns.b32 	%r28, %r26, %r27, 17;
	setp.gt.u32 	%p20, %r28, 31;
	selp.b32 	%r29, %r27, %r28, %p20;
	mov.b32 	%r30, %f18;
	shfl.sync.idx.b32	%r52|%p2, %r30, %r29, 31, %r26;
$L__BB212_8:
	setp.eq.s32 	%p21, %r26, -1;
	mov.b32 	%f12, %r52;
	add.f32 	%f5, %f18, %f12;
	@%p21 bra 	$L__BB212_10;
	// begin inline asm
	mov.u32 %r32, %laneid;
	// end inline asm
	fns.b32 	%r33, %r26, %r32, 9;
	setp.gt.u32 	%p22, %r33, 31;
	selp.b32 	%r34, %r32, %r33, %p22;
	mov.b32 	%r35, %f5;
	shfl.sync.idx.b32	%r53|%p4, %r35, %r34, 31, %r26;
	bra.uni 	$L__BB212_11;
$L__BB212_10:
	mov.b32 	%r36, %f5;
	shfl.sync.down.b32	%r53|%p5, %r36, 8, 31, -1;
$L__BB212_11:
	setp.eq.s32 	%p23, %r26, -1;
	mov.b32 	%f13, %r53;
	add.f32 	%f6, %f5, %f13;
	@%p23 bra 	$L__BB212_13;
	// begin inline asm
	mov.u32 %r37, %laneid;
	// end inline asm
	fns.b32 	%r38, %r26, %r37, 5;
	setp.gt.u32 	%p24, %r38, 31;
	selp.b32 	%r39, %r37, %r38, %p24;
	mov.b32 	%r40, %f6;
	shfl.sync.idx.b32	%r54|%p7, %r40, %r39, 31, %r26;
	bra.uni 	$L__BB212_14;
$L__BB212_13:
	mov.b32 	%r41, %f6;
	shfl.sync.down.b32	%r54|%p8, %r41, 4, 31, -1;
$L__BB212_14:
	setp.eq.s32 	%p25, %r26, -1;
	mov.b32 	%f14, %r54;
	add.f32 	%f7, %f6, %f14;
	@%p25 bra 	$L__BB212_16;
	// begin inline asm
	mov.u32 %r42, %laneid;
	// end inline asm
	fns.b32 	%r43, %r26, %r42, 3;
	setp.gt.u32 	%p26, %r43, 31;
	selp.b32 	%r44, %r42, %r43, %p26;
	mov.b32 	%r45, %f7;
	shfl.sync.idx.b32	%r55|%p10, %r45, %r44, 31, %r26;
	bra.uni 	$L__BB212_17;
$L__BB212_16:
	mov.b32 	%r46, %f7;
	shfl.sync.down.b32	%r55|%p11, %r46, 2, 31, -1;
$L__BB212_17:
	setp.eq.s32 	%p27, %r26, -1;
	mov.b32 	%f15, %r55;
	add.f32 	%f8, %f7, %f15;
	@%p27 bra 	$L__BB212_19;
	// begin inline asm
	mov.u32 %r47, %laneid;
	// end inline asm
	fns.b32 	%r48, %r26, %r47, 2;
	setp.gt.u32 	%p28, %r48, 31;
	selp.b32 	%r49, %r47, %r48, %p28;
	mov.b32 	%r50, %f8;
	shfl.sync.idx.b32	%r56|%p13, %r50, %r49, 31, %r26;
	bra.uni 	$L__BB212_20;
$L__BB212_19:
	mov.b32 	%r51, %f8;
	shfl.sync.down.b32	%r56|%p14, %r51, 1, 31, -1;
$L__BB212_20:
	mov.b32 	%f16, %r56;
	add.f32 	%f9, %f8, %f16;
	setp.ne.s32 	%p29, %r1, 0;
	@%p29 bra 	$L__BB212_22;
	cvta.to.global.u64 	%rd8, %rd2;
	mul.wide.u32 	%rd9, %r2, 4;
	add.s64 	%rd10, %rd8, %rd9;
	st.global.f32 	[%rd10], %f9;
$L__BB212_22:
	ret;

}
	// .globl	_Z7reduce5IfLj16EEvPT_S1_j
.visible .entry _Z7reduce5IfLj16EEvPT_S1_j(
	.param .u64 .ptr .align 1 _Z7reduce5IfLj16EEvPT_S1_j_param_0,
	.param .u64 .ptr .align 1 _Z7reduce5IfLj16EEvPT_S1_j_param_1,
	.param .u32 _Z7reduce5IfLj16EEvPT_S1_j_param_2
)
{
	.reg .pred 	%p<30>;
	.reg .b32 	%r<57>;
	.reg .b32 	%f<19>;
	.reg .b64 	%rd<11>;

	ld.param.u64 	%rd3, [_Z7reduce5IfLj16EEvPT_S1_j_param_0];
	ld.param.u64 	%rd2, [_Z7reduce5IfLj16EEvPT_S1_j_param_1];
	ld.param.u32 	%r21, [_Z7reduce5IfLj16EEvPT_S1_j_param_2];
	cvta.to.global.u64 	%rd1, %rd3;
	mov.u32 	%r1, %tid.x;
	mov.u32 	%r2, %ctaid.x;
	shl.b32 	%r22, %r2, 5;
	add.s32 	%r3, %r22, %r1;
	setp.ge.u32 	%p16, %r3, %r21;
	mov.f32 	%f18, 0f00000000;
	@%p16 bra 	$L__BB213_2;
	mul.wide.u32 	%rd4, %r3, 4;
	add.s64 	%rd5, %rd1, %rd4;
	ld.global.f32 	%f18, [%rd5];
$L__BB213_2:
	add.s32 	%r4, %r3, 16;
	setp.ge.u32 	%p17, %r4, %r21;
	@%p17 bra 	$L__BB213_4;
	mul.wide.u32 	%rd6, %r4, 4;
	add.s64 	%rd7, %rd1, %rd6;
	ld.global.f32 	%f11, [%rd7];
	add.f32 	%f18, %f18, %f11;
$L__BB213_4:
	shl.b32 	%r23, %r1, 2;
	mov.u32 	%r24, __smem;
	add.s32 	%r25, %r24, %r23;
	st.shared.f32 	[%r25], %f18;
	barrier.sync 	0;
	barrier.sync 	0;
	barrier.sync 	0;
	barrier.sync 	0;
	setp.gt.u32 	%p18, %r1, 31;
	@%p18 bra 	$L__BB213_22;
	// begin inline asm
	activemask.b32 %r26;
	// end inline asm
	setp.ne.s32 	%p19, %r26, -1;
	@%p19 bra 	$L__BB213_7;
	mov.b32 	%r31, %f18;
	shfl.sync.down.b32	%r52|%p1, %r31, 16, 31, -1;
	bra.uni 	$L__BB213_8;
$L__BB213_7:
	// begin inline asm
	mov.u32 %r27, %laneid;
	// end inline asm
	fns.b32 	%r28, %r26, %r27, 17;
	setp.gt.u32 	%p20, %r28, 31;
	selp.b32 	%r29, %r27, %r28, %p20;
	mov.b32 	%r30, %f18;
	shfl.sync.idx.b32	%r52|%p2, %r30, %r29, 31, %r26;
$L__BB213_8:
	setp.eq.s32 	%p21, %r26, -1;
	mov.b32 	%f12, %r52;
	add.f32 	%f5, %f18, %f12;
	@%p21 bra 	$L__BB213_10;
	// begin inline asm
	mov.u32 %r32, %laneid;
	// end inline asm
	fns.b32 	%r33, %r26, %r32, 9;
	setp.gt.u32 	%p22, %r33, 31;
	selp.b32 	%r34, %r32, %r33, %p22;
	mov.b32 	%r35, %f5;
	shfl.sync.idx.b32	%r53|%p4, %r35, %r34, 31, %r26;
	bra.uni 	$L__BB213_11;
$L__BB213_10:
	mov.b32 	%r36, %f5;
	shfl.sync.down.b32	%r53|%p5, %r36, 8, 31, -1;
$L__BB213_11:
	setp.eq.s32 	%p23, %r26, -1;
	mov.b32 	%f13, %r53;
	add.f32 	%f6, %f5, %f13;
	@%p23 bra 	$L__BB213_13;
	// begin inline asm
	mov.u32 %r37, %laneid;
	// end inline asm
	fns.b32 	%r38, %r26, %r37, 5;
	setp.gt.u32 	%p24, %r38, 31;
	selp.b32 	%r39, %r37, %r38, %p24;
	mov.b32 	%r40, %f6;
	shfl.sync.idx.b32	%r54|%p7, %r40, %r39, 31, %r26;
	bra.uni 	$L__BB213_14;
$L__BB213_13:
	mov.b32 	%r41, %f6;
	shfl.sync.down.b32	%r54|%p8, %r41, 4, 31, -1;
$L__BB213_14:
	setp.eq.s32 	%p25, %r26, -1;
	mov.b32 	%f14, %r54;
	add.f32 	%f7, %f6, %f14;
	@%p25 bra 	$L__BB213_16;
	// begin inline asm
	mov.u32 %r42, %laneid;
	// end inline asm
	fns.b32 	%r43, %r26, %r42, 3;
	setp.gt.u32 	%p26, %r43, 31;
	selp.b32 	%r44, %r42, %r43, %p26;
	mov.b32 	%r45, %f7;
	shfl.sync.idx.b32	%r55|%p10, %r45, %r44, 31, %r26;
	bra.uni 	$L__BB213_17;
$L__BB213_16:
	mov.b32 	%r46, %f7;
	shfl.sync.down.b32	%r55|%p11, %r46, 2, 31, -1;
$L__BB213_17:
	setp.eq.s32 	%p27, %r26, -1;
	mov.b32 	%f15, %r55;
	add.f32 	%f8, %f7, %f15;
	@%p27 bra 	$L__BB213_19;
	// begin inline asm
	mov.u32 %r47, %laneid;
	// end inline asm
	fns.b32 	%r48, %r26, %r47, 2;
	setp.gt.u32 	%p28, %r48, 31;
	selp.b32 	%r49, %r47, %r48, %p28;
	mov.b32 	%r50, %f8;
	shfl.sync.idx.b32	%r56|%p13, %r50, %r49, 31, %r26;
	bra.uni 	$L__BB213_20;
$L__BB213_19:
	mov.b32 	%r51, %f8;
	shfl.sync.down.b32	%r56|%p14, %r51, 1, 31, -1;
$L__BB213_20:
	mov.b32 	%f16, %r56;
	add.f32 	%f9, %f8, %f16;
	setp.ne.s32 	%p29, %r1, 0;
	@%p29 bra 	$L__BB213_22;
	cvta.to.global.u64 	%rd8, %rd2;
	mul.wide.u32 	%rd9, %r2, 4;
	add.s64 	%rd10, %rd8, %rd9;
	st.global.f32 	[%rd10], %f9;
$L__BB213_22:
	ret;

}
	// .globl	_Z7reduce5IfLj8EEvPT_S1_j
.visible .entry _Z7reduce5IfLj8EEvPT_S1_j(
	.param .u64 .ptr .align 1 _Z7reduce5IfLj8EEvPT_S1_j_param_0,
	.param .u64 .ptr .align 1 _Z7reduce5IfLj8EEvPT_S1_j_param_1,
	.param .u32 _Z7reduce5IfLj8EEvPT_S1_j_param_2
)
{
	.reg .pred 	%p<30>;
	.reg .b32 	%r<57>;
	.reg .b32 	%f<19>;
	.reg .b64 	%rd<11>;

	ld.param.u64 	%rd3, [_Z7reduce5IfLj8EEvPT_S1_j_param_0];
	ld.param.u64 	%rd2, [_Z7reduce5IfLj8EEvPT_S1_j_param_1];
	ld.param.u32 	%r21, [_Z7reduce5IfLj8EEvPT_S1_j_param_2];
	cvta.to.global.u64 	%rd1, %rd3;
	mov.u32 	%r1, %tid.x;
	mov.u32 	%r2, %ctaid.x;
	shl.b32 	%r22, %r2, 4;
	add.s32 	%r3, %r22, %r1;
	setp.ge.u32 	%p16, %r3, %r21;
	mov.f32 	%f18, 0f00000000;
	@%p16 bra 	$L__BB214_2;
	mul.wide.u32 	%rd4, %r3, 4;
	add.s64 	%rd5, %rd1, %rd4;
	ld.global.f32 	%f18, [%rd5];
$L__BB214_2:
	add.s32 	%r4, %r3, 8;
	setp.ge.u32 	%p17, %r4, %r21;
	@%p17 bra 	$L__BB214_4;
	mul.wide.u32 	%rd6, %r4, 4;
	add.s64 	%rd7, %rd1, %rd6;
	ld.global.f32 	%f11, [%rd7];
	add.f32 	%f18, %f18, %f11;
$L__BB214_4:
	shl.b32 	%r23, %r1, 2;
	mov.u32 	%r24, __smem;
	add.s32 	%r25, %r24, %r23;
	st.shared.f32 	[%r25], %f18;
	barrier.sync 	0;
	barrier.sync 	0;
	barrier.sync 	0;
	barrier.sync 	0;
	setp.gt.u32 	%p18, %r1, 31;
	@%p18 bra 	$L__BB214_22;
	// begin inline asm
	activemask.b32 %r26;
	// end inline asm
	setp.ne.s32 	%p19, %r26, -1;
	@%p19 bra 	$L__BB214_7;
	mov.b32 	%r31, %f18;
	shfl.sync.down.b32	%r52|%p1, %r31, 16, 31, -1;
	bra.uni 	$L__BB214_8;
$L__BB214_7:
	// begin inline asm
	mov.u32 %r27, %laneid;
	// end inline asm
	fns.b32 	%r28, %r26, %r27, 17;
	setp.gt.u32 	%p20, %r28, 31;
	selp.b32 	%r29, %r27, %r28, %p20;
	mov.b32 	%r30, %f18;
	shfl.sync.idx.b32	%r52|%p2, %r30, %r29, 31, %r26;
$L__BB214_8:
	setp.eq.s32 	%p21, %r26, -1;
	mov.b32 	%f12, %r52;
	add.f32 	%f5, %f18, %f12;
	@%p21 bra 	$L__BB214_10;
	// begin inline asm
	mov.u32 %r32, %laneid;
	// end inline asm
	fns.b32 	%r33, %r26, %r32, 9;
	setp.gt.u32 	%p22, %r33, 31;
	selp.b32 	%r34, %r32, %r33, %p22;
	mov.b32 	%r35, %f5;
	shfl.sync.idx.b32	%r53|%p4, %r35, %r34, 31, %r26;
	bra.uni 	$L__BB214_11;
$L__BB214_10:
	mov.b32 	%r36, %f5;
	shfl.sync.down.b32	%r53|%p5, %r36, 8, 31, -1;
$L__BB214_11:
	setp.eq.s32 	%p23, %r26, -1;
	mov.b32 	%f13, %r53;
	add.f32 	%f6, %f5, %f13;
	@%p23 bra 	$L__BB214_13;
	// begin inline asm
	mov.u32 %r37, %laneid;
	// end inline asm
	fns.b32 	%r38, %r26, %r37, 5;
	setp.gt.u32 	%p24, %r38, 31;
	selp.b32 	%r39, %r37, %r38, %p24;
	mov.b32 	%r40, %f6;
	shfl.sync.idx.b32	%r54|%p7, %r40, %r39, 31, %r26;
	bra.uni 	$L__BB214_14;
$L__BB214_13:
	mov.b32 	%r41, %f6;
	shfl.sync.down.b32	%r54|%p8, %r41, 4, 31, -1;
$L__BB214_14:
	setp.eq.s32 	%p25, %r26, -1;
	mov.b32 	%f14, %r54;
	add.f32 	%f7, %f6, %f14;
	@%p25 bra 	$L__BB214_16;
	// begin inline asm
	mov.u32 %r42, %laneid;
	// end inline asm
	fns.b32 	%r43, %r26, %r42, 3;
	setp.gt.u32 	%p26, %r43, 31;
	selp.b32 	%r44, %r42, %r43, %p26;
	mov.b32 	%r45, %f7;
	shfl.sync.idx.b32	%r55|%p10, %r45, %r44, 31, %r26;
	bra.uni 	$L__BB214_17;
$L__BB214_16:
	mov.b32 	%r46, %f7;
	shfl.sync.down.b32	%r55|%p11, %r46, 2, 31, -1;
$L__BB214_17:
	setp.eq.s32 	%p27, %r26, -1;
	mov.b32 	%f15, %r55;
	add.f32 	%f8, %f7, %f15;
	@%p27 bra 	$L__BB214_19;
	// begin inline asm
	mov.u32 %r47, %laneid;
	// end inline asm
	fns.b32 	%r48, %r26, %r47, 2;
	setp.gt.u32 	%p28, %r48, 31;
	selp.b32 	%r49, %r47, %r48, %p28;
	mov.b32 	%r50, %f8;
	shfl.sync.idx.b32	%r56|%p13, %r50, %r49, 31, %r26;
	bra.uni 	$L__BB214_20;
$L__BB214_19:
	mov.b32 	%r51, %f8;
	shfl.sync.down.b32	%r56|%p14, %r51, 1, 31, -1;
$L__BB214_20:
	mov.b32 	%f16, %r56;
	add.f32 	%f9, %f8, %f16;
	setp.ne.s32 	%p29, %r1, 0;
	@%p29 bra 	$L__BB214_22;
	cvta.to.global.u64 	%rd8, %rd2;
	mul.wide.u32 	%rd9, %r2, 4;
	add.s64 	%rd10, %rd8, %rd9;
	st.global.f32 	[%rd10], %f9;
$L__BB214_22:
	ret;

}
	// .globl	_Z7reduce5IfLj4EEvPT_S1_j
.visible .entry _Z7reduce5IfLj4EEvPT_S1_j(
	.param .u64 .ptr .align 1 _Z7reduce5IfLj4EEvPT_S1_j_param_0,
	.param .u64 .ptr .align 1 _Z7reduce5IfLj4EEvPT_S1_j_param_1,
	.param .u32 _Z7reduce5IfLj4EEvPT_S1_j_param_2
)
{
	.reg .pred 	%p<30>;
	.reg .b32 	%r<57>;
	.reg .b32 	%f<19>;
	.reg .b64 	%rd<11>;

	ld.param.u64 	%rd3, [_Z7reduce5IfLj4EEvPT_S1_j_param_0];
	ld.param.u64 	%rd2, [_Z7reduce5IfLj4EEvPT_S1_j_param_1];
	ld.param.u32 	%r21, [_Z7reduce5IfLj4EEvPT_S1_j_param_2];
	cvta.to.global.u64 	%rd1, %rd3;
	mov.u32 	%r1, %tid.x;
	mov.u32 	%r2, %ctaid.x;
	shl.b32 	%r22, %r2, 3;
	add.s32 	%r3, %r22, %r1;
	setp.ge.u32 	%p16, %r3, %r21;
	mov.f32 	%f18, 0f00000000;
	@%p16 bra 	$L__BB215_2;
	mul.wide.u32 	%rd4, %r3, 4;
	add.s64 	%rd5, %rd1, %rd4;
	ld.global.f32 	%f18, [%rd5];
$L__BB215_2:
	add.s32 	%r4, %r3, 4;
	setp.ge.u32 	%p17, %r4, %r21;
	@%p17 bra 	$L__BB215_4;
	mul.wide.u32 	%rd6, %r4, 4;
	add.s64 	%rd7, %rd1, %rd6;
	ld.global.f32 	%f11, [%rd7];
	add.f32 	%f18, %f18, %f11;
$L__BB215_4:
	shl.b32 	%r23, %r1, 2;
	mov.u32 	%r24, __smem;
	add.s32 	%r25, %r24, %r23;
	st.shared.f32 	[%r25], %f18;
	barrier.sync 	0;
	barrier.sync 	0;
	barrier.sync 	0;
	barrier.sync 	0;
	setp.gt.u32 	%p18, %r1, 31;
	@%p18 bra 	$L__BB215_22;
	// begin inline asm
	activemask.b32 %r26;
	// end inline asm
	setp.ne.s32 	%p19, %r26, -1;
	@%p19 bra 	$L__BB215_7;
	mov.b32 	%r31, %f18;
	shfl.sync.down.b32	%r52|%p1, %r31, 16, 31, -1;
	bra.uni 	$L__BB215_8;
$L__BB215_7:
	// begin inline asm
	mov.u32 %r27, %laneid;
	// end inline asm
	fns.b32 	%r28, %r26, %r27, 17;
	setp.gt.u32 	%p20, %r28, 31;
	selp.b32 	%r29, %r27, %r28, %p20;
	mov.b32 	%r30, %f18;
	shfl.sync.idx.b32	%r52|%p2, %r30, %r29, 31, %r26;
$L__BB215_8:
	setp.eq.s32 	%p21, %r26, -1;
	mov.b32 	%f12, %r52;
	add.f32 	%f5, %f18, %f12;
	@%p21 bra 	$L__BB215_10;
	// begin inline asm
	mov.u32 %r32, %laneid;
	// end inline asm
	fns.b32 	%r33, %r26, %r32, 9;
	setp.gt.u32 	%p22, %r33, 31;
	selp.b32 	%r34, %r32, %r33, %p22;
	mov.b32 	%r35, %f5;
	shfl.sync.idx.b32	%r53|%p4, %r35, %r34, 31, %r26;
	bra.uni 	$L__BB215_11;
$L__BB215_10:
	mov.b32 	%r36, %f5;
	shfl.sync.down.b32	%r53|%p5, %r36, 8, 31, -1;
$L__BB215_11:
	setp.eq.s32 	%p23, %r26, -1;
	mov.b32 	%f13, %r53;
	add.f32 	%f6, %f5, %f13;
	@%p23 bra 	$L__BB215_13;
	// begin inline asm
	mov.u32 %r37, %laneid;
	// end inline asm
	fns.b32 	%r38, %r26, %r37, 5;
	setp.gt.u32 	%p24, %r38, 31;
	selp.b32 	%r39, %r37, %r38, %p24;
	mov.b32 	%r40, %f6;
	shfl.sync.idx.b32	%r54|%p7, %r40, %r39, 31, %r26;
	bra.uni 	$L__BB215_14;
$L__BB215_13:
	mov.b32 	%r41, %f6;
	shfl.sync.down.b32	%r54|%p8, %r41, 4, 31, -1;
$L__BB215_14:
	setp.eq.s32 	%p25, %r26, -1;
	mov.b32 	%f14, %r54;
	add.f32 	%f7, %f6, %f14;
	@%p25 bra 	$L__BB215_16;
	// begin inline asm
	mov.u32 %r42, %laneid;
	// end inline asm
	fns.b32 	%r43, %r26, %r42, 3;
	setp.gt.u32 	%p26, %r43, 31;
	selp.b32 	%r44, %r42, %r43, %p26;
	mov.b32 	%r45, %f7;
	shfl.sync.idx.b32	%r55|%p10, %r45, %r44, 31, %r26;
	bra.uni 	$L__BB215_17;
$L__BB215_16:
	mov.b32 	%r46, %f7;
	shfl.sync.down.b32	%r55|%p11, %r46, 2, 31, -1;
$L__BB215_17:
	setp.eq.s32 	%p27, %r26, -1;
	mov.b32 	%f15, %r55;
	add.f32 	%f8, %f7, %f15;
	@%p27 bra 	$L__BB215_19;
	// begin inline asm
	mov.u32 %r47, %laneid;
	// end inline asm
	fns.b32 	%r48, %r26, %r47, 2;
	setp.gt.u32 	%p28, %r48, 31;
	selp.b32 	%r49, %r47, %r48, %p28;
	mov.b32 	%r50, %f8;
	shfl.sync.idx.b32	%r56|%p13, %r50, %r49, 31, %r26;
	bra.uni 	$L__BB215_20;
$L__BB215_19:
	mov.b32 	%r51, %f8;
	shfl.sync.down.b32	%r56|%p14, %r51, 1, 31, -1;
$L__BB215_20:
	mov.b32 	%f16, %r56;
	add.f32 	%f9, %f8, %f16;
	setp.ne.s32 	%p29, %r1, 0;
	@%p29 bra 	$L__BB215_22;
	cvta.to.global.u64 	%rd8, %rd2;
	mul.wide.u32 	%rd9, %r2, 4;
	add.s64 	%rd10, %rd8, %rd9;
	st.global.f32 	[%rd10], %f9;
$L__BB215_22:
	ret;

}
	// .globl	_Z7reduce5IfLj2EEvPT_S1_j
.visible .entry _Z7reduce5IfLj2EEvPT_S1_j(
	.param .u64 .ptr .align 1 _Z7reduce5IfLj2EEvPT_S1_j_param_0,
	.param .u64 .ptr .align 1 _Z7reduce5IfLj2EEvPT_S1_j_param_1,
	.param .u32 _Z7reduce5IfLj2EEvPT_S1_j_param_2
)
{
	.reg .pred 	%p<30>;
	.reg .b32 	%r<57>;
	.reg .b32 	%f<19>;
	.reg .b64 	%rd<11>;

	ld.param.u64 	%rd3, [_Z7reduce5IfLj2EEvPT_S1_j_param_0];
	ld.param.u64 	%rd2, [_Z7reduce5IfLj2EEvPT_S1_j_param_1];
	ld.param.u32 	%r21, [_Z7reduce5IfLj2EEvPT_S1_j_param_2];
	cvta.to.global.u64 	%rd1, %rd3;
	mov.u32 	%r1, %tid.x;
	mov.u32 	%r2, %ctaid.x;
	shl.b32 	%r22, %r2, 2;
	add.s32 	%r3, %r22, %r1;
	setp.ge.u32 	%p16, %r3, %r21;
	mov.f32 	%f18, 0f00000000;
	@%p16 bra 	$L__BB216_2;
	mul.wide.u32 	%rd4, %r3, 4;
	add.s64 	%rd5, %rd1, %rd4;
	ld.global.f32 	%f18, [%rd5];
$L__BB216_2:
	add.s32 	%r4, %r3, 2;
	setp.ge.u32 	%p17, %r4, %r21;
	@%p17 bra 	$L__BB216_4;
	mul.wide.u32 	%rd6, %r4, 4;
	add.s64 	%rd7, %rd1, %rd6;
	ld.global.f32 	%f11, [%rd7];
	add.f32 	%f18, %f18, %f11;
$L__BB216_4:
	shl.b32 	%r23, %r1, 2;
	mov.u32 	%r24, __smem;
	add.s32 	%r25, %r24, %r23;
	st.shared.f32 	[%r25], %f18;
	barrier.sync 	0;
	barrier.sync 	0;
	barrier.sync 	0;
	barrier.sync 	0;
	setp.gt.u32 	%p18, %r1, 31;
	@%p18 bra 	$L__BB216_22;
	// begin inline asm
	activemask.b32 %r26;
	// end inline asm
	setp.ne.s32 	%p19, %r26, -1;
	@%p19 bra 	$L__BB216_7;
	mov.b32 	%r31, %f18;
	shfl.sync.down.b32	%r52|%p1, %r31, 16, 31, -1;
	bra.uni 	$L__BB216_8;
$L__BB216_7:
	// begin inline asm
	mov.u32 %r27, %laneid;
	// end inline asm
	fns.b32 	%r28, %r26, %r27, 17;
	setp.gt.u32 	%p20, %r28, 31;
	selp.b32 	%r29, %r27, %r28, %p20;
	mov.b32 	%r30, %f18;
	shfl.sync.idx.b32	%r52|%p2, %r30, %r29, 31, %r26;
$L__BB216_8:
	setp.eq.s32 	%p21, %r26, -1;
	mov.b32 	%f12, %r52;
	add.f32 	%f5, %f18, %f12;
	@%p21 bra 	$L__BB216_10;
	// begin inline asm
	mov.u32 %r32, %laneid;
	// end inline asm
	fns.b32 	%r33, %r26, %r32, 9;
	setp.gt.u32 	%p22, %r33, 31;
	selp.b32 	%r34, %r32, %r33, %p22;
	mov.b32 	%r35, %f5;
	shfl.sync.idx.b32	%r53|%p4, %r35, %r34, 31, %r26;
	bra.uni 	$L__BB216_11;
$L__BB216_10:
	mov.b32 	%r36, %f5;
	shfl.sync.down.b32	%r53|%p5, %r36, 8, 31, -1;
$L__BB216_11:
	setp.eq.s32 	%p23, %r26, -1;
	mov.b32 	%f13, %r53;
	add.f32 	%f6, %f5, %f13;
	@%p23 bra 	$L__BB216_13;
	// begin inline asm
	mov.u32 %r37, %laneid;
	// end inline asm
	fns.b32 	%r38, %r26, %r37, 5;
	setp.gt.u32 	%p24, %r38, 31;
	selp.b32 	%r39, %r37, %r38, %p24;
	mov.b32 	%r40, %f6;
	shfl.sync.idx.b32	%r54|%p7, %r40, %r39, 31, %r26;
	bra.uni 	$L__BB216_14;
$L__BB216_13:
	mov.b32 	%r41, %f6;
	shfl.sync.down.b32	%r54|%p8, %r41, 4, 31, -1;
$L__BB216_14:
	setp.eq.s32 	%p25, %r26, -1;
	mov.b32 	%f14, %r54;
	add.f32 	%f7, %f6, %f14;
	@%p25 bra 	$L__BB216_16;
	// begin inline asm
	mov.u32 %r42, %laneid;
	// end inline asm
	fns.b32 	%r43, %r26, %r42, 3;
	setp.gt.u32 	%p26, %r43, 31;
	selp.b32 	%r44, %r42, %r43, %p26;
	mov.b32 	%r45, %f7;
	shfl.sync.idx.b32	%r55|%p10, %r45, %r44, 31, %r26;
	bra.uni 	$L__BB216_17;
$L__BB216_16:
	mov.b32 	%r46, %f7;
	shfl.sync.down.b32	%r55|%p11, %r46, 2, 31, -1;
$L__BB216_17:
	setp.eq.s32 	%p27, %r26, -1;
	mov.b32 	%f15, %r55;
	add.f32 	%f8, %f7, %f15;
	@%p27 bra 	$L__BB216_19;
	// begin inline asm
	mov.u32 %r47, %laneid;
	// end inline asm
	fns.b32 	%r48, %r26, %r47, 2;
	setp.gt.u32 	%p28, %r48, 31;
	selp.b32 	%r49, %r47, %r48, %p28;
	mov.b32 	%r50, %f8;
	shfl.sync.idx.b32	%r56|%p13, %r50, %r49, 31, %r26;
	bra.uni 	$L__BB216_20;
$L__BB216_19:
	mov.b32 	%r51, %f8;
	shfl.sync.down.b32	%r56|%p14, %r51, 1, 31, -1;
$L__BB216_20:
	mov.b32 	%f16, %r56;
	add.f32 	%f9, %f8, %f16;
	setp.ne.s32 	%p29, %r1, 0;
	@%p29 bra 	$L__BB216_22;
	cvta.to.global.u64 	%rd8, %rd2;
	mul.wide.u32 	%rd9, %r2, 4;
	add.s64 	%rd10, %rd8, %rd9;
	st.global.f32 	[%rd10], %f9;
$L__BB216_22:
	ret;

}
	// .globl	_Z7reduce5IfLj1EEvPT_S1_j
.visible .entry _Z7reduce5IfLj1EEvPT_S1_j(
	.param .u64 .ptr .align 1 _Z7reduce5IfLj1EEvPT_S1_j_param_0,
	.param .u64 .ptr .align 1 _Z7reduce5IfLj1EEvPT_S1_j_param_1,
	.param .u32 _Z7reduce5IfLj1EEvPT_S1_j_param_2
)
{
	.reg .pred 	%p<30>;
	.reg .b32 	%r<57>;
	.reg .b32 	%f<19>;
	.reg .b64 	%rd<11>;

	ld.param.u64 	%rd3, [_Z7reduce5IfLj1EEvPT_S1_j_param_0];
	ld.param.u64 	%rd2, [_Z7reduce5IfLj1EEvPT_S1_j_param_1];
	ld.param.u32 	%r21, [_Z7reduce5IfLj1EEvPT_S1_j_param_2];
	cvta.to.global.u64 	%rd1, %rd3;
	mov.u32 	%r1, %tid.x;
	mov.u32 	%r2, %ctaid.x;
	shl.b32 	%r22, %r2, 1;
	add.s32 	%r3, %r22, %r1;
	setp.ge.u32 	%p16, %r3, %r21;
	mov.f32 	%f18, 0f00000000;
	@%p16 bra 	$L__BB217_2;
	mul.wide.u32 	%rd4, %r3, 4;
	add.s64 	%rd5, %rd1, %rd4;
	ld.global.f32 	%f18, [%rd5];
$L__BB217_2:
	add.s32 	%r4, %r3, 1;
	setp.ge.u32 	%p17, %r4, %r21;
	@%p17 bra 	$L__BB217_4;
	mul.wide.u32 	%rd6, %r4, 4;
	add.s64 	%rd7, %rd1, %rd6;
	ld.global.f32 	%f11, [%rd7];
	add.f32 	%f18, %f18, %f11;
$L__BB217_4:
	shl.b32 	%r23, %r1, 2;
	mov.u32 	%r24, __smem;
	add.s32 	%r25, %r24, %r23;
	st.shared.f32 	[%r25], %f18;
	barrier.sync 	0;
	barrier.sync 	0;
	barrier.sync 	0;
	barrier.sync 	0;
	setp.gt.u32 	%p18, %r1, 31;
	@%p18 bra 	$L__BB217_22;
	// begin inline asm
	activemask.b32 %r26;
	// end inline asm
	setp.ne.s32 	%p19, %r26, -1;
	@%p19 bra 	$L__BB217_7;
	mov.b32 	%r31, %f18;
	shfl.sync.down.b32	%r52|%p1, %r31, 16, 31, -1;
	bra.uni 	$L__BB217_8;
$L__BB217_7:
	// begin inline asm
	mov.u32 %r27, %laneid;
	// end inline asm
	fns.b32 	%r28, %r26, %r27, 17;
	setp.gt.u32 	%p20, %r28, 31;
	selp.b32 	%r29, %r27, %r28, %p20;
	mov.b32 	%r30, %f18;
	shfl.sync.idx.b32	%r52|%p2, %r30, %r29, 31, %r26;
$L__BB217_8:
	setp.eq.s32 	%p21, %r26, -1;
	mov.b32 	%f12, %r52;
	add.f32 	%f5, %f18, %f12;
	@%p21 bra 	$L__BB217_10;
	// begin inline asm
	mov.u32 %r32, %laneid;
	// end inline asm
	fns.b32 	%r33, %r26, %r32, 9;
	setp.gt.u32 	%p22, %r33, 31;
	selp.b32 	%r34, %r32, %r33, %p22;
	mov.b32 	%r35, %f5;
	shfl.sync.idx.b32	%r53|%p4, %r35, %r34, 31, %r26;
	bra.uni 	$L__BB217_11;
$L__BB217_10:
	mov.b32 	%r36, %f5;
	shfl.sync.down.b32	%r53|%p5, %r36, 8, 31, -1;
$L__BB217_11:
	setp.eq.s32 	%p23, %r26, -1;
	mov.b32 	%f13, %r53;
	add.f32 	%f6, %f5, %f13;
	@%p23 bra 	$L__BB217_13;
	// begin inline asm
	mov.u32 %r37, %laneid;
	// end inline asm
	fns.b32 	%r38, %r26, %r37, 5;
	setp.gt.u32 	%p24, %r38, 31;
	selp.b32 	%r39, %r37, %r38, %p24;
	mov.b32 	%r40, %f6;
	shfl.sync.idx.b32	%r54|%p7, %r40, %r39, 31, %r26;
	bra.uni 	$L__BB217_14;
$L__BB217_13:
	mov.b32 	%r41, %f6;
	shfl.sync.down.b32	%r54|%p8, %r41, 4, 31, -1;
$L__BB217_14:
	setp.eq.s32 	%p25, %r26, -1;
	mov.b32 	%f14, %r54;
	add.f32 	%f7, %f6, %f14;
	@%p25 bra 	$L__BB217_16;
	// begin inline asm
	mov.u32 %r42, %laneid;
	// end inline asm
	fns.b32 	%r43, %r26, %r42, 3;
	setp.gt.u32 	%p26, %r43, 31;
	selp.b32 	%r44, %r42, %r43, %p26;
	mov.b32 	%r45, %f7;
	shfl.sync.idx.b32	%r55|%p10, %r45, %r44, 31, %r26;
	bra.uni 	$L__BB217_17;
$L__BB217_16:
	mov.b32 	%r46, %f7;
	shfl.sync.down.b32	%r55|%p11, %r46, 2, 31, -1;
$L__BB217_17:
	setp.eq.s32 	%p27, %r26, -1;
	mov.b32 	%f15, %r55;
	add.f32 	%f8, %f7, %f15;
	@%p27 bra 	$L__BB217_19;
	// begin inline asm
	mov.u32 %r47, %laneid;
	// end inline asm
	fns.b32 	%r48, %r26, %r47, 2;
	setp.gt.u32 	%p28, %r48, 31;
	selp.b32 	%r49, %r47, %r48, %p28;
	mov.b32 	%r50, %f8;
	shfl.sync.idx.b32	%r56|%p13, %r50, %r49, 31, %r26;
	bra.uni 	$L__BB217_20;
$L__BB217_19:
	mov.b32 	%r51, %f8;
	shfl.sync.down.b32	%r56|%p14, %r51, 1, 31, -1;
$L__BB217_20:
	mov.b32 	%f16, %r56;
	add.f32 	%f9, %f8, %f16;
	setp.ne.s32 	%p29, %r1, 0;
	@%p29 bra 	$L__BB217_22;
	cvta.to.global.u64 	%rd8, %rd2;
	mul.wide.u32 	%rd9, %r2, 4;
	add.s64 	%rd10, %rd8, %rd9;
	st.global.f32 	[%rd10], %f9;
$L__BB217_22:
	ret;

}
	// .globl	_Z7reduce6IfLj1024ELb1EEvPT_S1_j
.visible .entry _Z7reduce6IfLj1024ELb1EEvPT_S1_j(
	.param .u64 .ptr .align 1 _Z7reduce6IfLj1024ELb1EEvPT_S1_j_param_0,
	.param .u64 .ptr .align 1 _Z7reduce6IfLj1024ELb1EEvPT_S1_j_param_1,
	.param .u32 _Z7reduce6IfLj1024ELb1EEvPT_S1_j_param_2
)
{
	.reg .pred 	%p<33>;
	.reg .b32 	%r<62>;
	.reg .b32 	%f<35>;
	.reg .b64 	%rd<11>;

	ld.param.u64 	%rd2, [_Z7reduce6IfLj1024ELb1EEvPT_S1_j_param_0];
	ld.param.u64 	%rd3, [_Z7reduce6IfLj1024ELb1EEvPT_S1_j_param_1];
	ld.param.u32 	%r24, [_Z7reduce6IfLj1024ELb1EEvPT_S1_j_param_2];
	mov.u32 	%r1, %tid.x;
	mov.u32 	%r2, %ctaid.x;
	shl.b32 	%r25, %r2, 11;
	or.b32  	%r56, %r25, %r1;
	setp.ge.u32 	%p16, %r56, %r24;
	mov.f32 	%f31, 0f00000000;
	@%p16 bra 	$L__BB218_3;
	cvta.to.global.u64 	%rd1, %rd2;
	mov.u32 	%r26, %nctaid.x;
	shl.b32 	%r4, %r26, 11;
	mov.f32 	%f31, 0f00000000;
$L__BB218_2:
	mul.wide.u32 	%rd4, %r56, 4;
	add.s64 	%rd5, %rd1, %rd4;
	ld.global.f32 	%f18, [%rd5];
	add.f32 	%f19, %f31, %f18;
	add.s32 	%r27, %r56, 1024;
	mul.wide.u32 	%rd6, %r27, 4;
	add.s64 	%rd7, %rd1, %rd6;
	ld.global.f32 	%f20, [%rd7];
	add.f32 	%f31, %f19, %f20;
	add.s32 	%r56, %r56, %r4;
	setp.lt.u32 	%p17, %r56, %r24;
	@%p17 bra 	$L__BB218_2;
$L__BB218_3:
	shl.b32 	%r28, %r1, 2;
	mov.u32 	%r29, __smem;
	add.s32 	%r7, %r29, %r28;
	st.shared.f32 	[%r7], %f31;
	barrier.sync 	0;
	setp.gt.u32 	%p18, %r1, 255;
	@%p18 bra 	$L__BB218_5;
	ld.shared.f32 	%f21, [%r7+1024];
	add.f32 	%f31, %f31, %f21;
	st.shared.f32 	[%r7], %f31;
$L__BB218_5:
	barrier.sync 	0;
	setp.gt.u32 	%p19, %r1, 127;
	@%p19 bra 	$L__BB218_7;
	ld.shared.f32 	%f22, [%r7+512];
	add.f32 	%f31, %f31, %f22;
	st.shared.f32 	[%r7], %f31;
$L__BB218_7:
	barrier.sync 	0;
	setp.gt.u32 	%p20, %r1, 63;
	@%p20 bra 	$L__BB218_9;
	ld.shared.f32 	%f23, [%r7+256];
	add.f32 	%f31, %f31, %f23;
	st.shared.f32 	[%r7], %f31;
$L__BB218_9:
	barrier.sync 	0;
	setp.gt.u32 	%p21, %r1, 31;
	@%p21 bra 	$L__BB218_27;
	// begin inline asm
	activemask.b32 %r30;
	// end inline asm
	ld.shared.f32 	%f24, [%r7+128];
	add.f32 	%f10, %f31, %f24;
	setp.ne.s32 	%p22, %r30, -1;
	@%p22 bra 	$L__BB218_12;
	mov.b32 	%r35, %f10;
	shfl.sync.down.b32	%r57|%p1, %r35, 16, 31, -1;
	bra.uni 	$L__BB218_13;
$L__BB218_12:
	// begin inline asm
	mov.u32 %r31, %laneid;
	// end inline asm
	fns.b32 	%r32, %r30, %r31, 17;
	setp.gt.u32 	%p23, %r32, 31;
	selp.b32 	%r33, %r31, %r32, %p23;
	mov.b32 	%r34, %f10;
	shfl.sync.idx.b32	%r57|%p2, %r34, %r33, 31, %r30;
$L__BB218_13:
	setp.eq.s32 	%p24, %r30, -1;
	mov.b32 	%f25, %r57;
	add.f32 	%f11, %f10, %f25;
	@%p24 bra 	$L__BB218_15;
	// begin inline asm
	mov.u32 %r36, %laneid;
	// end inline asm
	fns.b32 	%r37, %r30, %r36, 9;
	setp.gt.u32 	%p25, %r37, 31;
	selp.b32 	%r38, %r36, %r37, %p25;
	mov.b32 	%r39, %f11;
	shfl.sync.idx.b32	%r58|%p4, %r39, %r38, 31, %r30;
	bra.uni 	$L__BB218_16;
$L__BB218_15:
	mov.b32 	%r40, %f11;
	shfl.sync.down.b32	%r58|%p5, %r40, 8, 31, -1;
$L__BB218_16:
	setp.eq.s32 	%p26, %r30, -1;
	mov.b32 	%f26, %r58;
	add.f32 	%f12, %f11, %f26;
	@%p26 bra 	$L__BB218_18;
	// begin inline asm
	mov.u32 %r41, %laneid;
	// end inline asm
	fns.b32 	%r42, %r30, %r41, 5;
	setp.gt.u32 	%p27, %r42, 31;
	selp.b32 	%r43, %r41, %r42, %p27;
	mov.b32 	%r44, %f12;
	shfl.sync.idx.b32	%r59|%p7, %r44, %r43, 31, %r30;
	bra.uni 	$L__BB218_19;
$L__BB218_18:
	mov.b32 	%r45, %f12;
	shfl.sync.down.b32	%r59|%p8, %r45, 4, 31, -1;
$L__BB218_19:
	setp.eq.s32 	%p28, %r30, -1;
	mov.b32 	%f27, %r59;
	add.f32 	%f13, %f12, %f27;
	@%p28 bra 	$L__BB218_21;
	// begin inline asm
	mov.u32 %r46, %laneid;
	// end inline asm
	fns.b32 	%r47, %r30, %r46, 3;
	setp.gt.u32 	%p29, %r47, 31;
	selp.b32 	%r48, %r46, %r47, %p29;
	mov.b32 	%r49, %f13;
	shfl.sync.idx.b32	%r60|%p10, %r49, %r48, 31, %r30;
	bra.uni 	$L__BB218_22;
$L__BB218_21:
	mov.b32 	%r50, %f13;
	shfl.sync.down.b32	%r60|%p11, %r50, 2, 31, -1;
$L__BB218_22:
	setp.eq.s32 	%p30, %r30, -1;
	mov.b32 	%f28, %r60;
	add.f32 	%f14, %f13, %f28;
	@%p30 bra 	$L__BB218_24;
	// begin inline asm
	mov.u32 %r51, %laneid;
	// end inline asm
	fns.b32 	%r52, %r30, %r51, 2;
	setp.gt.u32 	%p31, %r52, 31;
	selp.b32 	%r53, %r51, %r52, %p31;
	mov.b32 	%r54, %f14;
	shfl.sync.idx.b32	%r61|%p13, %r54, %r53, 31, %r30;
	bra.uni 	$L__BB218_25;
$L__BB218_24:
	mov.b32 	%r55, %f14;
	shfl.sync.down.b32	%r61|%p14, %r55, 1, 31, -1;
$L__BB218_25:
	mov.b32 	%f29, %r61;
	add.f32 	%f15, %f14, %f29;
	setp.ne.s32 	%p32, %r1, 0;
	@%p32 bra 	$L__BB218_27;
	cvta.to.global.u64 	%rd8, %rd3;
	mul.wide.u32 	%rd9, %r2, 4;
	add.s64 	%rd10, %rd8, %rd9;
	st.global.f32 	[%rd10], %f15;
$L__BB218_27:
	ret;

}
	// .globl	_Z7reduce6IfLj512ELb1EEvPT_S1_j
.visible .entry _Z7reduce6IfLj512ELb1EEvPT_S1_j(
	.param .u64 .ptr .align 1 _Z7reduce6IfLj512ELb1EEvPT_S1_j_param_0,
	.param .u64 .ptr .align 1 _Z7reduce6IfLj512ELb1EEvPT_S1_j_param_1,
	.param .u32 _Z7reduce6IfLj512ELb1EEvPT_S1_j_param_2
)
{
	.reg .pred 	%p<33>;
	.reg .b32 	%r<62>;
	.reg .b32 	%f<35>;
	.reg .b64 	%rd<11>;

	ld.param.u64 	%rd2, [_Z7reduce6IfLj512ELb1EEvPT_S1_j_param_0];
	ld.param.u64 	%rd3, [_Z7reduce6IfLj512ELb1EEvPT_S1_j_param_1];
	ld.param.u32 	%r24, [_Z7reduce6IfLj512ELb1EEvPT_S1_j_param_2];
	mov.u32 	%r1, %tid.x;
	mov.u32 	%r2, %ctaid.x;
	shl.b32 	%r25, %r2, 10;
	or.b32  	%r56, %r25, %r1;
	setp.ge.u32 	%p16, %r56, %r24;
	mov.f32 	%f31, 0f00000000;
	@%p16 bra 	$L__BB219_3;
	cvta.to.global.u64 	%rd1, %rd2;
	mov.u32 	%r26, %nctaid.x;
	shl.b32 	%r4, %r26, 10;
	mov.f32 	%f31, 0f00000000;
$L__BB219_2:
	mul.wide.u32 	%rd4, %r56, 4;
	add.s64 	%rd5, %rd1, %rd4;
	ld.global.f32 	%f18, [%rd5];
	add.f32 	%f19, %f31, %f18;
	add.s32 	%r27, %r56, 512;
	mul.wide.u32 	%rd6, %r27, 4;
	add.s64 	%rd7, %rd1, %rd6;
	ld.global.f32 	%f20, [%rd7];
	add.f32 	%f31, %f19, %f20;
	add.s32 	%r56, %r56, %r4;
	setp.lt.u32 	%p17, %r56, %r24;
	@%p17 bra 	$L__BB219_2;
$L__BB219_3:
	shl.b32 	%r28, %r1, 2;
	mov.u32 	%r29, __smem;
	add.s32 	%r7, %r29, %r28;
	st.shared.f32 	[%r7], %f31;
	barrier.sync 	0;
	setp.gt.u32 	%p18, %r1, 255;
	@%p18 bra 	$L__BB219_5;
	ld.shared.f32 	%f21, [%r7+1024];
	add.f32 	%f31, %f31, %f21;
	st.shared.f32 	[%r7], %f31;
$L__BB219_5:
	barrier.sync 	0;
	setp.gt.u32 	%p19, %r1, 127;
	@%p19 bra 	$L__BB219_7;
	ld.shared.f32 	%f22, [%r7+512];
	add.f32 	%f31, %f31, %f22;
	st.shared.f32 	[%r7], %f31;
$L__BB219_7:
	barrier.sync 	0;
	setp.gt.u32 	%p20, %r1, 63;
	@%p20 bra 	$L__BB219_9;
	ld.shared.f32 	%f23, [%r7+256];
	add.f32 	%f31, %f31, %f23;
	st.shared.f32 	[%r7], %f31;
$L__BB219_9:
	barrier.sync 	0;
	setp.gt.u32 	%p21, %r1, 31;
	@%p21 bra 	$L__BB219_27;
	// begin inline asm
	activemask.b32 %r30;
	// end inline asm
	ld.shared.f32 	%f24, [%r7+128];
	add.f32 	%f10, %f31, %f24;
	setp.ne.s32 	%p22, %r30, -1;
	@%p22 bra 	$L__BB219_12;
	mov.b32 	%r35, %f10;
	shfl.sync.down.b32	%r57|%p1, %r35, 16, 31, -1;
	bra.uni 	$L__BB219_13;
$L__BB219_12:
	// begin inline asm
	mov.u32 %r31, %laneid;
	// end inline asm
	fns.b32 	%r32, %r30, %r31, 17;
	setp.gt.u32 	%p23, %r32, 31;
	selp.b32 	%r33, %r31, %r32, %p23;
	mov.b32 	%r34, %f10;
	shfl.sync.idx.b32	%r57|%p2, %r34, %r33, 31, %r30;
$L__BB219_13:
	setp.eq.s32 	%p24, %r30, -1;
	mov.b32 	%f25, %r57;
	add.f32 	%f11, %f10, %f25;
	@%p24 bra 	$L__BB219_15;
	// begin inline asm
	mov.u32 %r36, %laneid;
	// end inline asm
	fns.b32 	%r37, %r30, %r36, 9;
	setp.gt.u32 	%p25, %r37, 31;
	selp.b32 	%r38, %r36, %r37, %p25;
	mov.b32 	%r39, %f11;
	shfl.sync.idx.b32	%r58|%p4, %r39, %r38, 31, %r30;
	bra.uni 	$L__BB219_16;
$L__BB219_15:
	mov.b32 	%r40, %f11;
	shfl.sync.down.b32	%r58|%p5, %r40, 8, 31, -1;
$L__BB219_16:
	setp.eq.s32 	%p26, %r30, -1;
	mov.b32 	%f26, %r58;
	add.f32 	%f12, %f11, %f26;
	@%p26 bra 	$L__BB219_18;
	// begin inline asm
	mov.u32 %r41, %laneid;
	// end inline asm
	fns.b32 	%r42, %r30, %r41, 5;
	setp.gt.u32 	%p27, %r42, 31;
	selp.b32 	%r43, %r41, %r42, %p27;
	mov.b32 	%r44, %f12;
	shfl.sync.idx.b32	%r59|%p7, %r44, %r43, 31, %r30;
	bra.uni 	$L__BB219_19;
$L__BB219_18:
	mov.b32 	%r45, %f12;
	shfl.sync.down.b32	%r59|%p8, %r45, 4, 31, -1;
$L__BB219_19:
	setp.eq.s32 	%p28, %r30, -1;
	mov.b32 	%f27, %r59;
	add.f32 	%f13, %f12, %f27;
	@%p28 bra 	$L__BB219_21;
	// begin inline asm
	mov.u32 %r46, %laneid;
	// end inline asm
	fns.b32 	%r47, %r30, %r46, 3;
	setp.gt.u32 	%p29, %r47, 31;
	selp.b32 	%r48, %r46, %r47, %p29;
	mov.b32 	%r49, %f13;
	shfl.sync.idx.b32	%r60|%p10, %r49, %r48, 31, %r30;
	bra.uni 	$L__BB219_22;
$L__BB219_21:
	mov.b32 	%r50, %f13;
	shfl.sync.down.b32	%r60|%p11, %r50, 2, 31, -1;
$L__BB219_22:
	setp.eq.s32 	%p30, %r30, -1;
	mov.b32 	%f28, %r60;
	add.f32 	%f14, %f13, %f28;
	@%p30 bra 	$L__BB219_24;
	// begin inline asm
	mov.u32 %r51, %laneid;
	// end inline asm
	fns.b32 	%r52, %r30, %r51, 2;
	setp.gt.u32 	%p31, %r52, 31;
	selp.b32 	%r53, %r51, %r52, %p31;
	mov.b32 	%r54, %f14;
	shfl.sync.idx.b32	%r61|%p13, %r54, %r53, 31, %r30;
	bra.uni 	$L__BB219_25;
$L__BB219_24:
	mov.b32 	%r55, %f14;
	shfl.sync.down.b32	%r61|%p14, %r55, 1, 31, -1;
$L__BB219_25:
	mov.b32 	%f29, %r61;
	add.f32 	%f15, %f14, %f29;
	setp.ne.s32 	%p32, %r1, 0;
	@%p32 bra 	$L__BB219_27;
	cvta.to.global.u64 	%rd8, %rd3;
	mul.wide.u32 	%rd9, %r2, 4;
	add.s64 	%rd10, %rd8, %rd9;
	st.global.f32 	[%rd10], %f15;
$L__BB219_27:
	ret;

}
	// .globl	_Z7reduce6IfLj256ELb1EEvPT_S1_j
.visible .entry _Z7reduce6IfLj256ELb1EEvPT_S1_j(
	.param .u64 .ptr .align 1 _Z7reduce6IfLj256ELb1EEvPT_S1_j_param_0,
	.param .u64 .ptr .align 1 _Z7reduce6IfLj256ELb1EEvPT_S1_j_param_1,
	.param .u32 _Z7reduce6IfLj256ELb1EEvPT_S1_j_param_2
)
{
	.reg .pred 	%p<32>;
	.reg .b32 	%r<62>;
	.reg .b32 	%f<31>;
	.reg .b64 	%rd<11>;

	ld.param.u64 	%rd2, [_Z7reduce6IfLj256ELb1EEvPT_S1_j_param_0];
	ld.param.u64 	%rd3, [_Z7reduce6IfLj256ELb1EEvPT_S1_j_param_1];
	ld.param.u32 	%r24, [_Z7reduce6IfLj256ELb1EEvPT_S1_j_param_2];
	mov.u32 	%r1, %tid.x;
	mov.u32 	%r2, %ctaid.x;
	shl.b32 	%r25, %r2, 9;
	add.s32 	%r56, %r25, %r1;
	setp.ge.u32 	%p16, %r56, %r24;
	mov.f32 	%f28, 0f00000000;
	@%p16 bra 	$L__BB220_3;
	cvta.to.global.u64 	%rd1, %rd2;
	mov.u32 	%r26, %nctaid.x;
	shl.b32 	%r4, %r26, 9;
	mov.f32 	%f28, 0f00000000;
$L__BB220_2:
	mul.wide.u32 	%rd4, %r56, 4;
	add.s64 	%rd5, %rd1, %rd4;
	ld.global.f32 	%f16, [%rd5];
	add.f32 	%f17, %f28, %f16;
	add.s32 	%r27, %r56, 256;
	mul.wide.u32 	%rd6, %r27, 4;
	add.s64 	%rd7, %rd1, %rd6;
	ld.global.f32 	%f18, [%rd7];
	add.f32 	%f28, %f17, %f18;
	add.s32 	%r56, %r56, %r4;
	setp.lt.u32 	%p17, %r56, %r24;
	@%p17 bra 	$L__BB220_2;
$L__BB220_3:
	shl.b32 	%r28, %r1, 2;
	mov.u32 	%r29, __smem;
	add.s32 	%r7, %r29, %r28;
	st.shared.f32 	[%r7], %f28;
	barrier.sync 	0;
	barrier.sync 	0;
	setp.gt.u32 	%p18, %r1, 127;
	@%p18 bra 	$L__BB220_5;
	ld.shared.f32 	%f19, [%r7+512];
	add.f32 	%f28, %f28, %f19;
	st.shared.f32 	[%r7], %f28;
$L__BB220_5:
	barrier.sync 	0;
	setp.gt.u32 	%p19, %r1, 63;
	@%p19 bra 	$L__BB220_7;
	ld.shared.f32 	%f20, [%r7+256];
	add.f32 	%f28, %f28, %f20;
	st.shared.f32 	[%r7], %f28;
$L__BB220_7:
	barrier.sync 	0;
	setp.gt.u32 	%p20, %r1, 31;
	@%p20 bra 	$L__BB220_25;
	// begin inline asm
	activemask.b32 %r30;
	// end inline asm
	ld.shared.f32 	%f21, [%r7+128];
	add.f32 	%f8, %f28, %f21;
	setp.ne.s32 	%p21, %r30, -1;
	@%p21 bra 	$L__BB220_10;
	mov.b32 	%r35, %f8;
	shfl.sync.down.b32	%r57|%p1, %r35, 16, 31, -1;
	bra.uni 	$L__BB220_11;
$L__BB220_10:
	// begin inline asm
	mov.u32 %r31, %laneid;
	// end inline asm
	fns.b32 	%r32, %r30, %r31, 17;
	setp.gt.u32 	%p22, %r32, 31;
	selp.b32 	%r33, %r31, %r32, %p22;
	mov.b32 	%r34, %f8;
	shfl.sync.idx.b32	%r57|%p2, %r34, %r33, 31, %r30;
$L__BB220_11:
	setp.eq.s32 	%p23, %r30, -1;
	mov.b32 	%f22, %r57;
	add.f32 	%f9, %f8, %f22;
	@%p23 bra 	$L__BB220_13;
	// begin inline asm
	mov.u32 %r36, %laneid;
	// end inline asm
	fns.b32 	%r37, %r30, %r36, 9;
	setp.gt.u32 	%p24, %r37, 31;
	selp.b32 	%r38, %r36, %r37, %p24;
	mov.b32 	%r39, %f9;
	shfl.sync.idx.b32	%r58|%p4, %r39, %r38, 31, %r30;
	bra.uni 	$L__BB220_14;
$L__BB220_13:
	mov.b32 	%r40, %f9;
	shfl.sync.down.b32	%r58|%p5, %r40, 8, 31, -1;
$L__BB220_14:
	setp.eq.s32 	%p25, %r30, -1;
	mov.b32 	%f23, %r58;
	add.f32 	%f10, %f9, %f23;
	@%p25 bra 	$L__BB220_16;
	// begin inline asm
	mov.u32 %r41, %laneid;
	// end inline asm
	fns.b32 	%r42, %r30, %r41, 5;
	setp.gt.u32 	%p26, %r42, 31;
	selp.b32 	%r43, %r41, %r42, %p26;
	mov.b32 	%r44, %f10;
	shfl.sync.idx.b32	%r59|%p7, %r44, %r43, 31, %r30;
	bra.uni 	$L__BB220_17;
$L__BB220_16:
	mov.b32 	%r45, %f10;
	shfl.sync.down.b32	%r59|%p8, %r45, 4, 31, -1;
$L__BB220_17:
	setp.eq.s32 	%p27, %r30, -1;
	mov.b32 	%f24, %r59;
	add.f32 	%f11, %f10, %f24;
	@%p27 bra 	$L__BB220_19;
	// begin inline asm
	mov.u32 %r46, %laneid;
	// end inline asm
	fns.b32 	%r47, %r30, %r46, 3;
	setp.gt.u32 	%p28, %r47, 31;
	selp.b32 	%r48, %r46, %r47, %p28;
	mov.b32 	%r49, %f11;
	shfl.sync.idx.b32	%r60|%p10, %r49, %r48, 31, %r30;
	bra.uni 	$L__BB220_20;
$L__BB220_19:
	mov.b32 	%r50, %f11;
	shfl.sync.down.b32	%r60|%p11, %r50, 2, 31, -1;
$L__BB220_20:
	setp.eq.s32 	%p29, %r30, -1;
	mov.b32 	%f25, %r60;
	add.f32 	%f12, %f11, %f25;
	@%p29 bra 	$L__BB220_22;
	// begin inline asm
	mov.u32 %r51, %laneid;
	// end inline asm
	fns.b32 	%r52, %r30, %r51, 2;
	setp.gt.u32 	%p30, %r52, 31;
	selp.b32 	%r53, %r51, %r52, %p30;
	mov.b32 	%r54, %f12;
	shfl.sync.idx.b32	%r61|%p13, %r54, %r53, 31, %r30;
	bra.uni 	$L__BB220_23;
$L__BB220_22:
	mov.b32 	%r55, %f12;
	shfl.sync.down.b32	%r61|%p14, %r55, 1, 31, -1;
$L__BB220_23:
	mov.b32 	%f26, %r61;
	add.f32 	%f13, %f12, %f26;
	setp.ne.s32 	%p31, %r1, 0;
	@%p31 bra 	$L__BB220_25;
	cvta.to.global.u64 	%rd8, %rd3;
	mul.wide.u32 	%rd9, %r2, 4;
	add.s64 	%rd10, %rd8, %rd9;
	st.global.f32 	[%rd10], %f13;
$L__BB220_25:
	ret;

}
	// .globl	_Z7reduce6IfLj128ELb1EEvPT_S1_j
.visible .entry _Z7reduce6IfLj128ELb1EEvPT_S1_j(
	.param .u64 .ptr .align 1 _Z7reduce6IfLj128ELb1EEvPT_S1_j_param_0,
	.param .u64 .ptr .align 1 _Z7reduce6IfLj128ELb1EEvPT_S1_j_param_1,
	.param .u32 _Z7reduce6IfLj128ELb1EEvPT_S1_j_param_2
)
{
	.reg .pred 	%p<31>;
	.reg .b32 	%r<62>;
	.reg .b32 	%f<27>;
	.reg .b64 	%rd<11>;

	ld.param.u64 	%rd2, [_Z7reduce6IfLj128ELb1EEvPT_S1_j_param_0];
	ld.param.u64 	%rd3, [_Z7reduce6IfLj128ELb1EEvPT_S1_j_param_1];
	ld.param.u32 	%r24, [_Z7reduce6IfLj128ELb1EEvPT_S1_j_param_2];
	mov.u32 	%r1, %tid.x;
	mov.u32 	%r2, %ctaid.x;
	shl.b32 	%r25, %r2, 8;
	add.s32 	%r56, %r25, %r1;
	setp.ge.u32 	%p16, %r56, %r24;
	mov.f32 	%f25, 0f00000000;
	@%p16 bra 	$L__BB221_3;
	cvta.to.global.u64 	%rd1, %rd2;
	mov.u32 	%r26, %nctaid.x;
	shl.b32 	%r4, %r26, 8;
	mov.f32 	%f25, 0f00000000;
$L__BB221_2:
	mul.wide.u32 	%rd4, %r56, 4;
	add.s64 	%rd5, %rd1, %rd4;
	ld.global.f32 	%f14, [%rd5];
	add.f32 	%f15, %f25, %f14;
	add.s32 	%r27, %r56, 128;
	mul.wide.u32 	%rd6, %r27, 4;
	add.s64 	%rd7, %rd1, %rd6;
	ld.global.f32 	%f16, [%rd7];
	add.f32 	%f25, %f15, %f16;
	add.s32 	%r56, %r56, %r4;
	setp.lt.u32 	%p17, %r56, %r24;
	@%p17 bra 	$L__BB221_2;
$L__BB221_3:
	shl.b32 	%r28, %r1, 2;
	mov.u32 	%r29, __smem;
	add.s32 	%r7, %r29, %r28;
	st.shared.f32 	[%r7], %f25;
	barrier.sync 	0;
	barrier.sync 	0;
	barrier.sync 	0;
	setp.gt.u32 	%p18, %r1, 63;
	@%p18 bra 	$L__BB221_5;
	ld.shared.f32 	%f17, [%r7+256];
	add.f32 	%f25, %f25, %f17;
	st.shared.f32 	[%r7], %f25;
$L__BB221_5:
	barrier.sync 	0;
	setp.gt.u32 	%p19, %r1, 31;
	@%p19 bra 	$L__BB221_23;
	// begin inline asm
	activemask.b32 %r30;
	// end inline asm
	ld.shared.f32 	%f18, [%r7+128];
	add.f32 	%f6, %f25, %f18;
	setp.ne.s32 	%p20, %r30, -1;
	@%p20 bra 	$L__BB221_8;
	mov.b32 	%r35, %f6;
	shfl.sync.down.b32	%r57|%p1, %r35, 16, 31, -1;
	bra.uni 	$L__BB221_9;
$L__BB221_8:
	// begin inline asm
	mov.u32 %r31, %laneid;
	// end inline asm
	fns.b32 	%r32, %r30, %r31, 17;
	setp.gt.u32 	%p21, %r32, 31;
	selp.b32 	%r33, %r31, %r32, %p21;
	mov.b32 	%r34, %f6;
	shfl.sync.idx.b32	%r57|%p2, %r34, %r33, 31, %r30;
$L__BB221_9:
	setp.eq.s32 	%p22, %r30, -1;
	mov.b32 	%f19, %r57;
	add.f32 	%f7, %f6, %f19;
	@%p22 bra 	$L__BB221_11;
	// begin inline asm
	mov.u32 %r36, %laneid;
	// end inline asm
	fns.b32 	%r37, %r30, %r36, 9;
	setp.gt.u32 	%p23, %r37, 31;
	selp.b32 	%r38, %r36, %r37, %p23;
	mov.b32 	%r39, %f7;
	shfl.sync.idx.b32	%r58|%p4, %r39, %r38, 31, %r30;
	bra.uni 	$L__BB221_12;
$L__BB221_11:
	mov.b32 	%r40, %f7;
	shfl.sync.down.b32	%r58|%p5, %r40, 8, 31, -1;
$L__BB221_12:
	setp.eq.s32 	%p24, %r30, -1;
	mov.b32 	%f20, %r58;
	add.f32 	%f8, %f7, %f20;
	@%p24 bra 	$L__BB221_14;
	// begin inline asm
	mov.u32 %r41, %laneid;
	// end inline asm
	fns.b32 	%r42, %r30, %r41, 5;
	setp.gt.u32 	%p25, %r42, 31;
	selp.b32 	%r43, %r41, %r42, %p25;
	mov.b32 	%r44, %f8;
	shfl.sync.idx.b32	%r59|%p7, %r44, %r43, 31, %r30;
	bra.uni 	$L__BB221_15;
$L__BB221_14:
	mov.b32 	%r45, %f8;
	shfl.sync.down.b32	%r59|%p8, %r45, 4, 31, -1;
$L__BB221_15:
	setp.eq.s32 	%p26, %r30, -1;
	mov.b32 	%f21, %r59;
	add.f32 	%f9, %f8, %f21;
	@%p26 bra 	$L__BB221_17;
	// begin inline asm
	mov.u32 %r46, %laneid;
	// end inline asm
	fns.b32 	%r47, %r30, %r46, 3;
	setp.gt.u32 	%p27, %r47, 31;
	selp.b32 	%r48, %r46, %r47, %p27;
	mov.b32 	%r49, %f9;
	shfl.sync.idx.b32	%r60|%p10, %r49, %r48, 31, %r30;
	bra.uni 	$L__BB221_18;
$L__BB221_17:
	mov.b32 	%r50, %f9;
	shfl.sync.down.b32	%r60|%p11, %r50, 2, 31, -1;
$L__BB221_18:
	setp.eq.s32 	%p28, %r30, -1;
	mov.b32 	%f22, %r60;
	add.f32 	%f10, %f9, %f22;
	@%p28 bra 	$L__BB221_20;
	// begin inline asm
	mov.u32 %r51, %laneid;
	// end inline asm
	fns.b32 	%r52, %r30, %r51, 2;
	setp.gt.u32 	%p29, %r52, 31;
	selp.b32 	%r53, %r51, %r52, %p29;
	mov.b32 	%r54, %f10;
	shfl.sync.idx.b32	%r61|%p13, %r54, %r53, 31, %r30;
	bra.uni 	$L__BB221_21;
$L__BB221_20:
	mov.b32 	%r55, %f10;
	shfl.sync.down.b32	%r61|%p14, %r55, 1, 31, -1;
$L__BB221_21:
	mov.b32 	%f23, %r61;
	add.f32 	%f11, %f10, %f23;
	setp.ne.s32 	%p30, %r1, 0;
	@%p30 bra 	$L__BB221_23;
	cvta.to.global.u64 	%rd8, %rd3;
	mul.wide.u32 	%rd9, %r2, 4;
	add.s64 	%rd10, %rd8, %rd9;
	st.global.f32 	[%rd10], %f11;
$L__BB221_23:
	ret;

}
	// .globl	_Z7reduce6IfLj64ELb1EEvPT_S1_j
.visible .entry _Z7reduce6IfLj64ELb1EEvPT_S1_j(
	.param .u64 .ptr .align 1 _Z7reduce6IfLj64ELb1EEvPT_S1_j_param_0,
	.param .u64 .ptr .align 1 _Z7reduce6IfLj64ELb1EEvPT_S1_j_param_1,
	.param .u32 _Z7reduce6IfLj64ELb1EEvPT_S1_j_param_2
)
{
	.reg .pred 	%p<30>;
	.reg .b32 	%r<62>;
	.reg .b32 	%f<23>;
	.reg .b64 	%rd<11>;

	ld.param.u64 	%rd2, [_Z7reduce6IfLj64ELb1EEvPT_S1_j_param_0];
	ld.param.u64 	%rd3, [_Z7reduce6IfLj64ELb1EEvPT_S1_j_param_1];
	ld.param.u32 	%r24, [_Z7reduce6IfLj64ELb1EEvPT_S1_j_param_2];
	mov.u32 	%r1, %tid.x;
	mov.u32 	%r2, %ctaid.x;
	shl.b32 	%r25, %r2, 7;
	add.s32 	%r56, %r25, %r1;
	setp.ge.u32 	%p16, %r56, %r24;
	mov.f32 	%f22, 0f00000000;
	@%p16 bra 	$L__BB222_3;
	cvta.to.global.u64 	%rd1, %rd2;
	mov.u32 	%r26, %nctaid.x;
	shl.b32 	%r4, %r26, 7;
	mov.f32 	%f22, 0f00000000;
$L__BB222_2:
	mul.wide.u32 	%rd4, %r56, 4;
	add.s64 	%rd5, %rd1, %rd4;
	ld.global.f32 	%f12, [%rd5];
	add.f32 	%f13, %f22, %f12;
	add.s32 	%r27, %r56, 64;
	mul.wide.u32 	%rd6, %r27, 4;
	add.s64 	%rd7, %rd1, %rd6;
	ld.global.f32 	%f14, [%rd7];
	add.f32 	%f22, %f13, %f14;
	add.s32 	%r56, %r56, %r4;
	setp.lt.u32 	%p17, %r56, %r24;
	@%p17 bra 	$L__BB222_2;
$L__BB222_3:
	shl.b32 	%r28, %r1, 2;
	mov.u32 	%r29, __smem;
	add.s32 	%r7, %r29, %r28;
	st.shared.f32 	[%r7], %f22;
	barrier.sync 	0;
	barrier.sync 	0;
	barrier.sync 	0;
	barrier.sync 	0;
	setp.gt.u32 	%p18, %r1, 31;
	@%p18 bra 	$L__BB222_21;
	// begin inline asm
	activemask.b32 %r30;
	// end inline asm
	ld.shared.f32 	%f15, [%r7+128];
	add.f32 	%f4, %f22, %f15;
	setp.ne.s32 	%p19, %r30, -1;
	@%p19 bra 	$L__BB222_6;
	mov.b32 	%r35, %f4;
	shfl.sync.down.b32	%r57|%p1, %r35, 16, 31, -1;
	bra.uni 	$L__BB222_7;
$L__BB222_6:
	// begin inline asm
	mov.u32 %r31, %laneid;
	// end inline asm
	fns.b32 	%r32, %r30, %r31, 17;
	setp.gt.u32 	%p20, %r32, 31;
	selp.b32 	%r33, %r31, %r32, %p20;
	mov.b32 	%r34, %f4;
	shfl.sync.idx.b32	%r57|%p2, %r34, %r33, 31, %r30;
$L__BB222_7:
	setp.eq.s32 	%p21, %r30, -1;
	mov.b32 	%f16, %r57;
	add.f32 	%f5, %f4, %f16;
	@%p21 bra 	$L__BB222_9;
	// begin inline asm
	mov.u32 %r36, %laneid;
	// end inline asm
	fns.b32 	%r37, %r30, %r36, 9;
	setp.gt.u32 	%p22, %r37, 31;
	selp.b32 	%r38, %r36, %r37, %p22;
	mov.b32 	%r39, %f5;
	shfl.sync.idx.b32	%r58|%p4, %r39, %r38, 31, %r30;
	bra.uni 	$L__BB222_10;
$L__BB222_9:
	mov.b32 	%r40, %f5;
	shfl.sync.down.b32	%r58|%p5, %r40, 8, 31, -1;
$L__BB222_10:
	setp.eq.s32 	%p23, %r30, -1;
	mov.b32 	%f17, %r58;
	add.f32 	%f6, %f5, %f17;
	@%p23 bra 	$L__BB222_12;
	// begin inline asm
	mov.u32 %r41, %laneid;
	// end inline asm
	fns.b32 	%r42, %r30, %r41, 5;
	setp.gt.u32 	%p24, %r42, 31;
	selp.b32 	%r43, %r41, %r42, %p24;
	mov.b32 	%r44, %f6;
	shfl.sync.idx.b32	%r59|%p7, %r44, %r43, 31, %r30;
	bra.uni 	$L__BB222_13;
$L__BB222_12:
	mov.b32 	%r45, %f6;
	shfl.sync.down.b32	%r59|%p8, %r45, 4, 31, -1;
$L__BB222_13:
	setp.eq.s32 	%p25, %r30, -1;
	mov.b32 	%f18, %r59;
	add.f32 	%f7, %f6, %f18;
	@%p25 bra 	$L__BB222_15;
	// begin inline asm
	mov.u32 %r46, %laneid;
	// end inline asm
	fns.b32 	%r47, %r30, %r46, 3;
	setp.gt.u32 	%p26, %r47, 31;
	selp.b32 	%r48, %r46, %r47, %p26;
	mov.b32 	%r49, %f7;
	shfl.sync.idx.b32	%r60|%p10, %r49, %r48, 31, %r30;
	bra.uni 	$L__BB222_16;
$L__BB222_15:
	mov.b32 	%r50, %f7;
	shfl.sync.down.b32	%r60|%p11, %r50, 2, 31, -1;
$L__BB222_16:
	setp.eq.s32 	%p27, %r30, -1;
	mov.b32 	%f19, %r60;
	add.f32 	%f8, %f7, %f19;
	@%p27 bra 	$L__BB222_18;
	// begin inline asm
	mov.u32 %r51, %laneid;
	// end inline asm
	fns.b32 	%r52, %r30, %r51, 2;
	setp.gt.u32 	%p28, %r52, 31;
	selp.b32 	%r53, %r51, %r52, %p28;
	mov.b32 	%r54, %f8;
	shfl.sync.idx.b32	%r61|%p13, %r54, %r53, 31, %r30;
	bra.uni 	$L__BB222_19;
$L__BB222_18:
	mov.b32 	%r55, %f8;
	shfl.sync.down.b32	%r61|%p14, %r55, 1, 31, -1;
$L__BB222_19:
	mov.b32 	%f20, %r61;
	add.f32 	%f9, %f8, %f20;
	setp.ne.s32 	%p29, %r1, 0;
	@%p29 bra 	$L__BB222_21;
	cvta.to.global.u64 	%rd8, %rd3;
	mul.wide.u32 	%rd9, %r2, 4;
	add.s64 	%rd10, %rd8, %rd9;
	st.global.f32 	[%rd10], %f9;
$L__BB222_21:
	ret;

}
	// .globl	_Z7reduce6IfLj32ELb1EEvPT_S1_j
.visible .entry _Z7reduce6IfLj32ELb1EEvPT_S1_j(
	.param .u64 .ptr .align 1 _Z7reduce6IfLj32ELb1EEvPT_S1_j_param_0,
	.param .u64 .ptr .align 1 _Z7reduce6IfLj32ELb1EEvPT_S1_j_param_1,
	.param .u32 _Z7reduce6IfLj32ELb1EEvPT_S1_j_param_2
)
{
	.reg .pred 	%p<30>;
	.reg .b32 	%r<62>;
	.reg .b32 	%f<21>;
	.reg .b64 	%rd<11>;

	ld.param.u64 	%rd2, [_Z7reduce6IfLj32ELb1EEvPT_S1_j_param_0];
	ld.param.u64 	%rd3, [_Z7reduce6IfLj32ELb1EEvPT_S1_j_param_1];
	ld.param.u32 	%r23, [_Z7reduce6IfLj32ELb1EEvPT_S1_j_param_2];
	mov.u32 	%r1, %tid.x;
	mov.u32 	%r2, %ctaid.x;
	shl.b32 	%r24, %r2, 6;
	add.s32 	%r56, %r24, %r1;
	setp.ge.u32 	%p16, %r56, %r23;
	mov.f32 	%f20, 0f00000000;
	@%p16 bra 	$L__BB223_3;
	cvta.to.global.u64 	%rd1, %rd2;
	mov.u32 	%r25, %nctaid.x;
	shl.b32 	%r4, %r25, 6;
	mov.f32 	%f20, 0f00000000;
$L__BB223_2:
	mul.wide.u32 	%rd4, %r56, 4;
	add.s64 	%rd5, %rd1, %rd4;
	ld.global.f32 	%f11, [%rd5];
	add.f32 	%f12, %f20, %f11;
	add.s32 	%r26, %r56, 32;
	mul.wide.u32 	%rd6, %r26, 4;
	add.s64 	%rd7, %rd1, %rd6;
	ld.global.f32 	%f13, [%rd7];
	add.f32 	%f20, %f12, %f13;
	add.s32 	%r56, %r56, %r4;
	setp.lt.u32 	%p17, %r56, %r23;
	@%p17 bra 	$L__BB223_2;
$L__BB223_3:
	shl.b32 	%r27, %r1, 2;
	mov.u32 	%r28, __smem;
	add.s32 	%r29, %r28, %r27;
	st.shared.f32 	[%r29], %f20;
	barrier.sync 	0;
	barrier.sync 	0;
	barrier.sync 	0;
	barrier.sync 	0;
	setp.gt.u32 	%p18, %r1, 31;
	@%p18 bra 	$L__BB223_21;
	// begin inline asm
	activemask.b32 %r30;
	// end inline asm
	setp.ne.s32 	%p19, %r30, -1;
	@%p19 bra 	$L__BB223_6;
	mov.b32 	%r35, %f20;
	shfl.sync.down.b32	%r57|%p1, %r35, 16, 31, -1;
	bra.uni 	$L__BB223_7;
$L__BB223_6:
	// begin inline asm
	mov.u32 %r31, %laneid;
	// end inline asm
	fns.b32 	%r32, %r30, %r31, 17;
	setp.gt.u32 	%p20, %r32, 31;
	selp.b32 	%r33, %r31, %r32, %p20;
	mov.b32 	%r34, %f20;
	shfl.sync.idx.b32	%r57|%p2, %r34, %r33, 31, %r30;
$L__BB223_7:
	setp.eq.s32 	%p21, %r30, -1;
	mov.b32 	%f14, %r57;
	add.f32 	%f4, %f20, %f14;
	@%p21 bra 	$L__BB223_9;
	// begin inline asm
	mov.u32 %r36, %laneid;
	// end inline asm
	fns.b32 	%r37, %r30, %r36, 9;
	setp.gt.u32 	%p22, %r37, 31;
	selp.b32 	%r38, %r36, %r37, %p22;
	mov.b32 	%r39, %f4;
	shfl.sync.idx.b32	%r58|%p4, %r39, %r38, 31, %r30;
	bra.uni 	$L__BB223_10;
$L__BB223_9:
	mov.b32 	%r40, %f4;
	shfl.sync.down.b32	%r58|%p5, %r40, 8, 31, -1;
$L__BB223_10:
	setp.eq.s32 	%p23, %r30, -1;
	mov.b32 	%f15, %r58;
	add.f32 	%f5, %f4, %f15;
	@%p23 bra 	$L__BB223_12;
	// begin inline asm
	mov.u32 %r41, %laneid;
	// end inline asm
	fns.b32 	%r42, %r30, %r41, 5;
	setp.gt.u32 	%p24, %r42, 31;
	selp.b32 	%r43, %r41, %r42, %p24;
	mov.b32 	%r44, %f5;
	shfl.sync.idx.b32	%r59|%p7, %r44, %r43, 31, %r30;
	bra.uni 	$L__BB223_13;
$L__BB223_12:
	mov.b32 	%r45, %f5;
	shfl.sync.down.b32	%r59|%p8, %r45, 4, 31, -1;
$L__BB223_13:
	setp.eq.s32 	%p25, %r30, -1;
	mov.b32 	%f16, %r59;
	add.f32 	%f6, %f5, %f16;
	@%p25 bra 	$L__BB223_15;
	// begin inline asm
	mov.u32 %r46, %laneid;
	// end inline asm
	fns.b32 	%r47, %r30, %r46, 3;
	setp.gt.u32 	%p26, %r47, 31;
	selp.b32 	%r48, %r46, %r47, %p26;
	mov.b32 	%r49, %f6;
	shfl.sync.idx.b32	%r60|%p10, %r49, %r48, 31, %r30;
	bra.uni 	$L__BB223_16;
$L__BB223_15:
	mov.b32 	%r50, %f6;
	shfl.sync.down.b32	%r60|%p11, %r50, 2, 31, -1;
$L__BB223_16:
	setp.eq.s32 	%p27, %r30, -1;
	mov.b32 	%f17, %r60;
	add.f32 	%f7, %f6, %f17;
	@%p27 bra 	$L__BB223_18;
	// begin inline asm
	mov.u32 %r51, %laneid;
	// end inline asm
	fns.b32 	%r52, %r30, %r51, 2;
	setp.gt.u32 	%p28, %r52, 31;
	selp.b32 	%r53, %r51, %r52, %p28;
	mov.b32 	%r54, %f7;
	shfl.sync.idx.b32	%r61|%p13, %r54, %r53, 31, %r30;
	bra.uni 	$L__BB223_19;
$L__BB223_18:
	mov.b32 	%r55, %f7;
	shfl.sync.down.b32	%r61|%p14, %r55, 1, 31, -1;
$L__BB223_19:
	mov.b32 	%f18, %r61;
	add.f32 	%f8, %f7, %f18;
	setp.ne.s32 	%p29, %r1, 0;
	@%p29 bra 	$L__BB223_21;
	cvta.to.global.u64 	%rd8, %rd3;
	mul.wide.u32 	%rd9, %r2, 4;
	add.s64 	%rd10, %rd8, %rd9;
	st.global.f32 	[%rd10], %f8;
$L__BB223_21:
	ret;

}
	// .globl	_Z7reduce6IfLj16ELb1EEvPT_S1_j
.visible .entry _Z7reduce6IfLj16ELb1EEvPT_S1_j(
	.param .u64 .ptr .align 1 _Z7reduce6IfLj16ELb1EEvPT_S1_j_param_0,
	.param .u64 .ptr .align 1 _Z7reduce6IfLj16ELb1EEvPT_S1_j_param_1,
	.param .u32 _Z7reduce6IfLj16ELb1EEvPT_S1_j_param_2
)
{
	.reg .pred 	%p<30>;
	.reg .b32 	%r<62>;
	.reg .b32 	%f<21>;
	.reg .b64 	%rd<11>;

	ld.param.u64 	%rd2, [_Z7reduce6IfLj16ELb1EEvPT_S1_j_param_0];
	ld.param.u64 	%rd3, [_Z7reduce6IfLj16ELb1EEvPT_S1_j_param_1];
	ld.param.u32 	%r23, [_Z7reduce6IfLj16ELb1EEvPT_S1_j_param_2];
	mov.u32 	%r1, %tid.x;
	mov.u32 	%r2, %ctaid.x;
	shl.b32 	%r24, %r2, 5;
	add.s32 	%r56, %r24, %r1;
	setp.ge.u32 	%p16, %r56, %r23;
	mov.f32 	%f20, 0f00000000;
	@%p16 bra 	$L__BB224_3;
	cvta.to.global.u64 	%rd1, %rd2;
	mov.u32 	%r25, %nctaid.x;
	shl.b32 	%r4, %r25, 5;
	mov.f32 	%f20, 0f00000000;
$L__BB224_2:
	mul.wide.u32 	%rd4, %r56, 4;
	add.s64 	%rd5, %rd1, %rd4;
	ld.global.f32 	%f11, [%rd5];
	add.f32 	%f12, %f20, %f11;
	add.s32 	%r26, %r56, 16;
	mul.wide.u32 	%rd6, %r26, 4;
	add.s64 	%rd7, %rd1, %rd6;
	ld.global.f32 	%f13, [%rd7];
	add.f32 	%f20, %f12, %f13;
	add.s32 	%r56, %r56, %r4;
	setp.lt.u32 	%p17, %r56, %r23;
	@%p17 bra 	$L__BB224_2;
$L__BB224_3:
	shl.b32 	%r27, %r1, 2;
	mov.u32 	%r28, __smem;
	add.s32 	%r29, %r28, %r27;
	st.shared.f32 	[%r29], %f20;
	barrier.sync 	0;
	barrier.sync 	0;
	barrier.sync 	0;
	barrier.sync 	0;
	setp.gt.u32 	%p18, %r1, 31;
	@%p18 bra 	$L__BB224_21;
	// begin inline asm
	activemask.b32 %r30;
	// end inline asm
	setp.ne.s32 	%p19, %r30, -1;
	@%p19 bra 	$L__BB224_6;
	mov.b32 	%r35, %f20;
	shfl.sync.down.b32	%r57|%p1, %r35, 16, 31, -1;
	bra.uni 	$L__BB224_7;
$L__BB224_6:
	// begin inline asm
	mov.u32 %r31, %laneid;
	// end inline asm
	fns.b32 	%r32, %r30, %r31, 17;
	setp.gt.u32 	%p20, %r32, 31;
	selp.b32 	%r33, %r31, %r32, %p20;
	mov.b32 	%r34, %f20;
	shfl.sync.idx.b32	%r57|%p2, %r34, %r33, 31, %r30;
$L__BB224_7:
	setp.eq.s32 	%p21, %r30, -1;
	mov.b32 	%f14, %r57;
	add.f32 	%f4, %f20, %f14;
	@%p21 bra 	$L__BB224_9;
	// begin inline asm
	mov.u32 %r36, %laneid;
	// end inline asm
	fns.b32 	%r37, %r30, %r36, 9;
	setp.gt.u32 	%p22, %r37, 31;
	selp.b32 	%r38, %r36, %r37, %p22;
	mov.b32 	%r39, %f4;
	shfl.sync.idx.b32	%r58|%p4, %r39, %r38, 31, %r30;
	bra.uni 	$L__BB224_10;
$L__BB224_9:
	mov.b32 	%r40, %f4;
	shfl.sync.down.b32	%r58|%p5, %r40, 8, 31, -1;
$L__BB224_10:
	setp.eq.s32 	%p23, %r30, -1;
	mov.b32 	%f15, %r58;
	add.f32 	%f5, %f4, %f15;
	@%p23 bra 	$L__BB224_12;
	// begin inline asm
	mov.u32 %r41, %laneid;
	// end inline asm
	fns.b32 	%r42, %r30, %r41, 5;
	setp.gt.u32 	%p24, %r42, 31;
	selp.b32 	%r43, %r41, %r42, %p24;
	mov.b32 	%r44, %f5;
	shfl.sync.idx.b32	%r59|%p7, %r44, %r43, 31, %r30;
	bra.uni 	$L__BB224_13;
$L__BB224_12:
	mov.b32 	%r45, %f5;
	shfl.sync.down.b32	%r59|%p8, %r45, 4, 31, -1;
$L__BB224_13:
	setp.eq.s32 	%p25, %r30, -1;
	mov.b32 	%f16, %r59;
	add.f32 	%f6, %f5, %f16;
	@%p25 bra 	$L__BB224_15;
	// begin inline asm
	mov.u32 %r46, %laneid;
	// end inline asm
	fns.b32 	%r47, %r30, %r46, 3;
	setp.gt.u32 	%p26, %r47, 31;
	selp.b32 	%r48, %r46, %r47, %p26;
	mov.b32 	%r49, %f6;
	shfl.sync.idx.b32	%r60|%p10, %r49, %r48, 31, %r30;
	bra.uni 	$L__BB224_16;
$L__BB224_15:
	mov.b32 	%r50, %f6;
	shfl.sync.down.b32	%r60|%p11, %r50, 2, 31, -1;
$L__BB224_16:
	setp.eq.s32 	%p27, %r30, -1;
	mov.b32 	%f17, %r60;
	add.f32 	%f7, %f6, %f17;
	@%p27 bra 	$L__BB224_18;
	// begin inline asm
	mov.u32 %r51, %laneid;
	// end inline asm
	fns.b32 	%r52, %r30, %r51, 2;
	setp.gt.u32 	%p28, %r52, 31;
	selp.b32 	%r53, %r51, %r52, %p28;
	mov.b32 	%r54, %f7;
	shfl.sync.idx.b32	%r61|%p13, %r54, %r53, 31, %r30;
	bra.uni 	$L__BB224_19;
$L__BB224_18:
	mov.b32 	%r55, %f7;
	shfl.sync.down.b32	%r61|%p14, %r55, 1, 31, -1;
$L__BB224_19:
	mov.b32 	%f18, %r61;
	add.f32 	%f8, %f7, %f18;
	setp.ne.s32 	%p29, %r1, 0;
	@%p29 bra 	$L__BB224_21;
	cvta.to.global.u64 	%rd8, %rd3;
	mul.wide.u32 	%rd9, %r2, 4;
	add.s64 	%rd10, %rd8, %rd9;
	st.global.f32 	[%rd10], %f8;
$L__BB224_21:
	ret;

}
	// .globl	_Z7reduce6IfLj8ELb1EEvPT_S1_j
.visible .entry _Z7reduce6IfLj8ELb1EEvPT_S1_j(
	.param .u64 .ptr .align 1 _Z7reduce6IfLj8ELb1EEvPT_S1_j_param_0,
	.param .u64 .ptr .align 1 _Z7reduce6IfLj8ELb1EEvPT_S1_j_param_1,
	.param .u32 _Z7reduce6IfLj8ELb1EEvPT_S1_j_param_2
)
{
	.reg .pred 	%p<30>;
	.reg .b32 	%r<62>;
	.reg .b32 	%f<21>;
	.reg .b64 	%rd<11>;

	ld.param.u64 	%rd2, [_Z7reduce6IfLj8ELb1EEvPT_S1_j_param_0];
	ld.param.u64 	%rd3, [_Z7reduce6IfLj8ELb1EEvPT_S1_j_param_1];
	ld.param.u32 	%r23, [_Z7reduce6IfLj8ELb1EEvPT_S1_j_param_2];
	mov.u32 	%r1, %tid.x;
	mov.u32 	%r2, %ctaid.x;
	shl.b32 	%r24, %r2, 4;
	add.s32 	%r56, %r24, %r1;
	setp.ge.u32 	%p16, %r56, %r23;
	mov.f32 	%f20, 0f00000000;
	@%p16 bra 	$L__BB225_3;
	cvta.to.global.u64 	%rd1, %rd2;
	mov.u32 	%r25, %nctaid.x;
	shl.b32 	%r4, %r25, 4;
	mov.f32 	%f20, 0f00000000;
$L__BB225_2:
	mul.wide.u32 	%rd4, %r56, 4;
	add.s64 	%rd5, %rd1, %rd4;
	ld.global.f32 	%f11, [%rd5];
	add.f32 	%f12, %f20, %f11;
	add.s32 	%r26, %r56, 8;
	mul.wide.u32 	%rd6, %r26, 4;
	add.s64 	%rd7, %rd1, %rd6;
	ld.global.f32 	%f13, [%rd7];
	add.f32 	%f20, %f12, %f13;
	add.s32 	%r56, %r56, %r4;
	setp.lt.u32 	%p17, %r56, %r23;
	@%p17 bra 	$L__BB225_2;
$L__BB225_3:
	shl.b32 	%r27, %r1, 2;
	mov.u32 	%r28, __smem;
	add.s32 	%r29, %r28, %r27;
	st.shared.f32 	[%r29], %f20;
	barrier.sync 	0;
	barrier.sync 	0;
	barrier.sync 	0;
	barrier.sync 	0;
	setp.gt.u32 	%p18, %r1, 31;
	@%p18 bra 	$L__BB225_21;
	// begin inline asm
	activemask.b32 %r30;
	// end inline asm
	setp.ne.s32 	%p19, %r30, -1;
	@%p19 bra 	$L__BB225_6;
	mov.b32 	%r35, %f20;
	shfl.sync.down.b32	%r57|%p1, %r35, 16, 31, -1;
	bra.uni 	$L__BB225_7;
$L__BB225_6:
	// begin inline asm
	mov.u32 %r31, %laneid;
	// end inline asm
	fns.b32 	%r32, %r30, %r31, 17;
	setp.gt.u32 	%p20, %r32, 31;
	selp.b32 	%r33, %r31, %r32, %p20;
	mov.b32 	%r34, %f20;
	shfl.sync.idx.b32	%r57|%p2, %r34, %r33, 31, %r30;
$L__BB225_7:
	setp.eq.s32 	%p21, %r30, -1;
	mov.b32 	%f14, %r57;
	add.f32 	%f4, %f20, %f14;
	@%p21 bra 	$L__BB225_9;
	// begin inline asm
	mov.u32 %r36, %laneid;
	// end inline asm
	fns.b32 	%r37, %r30, %r36, 9;
	setp.gt.u32 	%p22, %r37, 31;
	selp.b32 	%r38, %r36, %r37, %p22;
	mov.b32 	%r39, %f4;
	shfl.sync.idx.b32	%r58|%p4, %r39, %r38, 31, %r30;
	bra.uni 	$L__BB225_10;
$L__BB225_9:
	mov.b32 	%r40, %f4;
	shfl.sync.down.b32	%r58|%p5, %r40, 8, 31, -1;
$L__BB225_10:
	setp.eq.s32 	%p23, %r30, -1;
	mov.b32 	%f15, %r58;
	add.f32 	%f5, %f4, %f15;
	@%p23 bra 	$L__BB225_12;
	// begin inline asm
	mov.u32 %r41, %laneid;
	// end inline asm
	fns.b32 	%r42, %r30, %r41, 5;
	setp.gt.u32 	%p24, %r42, 31;
	selp.b32 	%r43, %r41, %r42, %p24;
	mov.b32 	%r44, %f5;
	shfl.sync.idx.b32	%r59|%p7, %r44, %r43, 31, %r30;
	bra.uni 	$L__BB225_13;
$L__BB225_12:
	mov.b32 	%r45, %f5;
	shfl.sync.down.b32	%r59|%p8, %r45, 4, 31, -1;
$L__BB225_13:
	setp.eq.s32 	%p25, %r30, -1;
	mov.b32 	%f16, %r59;
	add.f32 	%f6, %f5, %f16;
	@%p25 bra 	$L__BB225_15;
	// begin inline asm
	mov.u32 %r46, %laneid;
	// end inline asm
	fns.b32 	%r47, %r30, %r46, 3;
	setp.gt.u32 	%p26, %r47, 31;
	selp.b32 	%r48, %r46, %r47, %p26;
	mov.b32 	%r49, %f6;
	shfl.sync.idx.b32	%r60|%p10, %r49, %r48, 31, %r30;
	bra.uni 	$L__BB225_16;
$L__BB225_15:
	mov.b32 	%r50, %f6;
	shfl.sync.down.b32	%r60|%p11, %r50, 2, 31, -1;
$L__BB225_16:
	setp.eq.s32 	%p27, %r30, -1;
	mov.b32 	%f17, %r60;
	add.f32 	%f7, %f6, %f17;
	@%p27 bra 	$L__BB225_18;
	// begin inline asm
	mov.u32 %r51, %laneid;
	// end inline asm
	fns.b32 	%r52, %r30, %r51, 2;
	setp.gt.u32 	%p28, %r52, 31;
	selp.b32 	%r53, %r51, %r52, %p28;
	mov.b32 	%r54, %f7;
	shfl.sync.idx.b32	%r61|%p13, %r54, %r53, 31, %r30;
	bra.uni 	$L__BB225_19;
$L__BB225_18:
	mov.b32 	%r55, %f7;
	shfl.sync.down.b32	%r61|%p14, %r55, 1, 31, -1;
$L__BB225_19:
	mov.b32 	%f18, %r61;
	add.f32 	%f8, %f7, %f18;
	setp.ne.s32 	%p29, %r1, 0;
	@%p29 bra 	$L__BB225_21;
	cvta.to.global.u64 	%rd8, %rd3;
	mul.wide.u32 	%rd9, %r2, 4;
	add.s64 	%rd10, %rd8, %rd9;
	st.global.f32 	[%rd10], %f8;
$L__BB225_21:
	ret;

}
	// .globl	_Z7reduce6IfLj4ELb1EEvPT_S1_j
.visible .entry _Z7reduce6IfLj4ELb1EEvPT_S1_j(
	.param .u64 .ptr .align 1 _Z7reduce6IfLj4ELb1EEvPT_S1_j_param_0,
	.param .u64 .ptr .align 1 _Z7reduce6IfLj4ELb1EEvPT_S1_j_param_1,
	.param .u32 _Z7reduce6IfLj4ELb1EEvPT_S1_j_param_2
)
{
	.reg .pred 	%p<30>;
	.reg .b32 	%r<62>;
	.reg .b32 	%f<21>;
	.reg .b64 	%rd<11>;

	ld.param.u64 	%rd2, [_Z7reduce6IfLj4ELb1EEvPT_S1_j_param_0];
	ld.param.u64 	%rd3, [_Z7reduce6IfLj4ELb1EEvPT_S1_j_param_1];
	ld.param.u32 	%r23, [_Z7reduce6IfLj4ELb1EEvPT_S1_j_param_2];
	mov.u32 	%r1, %tid.x;
	mov.u32 	%r2, %ctaid.x;
	shl.b32 	%r24, %r2, 3;
	add.s32 	%r56, %r24, %r1;
	setp.ge.u32 	%p16, %r56, %r23;
	mov.f32 	%f20, 0f00000000;
	@%p16 bra 	$L__BB226_3;
	cvta.to.global.u64 	%rd1, %rd2;
	mov.u32 	%r25, %nctaid.x;
	shl.b32 	%r4, %r25, 3;
	mov.f32 	%f20, 0f00000000;
$L__BB226_2:
	mul.wide.u32 	%rd4, %r56, 4;
	add.s64 	%rd5, %rd1, %rd4;
	ld.global.f32 	%f11, [%rd5];
	add.f32 	%f12, %f20, %f11;
	add.s32 	%r26, %r56, 4;
	mul.wide.u32 	%rd6, %r26, 4;
	add.s64 	%rd7, %rd1, %rd6;
	ld.global.f32 	%f13, [%rd7];
	add.f32 	%f20, %f12, %f13;
	add.s32 	%r56, %r56, %r4;
	setp.lt.u32 	%p17, %r56, %r23;
	@%p17 bra 	$L__BB226_2;
$L__BB226_3:
	shl.b32 	%r27, %r1, 2;
	mov.u32 	%r28, __smem;
	add.s32 	%r29, %r28, %r27;
	st.shared.f32 	[%r29], %f20;
	barrier.sync 	0;
	barrier.sync 	0;
	barrier.sync 	0;
	barrier.sync 	0;
	setp.gt.u32 	%p18, %r1, 31;
	@%p18 bra 	$L__BB226_21;
	// begin inline asm
	activemask.b32 %r30;
	// end inline asm
	setp.ne.s32 	%p19, %r30, -1;
	@%p19 bra 	$L__BB226_6;
	mov.b32 	%r35, %f20;
	shfl.sync.down.b32	%r57|%p1, %r35, 16, 31, -1;
	bra.uni 	$L__BB226_7;
$L__BB226_6:
	// begin inline asm
	mov.u32 %r31, %laneid;
	// end inline asm
	fns.b32 	%r32, %r30, %r31, 17;
	setp.gt.u32 	%p20, %r32, 31;
	selp.b32 	%r33, %r31, %r32, %p20;
	mov.b32 	%r34, %f20;
	shfl.sync.idx.b32	%r57|%p2, %r34, %r33, 31, %r30;
$L__BB226_7:
	setp.eq.s32 	%p21, %r30, -1;
	mov.b32 	%f14, %r57;
	add.f32 	%f4, %f20, %f14;
	@%p21 bra 	$L__BB226_9;
	// begin inline asm
	mov.u32 %r36, %laneid;
	// end inline asm
	fns.b32 	%r37, %r30, %r36, 9;
	setp.gt.u32 	%p22, %r37, 31;
	selp.b32 	%r38, %r36, %r37, %p22;
	mov.b32 	%r39, %f4;
	shfl.sync.idx.b32	%r58|%p4, %r39, %r38, 31, %r30;
	bra.uni 	$L__BB226_10;
$L__BB226_9:
	mov.b32 	%r40, %f4;
	shfl.sync.down.b32	%r58|%p5, %r40, 8, 31, -1;
$L__BB226_10:
	setp.eq.s32 	%p23, %r30, -1;
	mov.b32 	%f15, %r58;
	add.f32 	%f5, %f4, %f15;
	@%p23 bra 	$L__BB226_12;
	// begin inline asm
	mov.u32 %r41, %laneid;
	// end inline asm
	fns.b32 	%r42, %r30, %r41, 5;
	setp.gt.u32 	%p24, %r42, 31;
	selp.b32 	%r43, %r41, %r42, %p24;
	mov.b32 	%r44, %f5;
	shfl.sync.idx.b32	%r59|%p7, %r44, %r43, 31, %r30;
	bra.uni 	$L__BB226_13;
$L__BB226_12:
	mov.b32 	%r45, %f5;
	shfl.sync.down.b32	%r59|%p8, %r45, 4, 31, -1;
$L__BB226_13:
	setp.eq.s32 	%p25, %r30, -1;
	mov.b32 	%f16, %r59;
	add.f32 	%f6, %f5, %f16;
	@%p25 bra 	$L__BB226_15;
	// begin inline asm
	mov.u32 %r46, %laneid;
	// end inline asm
	fns.b32 	%r47, %r30, %r46, 3;
	setp.gt.u32 	%p26, %r47, 31;
	selp.b32 	%r48, %r46, %r47, %p26;
	mov.b32 	%r49, %f6;
	shfl.sync.idx.b32	%r60|%p10, %r49, %r48, 31, %r30;
	bra.uni 	$L__BB226_16;
$L__BB226_15:
	mov.b32 	%r50, %f6;
	shfl.sync.down.b32	%r60|%p11, %r50, 2, 31, -1;
$L__BB226_16:
	setp.eq.s32 	%p27, %r30, -1;
	mov.b32 	%f17, %r60;
	add.f32 	%f7, %f6, %f17;
	@%p27 bra 	$L__BB226_18;
	// begin inline asm
	mov.u32 %r51, %laneid;
	// end inline asm
	fns.b32 	%r52, %r30, %r51, 2;
	setp.gt.u32 	%p28, %r52, 31;
	selp.b32 	%r53, %r51, %r52, %p28;
	mov.b32 	%r54, %f7;
	shfl.sync.idx.b32	%r61|%p13, %r54, %r53, 31, %r30;
	bra.uni 	$L__BB226_19;
$L__BB226_18:
	mov.b32 	%r55, %f7;
	shfl.sync.down.b32	%r61|%p14, %r55, 1, 31, -1;
$L__BB226_19:
	mov.b32 	%f18, %r61;
	add.f32 	%f8, %f7, %f18;
	setp.ne.s32 	%p29, %r1, 0;
	@%p29 bra 	$L__BB226_21;
	cvta.to.global.u64 	%rd8, %rd3;
	mul.wide.u32 	%rd9, %r2, 4;
	add.s64 	%rd10, %rd8, %rd9;
	st.global.f32 	[%rd10], %f8;
$L__BB226_21:
	ret;

}
	// .globl	_Z7reduce6IfLj2ELb1EEvPT_S1_j
.visible .entry _Z7reduce6IfLj2ELb1EEvPT_S1_j(
	.param .u64 .ptr .align 1 _Z7reduce6IfLj2ELb1EEvPT_S1_j_param_0,
	.param .u64 .ptr .align 1 _Z7reduce6IfLj2ELb1EEvPT_S1_j_param_1,
	.param .u32 _Z7reduce6IfLj2ELb1EEvPT_S1_j_param_2
)
{
	.reg .pred 	%p<30>;
	.reg .b32 	%r<62>;
	.reg .b32 	%f<21>;
	.reg .b64 	%rd<11>;

	ld.param.u64 	%rd2, [_Z7reduce6IfLj2ELb1EEvPT_S1_j_param_0];
	ld.param.u64 	%rd3, [_Z7reduce6IfLj2ELb1EEvPT_S1_j_param_1];
	ld.param.u32 	%r23, [_Z7reduce6IfLj2ELb1EEvPT_S1_j_param_2];
	mov.u32 	%r1, %tid.x;
	mov.u32 	%r2, %ctaid.x;
	shl.b32 	%r24, %r2, 2;
	add.s32 	%r56, %r24, %r1;
	setp.ge.u32 	%p16, %r56, %r23;
	mov.f32 	%f20, 0f00000000;
	@%p16 bra 	$L__BB227_3;
	cvta.to.global.u64 	%rd1, %rd2;
	mov.u32 	%r25, %nctaid.x;
	shl.b32 	%r4, %r25, 2;
	mov.f32 	%f20, 0f00000000;
$L__BB227_2:
	mul.wide.u32 	%rd4, %r56, 4;
	add.s64 	%rd5, %rd1, %rd4;
	ld.global.f32 	%f11, [%rd5];
	add.f32 	%f12, %f20, %f11;
	add.s32 	%r26, %r56, 2;
	mul.wide.u32 	%rd6, %r26, 4;
	add.s64 	%rd7, %rd1, %rd6;
	ld.global.f32 	%f13, [%rd7];
	add.f32 	%f20, %f12, %f13;
	add.s32 	%r56, %r56, %r4;
	setp.lt.u32 	%p17, %r56, %r23;
	@%p17 bra 	$L__BB227_2;
$L__BB227_3:
	shl.b32 	%r27, %r1, 2;
	mov.u32 	%r28, __smem;
	add.s32 	%r29, %r28, %r27;
	st.shared.f32 	[%r29], %f20;
	barrier.sync 	0;
	barrier.sync 	0;
	barrier.sync 	0;
	barrier.sync 	0;
	setp.gt.u32 	%p18, %r1, 31;
	@%p18 bra 	$L__BB227_21;
	// begin inline asm
	activemask.b32 %r30;
	// end inline asm
	setp.ne.s32 	%p19, %r30, -1;
	@%p19 bra 	$L__BB227_6;
	mov.b32 	%r35, %f20;
	shfl.sync.down.b32	%r57|%p1, %r35, 16, 31, -1;
	bra.uni 	$L__BB227_7;
$L__BB227_6:
	// begin inline asm
	mov.u32 %r31, %laneid;
	// end inline asm
	fns.b32 	%r32, %r30, %r31, 17;
	setp.gt.u32 	%p20, %r32, 31;
	selp.b32 	%r33, %r31, %r32, %p20;
	mov.b32 	%r34, %f20;
	shfl.sync.idx.b32	%r57|%p2, %r34, %r33, 31, %r30;
$L__BB227_7:
	setp.eq.s32 	%p21, %r30, -1;
	mov.b32 	%f14, %r57;
	add.f32 	%f4, %f20, %f14;
	@%p21 bra 	$L__BB227_9;
	// begin inline asm
	mov.u32 %r36, %laneid;
	// end inline asm
	fns.b32 	%r37, %r30, %r36, 9;
	setp.gt.u32 	%p22, %r37, 31;
	selp.b32 	%r38, %r36, %r37, %p22;
	mov.b32 	%r39, %f4;
	shfl.sync.idx.b32	%r58|%p4, %r39, %r38, 31, %r30;
	bra.uni 	$L__BB227_10;
$L__BB227_9:
	mov.b32 	%r40, %f4;
	shfl.sync.down.b32	%r58|%p5, %r40, 8, 31, -1;
$L__BB227_10:
	setp.eq.s32 	%p23, %r30, -1;
	mov.b32 	%f15, %r58;
	add.f32 	%f5, %f4, %f15;
	@%p23 bra 	$L__BB227_12;
	// begin inline asm
	mov.u32 %r41, %laneid;
	// end inline asm
	fns.b32 	%r42, %r30, %r41, 5;
	setp.gt.u32 	%p24, %r42, 31;
	selp.b32 	%r43, %r41, %r42, %p24;
	mov.b32 	%r44, %f5;
	shfl.sync.idx.b32	%r59|%p7, %r44, %r43, 31, %r30;
	bra.uni 	$L__BB227_13;
$L__BB227_12:
	mov.b32 	%r45, %f5;
	shfl.sync.down.b32	%r59|%p8, %r45, 4, 31, -1;
$L__BB227_13:
	setp.eq.s32 	%p25, %r30, -1;
	mov.b32 	%f16, %r59;
	add.f32 	%f6, %f5, %f16;
	@%p25 bra 	$L__BB227_15;
	// begin inline asm
	mov.u32 %r46, %laneid;
	// end inline asm
	fns.b32 	%r47, %r30, %r46, 3;
	setp.gt.u32 	%p26, %r47, 31;
	selp.b32 	%r48, %r46, %r47, %p26;
	mov.b32 	%r49, %f6;
	shfl.sync.idx.b32	%r60|%p10, %r49, %r48, 31, %r30;
	bra.uni 	$L__BB227_16;
$L__BB227_15:
	mov.b32 	%r50, %f6;
	shfl.sync.down.b32	%r60|%p11, %r50, 2, 31, -1;
$L__BB227_16:
	setp.eq.s32 	%p27, %r30, -1;
	mov.b32 	%f17, %r60;
	add.f32 	%f7, %f6, %f17;
	@%p27 bra 	$L__BB227_18;
	// begin inline asm
	mov.u32 %r51, %laneid;
	// end inline asm
	fns.b32 	%r52, %r30, %r51, 2;
	setp.gt.u32 	%p28, %r52, 31;
	selp.b32 	%r53, %r51, %r52, %p28;
	mov.b32 	%r54, %f7;
	shfl.sync.idx.b32	%r61|%p13, %r54, %r53, 31, %r30;
	bra.uni 	$L__BB227_19;
$L__BB227_18:
	mov.b32 	%r55, %f7;
	shfl.sync.down.b32	%r61|%p14, %r55, 1, 31, -1;
$L__BB227_19:
	mov.b32 	%f18, %r61;
	add.f32 	%f8, %f7, %f18;
	setp.ne.s32 	%p29, %r1, 0;
	@%p29 bra 	$L__BB227_21;
	cvta.to.global.u64 	%rd8, %rd3;
	mul.wide.u32 	%rd9, %r2, 4;
	add.s64 	%rd10, %rd8, %rd9;
	st.global.f32 	[%rd10], %f8;
$L__BB227_21:
	ret;

}
	// .globl	_Z7reduce6IfLj1ELb1EEvPT_S1_j
.visible .entry _Z7reduce6IfLj1ELb1EEvPT_S1_j(
	.param .u64 .ptr .align 1 _Z7reduce6IfLj1ELb1EEvPT_S1_j_param_0,
	.param .u64 .ptr .align 1 _Z7reduce6IfLj1ELb1EEvPT_S1_j_param_1,
	.param .u32 _Z7reduce6IfLj1ELb1EEvPT_S1_j_param_2
)
{
	.reg .pred 	%p<30>;
	.reg .b32 	%r<61>;
	.reg .b32 	%f<21>;
	.reg .b64 	%rd<9>;

	ld.param.u64 	%rd2, [_Z7reduce6IfLj1ELb1EEvPT_S1_j_param_0];
	ld.param.u64 	%rd3, [_Z7reduce6IfLj1ELb1EEvPT_S1_j_param_1];
	ld.param.u32 	%r23, [_Z7reduce6IfLj1ELb1EEvPT_S1_j_param_2];
	mov.u32 	%r1, %tid.x;
	mov.u32 	%r2, %ctaid.x;
	shl.b32 	%r24, %r2, 1;
	add.s32 	%r55, %r24, %r1;
	setp.ge.u32 	%p16, %r55, %r23;
	mov.f32 	%f20, 0f00000000;
	@%p16 bra 	$L__BB228_3;
	mov.u32 	%r25, %nctaid.x;
	shl.b32 	%r4, %r25, 1;
	cvta.to.global.u64 	%rd1, %rd2;
	mov.f32 	%f20, 0f00000000;
$L__BB228_2:
	mul.wide.u32 	%rd4, %r55, 4;
	add.s64 	%rd5, %rd1, %rd4;
	ld.global.f32 	%f11, [%rd5];
	add.f32 	%f12, %f20, %f11;
	ld.global.f32 	%f13, [%rd5+4];
	add.f32 	%f20, %f12, %f13;
	add.s32 	%r55, %r55, %r4;
	setp.lt.u32 	%p17, %r55, %r23;
	@%p17 bra 	$L__BB228_2;
$L__BB228_3:
	shl.b32 	%r26, %r1, 2;
	mov.u32 	%r27, __smem;
	add.s32 	%r28, %r27, %r26;
	st.shared.f32 	[%r28], %f20;
	barrier.sync 	0;
	barrier.sync 	0;
	barrier.sync 	0;
	barrier.sync 	0;
	setp.gt.u32 	%p18, %r1, 31;
	@%p18 bra 	$L__BB228_21;
	// begin inline asm
	activemask.b32 %r29;
	// end inline asm
	setp.ne.s32 	%p19, %r29, -1;
	@%p19 bra 	$L__BB228_6;
	mov.b32 	%r34, %f20;
	shfl.sync.down.b32	%r56|%p1, %r34, 16, 31, -1;
	bra.uni 	$L__BB228_7;
$L__BB228_6:
	// begin inline asm
	mov.u32 %r30, %laneid;
	// end inline asm
	fns.b32 	%r31, %r29, %r30, 17;
	setp.gt.u32 	%p20, %r31, 31;
	selp.b32 	%r32, %r30, %r31, %p20;
	mov.b32 	%r33, %f20;
	shfl.sync.idx.b32	%r56|%p2, %r33, %r32, 31, %r29;
$L__BB228_7:
	setp.eq.s32 	%p21, %r29, -1;
	mov.b32 	%f14, %r56;
	add.f32 	%f4, %f20, %f14;
	@%p21 bra 	$L__BB228_9;
	// begin inline asm
	mov.u32 %r35, %laneid;
	// end inline asm
	fns.b32 	%r36, %r29, %r35, 9;
	setp.gt.u32 	%p22, %r36, 31;
	selp.b32 	%r37, %r35, %r36, %p22;
	mov.b32 	%r38, %f4;
	shfl.sync.idx.b32	%r57|%p4, %r38, %r37, 31, %r29;
	bra.uni 	$L__BB228_10;
$L__BB228_9:
	mov.b32 	%r39, %f4;
	shfl.sync.down.b32	%r57|%p5, %r39, 8, 31, -1;
$L__BB228_10:
	setp.eq.s32 	%p23, %r29, -1;
	mov.b32 	%f15, %r57;
	add.f32 	%f5, %f4, %f15;
	@%p23 bra 	$L__BB228_12;
	// begin inline asm
	mov.u32 %r40, %laneid;
	// end inline asm
	fns.b32 	%r41, %r29, %r40, 5;
	setp.gt.u32 	%p24, %r41, 31;
	selp.b32 	%r42, %r40, %r41, %p24;
	mov.b32 	%r43, %f5;
	shfl.sync.idx.b32	%r58|%p7, %r43, %r42, 31, %r29;
	bra.uni 	$L__BB228_13;
$L__BB228_12:
	mov.b32 	%r44, %f5;
	shfl.sync.down.b32	%r58|%p8, %r44, 4, 31, -1;
$L__BB228_13:
	setp.eq.s32 	%p25, %r29, -1;
	mov.b32 	%f16, %r58;
	add.f32 	%f6, %f5, %f16;
	@%p25 bra 	$L__BB228_15;
	// begin inline asm
	mov.u32 %r45, %laneid;
	// end inline asm
	fns.b32 	%r46, %r29, %r45, 3;
	setp.gt.u32 	%p26, %r46, 31;
	selp.b32 	%r47, %r45, %r46, %p26;
	mov.b32 	%r48, %f6;
	shfl.sync.idx.b32	%r59|%p10, %r48, %r47, 31, %r29;
	bra.uni 	$L__BB228_16;
$L__BB228_15:
	mov.b32 	%r49, %f6;
	shfl.sync.down.b32	%r59|%p11, %r49, 2, 31, -1;
$L__BB228_16:
	setp.eq.s32 	%p27, %r29, -1;
	mov.b32 	%f17, %r59;
	add.f32 	%f7, %f6, %f17;
	@%p27 bra 	$L__BB228_18;
	// begin inline asm
	mov.u32 %r50, %laneid;
	// end inline asm
	fns.b32 	%r51, %r29, %r50, 2;
	setp.gt.u32 	%p28, %r51, 31;
	selp.b32 	%r52, %r50, %r51, %p28;
	mov.b32 	%r53, %f7;
	shfl.sync.idx.b32	%r60|%p13, %r53, %r52, 31, %r29;
	bra.uni 	$L__BB228_19;
$L__BB228_18:
	mov.b32 	%r54, %f7;
	shfl.sync.down.b32	%r60|%p14, %r54, 1, 31, -1;
$L__BB228_19:
	mov.b32 	%f18, %r60;
	add.f32 	%f8, %f7, %f18;
	setp.ne.s32 	%p29, %r1, 0;
	@%p29 bra 	$L__BB228_21;
	cvta.to.global.u64 	%rd6, %rd3;
	mul.wide.u32 	%rd7, %r2, 4;
	add.s64 	%rd8, %rd6, %rd7;
	st.global.f32 	[%rd8], %f8;
$L__BB228_21:
	ret;

}
	// .globl	_Z7reduce6IfLj1024ELb0EEvPT_S1_j
.visible .entry _Z7reduce6IfLj1024ELb0EEvPT_S1_j(
	.param .u64 .ptr .align 1 _Z7reduce6IfLj1024ELb0EEvPT_S1_j_param_0,
	.param .u64 .ptr .align 1 _Z7reduce6IfLj1024ELb0EEvPT_S1_j_param_1,
	.param .u32 _Z7reduce6IfLj1024ELb0EEvPT_S1_j_param_2
)
{
	.reg .pred 	%p<34>;
	.reg .b32 	%r<62>;
	.reg .b32 	%f<37>;
	.reg .b64 	%rd<11>;

	ld.param.u64 	%rd3, [_Z7reduce6IfLj1024ELb0EEvPT_S1_j_param_0];
	ld.param.u64 	%rd2, [_Z7reduce6IfLj1024ELb0EEvPT_S1_j_param_1];
	ld.param.u32 	%r25, [_Z7reduce6IfLj1024ELb0EEvPT_S1_j_param_2];
	cvta.to.global.u64 	%rd1, %rd3;
	mov.u32 	%r1, %tid.x;
	mov.u32 	%r2, %ctaid.x;
	shl.b32 	%r26, %r2, 11;
	or.b32  	%r56, %r26, %r1;
	setp.ge.u32 	%p16, %r56, %r25;
	mov.f32 	%f31, 0f00000000;
	@%p16 bra 	$L__BB229_5;
	mov.u32 	%r27, %nctaid.x;
	shl.b32 	%r4, %r27, 11;
	mov.f32 	%f31, 0f00000000;
$L__BB229_2:
	mul.wide.u32 	%rd4, %r56, 4;
	add.s64 	%rd5, %rd1, %rd4;
	ld.global.f32 	%f20, [%rd5];
	add.f32 	%f31, %f31, %f20;
	add.s32 	%r6, %r56, 1024;
	setp.ge.u32 	%p17, %r6, %r25;
	@%p17 bra 	$L__BB229_4;
	mul.wide.u32 	%rd6, %r6, 4;
	add.s64 	%rd7, %rd1, %rd6;
	ld.global.f32 	%f21, [%rd7];
	add.f32 	%f31, %f31, %f21;
$L__BB229_4:
	add.s32 	%r56, %r56, %r4;
	setp.lt.u32 	%p18, %r56, %r25;
	@%p18 bra 	$L__BB229_2;
$L__BB229_5:
	shl.b32 	%r28, %r1, 2;
	mov.u32 	%r29, __smem;
	add.s32 	%r8, %r29, %r28;
	st.shared.f32 	[%r8], %f31;
	barrier.sync 	0;
	setp.gt.u32 	%p19, %r1, 255;
	@%p19 bra 	$L__BB229_7;
	ld.shared.f32 	%f22, [%r8+1024];
	add.f32 	%f31, %f31, %f22;
	st.shared.f32 	[%r8], %f31;
$L__BB229_7:
	barrier.sync 	0;
	setp.gt.u32 	%p20, %r1, 127;
	@%p20 bra 	$L__BB229_9;
	ld.shared.f32 	%f23, [%r8+512];
	add.f32 	%f31, %f31, %f23;
	st.shared.f32 	[%r8], %f31;
$L__BB229_9:
	barrier.sync 	0;
	setp.gt.u32 	%p21, %r1, 63;
	@%p21 bra 	$L__BB229_11;
	ld.shared.f32 	%f24, [%r8+256];
	add.f32 	%f31, %f31, %f24;
	st.shared.f32 	[%r8], %f31;
$L__BB229_11:
	barrier.sync 	0;
	setp.gt.u32 	%p22, %r1, 31;
	@%p22 bra 	$L__BB229_29;
	// begin inline asm
	activemask.b32 %r30;
	// end inline asm
	ld.shared.f32 	%f25, [%r8+128];
	add.f32 	%f12, %f31, %f25;
	setp.ne.s32 	%p23, %r30, -1;
	@%p23 bra 	$L__BB229_14;
	mov.b32 	%r35, %f12;
	shfl.sync.down.b32	%r57|%p1, %r35, 16, 31, -1;
	bra.uni 	$L__BB229_15;
$L__BB229_14:
	// begin inline asm
	mov.u32 %r31, %laneid;
	// end inline asm
	fns.b32 	%r32, %r30, %r31, 17;
	setp.gt.u32 	%p24, %r32, 31;
	selp.b32 	%r33, %r31, %r32, %p24;
	mov.b32 	%r34, %f12;
	shfl.sync.idx.b32	%r57|%p2, %r34, %r33, 31, %r30;
$L__BB229_15:
	setp.eq.s32 	%p25, %r30, -1;
	mov.b32 	%f26, %r57;
	add.f32 	%f13, %f12, %f26;
	@%p25 bra 	$L__BB229_17;
	// begin inline asm
	mov.u32 %r36, %laneid;
	// end inline asm
	fns.b32 	%r37, %r30, %r36, 9;
	setp.gt.u32 	%p26, %r37, 31;
	selp.b32 	%r38, %r36, %r37, %p26;
	mov.b32 	%r39, %f13;
	shfl.sync.idx.b32	%r58|%p4, %r39, %r38, 31, %r30;
	bra.uni 	$L__BB229_18;
$L__BB229_17:
	mov.b32 	%r40, %f13;
	shfl.sync.down.b32	%r58|%p5, %r40, 8, 31, -1;
$L__BB229_18:
	setp.eq.s32 	%p27, %r30, -1;
	mov.b32 	%f27, %r58;
	add.f32 	%f14, %f13, %f27;
	@%p27 bra 	$L__BB229_20;
	// begin inline asm
	mov.u32 %r41, %laneid;
	// end inline asm
	fns.b32 	%r42, %r30, %r41, 5;
	setp.gt.u32 	%p28, %r42, 31;
	selp.b32 	%r43, %r41, %r42, %p28;
	mov.b32 	%r44, %f14;
	shfl.sync.idx.b32	%r59|%p7, %r44, %r43, 31, %r30;
	bra.uni 	$L__BB229_21;
$L__BB229_20:
	mov.b32 	%r45, %f14;
	shfl.sync.down.b32	%r59|%p8, %r45, 4, 31, -1;
$L__BB229_21:
	setp.eq.s32 	%p29, %r30, -1;
	mov.b32 	%f28, %r59;
	add.f32 	%f15, %f14, %f28;
	@%p29 bra 	$L__BB229_23;
	// begin inline asm
	mov.u32 %r46, %laneid;
	// end inline asm
	fns.b32 	%r47, %r30, %r46, 3;
	setp.gt.u32 	%p30, %r47, 31;
	selp.b32 	%r48, %r46, %r47, %p30;
	mov.b32 	%r49, %f15;
	shfl.sync.idx.b32	%r60|%p10, %r49, %r48, 31, %r30;
	bra.uni 	$L__BB229_24;
$L__BB229_23:
	mov.b32 	%r50, %f15;
	shfl.sync.down.b32	%r60|%p11, %r50, 2, 31, -1;
$L__BB229_24:
	setp.eq.s32 	%p31, %r30, -1;
	mov.b32 	%f29, %r60;
	add.f32 	%f16, %f15, %f29;
	@%p31 bra 	$L__BB229_26;
	// begin inline asm
	mov.u32 %r51, %laneid;
	// end inline asm
	fns.b32 	%r52, %r30, %r51, 2;
	setp.gt.u32 	%p32, %r52, 31;
	selp.b32 	%r53, %r51, %r52, %p32;
	mov.b32 	%r54, %f16;
	shfl.sync.idx.b32	%r61|%p13, %r54, %r53, 31, %r30;
	bra.uni 	$L__BB229_27;
$L__BB229_26:
	mov.b32 	%r55, %f16;
	shfl.sync.down.b32	%r61|%p14, %r55, 1, 31, -1;
$L__BB229_27:
	mov.b32 	%f30, %r61;
	add.f32 	%f17, %f16, %f30;
	setp.ne.s32 	%p33, %r1, 0;
	@%p33 bra 	$L__BB229_29;
	cvta.to.global.u64 	%rd8, %rd2;
	mul.wide.u32 	%rd9, %r2, 4;
	add.s64 	%rd10, %rd8, %rd9;
	st.global.f32 	[%rd10], %f17;
$L__BB229_29:
	ret;

}
	// .globl	_Z7reduce6IfLj512ELb0EEvPT_S1_j
.visible .entry _Z7reduce6IfLj512ELb0EEvPT_S1_j(
	.param .u64 .ptr .align 1 _Z7reduce6IfLj512ELb0EEvPT_S1_j_param_0,
	.param .u64 .ptr .align 1 _Z7reduce6IfLj512ELb0EEvPT_S1_j_param_1,
	.param .u32 _Z7reduce6IfLj512ELb0EEvPT_S1_j_param_2
)
{
	.reg .pred 	%p<34>;
	.reg .b32 	%r<62>;
	.reg .b32 	%f<37>;
	.reg .b64 	%rd<11>;

	ld.param.u64 	%rd3, [_Z7reduce6IfLj512ELb0EEvPT_S1_j_param_0];
	ld.param.u64 	%rd2, [_Z7reduce6IfLj512ELb0EEvPT_S1_j_param_1];
	ld.param.u32 	%r25, [_Z7reduce6IfLj512ELb0EEvPT_S1_j_param_2];
	cvta.to.global.u64 	%rd1, %rd3;
	mov.u32 	%r1, %tid.x;
	mov.u32 	%r2, %ctaid.x;
	shl.b32 	%r26, %r2, 10;
	or.b32  	%r56, %r26, %r1;
	setp.ge.u32 	%p16, %r56, %r25;
	mov.f32 	%f31, 0f00000000;
	@%p16 bra 	$L__BB230_5;
	mov.u32 	%r27, %nctaid.x;
	shl.b32 	%r4, %r27, 10;
	mov.f32 	%f31, 0f00000000;
$L__BB230_2:
	mul.wide.u32 	%rd4, %r56, 4;
	add.s64 	%rd5, %rd1, %rd4;
	ld.global.f32 	%f20, [%rd5];
	add.f32 	%f31, %f31, %f20;
	add.s32 	%r6, %r56, 512;
	setp.ge.u32 	%p17, %r6, %r25;
	@%p17 bra 	$L__BB230_4;
	mul.wide.u32 	%rd6, %r6, 4;
	add.s64 	%rd7, %rd1, %rd6;
	ld.global.f32 	%f21, [%rd7];
	add.f32 	%f31, %f31, %f21;
$L__BB230_4:
	add.s32 	%r56, %r56, %r4;
	setp.lt.u32 	%p18, %r56, %r25;
	@%p18 bra 	$L__BB230_2;
$L__BB230_5:
	shl.b32 	%r28, %r1, 2;
	mov.u32 	%r29, __smem;
	add.s32 	%r8, %r29, %r28;
	st.shared.f32 	[%r8], %f31;
	barrier.sync 	0;
	setp.gt.u32 	%p19, %r1, 255;
	@%p19 bra 	$L__BB230_7;
	ld.shared.f32 	%f22, [%r8+1024];
	add.f32 	%f31, %f31, %f22;
	st.shared.f32 	[%r8], %f31;
$L__BB230_7:
	barrier.sync 	0;
	setp.gt.u32 	%p20, %r1, 127;
	@%p20 bra 	$L__BB230_9;
	ld.shared.f32 	%f23, [%r8+512];
	add.f32 	%f31, %f31, %f23;
	st.shared.f32 	[%r8], %f31;
$L__BB230_9:
	barrier.sync 	0;
	setp.gt.u32 	%p21, %r1, 63;
	@%p21 bra 	$L__BB230_11;
	ld.shared.f32 	%f24, [%r8+256];
	add.f32 	%f31, %f31, %f24;
	st.shared.f32 	[%r8], %f31;
$L__BB230_11:
	barrier.sync 	0;
	setp.gt.u32 	%p22, %r1, 31;
	@%p22 bra 	$L__BB230_29;
	// begin inline asm
	activemask.b32 %r30;
	// end inline asm
	ld.shared.f32 	%f25, [%r8+128];
	add.f32 	%f12, %f31, %f25;
	setp.ne.s32 	%p23, %r30, -1;
	@%p23 bra 	$L__BB230_14;
	mov.b32 	%r35, %f12;
	shfl.sync.down.b32	%r57|%p1, %r35, 16, 31, -1;
	bra.uni 	$L__BB230_15;
$L__BB230_14:
	// begin inline asm
	mov.u32 %r31, %laneid;
	// end inline asm
	fns.b32 	%r32, %r30, %r31, 17;
	setp.gt.u32 	%p24, %r32, 31;
	selp.b32 	%r33, %r31, %r32, %p24;
	mov.b32 	%r34, %f12;
	shfl.sync.idx.b32	%r57|%p2, %r34, %r33, 31, %r30;
$L__BB230_15:
	setp.eq.s32 	%p25, %r30, -1;
	mov.b32 	%f26, %r57;
	add.f32 	%f13, %f12, %f26;
	@%p25 bra 	$L__BB230_17;
	// begin inline asm
	mov.u32 %r36, %laneid;
	// end inline asm
	fns.b32 	%r37, %r30, %r36, 9;
	setp.gt.u32 	%p26, %r37, 31;
	selp.b32 	%r38, %r36, %r37, %p26;
	mov.b32 	%r39, %f13;
	shfl.sync.idx.b32	%r58|%p4, %r39, %r38, 31, %r30;
	bra.uni 	$L__BB230_18;
$L__BB230_17:
	mov.b32 	%r40, %f13;
	shfl.sync.down.b32	%r58|%p5, %r40, 8, 31, -1;
$L__BB230_18:
	setp.eq.s32 	%p27, %r30, -1;
	mov.b32 	%f27, %r58;
	add.f32 	%f14, %f13, %f27;
	@%p27 bra 	$L__BB230_20;
	// begin inline asm
	mov.u32 %r41, %laneid;
	// end inline asm
	fns.b32 	%r42, %r30, %r41, 5;
	setp.gt.u32 	%p28, %r42, 31;
	selp.b32 	%r43, %r41, %r42, %p28;
	mov.b32 	%r44, %f14;
	shfl.sync.idx.b32	%r59|%p7, %r44, %r43, 31, %r30;
	bra.uni 	$L__BB230_21;
$L__BB230_20:
	mov.b32 	%r45, %f14;
	shfl.sync.down.b32	%r59|%p8, %r45, 4, 31, -1;
$L__BB230_21:
	setp.eq.s32 	%p29, %r30, -1;
	mov.b32 	%f28, %r59;
	add.f32 	%f15, %f14, %f28;
	@%p29 bra 	$L__BB230_23;
	// begin inline asm
	mov.u32 %r46, %laneid;
	// end inline asm
	fns.b32 	%r47, %r30, %r46, 3;
	setp.gt.u32 	%p30, %r47, 31;
	selp.b32 	%r48, %r46, %r47, %p30;
	mov.b32 	%r49, %f15;
	shfl.sync.idx.b32	%r60|%p10, %r49, %r48, 31, %r30;
	bra.uni 	$L__BB230_24;
$L__BB230_23:
	mov.b32 	%r50, %f15;
	shfl.sync.down.b32	%r60|%p11, %r50, 2, 31, -1;
$L__BB230_24:
	setp.eq.s32 	%p31, %r30, -1;
	mov.b32 	%f29, %r60;
	add.f32 	%f16, %f15, %f29;
	@%p31 bra 	$L__BB230_26;
	// begin inline asm
	mov.u32 %r51, %laneid;
	// end inline asm
	fns.b32 	%r52, %r30, %r51, 2;
	setp.gt.u32 	%p32, %r52, 31;
	selp.b32 	%r53, %r51, %r52, %p32;
	mov.b32 	%r54, %f16;
	shfl.sync.idx.b32	%r61|%p13, %r54, %r53, 31, %r30;
	bra.uni 	$L__BB230_27;
$L__BB230_26:
	mov.b32 	%r55, %f16;
	shfl.sync.down.b32	%r61|%p14, %r55, 1, 31, -1;
$L__BB230_27:
	mov.b32 	%f30, %r61;
	add.f32 	%f17, %f16, %f30;
	setp.ne.s32 	%p33, %r1, 0;
	@%p33 bra 	$L__BB230_29;
	cvta.to.global.u64 	%rd8, %rd2;
	mul.wide.u32 	%rd9, %r2, 4;
	add.s64 	%rd10, %rd8, %rd9;
	st.global.f32 	[%rd10], %f17;
$L__BB230_29:
	ret;

}
	// .globl	_Z7reduce6IfLj256ELb0EEvPT_S1_j
.visible .entry _Z7reduce6IfLj256ELb0EEvPT_S1_j(
	.param .u64 .ptr .align 1 _Z7reduce6IfLj256ELb0EEvPT_S1_j_param_0,
	.param .u64 .ptr .align 1 _Z7reduce6IfLj256ELb0EEvPT_S1_j_param_1,
	.param .u32 _Z7reduce6IfLj256ELb0EEvPT_S1_j_param_2
)
{
	.reg .pred 	%p<33>;
	.reg .b32 	%r<62>;
	.reg .b32 	%f<33>;
	.reg .b64 	%rd<11>;

	ld.param.u64 	%rd3, [_Z7reduce6IfLj256ELb0EEvPT_S1_j_param_0];
	ld.param.u64 	%rd2, [_Z7reduce6IfLj256ELb0EEvPT_S1_j_param_1];
	ld.param.u32 	%r25, [_Z7reduce6IfLj256ELb0EEvPT_S1_j_param_2];
	cvta.to.global.u64 	%rd1, %rd3;
	mov.u32 	%r1, %tid.x;
	mov.u32 	%r2, %ctaid.x;
	shl.b32 	%r26, %r2, 9;
	add.s32 	%r56, %r26, %r1;
	setp.ge.u32 	%p16, %r56, %r25;
	mov.f32 	%f28, 0f00000000;
	@%p16 bra 	$L__BB231_5;
	mov.u32 	%r27, %nctaid.x;
	shl.b32 	%r4, %r27, 9;
	mov.f32 	%f28, 0f00000000;
$L__BB231_2:
	mul.wide.u32 	%rd4, %r56, 4;
	add.s64 	%rd5, %rd1, %rd4;
	ld.global.f32 	%f18, [%rd5];
	add.f32 	%f28, %f28, %f18;
	add.s32 	%r6, %r56, 256;
	setp.ge.u32 	%p17, %r6, %r25;
	@%p17 bra 	$L__BB231_4;
	mul.wide.u32 	%rd6, %r6, 4;
	add.s64 	%rd7, %rd1, %rd6;
	ld.global.f32 	%f19, [%rd7];
	add.f32 	%f28, %f28, %f19;
$L__BB231_4:
	add.s32 	%r56, %r56, %r4;
	setp.lt.u32 	%p18, %r56, %r25;
	@%p18 bra 	$L__BB231_2;
$L__BB231_5:
	shl.b32 	%r28, %r1, 2;
	mov.u32 	%r29, __smem;
	add.s32 	%r8, %r29, %r28;
	st.shared.f32 	[%r8], %f28;
	barrier.sync 	0;
	barrier.sync 	0;
	setp.gt.u32 	%p19, %r1, 127;
	@%p19 bra 	$L__BB231_7;
	ld.shared.f32 	%f20, [%r8+512];
	add.f32 	%f28, %f28, %f20;
	st.shared.f32 	[%r8], %f28;
$L__BB231_7:
	barrier.sync 	0;
	setp.gt.u32 	%p20, %r1, 63;
	@%p20 bra 	$L__BB231_9;
	ld.shared.f32 	%f21, [%r8+256];
	add.f32 	%f28, %f28, %f21;
	st.shared.f32 	[%r8], %f28;
$L__BB231_9:
	barrier.sync 	0;
	setp.gt.u32 	%p21, %r1, 31;
	@%p21 bra 	$L__BB231_27;
	// begin inline asm
	activemask.b32 %r30;
	// end inline asm
	ld.shared.f32 	%f22, [%r8+128];
	add.f32 	%f10, %f28, %f22;
	setp.ne.s32 	%p22, %r30, -1;
	@%p22 bra 	$L__BB231_12;
	mov.b32 	%r35, %f10;
	shfl.sync.down.b32	%r57|%p1, %r35, 16, 31, -1;
	bra.uni 	$L__BB231_13;
$L__BB231_12:
	// begin inline asm
	mov.u32 %r31, %laneid;
	// end inline asm
	fns.b32 	%r32, %r30, %r31, 17;
	setp.gt.u32 	%p23, %r32, 31;
	selp.b32 	%r33, %r31, %r32, %p23;
	mov.b32 	%r34, %f10;
	shfl.sync.idx.b32	%r57|%p2, %r34, %r33, 31, %r30;
$L__BB231_13:
	setp.eq.s32 	%p24, %r30, -1;
	mov.b32 	%f23, %r57;
	add.f32 	%f11, %f10, %f23;
	@%p24 bra 	$L__BB231_15;
	// begin inline asm
	mov.u32 %r36, %laneid;
	// end inline asm
	fns.b32 	%r37, %r30, %r36, 9;
	setp.gt.u32 	%p25, %r37, 31;
	selp.b32 	%r38, %r36, %r37, %p25;
	mov.b32 	%r39, %f11;
	shfl.sync.idx.b32	%r58|%p4, %r39, %r38, 31, %r30;
	bra.uni 	$L__BB231_16;
$L__BB231_15:
	mov.b32 	%r40, %f11;
	shfl.sync.down.b32	%r58|%p5, %r40, 8, 31, -1;
$L__BB231_16:
	setp.eq.s32 	%p26, %r30, -1;
	mov.b32 	%f24, %r58;
	add.f32 	%f12, %f11, %f24;
	@%p26 bra 	$L__BB231_18;
	// begin inline asm
	mov.u32 %r41, %laneid;
	// end inline asm
	fns.b32 	%r42, %r30, %r41, 5;
	setp.gt.u32 	%p27, %r42, 31;
	selp.b32 	%r43, %r41, %r42, %p27;
	mov.b32 	%r44, %f12;
	shfl.sync.idx.b32	%r59|%p7, %r44, %r43, 31, %r30;
	bra.uni 	$L__BB231_19;
$L__BB231_18:
	mov.b32 	%r45, %f12;
	shfl.sync.down.b32	%r59|%p8, %r45, 4, 31, -1;
$L__BB231_19:
	setp.eq.s32 	%p28, %r30, -1;
	mov.b32 	%f25, %r59;
	add.f32 	%f13, %f12, %f25;
	@%p28 bra 	$L__BB231_21;
	// begin inline asm
	mov.u32 %r46, %laneid;
	// end inline asm
	fns.b32 	%r47, %r30, %r46, 3;
	setp.gt.u32 	%p29, %r47, 31;
	selp.b32 	%r48, %r46, %r47, %p29;
	mov.b32 	%r49, %f13;
	shfl.sync.idx.b32	%r60|%p10, %r49, %r48, 31, %r30;
	bra.uni 	$L__BB231_22;
$L__BB231_21:
	mov.b32 	%r50, %f13;
	shfl.sync.down.b32	%r60|%p11, %r50, 2, 31, -1;
$L__BB231_22:
	setp.eq.s32 	%p30, %r30, -1;
	mov.b32 	%f26, %r60;
	add.f32 	%f14, %f13, %f26;
	@%p30 bra 	$L__BB231_24;
	// begin inline asm
	mov.u32 %r51, %laneid;
	// end inline asm
	fns.b32 	%r52, %r30, %r51, 2;
	setp.gt.u32 	%p31, %r52, 31;
	selp.b32 	%r53, %r51, %r52, %p31;
	mov.b32 	%r54, %f14;
	shfl.sync.idx.b32	%r61|%p13, %r54, %r53, 31, %r30;
	bra.uni 	$L__BB231_25;
$L__BB231_24:
	mov.b32 	%r55, %f14;
	shfl.sync.down.b32	%r61|%p14, %r55, 1, 31, -1;
$L__BB231_25:
	mov.b32 	%f27, %r61;
	add.f32 	%f15, %f14, %f27;
	setp.ne.s32 	%p32, %r1, 0;
	@%p32 bra 	$L__BB231_27;
	cvta.to.global.u64 	%rd8, %rd2;
	mul.wide.u32 	%rd9, %r2, 4;
	add.s64 	%rd10, %rd8, %rd9;
	st.global.f32 	[%rd10], %f15;
$L__BB231_27:
	ret;

}
	// .globl	_Z7reduce6IfLj128ELb0EEvPT_S1_j
.visible .entry _Z7reduce6IfLj128ELb0EEvPT_S1_j(
	.param .u64 .ptr .align 1 _Z7reduce6IfLj128ELb0EEvPT_S1_j_param_0,
	.param .u64 .ptr .align 1 _Z7reduce6IfLj128ELb0EEvPT_S1_j_param_1,
	.param .u32 _Z7reduce6IfLj128ELb0EEvPT_S1_j_param_2
)
{
	.reg .pred 	%p<32>;
	.reg .b32 	%r<62>;
	.reg .b32 	%f<29>;
	.reg .b64 	%rd<11>;

	ld.param.u64 	%rd3, [_Z7reduce6IfLj128ELb0EEvPT_S1_j_param_0];
	ld.param.u64 	%rd2, [_Z7reduce6IfLj128ELb0EEvPT_S1_j_param_1];
	ld.param.u32 	%r25, [_Z7reduce6IfLj128ELb0EEvPT_S1_j_param_2];
	cvta.to.global.u64 	%rd1, %rd3;
	mov.u32 	%r1, %tid.x;
	mov.u32 	%r2, %ctaid.x;
	shl.b32 	%r26, %r2, 8;
	add.s32 	%r56, %r26, %r1;
	setp.ge.u32 	%p16, %r56, %r25;
	mov.f32 	%f25, 0f00000000;
	@%p16 bra 	$L__BB232_5;
	mov.u32 	%r27, %nctaid.x;
	shl.b32 	%r4, %r27, 8;
	mov.f32 	%f25, 0f00000000;
$L__BB232_2:
	mul.wide.u32 	%rd4, %r56, 4;
	add.s64 	%rd5, %rd1, %rd4;
	ld.global.f32 	%f16, [%rd5];
	add.f32 	%f25, %f25, %f16;
	add.s32 	%r6, %r56, 128;
	setp.ge.u32 	%p17, %r6, %r25;
	@%p17 bra 	$L__BB232_4;
	mul.wide.u32 	%rd6, %r6, 4;
	add.s64 	%rd7, %rd1, %rd6;
	ld.global.f32 	%f17, [%rd7];
	add.f32 	%f25, %f25, %f17;
$L__BB232_4:
	add.s32 	%r56, %r56, %r4;
	setp.lt.u32 	%p18, %r56, %r25;
	@%p18 bra 	$L__BB232_2;
$L__BB232_5:
	shl.b32 	%r28, %r1, 2;
	mov.u32 	%r29, __smem;
	add.s32 	%r8, %r29, %r28;
	st.shared.f32 	[%r8], %f25;
	barrier.sync 	0;
	barrier.sync 	0;
	barrier.sync 	0;
	setp.gt.u32 	%p19, %r1, 63;
	@%p19 bra 	$L__BB232_7;
	ld.shared.f32 	%f18, [%r8+256];
	add.f32 	%f25, %f25, %f18;
	st.shared.f32 	[%r8], %f25;
$L__BB232_7:
	barrier.sync 	0;
	setp.gt.u32 	%p20, %r1, 31;
	@%p20 bra 	$L__BB232_25;
	// begin inline asm
	activemask.b32 %r30;
	// end inline asm
	ld.shared.f32 	%f19, [%r8+128];
	add.f32 	%f8, %f25, %f19;
	setp.ne.s32 	%p21, %r30, -1;
	@%p21 bra 	$L__BB232_10;
	mov.b32 	%r35, %f8;
	shfl.sync.down.b32	%r57|%p1, %r35, 16, 31, -1;
	bra.uni 	$L__BB232_11;
$L__BB232_10:
	// begin inline asm
	mov.u32 %r31, %laneid;
	// end inline asm
	fns.b32 	%r32, %r30, %r31, 17;
	setp.gt.u32 	%p22, %r32, 31;
	selp.b32 	%r33, %r31, %r32, %p22;
	mov.b32 	%r34, %f8;
	shfl.sync.idx.b32	%r57|%p2, %r34, %r33, 31, %r30;
$L__BB232_11:
	setp.eq.s32 	%p23, %r30, -1;
	mov.b32 	%f20, %r57;
	add.f32 	%f9, %f8, %f20;
	@%p23 bra 	$L__BB232_13;
	// begin inline asm
	mov.u32 %r36, %laneid;
	// end inline asm
	fns.b32 	%r37, %r30, %r36, 9;
	setp.gt.u32 	%p24, %r37, 31;
	selp.b32 	%r38, %r36, %r37, %p24;
	mov.b32 	%r39, %f9;
	shfl.sync.idx.b32	%r58|%p4, %r39, %r38, 31, %r30;
	bra.uni 	$L__BB232_14;
$L__BB232_13:
	mov.b32 	%r40, %f9;
	shfl.sync.down.b32	%r58|%p5, %r40, 8, 31, -1;
$L__BB232_14:
	setp.eq.s32 	%p25, %r30, -1;
	mov.b32 	%f21, %r58;
	add.f32 	%f10, %f9, %f21;
	@%p25 bra 	$L__BB232_16;
	// begin inline asm
	mov.u32 %r41, %laneid;
	// end inline asm
	fns.b32 	%r42, %r30, %r41, 5;
	setp.gt.u32 	%p26, %r42, 31;
	selp.b32 	%r43, %r41, %r42, %p26;
	mov.b32 	%r44, %f10;
	shfl.sync.idx.b32	%r59|%p7, %r44, %r43, 31, %r30;
	bra.uni 	$L__BB232_17;
$L__BB232_16:
	mov.b32 	%r45, %f10;
	shfl.sync.down.b32	%r59|%p8, %r45, 4, 31, -1;
$L__BB232_17:
	setp.eq.s32 	%p27, %r30, -1;
	mov.b32 	%f22, %r59;
	add.f32 	%f11, %f10, %f22;
	@%p27 bra 	$L__BB232_19;
	// begin inline asm
	mov.u32 %r46, %laneid;
	// end inline asm
	fns.b32 	%r47, %r30, %r46, 3;
	setp.gt.u32 	%p28, %r47, 31;
	selp.b32 	%r48, %r46, %r47, %p28;
	mov.b32 	%r49, %f11;
	shfl.sync.idx.b32	%r60|%p10, %r49, %r48, 31, %r30;
	bra.uni 	$L__BB232_20;
$L__BB232_19:
	mov.b32 	%r50, %f11;
	shfl.sync.down.b32	%r60|%p11, %r50, 2, 31, -1;
$L__BB232_20:
	setp.eq.s32 	%p29, %r30, -1;
	mov.b32 	%f23, %r60;
	add.f32 	%f12, %f11, %f23;
	@%p29 bra 	$L__BB232_22;
	// begin inline asm
	mov.u32 %r51, %laneid;
	// end inline asm
	fns.b32 	%r52, %r30, %r51, 2;
	setp.gt.u32 	%p30, %r52, 31;
	selp.b32 	%r53, %r51, %r52, %p30;
	mov.b32 	%r54, %f12;
	shfl.sync.idx.b32	%r61|%p13, %r54, %r53, 31, %r30;
	bra.uni 	$L__BB232_23;
$L__BB232_22:
	mov.b32 	%r55, %f12;
	shfl.sync.down.b32	%r61|%p14, %r55, 1, 31, -1;
$L__BB232_23:
	mov.b32 	%f24, %r61;
	add.f32 	%f13, %f12, %f24;
	setp.ne.s32 	%p31, %r1, 0;
	@%p31 bra 	$L__BB232_25;
	cvta.to.global.u64 	%rd8, %rd2;
	mul.wide.u32 	%rd9, %r2, 4;
	add.s64 	%rd10, %rd8, %rd9;
	st.global.f32 	[%rd10], %f13;
$L__BB232_25:
	ret;

}
	// .globl	_Z7reduce6IfLj64ELb0EEvPT_S1_j
.visible .entry _Z7reduce6IfLj64ELb0EEvPT_S1_j(
	.param .u64 .ptr .align 1 _Z7reduce6IfLj64ELb0EEvPT_S1_j_param_0,
	.param .u64 .ptr .align 1 _Z7reduce6IfLj64ELb0EEvPT_S1_j_param_1,
	.param .u32 _Z7reduce6IfLj64ELb0EEvPT_S1_j_param_2
)
{
	.reg .pred 	%p<31>;
	.reg .b32 	%r<62>;
	.reg .b32 	%f<25>;
	.reg .b64 	%rd<11>;

	ld.param.u64 	%rd3, [_Z7reduce6IfLj64ELb0EEvPT_S1_j_param_0];
	ld.param.u64 	%rd2, [_Z7reduce6IfLj64ELb0EEvPT_S1_j_param_1];
	ld.param.u32 	%r25, [_Z7reduce6IfLj64ELb0EEvPT_S1_j_param_2];
	cvta.to.global.u64 	%rd1, %rd3;
	mov.u32 	%r1, %tid.x;
	mov.u32 	%r2, %ctaid.x;
	shl.b32 	%r26, %r2, 7;
	add.s32 	%r56, %r26, %r1;
	setp.ge.u32 	%p16, %r56, %r25;
	mov.f32 	%f22, 0f00000000;
	@%p16 bra 	$L__BB233_5;
	mov.u32 	%r27, %nctaid.x;
	shl.b32 	%r4, %r27, 7;
	mov.f32 	%f22, 0f00000000;
$L__BB233_2:
	mul.wide.u32 	%rd4, %r56, 4;
	add.s64 	%rd5, %rd1, %rd4;
	ld.global.f32 	%f14, [%rd5];
	add.f32 	%f22, %f22, %f14;
	add.s32 	%r6, %r56, 64;
	setp.ge.u32 	%p17, %r6, %r25;
	@%p17 bra 	$L__BB233_4;
	mul.wide.u32 	%rd6, %r6, 4;
	add.s64 	%rd7, %rd1, %rd6;
	ld.global.f32 	%f15, [%rd7];
	add.f32 	%f22, %f22, %f15;
$L__BB233_4:
	add.s32 	%r56, %r56, %r4;
	setp.lt.u32 	%p18, %r56, %r25;
	@%p18 bra 	$L__BB233_2;
$L__BB233_5:
	shl.b32 	%r28, %r1, 2;
	mov.u32 	%r29, __smem;
	add.s32 	%r8, %r29, %r28;
	st.shared.f32 	[%r8], %f22;
	barrier.sync 	0;
	barrier.sync 	0;
	barrier.sync 	0;
	barrier.sync 	0;
	setp.gt.u32 	%p19, %r1, 31;
	@%p19 bra 	$L__BB233_23;
	// begin inline asm
	activemask.b32 %r30;
	// end inline asm
	ld.shared.f32 	%f16, [%r8+128];
	add.f32 	%f6, %f22, %f16;
	setp.ne.s32 	%p20, %r30, -1;
	@%p20 bra 	$L__BB233_8;
	mov.b32 	%r35, %f6;
	shfl.sync.down.b32	%r57|%p1, %r35, 16, 31, -1;
	bra.uni 	$L__BB233_9;
$L__BB233_8:
	// begin inline asm
	mov.u32 %r31, %laneid;
	// end inline asm
	fns.b32 	%r32, %r30, %r31, 17;
	setp.gt.u32 	%p21, %r32, 31;
	selp.b32 	%r33, %r31, %r32, %p21;
	mov.b32 	%r34, %f6;
	shfl.sync.idx.b32	%r57|%p2, %r34, %r33, 31, %r30;
$L__BB233_9:
	setp.eq.s32 	%p22, %r30, -1;
	mov.b32 	%f17, %r57;
	add.f32 	%f7, %f6, %f17;
	@%p22 bra 	$L__BB233_11;
	// begin inline asm
	mov.u32 %r36, %laneid;
	// end inline asm
	fns.b32 	%r37, %r30, %r36, 9;
	setp.gt.u32 	%p23, %r37, 31;
	selp.b32 	%r38, %r36, %r37, %p23;
	mov.b32 	%r39, %f7;
	shfl.sync.idx.b32	%r58|%p4, %r39, %r38, 31, %r30;
	bra.uni 	$L__BB233_12;
$L__BB233_11:
	mov.b32 	%r40, %f7;
	shfl.sync.down.b32	%r58|%p5, %r40, 8, 31, -1;
$L__BB233_12:
	setp.eq.s32 	%p24, %r30, -1;
	mov.b32 	%f18, %r58;
	add.f32 	%f8, %f7, %f18;
	@%p24 bra 	$L__BB233_14;
	// begin inline asm
	mov.u32 %r41, %laneid;
	// end inline asm
	fns.b32 	%r42, %r30, %r41, 5;
	setp.gt.u32 	%p25, %r42, 31;
	selp.b32 	%r43, %r41, %r42, %p25;
	mov.b32 	%r44, %f8;
	shfl.sync.idx.b32	%r59|%p7, %r44, %r43, 31, %r30;
	bra.uni 	$L__BB233_15;
$L__BB233_14:
	mov.b32 	%r45, %f8;
	shfl.sync.down.b32	%r59|%p8, %r45, 4, 31, -1;
$L__BB233_15:
	setp.eq.s32 	%p26, %r30, -1;
	mov.b32 	%f19, %r59;
	add.f32 	%f9, %f8, %f19;
	@%p26 bra 	$L__BB233_17;
	// begin inline asm
	mov.u32 %r46, %laneid;
	// end inline asm
	fns.b32 	%r47, %r30, %r46, 3;
	setp.gt.u32 	%p27, %r47, 31;
	selp.b32 	%r48, %r46, %r47, %p27;
	mov.b32 	%r49, %f9;
	shfl.sync.idx.b32	%r60|%p10, %r49, %r48, 31, %r30;
	bra.uni 	$L__BB233_18;
$L__BB233_17:
	mov.b32 	%r50, %f9;
	shfl.sync.down.b32	%r60|%p11, %r50, 2, 31, -1;
$L__BB233_18:
	setp.eq.s32 	%p28, %r30, -1;
	mov.b32 	%f20, %r60;
	add.f32 	%f10, %f9, %f20;
	@%p28 bra 	$L__BB233_20;
	// begin inline asm
	mov.u32 %r51, %laneid;
	// end inline asm
	fns.b32 	%r52, %r30, %r51, 2;
	setp.gt.u32 	%p29, %r52, 31;
	selp.b32 	%r53, %r51, %r52, %p29;
	mov.b32 	%r54, %f10;
	shfl.sync.idx.b32	%r61|%p13, %r54, %r53, 31, %r30;
	bra.uni 	$L__BB233_21;
$L__BB233_20:
	mov.b32 	%r55, %f10;
	shfl.sync.down.b32	%r61|%p14, %r55, 1, 31, -1;
$L__BB233_21:
	mov.b32 	%f21, %r61;
	add.f32 	%f11, %f10, %f21;
	setp.ne.s32 	%p30, %r1, 0;
	@%p30 bra 	$L__BB233_23;
	cvta.to.global.u64 	%rd8, %rd2;
	mul.wide.u32 	%rd9, %r2, 4;
	add.s64 	%rd10, %rd8, %rd9;
	st.global.f32 	[%rd10], %f11;
$L__BB233_23:
	ret;

}
	// .globl	_Z7reduce6IfLj32ELb0EEvPT_S1_j
.visible .entry _Z7reduce6IfLj32ELb0EEvPT_S1_j(
	.param .u64 .ptr .align 1 _Z7reduce6IfLj32ELb0EEvPT_S1_j_param_0,
	.param .u64 .ptr .align 1 _Z7reduce6IfLj32ELb0EEvPT_S1_j_param_1,
	.param .u32 _Z7reduce6IfLj32ELb0EEvPT_S1_j_param_2
)
{
	.reg .pred 	%p<31>;
	.reg .b32 	%r<62>;
	.reg .b32 	%f<23>;
	.reg .b64 	%rd<11>;

	ld.param.u64 	%rd3, [_Z7reduce6IfLj32ELb0EEvPT_S1_j_param_0];
	ld.param.u64 	%rd2, [_Z7reduce6IfLj32ELb0EEvPT_S1_j_param_1];
	ld.param.u32 	%r24, [_Z7reduce6IfLj32ELb0EEvPT_S1_j_param_2];
	cvta.to.global.u64 	%rd1, %rd3;
	mov.u32 	%r1, %tid.x;
	mov.u32 	%r2, %ctaid.x;
	shl.b32 	%r25, %r2, 6;
	add.s32 	%r56, %r25, %r1;
	setp.ge.u32 	%p16, %r56, %r24;
	mov.f32 	%f20, 0f00000000;
	@%p16 bra 	$L__BB234_5;
	mov.u32 	%r26, %nctaid.x;
	shl.b32 	%r4, %r26, 6;
	mov.f32 	%f20, 0f00000000;
$L__BB234_2:
	mul.wide.u32 	%rd4, %r56, 4;
	add.s64 	%rd5, %rd1, %rd4;
	ld.global.f32 	%f13, [%rd5];
	add.f32 	%f20, %f20, %f13;
	add.s32 	%r6, %r56, 32;
	setp.ge.u32 	%p17, %r6, %r24;
	@%p17 bra 	$L__BB234_4;
	mul.wide.u32 	%rd6, %r6, 4;
	add.s64 	%rd7, %rd1, %rd6;
	ld.global.f32 	%f14, [%rd7];
	add.f32 	%f20, %f20, %f14;
$L__BB234_4:
	add.s32 	%r56, %r56, %r4;
	setp.lt.u32 	%p18, %r56, %r24;
	@%p18 bra 	$L__BB234_2;
$L__BB234_5:
	shl.b32 	%r27, %r1, 2;
	mov.u32 	%r28, __smem;
	add.s32 	%r29, %r28, %r27;
	st.shared.f32 	[%r29], %f20;
	barrier.sync 	0;
	barrier.sync 	0;
	barrier.sync 	0;
	barrier.sync 	0;
	setp.gt.u32 	%p19, %r1, 31;
	@%p19 bra 	$L__BB234_23;
	// begin inline asm
	activemask.b32 %r30;
	// end inline asm
	setp.ne.s32 	%p20, %r30, -1;
	@%p20 bra 	$L__BB234_8;
	mov.b32 	%r35, %f20;
	shfl.sync.down.b32	%r57|%p1, %r35, 16, 31, -1;
	bra.uni 	$L__BB234_9;
$L__BB234_8:
	// begin inline asm
	mov.u32 %r31, %laneid;
	// end inline asm
	fns.b32 	%r32, %r30, %r31, 17;
	setp.gt.u32 	%p21, %r32, 31;
	selp.b32 	%r33, %r31, %r32, %p21;
	mov.b32 	%r34, %f20;
	shfl.sync.idx.b32	%r57|%p2, %r34, %r33, 31, %r30;
$L__BB234_9:
	setp.eq.s32 	%p22, %r30, -1;
	mov.b32 	%f15, %r57;
	add.f32 	%f6, %f20, %f15;
	@%p22 bra 	$L__BB234_11;
	// begin inline asm
	mov.u32 %r36, %laneid;
	// end inline asm
	fns.b32 	%r37, %r30, %r36, 9;
	setp.gt.u32 	%p23, %r37, 31;
	selp.b32 	%r38, %r36, %r37, %p23;
	mov.b32 	%r39, %f6;
	shfl.sync.idx.b32	%r58|%p4, %r39, %r38, 31, %r30;
	bra.uni 	$L__BB234_12;
$L__BB234_11:
	mov.b32 	%r40, %f6;
	shfl.sync.down.b32	%r58|%p5, %r40, 8, 31, -1;
$L__BB234_12:
	setp.eq.s32 	%p24, %r30, -1;
	mov.b32 	%f16, %r58;
	add.f32 	%f7, %f6, %f16;
	@%p24 bra 	$L__BB234_14;
	// begin inline asm
	mov.u32 %r41, %laneid;
	// end inline asm
	fns.b32 	%r42, %r30, %r41, 5;
	setp.gt.u32 	%p25, %r42, 31;
	selp.b32 	%r43, %r41, %r42, %p25;
	mov.b32 	%r44, %f7;
	shfl.sync.idx.b32	%r59|%p7, %r44, %r43, 31, %r30;
	bra.uni 	$L__BB234_15;
$L__BB234_14:
	mov.b32 	%r45, %f7;
	shfl.sync.down.b32	%r59|%p8, %r45, 4, 31, -1;
$L__BB234_15:
	setp.eq.s32 	%p26, %r30, -1;
	mov.b32 	%f17, %r59;
	add.f32 	%f8, %f7, %f17;
	@%p26 bra 	$L__BB234_17;
	// begin inline asm
	mov.u32 %r46, %laneid;
	// end inline asm
	fns.b32 	%r47, %r30, %r46, 3;
	setp.gt.u32 	%p27, %r47, 31;
	selp.b32 	%r48, %r46, %r47, %p27;
	mov.b32 	%r49, %f8;
	shfl.sync.idx.b32	%r60|%p10, %r49, %r48, 31, %r30;
	bra.uni 	$L__BB234_18;
$L__BB234_17:
	mov.b32 	%r50, %f8;
	shfl.sync.down.b32	%r60|%p11, %r50, 2, 31, -1;
$L__BB234_18:
	setp.eq.s32 	%p28, %r30, -1;
	mov.b32 	%f18, %r60;
	add.f32 	%f9, %f8, %f18;
	@%p28 bra 	$L__BB234_20;
	// begin inline asm
	mov.u32 %r51, %laneid;
	// end inline asm
	fns.b32 	%r52, %r30, %r51, 2;
	setp.gt.u32 	%p29, %r52, 31;
	selp.b32 	%r53, %r51, %r52, %p29;
	mov.b32 	%r54, %f9;
	shfl.sync.idx.b32	%r61|%p13, %r54, %r53, 31, %r30;
	bra.uni 	$L__BB234_21;
$L__BB234_20:
	mov.b32 	%r55, %f9;
	shfl.sync.down.b32	%r61|%p14, %r55, 1, 31, -1;
$L__BB234_21:
	mov.b32 	%f19, %r61;
	add.f32 	%f10, %f9, %f19;
	setp.ne.s32 	%p30, %r1, 0;
	@%p30 bra 	$L__BB234_23;
	cvta.to.global.u64 	%rd8, %rd2;
	mul.wide.u32 	%rd9, %r2, 4;
	add.s64 	%rd10, %rd8, %rd9;
	st.global.f32 	[%rd10], %f10;
$L__BB234_23:
	ret;

}
	// .globl	_Z7reduce6IfLj16ELb0EEvPT_S1_j
.visible .entry _Z7reduce6IfLj16ELb0EEvPT_S1_j(
	.param .u64 .ptr .align 1 _Z7reduce6IfLj16ELb0EEvPT_S1_j_param_0,
	.param .u64 .ptr .align 1 _Z7reduce6IfLj16ELb0EEvPT_S1_j_param_1,
	.param .u32 _Z7reduce6IfLj16ELb0EEvPT_S1_j_param_2
)
{
	.reg .pred 	%p<31>;
	.reg .b32 	%r<62>;
	.reg .b32 	%f<23>;
	.reg .b64 	%rd<11>;

	ld.param.u64 	%rd3, [_Z7reduce6IfLj16ELb0EEvPT_S1_j_param_0];
	ld.param.u64 	%rd2, [_Z7reduce6IfLj16ELb0EEvPT_S1_j_param_1];
	ld.param.u32 	%r24, [_Z7reduce6IfLj16ELb0EEvPT_S1_j_param_2];
	cvta.to.global.u64 	%rd1, %rd3;
	mov.u32 	%r1, %tid.x;
	mov.u32 	%r2, %ctaid.x;
	shl.b32 	%r25, %r2, 5;
	add.s32 	%r56, %r25, %r1;
	setp.ge.u32 	%p16, %r56, %r24;
	mov.f32 	%f20, 0f00000000;
	@%p16 bra 	$L__BB235_5;
	mov.u32 	%r26, %nctaid.x;
	shl.b32 	%r4, %r26, 5;
	mov.f32 	%f20, 0f00000000;
$L__BB235_2:
	mul.wide.u32 	%rd4, %r56, 4;
	add.s64 	%rd5, %rd1, %rd4;
	ld.global.f32 	%f13, [%rd5];
	add.f32 	%f20, %f20, %f13;
	add.s32 	%r6, %r56, 16;
	setp.ge.u32 	%p17, %r6, %r24;
	@%p17 bra 	$L__BB235_4;
	mul.wide.u32 	%rd6, %r6, 4;
	add.s64 	%rd7, %rd1, %rd6;
	ld.global.f32 	%f14, [%rd7];
	add.f32 	%f20, %f20, %f14;
$L__BB235_4:
	add.s32 	%r56, %r56, %r4;
	setp.lt.u32 	%p18, %r56, %r24;
	@%p18 bra 	$L__BB235_2;
$L__BB235_5:
	shl.b32 	%r27, %r1, 2;
	mov.u32 	%r28, __smem;
	add.s32 	%r29, %r28, %r27;
	st.shared.f32 	[%r29], %f20;
	barrier.sync 	0;
	barrier.sync 	0;
	barrier.sync 	0;
	barrier.sync 	0;
	setp.gt.u32 	%p19, %r1, 31;
	@%p19 bra 	$L__BB235_23;
	// begin inline asm
	activemask.b32 %r30;
	// end inline asm
	setp.ne.s32 	%p20, %r30, -1;
	@%p20 bra 	$L__BB235_8;
	mov.b32 	%r35, %f20;
	shfl.sync.down.b32	%r57|%p1, %r35, 16, 31, -1;
	bra.uni 	$L__BB235_9;
$L__BB235_8:
	// begin inline asm
	mov.u32 %r31, %laneid;
	// end inline asm
	fns.b32 	%r32, %r30, %r31, 17;
	setp.gt.u32 	%p21, %r32, 31;
	selp.b32 	%r33, %r31, %r32, %p21;
	mov.b32 	%r34, %f20;
	shfl.sync.idx.b32	%r57|%p2, %r34, %r33, 31, %r30;
$L__BB235_9:
	setp.eq.s32 	%p22, %r30, -1;
	mov.b32 	%f15, %r57;
	add.f32 	%f6, %f20, %f15;
	@%p22 bra 	$L__BB235_11;
	// begin inline asm
	mov.u32 %r36, %laneid;
	// end inline asm
	fns.b32 	%r37, %r30, %r36, 9;
	setp.gt.u32 	%p23, %r37, 31;
	selp.b32 	%r38, %r36, %r37, %p23;
	mov.b32 	%r39, %f6;
	shfl.sync.idx.b32	%r58|%p4, %r39, %r38, 31, %r30;
	bra.uni 	$L__BB235_12;
$L__BB235_11:
	mov.b32 	%r40, %f6;
	shfl.sync.down.b32	%r58|%p5, %r40, 8, 31, -1;
$L__BB235_12:
	setp.eq.s32 	%p24, %r30, -1;
	mov.b32 	%f16, %r58;
	add.f32 	%f7, %f6, %f16;
	@%p24 bra 	$L__BB235_14;
	// begin inline asm
	mov.u32 %r41, %laneid;
	// end inline asm
	fns.b32 	%r42, %r30, %r41, 5;
	setp.gt.u32 	%p25, %r42, 31;
	selp.b32 	%r43, %r41, %r42, %p25;
	mov.b32 	%r44, %f7;
	shfl.sync.idx.b32	%r59|%p7, %r44, %r43, 31, %r30;
	bra.uni 	$L__BB235_15;
$L__BB235_14:
	mov.b32 	%r45, %f7;
	shfl.sync.down.b32	%r59|%p8, %r45, 4, 31, -1;
$L__BB235_15:
	setp.eq.s32 	%p26, %r30, -1;
	mov.b32 	%f17, %r59;
	add.f32 	%f8, %f7, %f17;
	@%p26 bra 	$L__BB235_17;
	// begin inline asm
	mov.u32 %r46, %laneid;
	// end inline asm
	fns.b32 	%r47, %r30, %r46, 3;
	setp.gt.u32 	%p27, %r47, 31;
	selp.b32 	%r48, %r46, %r47, %p27;
	mov.b32 	%r49, %f8;
	shfl.sync.idx.b32	%r60|%p10, %r49, %r48, 31, %r30;
	bra.uni 	$L__BB235_18;
$L__BB235_17:
	mov.b32 	%r50, %f8;
	shfl.sync.down.b32	%r60|%p11, %r50, 2, 31, -1;
$L__BB235_18:
	setp.eq.s32 	%p28, %r30, -1;
	mov.b32 	%f18, %r60;
	add.f32 	%f9, %f8, %f18;
	@%p28 bra 	$L__BB235_20;
	// begin inline asm
	mov.u32 %r51, %laneid;
	// end inline asm
	fns.b32 	%r52, %r30, %r51, 2;
	setp.gt.u32 	%p29, %r52, 31;
	selp.b32 	%r53, %r51, %r52, %p29;
	mov.b32 	%r54, %f9;
	shfl.sync.idx.b32	%r61|%p13, %r54, %r53, 31, %r30;
	bra.uni 	$L__BB235_21;
$L__BB235_20:
	mov.b32 	%r55, %f9;
	shfl.sync.down.b32	%r61|%p14, %r55, 1, 31, -1;
$L__BB235_21:
	mov.b32 	%f19, %r61;
	add.f32 	%f10, %f9, %f19;
	setp.ne.s32 	%p30, %r1, 0;
	@%p30 bra 	$L__BB235_23;
	cvta.to.global.u64 	%rd8, %rd2;
	mul.wide.u32 	%rd9, %r2, 4;
	add.s64 	%rd10, %rd8, %rd9;
	st.global.f32 	[%rd10], %f10;
$L__BB235_23:
	ret;

}
	// .globl	_Z7reduce6IfLj8ELb0EEvPT_S1_j
.visible .entry _Z7reduce6IfLj8ELb0EEvPT_S1_j(
	.param .u64 .ptr .align 1 _Z7reduce6IfLj8ELb0EEvPT_S1_j_param_0,
	.param .u64 .ptr .align 1 _Z7reduce6IfLj8ELb0EEvPT_S1_j_param_1,
	.param .u32 _Z7reduce6IfLj8ELb0EEvPT_S1_j_param_2
)
{
	.reg .pred 	%p<31>;
	.reg .b32 	%r<62>;
	.reg .b32 	%f<23>;
	.reg .b64 	%rd<11>;

	ld.param.u64 	%rd3, [_Z7reduce6IfLj8ELb0EEvPT_S1_j_param_0];
	ld.param.u64 	%rd2, [_Z7reduce6IfLj8ELb0EEvPT_S1_j_param_1];
	ld.param.u32 	%r24, [_Z7reduce6IfLj8ELb0EEvPT_S1_j_param_2];
	cvta.to.global.u64 	%rd1, %rd3;
	mov.u32 	%r1, %tid.x;
	mov.u32 	%r2, %ctaid.x;
	shl.b32 	%r25, %r2, 4;
	add.s32 	%r56, %r25, %r1;
	setp.ge.u32 	%p16, %r56, %r24;
	mov.f32 	%f20, 0f00000000;
	@%p16 bra 	$L__BB236_5;
	mov.u32 	%r26, %nctaid.x;
	shl.b32 	%r4, %r26, 4;
	mov.f32 	%f20, 0f00000000;
$L__BB236_2:
	mul.wide.u32 	%rd4, %r56, 4;
	add.s64 	%rd5, %rd1, %rd4;
	ld.global.f32 	%f13, [%rd5];
	add.f32 	%f20, %f20, %f13;
	add.s32 	%r6, %r56, 8;
	setp.ge.u32 	%p17, %r6, %r24;
	@%p17 bra 	$L__BB236_4;
	mul.wide.u32 	%rd6, %r6, 4;
	add.s64 	%rd7, %rd1, %rd6;
	ld.global.f32 	%f14, [%rd7];
	add.f32 	%f20, %f20, %f14;
$L__BB236_4:
	add.s32 	%r56, %r56, %r4;
	setp.lt.u32 	%p18, %r56, %r24;
	@%p18 bra 	$L__BB236_2;
$L__BB236_5:
	shl.b32 	%r27, %r1, 2;
	mov.u32 	%r28, __smem;
	add.s32 	%r29, %r28, %r27;
	st.shared.f32 	[%r29], %f20;
	barrier.sync 	0;
	barrier.sync 	0;
	barrier.sync 	0;
	barrier.sync 	0;
	setp.gt.u32 	%p19, %r1, 31;
	@%p19 bra 	$L__BB236_23;
	// begin inline asm
	activemask.b32 %r30;
	// end inline asm
	setp.ne.s32 	%p20, %r30, -1;
	@%p20 bra 	$L__BB236_8;
	mov.b32 	%r35, %f20;
	shfl.sync.down.b32	%r57|%p1, %r35, 16, 31, -1;
	bra.uni 	$L__BB236_9;
$L__BB236_8:
	// begin inline asm
	mov.u32 %r31, %laneid;
	// end inline asm
	fns.b32 	%r32, %r30, %r31, 17;
	setp.gt.u32 	%p21, %r32, 31;
	selp.b32 	%r33, %r31, %r32, %p21;
	mov.b32 	%r34, %f20;
	shfl.sync.idx.b32	%r57|%p2, %r34, %r33, 31, %r30;
$L__BB236_9:
	setp.eq.s32 	%p22, %r30, -1;
	mov.b32 	%f15, %r57;
	add.f32 	%f6, %f20, %f15;
	@%p22 bra 	$L__BB236_11;
	// begin inline asm
	mov.u32 %r36, %laneid;
	// end inline asm
	fns.b32 	%r37, %r30, %r36, 9;
	setp.gt.u32 	%p23, %r37, 31;
	selp.b32 	%r38, %r36, %r37, %p23;
	mov.b32 	%r39, %f6;
	shfl.sync.idx.b32	%r58|%p4, %r39, %r38, 31, %r30;
	bra.uni 	$L__BB236_12;
$L__BB236_11:
	mov.b32 	%r40, %f6;
	shfl.sync.down.b32	%r58|%p5, %r40, 8, 31, -1;
$L__BB236_12:
	setp.eq.s32 	%p24, %r30, -1;
	mov.b32 	%f16, %r58;
	add.f32 	%f7, %f6, %f16;
	@%p24 bra 	$L__BB236_14;
	// begin inline asm
	mov.u32 %r41, %laneid;
	// end inline asm
	fns.b32 	%r42, %r30, %r41, 5;
	setp.gt.u32 	%p25, %r42, 31;
	selp.b32 	%r43, %r41, %r42, %p25;
	mov.b32 	%r44, %f7;
	shfl.sync.idx.b32	%r59|%p7, %r44, %r43, 31, %r30;
	bra.uni 	$L__BB236_15;
$L__BB236_14:
	mov.b32 	%r45, %f7;
	shfl.sync.down.b32	%r59|%p8, %r45, 4, 31, -1;
$L__BB236_15:
	setp.eq.s32 	%p26, %r30, -1;
	mov.b32 	%f17, %r59;
	add.f32 	%f8, %f7, %f17;
	@%p26 bra 	$L__BB236_17;
	// begin inline asm
	mov.u32 %r46, %laneid;
	// end inline asm
	fns.b32 	%r47, %r30, %r46, 3;
	setp.gt.u32 	%p27, %r47, 31;
	selp.b32 	%r48, %r46, %r47, %p27;
	mov.b32 	%r49, %f8;
	shfl.sync.idx.b32	%r60|%p10, %r49, %r48, 31, %r30;
	bra.uni 	$L__BB236_18;
$L__BB236_17:
	mov.b32 	%r50, %f8;
	shfl.sync.down.b32	%r60|%p11, %r50, 2, 31, -1;
$L__BB236_18:
	setp.eq.s32 	%p28, %r30, -1;
	mov.b32 	%f18, %r60;
	add.f32 	%f9, %f8, %f18;
	@%p28 bra 	$L__BB236_20;
	// begin inline asm
	mov.u32 %r51, %laneid;
	// end inline asm
	fns.b32 	%r52, %r30, %r51, 2;
	setp.gt.u32 	%p29, %r52, 31;
	selp.b32 	%r53, %r51, %r52, %p29;
	mov.b32 	%r54, %f9;
	shfl.sync.idx.b32	%r61|%p13, %r54, %r53, 31, %r30;
	bra.uni 	$L__BB236_21;
$L__BB236_20:
	mov.b32 	%r55, %f9;
	shfl.sync.down.b32	%r61|%p14, %r55, 1, 31, -1;
$L__BB236_21:
	mov.b32 	%f19, %r61;
	add.f32 	%f10, %f9, %f19;
	setp.ne.s32 	%p30, %r1, 0;
	@%p30 bra 	$L__BB236_23;
	cvta.to.global.u64 	%rd8, %rd2;
	mul.wide.u32 	%rd9, %r2, 4;
	add.s64 	%rd10, %rd8, %rd9;
	st.global.f32 	[%rd10], %f10;
$L__BB236_23:
	ret;

}
	// .globl	_Z7reduce6IfLj4ELb0EEvPT_S1_j
.visible .entry _Z7reduce6IfLj4ELb0EEvPT_S1_j(
	.param .u64 .ptr .align 1 _Z7reduce6IfLj4ELb0EEvPT_S1_j_param_0,
	.param .u64 .ptr .align 1 _Z7reduce6IfLj4ELb0EEvPT_S1_j_param_1,
	.param .u32 _Z7reduce6IfLj4ELb0EEvPT_S1_j_param_2
)
{
	.reg .pred 	%p<31>;
	.reg .b32 	%r<62>;
	.reg .b32 	%f<23>;
	.reg .b64 	%rd<11>;

	ld.param.u64 	%rd3, [_Z7reduce6IfLj4ELb0EEvPT_S1_j_param_0];
	ld.param.u64 	%rd2, [_Z7reduce6IfLj4ELb0EEvPT_S1_j_param_1];
	ld.param.u32 	%r24, [_Z7reduce6IfLj4ELb0EEvPT_S1_j_param_2];
	cvta.to.global.u64 	%rd1, %rd3;
	mov.u32 	%r1, %tid.x;
	mov.u32 	%r2, %ctaid.x;
	shl.b32 	%r25, %r2, 3;
	add.s32 	%r56, %r25, %r1;
	setp.ge.u32 	%p16, %r56, %r24;
	mov.f32 	%f20, 0f00000000;
	@%p16 bra 	$L__BB237_5;
	mov.u32 	%r26, %nctaid.x;
	shl.b32 	%r4, %r26, 3;
	mov.f32 	%f20, 0f00000000;
$L__BB237_2:
	mul.wide.u32 	%rd4, %r56, 4;
	add.s64 	%rd5, %rd1, %rd4;
	ld.global.f32 	%f13, [%rd5];
	add.f32 	%f20, %f20, %f13;
	add.s32 	%r6, %r56, 4;
	setp.ge.u32 	%p17, %r6, %r24;
	@%p17 bra 	$L__BB237_4;
	mul.wide.u32 	%rd6, %r6, 4;
	add.s64 	%rd7, %rd1, %rd6;
	ld.global.f32 	%f14, [%rd7];
	add.f32 	%f20, %f20, %f14;
$L__BB237_4:
	add.s32 	%r56, %r56, %r4;
	setp.lt.u32 	%p18, %r56, %r24;
	@%p18 bra 	$L__BB237_2;
$L__BB237_5:
	shl.b32 	%r27, %r1, 2;
	mov.u32 	%r28, __smem;
	add.s32 	%r29, %r28, %r27;
	st.shared.f32 	[%r29], %f20;
	barrier.sync 	0;
	barrier.sync 	0;
	barrier.sync 	0;
	barrier.sync 	0;
	setp.gt.u32 	%p19, %r1, 31;
	@%p19 bra 	$L__BB237_23;
	// begin inline asm
	activemask.b32 %r30;
	// end inline asm
	setp.ne.s32 	%p20, %r30, -1;
	@%p20 bra 	$L__BB237_8;
	mov.b32 	%r35, %f20;
	shfl.sync.down.b32	%r57|%p1, %r35, 16, 31, -1;
	bra.uni 	$L__BB237_9;
$L__BB237_8:
	// begin inline asm
	mov.u32 %r31, %laneid;
	// end inline asm
	fns.b32 	%r32, %r30, %r31, 17;
	setp.gt.u32 	%p21, %r32, 31;
	selp.b32 	%r33, %r31, %r32, %p21;
	mov.b32 	%r34, %f20;
	shfl.sync.idx.b32	%r57|%p2, %r34, %r33, 31, %r30;
$L__BB237_9:
	setp.eq.s32 	%p22, %r30, -1;
	mov.b32 	%f15, %r57;
	add.f32 	%f6, %f20, %f15;
	@%p22 bra 	$L__BB237_11;
	// begin inline asm
	mov.u32 %r36, %laneid;
	// end inline asm
	fns.b32 	%r37, %r30, %r36, 9;
	setp.gt.u32 	%p23, %r37, 31;
	selp.b32 	%r38, %r36, %r37, %p23;
	mov.b32 	%r39, %f6;
	shfl.sync.idx.b32	%r58|%p4, %r39, %r38, 31, %r30;
	bra.uni 	$L__BB237_12;
$L__BB237_11:
	mov.b32 	%r40, %f6;
	shfl.sync.down.b32	%r58|%p5, %r40, 8, 31, -1;
$L__BB237_12:
	setp.eq.s32 	%p24, %r30, -1;
	mov.b32 	%f16, %r58;
	add.f32 	%f7, %f6, %f16;
	@%p24 bra 	$L__BB237_14;
	// begin inline asm
	mov.u32 %r41, %laneid;
	// end inline asm
	fns.b32 	%r42, %r30, %r41, 5;
	setp.gt.u32 	%p25, %r42, 31;
	selp.b32 	%r43, %r41, %r42, %p25;
	mov.b32 	%r44, %f7;
	shfl.sync.idx.b32	%r59|%p7, %r44, %r43, 31, %r30;
	bra.uni 	$L__BB237_15;
$L__BB237_14:
	mov.b32 	%r45, %f7;
	shfl.sync.down.b32	%r59|%p8, %r45, 4, 31, -1;
$L__BB237_15:
	setp.eq.s32 	%p26, %r30, -1;
	mov.b32 	%f17, %r59;
	add.f32 	%f8, %f7, %f17;
	@%p26 bra 	$L__BB237_17;
	// begin inline asm
	mov.u32 %r46, %laneid;
	// end inline asm
	fns.b32 	%r47, %r30, %r46, 3;
	setp.gt.u32 	%p27, %r47, 31;
	selp.b32 	%r48, %r46, %r47, %p27;
	mov.b32 	%r49, %f8;
	shfl.sync.idx.b32	%r60|%p10, %r49, %r48, 31, %r30;
	bra.uni 	$L__BB237_18;
$L__BB237_17:
	mov.b32 	%r50, %f8;
	shfl.sync.down.b32	%r60|%p11, %r50, 2, 31, -1;
$L__BB237_18:
	setp.eq.s32 	%p28, %r30, -1;
	mov.b32 	%f18, %r60;
	add.f32 	%f9, %f8, %f18;
	@%p28 bra 	$L__BB237_20;
	// begin inline asm
	mov.u32 %r51, %laneid;
	// end inline asm
	fns.b32 	%r52, %r30, %r51, 2;
	setp.gt.u32 	%p29, %r52, 31;
	selp.b32 	%r53, %r51, %r52, %p29;
	mov.b32 	%r54, %f9;
	shfl.sync.idx.b32	%r61|%p13, %r54, %r53, 31, %r30;
	bra.uni 	$L__BB237_21;
$L__BB237_20:
	mov.b32 	%r55, %f9;
	shfl.sync.down.b32	%r61|%p14, %r55, 1, 31, -1;
$L__BB237_21:
	mov.b32 	%f19, %r61;
	add.f32 	%f10, %f9, %f19;
	setp.ne.s32 	%p30, %r1, 0;
	@%p30 bra 	$L__BB237_23;
	cvta.to.global.u64 	%rd8, %rd2;
	mul.wide.u32 	%rd9, %r2, 4;
	add.s64 	%rd10, %rd8, %rd9;
	st.global.f32 	[%rd10], %f10;
$L__BB237_23:
	ret;

}
	// .globl	_Z7reduce6IfLj2ELb0EEvPT_S1_j
.visible .entry _Z7reduce6IfLj2ELb0EEvPT_S1_j(
	.param .u64 .ptr .align 1 _Z7reduce6IfLj2ELb0EEvPT_S1_j_param_0,
	.param .u64 .ptr .align 1 _Z7reduce6IfLj2ELb0EEvPT_S1_j_param_1,
	.param .u32 _Z7reduce6IfLj2ELb0EEvPT_S1_j_param_2
)
{
	.reg .pred 	%p<31>;
	.reg .b32 	%r<62>;
	.reg .b32 	%f<23>;
	.reg .b64 	%rd<11>;

	ld.param.u64 	%rd3, [_Z7reduce6IfLj2ELb0EEvPT_S1_j_param_0];
	ld.param.u64 	%rd2, [_Z7reduce6IfLj2ELb0EEvPT_S1_j_param_1];
	ld.param.u32 	%r24, [_Z7reduce6IfLj2ELb0EEvPT_S1_j_param_2];
	cvta.to.global.u64 	%rd1, %rd3;
	mov.u32 	%r1, %tid.x;
	mov.u32 	%r2, %ctaid.x;
	shl.b32 	%r25, %r2, 2;
	add.s32 	%r56, %r25, %r1;
	setp.ge.u32 	%p16, %r56, %r24;
	mov.f32 	%f20, 0f00000000;
	@%p16 bra 	$L__BB238_5;
	mov.u32 	%r26, %nctaid.x;
	shl.b32 	%r4, %r26, 2;
	mov.f32 	%f20, 0f00000000;
$L__BB238_2:
	mul.wide.u32 	%rd4, %r56, 4;
	add.s64 	%rd5, %rd1, %rd4;
	ld.global.f32 	%f13, [%rd5];
	add.f32 	%f20, %f20, %f13;
	add.s32 	%r6, %r56, 2;
	setp.ge.u32 	%p17, %r6, %r24;
	@%p17 bra 	$L__BB238_4;
	mul.wide.u32 	%rd6, %r6, 4;
	add.s64 	%rd7, %rd1, %rd6;
	ld.global.f32 	%f14, [%rd7];
	add.f32 	%f20, %f20, %f14;
$L__BB238_4:
	add.s32 	%r56, %r56, %r4;
	setp.lt.u32 	%p18, %r56, %r24;
	@%p18 bra 	$L__BB238_2;
$L__BB238_5:
	shl.b32 	%r27, %r1, 2;
	mov.u32 	%r28, __smem;
	add.s32 	%r29, %r28, %r27;
	st.shared.f32 	[%r29], %f20;
	barrier.sync 	0;
	barrier.sync 	0;
	barrier.sync 	0;
	barrier.sync 	0;
	setp.gt.u32 	%p19, %r1, 31;
	@%p19 bra 	$L__BB238_23;
	// begin inline asm
	activemask.b32 %r30;
	// end inline asm
	setp.ne.s32 	%p20, %r30, -1;
	@%p20 bra 	$L__BB238_8;
	mov.b32 	%r35, %f20;
	shfl.sync.down.b32	%r57|%p1, %r35, 16, 31, -1;
	bra.uni 	$L__BB238_9;
$L__BB238_8:
	// begin inline asm
	mov.u32 %r31, %laneid;
	// end inline asm
	fns.b32 	%r32, %r30, %r31, 17;
	setp.gt.u32 	%p21, %r32, 31;
	selp.b32 	%r33, %r31, %r32, %p21;
	mov.b32 	%r34, %f20;
	shfl.sync.idx.b32	%r57|%p2, %r34, %r33, 31, %r30;
$L__BB238_9:
	setp.eq.s32 	%p22, %r30, -1;
	mov.b32 	%f15, %r57;
	add.f32 	%f6, %f20, %f15;
	@%p22 bra 	$L__BB238_11;
	// begin inline asm
	mov.u32 %r36, %laneid;
	// end inline asm
	fns.b32 	%r37, %r30, %r36, 9;
	setp.gt.u32 	%p23, %r37, 31;
	selp.b32 	%r38, %r36, %r37, %p23;
	mov.b32 	%r39, %f6;
	shfl.sync.idx.b32	%r58|%p4, %r39, %r38, 31, %r30;
	bra.uni 	$L__BB238_12;
$L__BB238_11:
	mov.b32 	%r40, %f6;
	shfl.sync.down.b32	%r58|%p5, %r40, 8, 31, -1;
$L__BB238_12:
	setp.eq.s32 	%p24, %r30, -1;
	mov.b32 	%f16, %r58;
	add.f32 	%f7, %f6, %f16;
	@%p24 bra 	$L__BB238_14;
	// begin inline asm
	mov.u32 %r41, %laneid;
	// end inline asm
	fns.b32 	%r42, %r30, %r41, 5;
	setp.gt.u32 	%p25, %r42, 31;
	selp.b32 	%r43, %r41, %r42, %p25;
	mov.b32 	%r44, %f7;
	shfl.sync.idx.b32	%r59|%p7, %r44, %r43, 31, %r30;
	bra.uni 	$L__BB238_15;
$L__BB238_14:
	mov.b32 	%r45, %f7;
	shfl.sync.down.b32	%r59|%p8, %r45, 4, 31, -1;
$L__BB238_15:
	setp.eq.s32 	%p26, %r30, -1;
	mov.b32 	%f17, %r59;
	add.f32 	%f8, %f7, %f17;
	@%p26 bra 	$L__BB238_17;
	// begin inline asm
	mov.u32 %r46, %laneid;
	// end inline asm
	fns.b32 	%r47, %r30, %r46, 3;
	setp.gt.u32 	%p27, %r47, 31;
	selp.b32 	%r48, %r46, %r47, %p27;
	mov.b32 	%r49, %f8;
	shfl.sync.idx.b32	%r60|%p10, %r49, %r48, 31, %r30;
	bra.uni 	$L__BB238_18;
$L__BB238_17:
	mov.b32 	%r50, %f8;
	shfl.sync.down.b32	%r60|%p11, %r50, 2, 31, -1;
$L__BB238_18:
	setp.eq.s32 	%p28, %r30, -1;
	mov.b32 	%f18, %r60;
	add.f32 	%f9, %f8, %f18;
	@%p28 bra 	$L__BB238_20;
	// begin inline asm
	mov.u32 %r51, %laneid;
	// end inline asm
	fns.b32 	%r52, %r30, %r51, 2;
	setp.gt.u32 	%p29, %r52, 31;
	selp.b32 	%r53, %r51, %r52, %p29;
	mov.b32 	%r54, %f9;
	shfl.sync.idx.b32	%r61|%p13, %r54, %r53, 31, %r30;
	bra.uni 	$L__BB238_21;
$L__BB238_20:
	mov.b32 	%r55, %f9;
	shfl.sync.down.b32	%r61|%p14, %r55, 1, 31, -1;
$L__BB238_21:
	mov.b32 	%f19, %r61;
	add.f32 	%f10, %f9, %f19;
	setp.ne.s32 	%p30, %r1, 0;
	@%p30 bra 	$L__BB238_23;
	cvta.to.global.u64 	%rd8, %rd2;
	mul.wide.u32 	%rd9, %r2, 4;
	add.s64 	%rd10, %rd8, %rd9;
	st.global.f32 	[%rd10], %f10;
$L__BB238_23:
	ret;

}
	// .globl	_Z7reduce6IfLj1ELb0EEvPT_S1_j
.visible .entry _Z7reduce6IfLj1ELb0EEvPT_S1_j(
	.param .u64 .ptr .align 1 _Z7reduce6IfLj1ELb0EEvPT_S1_j_param_0,
	.param .u64 .ptr .align 1 _Z7reduce6IfLj1ELb0EEvPT_S1_j_param_1,
	.param .u32 _Z7reduce6IfLj1ELb0EEvPT_S1_j_param_2
)
{
	.reg .pred 	%p<31>;
	.reg .b32 	%r<62>;
	.reg .b32 	%f<23>;
	.reg .b64 	%rd<9>;

	ld.param.u64 	%rd3, [_Z7reduce6IfLj1ELb0EEvPT_S1_j_param_0];
	ld.param.u64 	%rd4, [_Z7reduce6IfLj1ELb0EEvPT_S1_j_param_1];
	ld.param.u32 	%r23, [_Z7reduce6IfLj1ELb0EEvPT_S1_j_param_2];
	mov.u32 	%r1, %tid.x;
	mov.u32 	%r2, %ctaid.x;
	shl.b32 	%r24, %r2, 1;
	add.s32 	%r56, %r24, %r1;
	setp.ge.u32 	%p16, %r56, %r23;
	mov.f32 	%f20, 0f00000000;
	@%p16 bra 	$L__BB239_5;
	mov.u32 	%r25, %nctaid.x;
	shl.b32 	%r4, %r25, 1;
	cvta.to.global.u64 	%rd1, %rd3;
	mov.f32 	%f20, 0f00000000;
$L__BB239_2:
	mul.wide.u32 	%rd5, %r56, 4;
	add.s64 	%rd2, %rd1, %rd5;
	ld.global.f32 	%f13, [%rd2];
	add.f32 	%f20, %f20, %f13;
	add.s32 	%r26, %r56, 1;
	setp.ge.u32 	%p17, %r26, %r23;
	@%p17 bra 	$L__BB239_4;
	ld.global.f32 	%f14, [%rd2+4];
	add.f32 	%f20, %f20, %f14;
$L__BB239_4:
	add.s32 	%r56, %r56, %r4;
	setp.lt.u32 	%p18, %r56, %r23;
	@%p18 bra 	$L__BB239_2;
$L__BB239_5:
	shl.b32 	%r27, %r1, 2;
	mov.u32 	%r28, __smem;
	add.s32 	%r29, %r28, %r27;
	st.shared.f32 	[%r29], %f20;
	barrier.sync 	0;
	barrier.sync 	0;
	barrier.sync 	0;
	barrier.sync 	0;
	setp.gt.u32 	%p19, %r1, 31;
	@%p19 bra 	$L__BB239_23;
	// begin inline asm
	activemask.b32 %r30;
	// end inline asm
	setp.ne.s32 	%p20, %r30, -1;
	@%p20 bra 	$L__BB239_8;
	mov.b32 	%r35, %f20;
	shfl.sync.down.b32	%r57|%p1, %r35, 16, 31, -1;
	bra.uni 	$L__BB239_9;
$L__BB239_8:
	// begin inline asm
	mov.u32 %r31, %laneid;
	// end inline asm
	fns.b32 	%r32, %r30, %r31, 17;
	setp.gt.u32 	%p21, %r32, 31;
	selp.b32 	%r33, %r31, %r32, %p21;
	mov.b32 	%r34, %f20;
	shfl.sync.idx.b32	%r57|%p2, %r34, %r33, 31, %r30;
$L__BB239_9:
	setp.eq.s32 	%p22, %r30, -1;
	mov.b32 	%f15, %r57;
	add.f32 	%f6, %f20, %f15;
	@%p22 bra 	$L__BB239_11;
	// begin inline asm
	mov.u32 %r36, %laneid;
	// end inline asm
	fns.b32 	%r37, %r30, %r36, 9;
	setp.gt.u32 	%p23, %r37, 31;
	selp.b32 	%r38, %r36, %r37, %p23;
	mov.b32 	%r39, %f6;
	shfl.sync.idx.b32	%r58|%p4, %r39, %r38, 31, %r30;
	bra.uni 	$L__BB239_12;
$L__BB239_11:
	mov.b32 	%r40, %f6;
	shfl.sync.down.b32	%r58|%p5, %r40, 8, 31, -1;
$L__BB239_12:
	setp.eq.s32 	%p24, %r30, -1;
	mov.b32 	%f16, %r58;
	add.f32 	%f7, %f6, %f16;
	@%p24 bra 	$L__BB239_14;
	// begin inline asm
	mov.u32 %r41, %laneid;
	// end inline asm
	fns.b32 	%r42, %r30, %r41, 5;
	setp.gt.u32 	%p25, %r42, 31;
	selp.b32 	%r43, %r41, %r42, %p25;
	mov.b32 	%r44, %f7;
	shfl.sync.idx.b32	%r59|%p7, %r44, %r43, 31, %r30;
	bra.uni 	$L__BB239_15;
$L__BB239_14:
	mov.b32 	%r45, %f7;
	shfl.sync.down.b32	%r59|%p8, %r45, 4, 31, -1;
$L__BB239_15:
	setp.eq.s32 	%p26, %r30, -1;
	mov.b32 	%f17, %r59;
	add.f32 	%f8, %f7, %f17;
	@%p26 bra 	$L__BB239_17;
	// begin inline asm
	mov.u32 %r46, %laneid;
	// end inline asm
	fns.b32 	%r47, %r30, %r46, 3;
	setp.gt.u32 	%p27, %r47, 31;
	selp.b32 	%r48, %r46, %r47, %p27;
	mov.b32 	%r49, %f8;
	shfl.sync.idx.b32	%r60|%p10, %r49, %r48, 31, %r30;
	bra.uni 	$L__BB239_18;
$L__BB239_17:
	mov.b32 	%r50, %f8;
	shfl.sync.down.b32	%r60|%p11, %r50, 2, 31, -1;
$L__BB239_18:
	setp.eq.s32 	%p28, %r30, -1;
	mov.b32 	%f18, %r60;
	add.f32 	%f9, %f8, %f18;
	@%p28 bra 	$L__BB239_20;
	// begin inline asm
	mov.u32 %r51, %laneid;
	// end inline asm
	fns.b32 	%r52, %r30, %r51, 2;
	setp.gt.u32 	%p29, %r52, 31;
	selp.b32 	%r53, %r51, %r52, %p29;
	mov.b32 	%r54, %f9;
	shfl.sync.idx.b32	%r61|%p13, %r54, %r53, 31, %r30;
	bra.uni 	$L__BB239_21;
$L__BB239_20:
	mov.b32 	%r55, %f9;
	shfl.sync.down.b32	%r61|%p14, %r55, 1, 31, -1;
$L__BB239_21:
	mov.b32 	%f19, %r61;
	add.f32 	%f10, %f9, %f19;
	setp.ne.s32 	%p30, %r1, 0;
	@%p30 bra 	$L__BB239_23;
	cvta.to.global.u64 	%rd6, %rd4;
	mul.wide.u32 	%rd7, %r2, 4;
	add.s64 	%rd8, %rd6, %rd7;
	st.global.f32 	[%rd8], %f10;
$L__BB239_23:
	ret;

}
	// .globl	_Z10reduceLog0IfEvPT_S1_j
.visible .entry _Z10reduceLog0IfEvPT_S1_j(
	.param .u64 .ptr .align 1 _Z10reduceLog0IfEvPT_S1_j_param_0,
	.param .u64 .ptr .align 1 _Z10reduceLog0IfEvPT_S1_j_param_1,
	.param .u32 _Z10reduceLog0IfEvPT_S1_j_param_2
)
{
	.reg .pred 	%p<9>;
	.reg .b32 	%r<21>;
	.reg .b32 	%f<30>;
	.reg .b64 	%rd<9>;

	ld.param.u64 	%rd1, [_Z10reduceLog0IfEvPT_S1_j_param_0];
	ld.param.u64 	%rd2, [_Z10reduceLog0IfEvPT_S1_j_param_1];
	ld.param.u32 	%r8, [_Z10reduceLog0IfEvPT_S1_j_param_2];
	mov.u32 	%r1, %tid.x;
	mov.u32 	%r2, %ctaid.x;
	mov.u32 	%r3, %ntid.x;
	mad.lo.s32 	%r4, %r2, %r3, %r1;
	setp.ge.u32 	%p1, %r4, %r8;
	mov.f32 	%f29, 0f00000000;
	@%p1 bra 	$L__BB240_2;
	cvta.to.global.u64 	%rd3, %rd1;
	mul.wide.u32 	%rd4, %r4, 4;
	add.s64 	%rd5, %rd3, %rd4;
	ld.global.f32 	%f4, [%rd5];
	setp.lt.f32 	%p2, %f4, 0f00800000;
	mul.f32 	%f5, %f4, 0f4B000000;
	selp.f32 	%f6, %f5, %f4, %p2;
	selp.f32 	%f7, 0fC1B80000, 0f00000000, %p2;
	mov.b32 	%r9, %f6;
	add.s32 	%r10, %r9, -1059760811;
	and.b32  	%r11, %r10, -8388608;
	sub.s32 	%r12, %r9, %r11;
	mov.b32 	%f8, %r12;
	cvt.rn.f32.s32 	%f9, %r11;
	fma.rn.f32 	%f10, %f9, 0f34000000, %f7;
	add.f32 	%f11, %f8, 0fBF800000;
	fma.rn.f32 	%f12, %f11, 0fBE055027, 0f3E1039F6;
	fma.rn.f32 	%f13, %f12, %f11, 0fBDF8CDCC;
	fma.rn.f32 	%f14, %f13, %f11, 0f3E0F2955;
	fma.rn.f32 	%f15, %f14, %f11, 0fBE2AD8B9;
	fma.rn.f32 	%f16, %f15, %f11, 0f3E4CED0B;
	fma.rn.f32 	%f17, %f16, %f11, 0fBE7FFF22;
	fma.rn.f32 	%f18, %f17, %f11, 0f3EAAAA78;
	fma.rn.f32 	%f19, %f18, %f11, 0fBF000000;
	mul.f32 	%f20, %f11, %f19;
	fma.rn.f32 	%f21, %f20, %f11, %f11;
	fma.rn.f32 	%f22, %f10, 0f3F317218, %f21;
	setp.gt.u32 	%p3, %r9, 2139095039;
	fma.rn.f32 	%f23, %f6, 0f7F800000, 0f7F800000;
	selp.f32 	%f24, %f23, %f22, %p3;
	setp.eq.f32 	%p4, %f6, 0f00000000;
	selp.f32 	%f29, 0fFF800000, %f24, %p4;
$L__BB240_2:
	shl.b32 	%r13, %r1, 2;
	mov.u32 	%r14, __smem;
	add.s32 	%r5, %r14, %r13;
	st.shared.f32 	[%r5], %f29;
	barrier.sync 	0;
	setp.lt.u32 	%p5, %r3, 2;
	@%p5 bra 	$L__BB240_7;
	mov.b32 	%r20, 1;
$L__BB240_4:
	shl.b32 	%r7, %r20, 1;
	add.s32 	%r16, %r7, -1;
	and.b32  	%r17, %r16, %r1;
	setp.ne.s32 	%p6, %r17, 0;
	@%p6 bra 	$L__BB240_6;
	shl.b32 	%r18, %r20, 2;
	add.s32 	%r19, %r5, %r18;
	ld.shared.f32 	%f25, [%r19];
	ld.shared.f32 	%f26, [%r5];
	add.f32 	%f27, %f25, %f26;
	st.shared.f32 	[%r5], %f27;
$L__BB240_6:
	barrier.sync 	0;
	setp.lt.u32 	%p7, %r7, %r3;
	mov.u32 	%r20, %r7;
	@%p7 bra 	$L__BB240_4;
$L__BB240_7:
	setp.ne.s32 	%p8, %r1, 0;
	@%p8 bra 	$L__BB240_9;
	ld.shared.f32 	%f28, [__smem];
	cvta.to.global.u64 	%rd6, %rd2;
	mul.wide.u32 	%rd7, %r2, 4;
	add.s64 	%rd8, %rd6, %rd7;
	st.global.f32 	[%rd8], %f28;
$L__BB240_9:
	ret;

}
	// .globl	_Z10reduceLog1IfEvPT_S1_j
.visible .entry _Z10reduceLog1IfEvPT_S1_j(
	.param .u64 .ptr .align 1 _Z10reduceLog1IfEvPT_S1_j_param_0,
	.param .u64 .ptr .align 1 _Z10reduceLog1IfEvPT_S1_j_param_1,
	.param .u32 _Z10reduceLog1IfEvPT_S1_j_param_2
)
{
	.reg .pred 	%p<9>;
	.reg .b32 	%r<24>;
	.reg .b32 	%f<30>;
	.reg .b64 	%rd<9>;

	ld.param.u64 	%rd1, [_Z10reduceLog1IfEvPT_S1_j_param_0];
	ld.param.u64 	%rd2, [_Z10reduceLog1IfEvPT_S1_j_param_1];
	ld.param.u32 	%r8, [_Z10reduceLog1IfEvPT_S1_j_param_2];
	mov.u32 	%r1, %tid.x;
	mov.u32 	%r2, %ctaid.x;
	mov.u32 	%r3, %ntid.x;
	mad.lo.s32 	%r4, %r2, %r3, %r1;
	setp.ge.u32 	%p1, %r4, %r8;
	mov.f32 	%f29, 0f00000000;
	@%p1 bra 	$L__BB241_2;
	cvta.to.global.u64 	%rd3, %rd1;
	mul.wide.u32 	%rd4, %r4, 4;
	add.s64 	%rd5, %rd3, %rd4;
	ld.global.f32 	%f4, [%rd5];
	setp.lt.f32 	%p2, %f4, 0f00800000;
	mul.f32 	%f5, %f4, 0f4B000000;
	selp.f32 	%f6, %f5, %f4, %p2;
	selp.f32 	%f7, 0fC1B80000, 0f00000000, %p2;
	mov.b32 	%r9, %f6;
	add.s32 	%r10, %r9, -1059760811;
	and.b32  	%r11, %r10, -8388608;
	sub.s32 	%r12, %r9, %r11;
	mov.b32 	%f8, %r12;
	cvt.rn.f32.s32 	%f9, %r11;
	fma.rn.f32 	%f10, %f9, 0f34000000, %f7;
	add.f32 	%f11, %f8, 0fBF800000;
	fma.rn.f32 	%f12, %f11, 0fBE055027, 0f3E1039F6;
	fma.rn.f32 	%f13, %f12, %f11, 0fBDF8CDCC;
	fma.rn.f32 	%f14, %f13, %f11, 0f3E0F2955;
	fma.rn.f32 	%f15, %f14, %f11, 0fBE2AD8B9;
	fma.rn.f32 	%f16, %f15, %f11, 0f3E4CED0B;
	fma.rn.f32 	%f17, %f16, %f11, 0fBE7FFF22;
	fma.rn.f32 	%f18, %f17, %f11, 0f3EAAAA78;
	fma.rn.f32 	%f19, %f18, %f11, 0fBF000000;
	mul.f32 	%f20, %f11, %f19;
	fma.rn.f32 	%f21, %f20, %f11, %f11;
	fma.rn.f32 	%f22, %f10, 0f3F317218, %f21;
	setp.gt.u32 	%p3, %r9, 2139095039;
	fma.rn.f32 	%f23, %f6, 0f7F800000, 0f7F800000;
	selp.f32 	%f24, %f23, %f22, %p3;
	setp.eq.f32 	%p4, %f6, 0f00000000;
	selp.f32 	%f29, 0fFF800000, %f24, %p4;
$L__BB241_2:
	shl.b32 	%r13, %r1, 2;
	mov.u32 	%r14, __smem;
	add.s32 	%r15, %r14, %r13;
	st.shared.f32 	[%r15], %f29;
	barrier.sync 	0;
	setp.lt.u32 	%p5, %r3, 2;
	@%p5 bra 	$L__BB241_7;
	mov.b32 	%r23, 1;
$L__BB241_4:
	shl.b32 	%r6, %r23, 1;
	mul.lo.s32 	%r7, %r6, %r1;
	setp.ge.u32 	%p6, %r7, %r3;
	@%p6 bra 	$L__BB241_6;
	add.s32 	%r17, %r7, %r23;
	shl.b32 	%r18, %r17, 2;
	add.s32 	%r20, %r14, %r18;
	ld.shared.f32 	%f25, [%r20];
	shl.b32 	%r21, %r7, 2;
	add.s32 	%r22, %r14, %r21;
	ld.shared.f32 	%f26, [%r22];
	add.f32 	%f27, %f25, %f26;
	st.shared.f32 	[%r22], %f27;
$L__BB241_6:
	barrier.sync 	0;
	setp.lt.u32 	%p7, %r6, %r3;
	mov.u32 	%r23, %r6;
	@%p7 bra 	$L__BB241_4;
$L__BB241_7:
	setp.ne.s32 	%p8, %r1, 0;
	@%p8 bra 	$L__BB241_9;
	ld.shared.f32 	%f28, [__smem];
	cvta.to.global.u64 	%rd6, %rd2;
	mul.wide.u32 	%rd7, %r2, 4;
	add.s64 	%rd8, %rd6, %rd7;
	st.global.f32 	[%rd8], %f28;
$L__BB241_9:
	ret;

}
	// .globl	_Z10reduceLog2IfEvPT_S1_j
.visible .entry _Z10reduceLog2IfEvPT_S1_j(
	.param .u64 .ptr .align 1 _Z10reduceLog2IfEvPT_S1_j_param_0,
	.param .u64 .ptr .align 1 _Z10reduceLog2IfEvPT_S1_j_param_1,
	.param .u32 _Z10reduceLog2IfEvPT_S1_j_param_2
)
{
	.reg .pred 	%p<9>;
	.reg .b32 	%r<18>;
	.reg .b32 	%f<30>;
	.reg .b64 	%rd<9>;

	ld.param.u64 	%rd1, [_Z10reduceLog2IfEvPT_S1_j_param_0];
	ld.param.u64 	%rd2, [_Z10reduceLog2IfEvPT_S1_j_param_1];
	ld.param.u32 	%r8, [_Z10reduceLog2IfEvPT_S1_j_param_2];
	mov.u32 	%r1, %tid.x;
	mov.u32 	%r2, %ctaid.x;
	mov.u32 	%r17, %ntid.x;
	mad.lo.s32 	%r4, %r2, %r17, %r1;
	setp.ge.u32 	%p1, %r4, %r8;
	mov.f32 	%f29, 0f00000000;
	@%p1 bra 	$L__BB242_2;
	cvta.to.global.u64 	%rd3, %rd1;
	mul.wide.u32 	%rd4, %r4, 4;
	add.s64 	%rd5, %rd3, %rd4;
	ld.global.f32 	%f4, [%rd5];
	setp.lt.f32 	%p2, %f4, 0f00800000;
	mul.f32 	%f5, %f4, 0f4B000000;
	selp.f32 	%f6, %f5, %f4, %p2;
	selp.f32 	%f7, 0fC1B80000, 0f00000000, %p2;
	mov.b32 	%r9, %f6;
	add.s32 	%r10, %r9, -1059760811;
	and.b32  	%r11, %r10, -8388608;
	sub.s32 	%r12, %r9, %r11;
	mov.b32 	%f8, %r12;
	cvt.rn.f32.s32 	%f9, %r11;
	fma.rn.f32 	%f10, %f9, 0f34000000, %f7;
	add.f32 	%f11, %f8, 0fBF800000;
	fma.rn.f32 	%f12, %f11, 0fBE055027, 0f3E1039F6;
	fma.rn.f32 	%f13, %f12, %f11, 0fBDF8CDCC;
	fma.rn.f32 	%f14, %f13, %f11, 0f3E0F2955;
	fma.rn.f32 	%f15, %f14, %f11, 0fBE2AD8B9;
	fma.rn.f32 	%f16, %f15, %f11, 0f3E4CED0B;
	fma.rn.f32 	%f17, %f16, %f11, 0fBE7FFF22;
	fma.rn.f32 	%f18, %f17, %f11, 0f3EAAAA78;
	fma.rn.f32 	%f19, %f18, %f11, 0fBF000000;
	mul.f32 	%f20, %f11, %f19;
	fma.rn.f32 	%f21, %f20, %f11, %f11;
	fma.rn.f32 	%f22, %f10, 0f3F317218, %f21;
	setp.gt.u32 	%p3, %r9, 2139095039;
	fma.rn.f32 	%f23, %f6, 0f7F800000, 0f7F800000;
	selp.f32 	%f24, %f23, %f22, %p3;
	setp.eq.f32 	%p4, %f6, 0f00000000;
	selp.f32 	%f29, 0fFF800000, %f24, %p4;
$L__BB242_2:
	shl.b32 	%r13, %r1, 2;
	mov.u32 	%r14, __smem;
	add.s32 	%r5, %r14, %r13;
	st.shared.f32 	[%r5], %f29;
	barrier.sync 	0;
	setp.lt.u32 	%p5, %r17, 2;
	@%p5 bra 	$L__BB242_6;
$L__BB242_3:
	shr.u32 	%r7, %r17, 1;
	setp.ge.u32 	%p6, %r1, %r7;
	@%p6 bra 	$L__BB242_5;
	shl.b32 	%r15, %r7, 2;
	add.s32 	%r16, %r5, %r15;
	ld.shared.f32 	%f25, [%r16];
	ld.shared.f32 	%f26, [%r5];
	add.f32 	%f27, %f25, %f26;
	st.shared.f32 	[%r5], %f27;
$L__BB242_5:
	barrier.sync 	0;
	setp.gt.u32 	%p7, %r17, 3;
	mov.u32 	%r17, %r7;
	@%p7 bra 	$L__BB242_3;
$L__BB242_6:
	setp.ne.s32 	%p8, %r1, 0;
	@%p8 bra 	$L__BB242_8;
	ld.shared.f32 	%f28, [__smem];
	cvta.to.global.u64 	%rd6, %rd2;
	mul.wide.u32 	%rd7, %r2, 4;
	add.s64 	%rd8, %rd6, %rd7;
	st.global.f32 	[%rd8], %f28;
$L__BB242_8:
	ret;

}
	// .globl	_Z10reduceLog3IfEvPT_S1_j
.visible .entry _Z10reduceLog3IfEvPT_S1_j(
	.param .u64 .ptr .align 1 _Z10reduceLog3IfEvPT_S1_j_param_0,
	.param .u64 .ptr .align 1 _Z10reduceLog3IfEvPT_S1_j_param_1,
	.param .u32 _Z10reduceLog3IfEvPT_S1_j_param_2
)
{
	.reg .pred 	%p<13>;
	.reg .b32 	%r<25>;
	.reg .b32 	%f<59>;
	.reg .b64 	%rd<11>;

	ld.param.u64 	%rd3, [_Z10reduceLog3IfEvPT_S1_j_param_0];
	ld.param.u64 	%rd2, [_Z10reduceLog3IfEvPT_S1_j_param_1];
	ld.param.u32 	%r9, [_Z10reduceLog3IfEvPT_S1_j_param_2];
	cvta.to.global.u64 	%rd1, %rd3;
	mov.u32 	%r1, %tid.x;
	mov.u32 	%r2, %ctaid.x;
	mov.u32 	%r24, %ntid.x;
	mul.lo.s32 	%r10, %r24, %r2;
	shl.b32 	%r11, %r10, 1;
	add.s32 	%r4, %r11, %r1;
	setp.ge.u32 	%p1, %r4, %r9;
	mov.f32 	%f57, 0f00000000;
	@%p1 bra 	$L__BB243_2;
	mul.wide.u32 	%rd4, %r4, 4;
	add.s64 	%rd5, %rd1, %rd4;
	ld.global.f32 	%f10, [%rd5];
	setp.lt.f32 	%p2, %f10, 0f00800000;
	mul.f32 	%f11, %f10, 0f4B000000;
	selp.f32 	%f12, %f11, %f10, %p2;
	selp.f32 	%f13, 0fC1B80000, 0f00000000, %p2;
	mov.b32 	%r12, %f12;
	add.s32 	%r13, %r12, -1059760811;
	and.b32  	%r14, %r13, -8388608;
	sub.s32 	%r15, %r12, %r14;
	mov.b32 	%f14, %r15;
	cvt.rn.f32.s32 	%f15, %r14;
	fma.rn.f32 	%f16, %f15, 0f34000000, %f13;
	add.f32 	%f17, %f14, 0fBF800000;
	fma.rn.f32 	%f18, %f17, 0fBE055027, 0f3E1039F6;
	fma.rn.f32 	%f19, %f18, %f17, 0fBDF8CDCC;
	fma.rn.f32 	%f20, %f19, %f17, 0f3E0F2955;
	fma.rn.f32 	%f21, %f20, %f17, 0fBE2AD8B9;
	fma.rn.f32 	%f22, %f21, %f17, 0f3E4CED0B;
	fma.rn.f32 	%f23, %f22, %f17, 0fBE7FFF22;
	fma.rn.f32 	%f24, %f23, %f17, 0f3EAAAA78;
	fma.rn.f32 	%f25, %f24, %f17, 0fBF000000;
	mul.f32 	%f26, %f17, %f25;
	fma.rn.f32 	%f27, %f26, %f17, %f17;
	fma.rn.f32 	%f28, %f16, 0f3F317218, %f27;
	setp.gt.u32 	%p3, %r12, 2139095039;
	fma.rn.f32 	%f29, %f12, 0f7F800000, 0f7F800000;
	selp.f32 	%f30, %f29, %f28, %p3;
	setp.eq.f32 	%p4, %f12, 0f00000000;
	selp.f32 	%f57, 0fFF800000, %f30, %p4;
$L__BB243_2:
	add.s32 	%r5, %r4, %r24;
	setp.ge.u32 	%p5, %r5, %r9;
	@%p5 bra 	$L__BB243_4;
	mul.wide.u32 	%rd6, %r5, 4;
	add.s64 	%rd7, %rd1, %rd6;
	ld.global.f32 	%f31, [%rd7];
	setp.lt.f32 	%p6, %f31, 0f00800000;
	mul.f32 	%f32, %f31, 0f4B000000;
	selp.f32 	%f33, %f32, %f31, %p6;
	selp.f32 	%f34, 0fC1B80000, 0f00000000, %p6;
	mov.b32 	%r16, %f33;
	add.s32 	%r17, %r16, -1059760811;
	and.b32  	%r18, %r17, -8388608;
	sub.s32 	%r19, %r16, %r18;
	mov.b32 	%f35, %r19;
	cvt.rn.f32.s32 	%f36, %r18;
	fma.rn.f32 	%f37, %f36, 0f34000000, %f34;
	add.f32 	%f38, %f35, 0fBF800000;
	fma.rn.f32 	%f39, %f38, 0fBE055027, 0f3E1039F6;
	fma.rn.f32 	%f40, %f39, %f38, 0fBDF8CDCC;
	fma.rn.f32 	%f41, %f40, %f38, 0f3E0F2955;
	fma.rn.f32 	%f42, %f41, %f38, 0fBE2AD8B9;
	fma.rn.f32 	%f43, %f42, %f38, 0f3E4CED0B;
	fma.rn.f32 	%f44, %f43, %f38, 0fBE7FFF22;
	fma.rn.f32 	%f45, %f44, %f38, 0f3EAAAA78;
	fma.rn.f32 	%f46, %f45, %f38, 0fBF000000;
	mul.f32 	%f47, %f38, %f46;
	fma.rn.f32 	%f48, %f47, %f38, %f38;
	fma.rn.f32 	%f49, %f37, 0f3F317218, %f48;
	setp.gt.u32 	%p7, %r16, 2139095039;
	fma.rn.f32 	%f50, %f33, 0f7F800000, 0f7F800000;
	selp.f32 	%f51, %f50, %f49, %p7;
	setp.eq.f32 	%p8, %f33, 0f00000000;
	selp.f32 	%f52, 0fFF800000, %f51, %p8;
	add.f32 	%f57, %f57, %f52;
$L__BB243_4:
	shl.b32 	%r20, %r1, 2;
	mov.u32 	%r21, __smem;
	add.s32 	%r6, %r21, %r20;
	st.shared.f32 	[%r6], %f57;
	barrier.sync 	0;
	setp.lt.u32 	%p9, %r24, 2;
	@%p9 bra 	$L__BB243_8;
$L__BB243_5:
	shr.u32 	%r8, %r24, 1;
	setp.ge.u32 	%p10, %r1, %r8;
	@%p10 bra 	$L__BB243_7;
	shl.b32 	%r22, %r8, 2;
	add.s32 	%r23, %r6, %r22;
	ld.shared.f32 	%f53, [%r23];
	add.f32 	%f57, %f57, %f53;
	st.shared.f32 	[%r6], %f57;
$L__BB243_7:
	barrier.sync 	0;
	setp.gt.u32 	%p11, %r24, 3;
	mov.u32 	%r24, %r8;
	@%p11 bra 	$L__BB243_5;
$L__BB243_8:
	setp.ne.s32 	%p12, %r1, 0;
	@%p12 bra 	$L__BB243_10;
	cvta.to.global.u64 	%rd8, %rd2;
	mul.wide.u32 	%rd9, %r2, 4;
	add.s64 	%rd10, %rd8, %rd9;
	st.global.f32 	[%rd10], %f57;
$L__BB243_10:
	ret;

}
	// .globl	_Z10reduceLog4IfLj1024EEvPT_S1_j
.visible .entry _Z10reduceLog4IfLj1024EEvPT_S1_j(
	.param .u64 .ptr .align 1 _Z10reduceLog4IfLj1024EEvPT_S1_j_param_0,
	.param .u64 .ptr .align 1 _Z10reduceLog4IfLj1024EEvPT_S1_j_param_1,
	.param .u32 _Z10reduceLog4IfLj1024EEvPT_S1_j_param_2
)
{
	.reg .pred 	%p<39>;
	.reg .b32 	%r<72>;
	.reg .b32 	%f<71>;
	.reg .b64 	%rd<11>;

	ld.param.u64 	%rd3, [_Z10reduceLog4IfLj1024EEvPT_S1_j_param_0];
	ld.param.u64 	%rd2, [_Z10reduceLog4IfLj1024EEvPT_S1_j_param_1];
	ld.param.u32 	%r25, [_Z10reduceLog4IfLj1024EEvPT_S1_j_param_2];
	cvta.to.global.u64 	%rd1, %rd3;
	mov.u32 	%r1, %tid.x;
	mov.u32 	%r2, %ctaid.x;
	mov.u32 	%r66, %ntid.x;
	mul.lo.s32 	%r26, %r66, %r2;
	shl.b32 	%r27, %r26, 1;
	add.s32 	%r4, %r27, %r1;
	setp.ge.u32 	%p16, %r4, %r25;
	mov.f32 	%f69, 0f00000000;
	@%p16 bra 	$L__BB244_2;
	mul.wide.u32 	%rd4, %r4, 4;
	add.s64 	%rd5, %rd1, %rd4;
	ld.global.f32 	%f16, [%rd5];
	setp.lt.f32 	%p17, %f16, 0f00800000;
	mul.f32 	%f17, %f16, 0f4B000000;
	selp.f32 	%f18, %f17, %f16, %p17;
	selp.f32 	%f19, 0fC1B80000, 0f00000000, %p17;
	mov.b32 	%r28, %f18;
	add.s32 	%r29, %r28, -1059760811;
	and.b32  	%r30, %r29, -8388608;
	sub.s32 	%r31, %r28, %r30;
	mov.b32 	%f20, %r31;
	cvt.rn.f32.s32 	%f21, %r30;
	fma.rn.f32 	%f22, %f21, 0f34000000, %f19;
	add.f32 	%f23, %f20, 0fBF800000;
	fma.rn.f32 	%f24, %f23, 0fBE055027, 0f3E1039F6;
	fma.rn.f32 	%f25, %f24, %f23, 0fBDF8CDCC;
	fma.rn.f32 	%f26, %f25, %f23, 0f3E0F2955;
	fma.rn.f32 	%f27, %f26, %f23, 0fBE2AD8B9;
	fma.rn.f32 	%f28, %f27, %f23, 0f3E4CED0B;
	fma.rn.f32 	%f29, %f28, %f23, 0fBE7FFF22;
	fma.rn.f32 	%f30, %f29, %f23, 0f3EAAAA78;
	fma.rn.f32 	%f31, %f30, %f23, 0fBF000000;
	mul.f32 	%f32, %f23, %f31;
	fma.rn.f32 	%f33, %f32, %f23, %f23;
	fma.rn.f32 	%f34, %f22, 0f3F317218, %f33;
	setp.gt.u32 	%p18, %r28, 2139095039;
	fma.rn.f32 	%f35, %f18, 0f7F800000, 0f7F800000;
	selp.f32 	%f36, %f35, %f34, %p18;
	setp.eq.f32 	%p19, %f18, 0f00000000;
	selp.f32 	%f69, 0fFF800000, %f36, %p19;
$L__BB244_2:
	add.s32 	%r5, %r4, 1024;
	setp.ge.u32 	%p20, %r5, %r25;
	@%p20 bra 	$L__BB244_4;
	mul.wide.u32 	%rd6, %r5, 4;
	add.s64 	%rd7, %rd1, %rd6;
	ld.global.f32 	%f37, [%rd7];
	setp.lt.f32 	%p21, %f37, 0f00800000;
	mul.f32 	%f38, %f37, 0f4B000000;
	selp.f32 	%f39, %f38, %f37, %p21;
	selp.f32 	%f40, 0fC1B80000, 0f00000000, %p21;
	mov.b32 	%r32, %f39;
	add.s32 	%r33, %r32, -1059760811;
	and.b32  	%r34, %r33, -8388608;
	sub.s32 	%r35, %r32, %r34;
	mov.b32 	%f41, %r35;
	cvt.rn.f32.s32 	%f42, %r34;
	fma.rn.f32 	%f43, %f42, 0f34000000, %f40;
	add.f32 	%f44, %f41, 0fBF800000;
	fma.rn.f32 	%f45, %f44, 0fBE055027, 0f3E1039F6;
	fma.rn.f32 	%f46, %f45, %f44, 0fBDF8CDCC;
	fma.rn.f32 	%f47, %f46, %f44, 0f3E0F2955;
	fma.rn.f32 	%f48, %f47, %f44, 0fBE2AD8B9;
	fma.rn.f32 	%f49, %f48, %f44, 0f3E4CED0B;
	fma.rn.f32 	%f50, %f49, %f44, 0fBE7FFF22;
	fma.rn.f32 	%f51, %f50, %f44, 0f3EAAAA78;
	fma.rn.f32 	%f52, %f51, %f44, 0fBF000000;
	mul.f32 	%f53, %f44, %f52;
	fma.rn.f32 	%f54, %f53, %f44, %f44;
	fma.rn.f32 	%f55, %f43, 0f3F317218, %f54;
	setp.gt.u32 	%p22, %r32, 2139095039;
	fma.rn.f32 	%f56, %f39, 0f7F800000, 0f7F800000;
	selp.f32 	%f57, %f56, %f55, %p22;
	setp.eq.f32 	%p23, %f39, 0f00000000;
	selp.f32 	%f58, 0fFF800000, %f57, %p23;
	add.f32 	%f69, %f69, %f58;
$L__BB244_4:
	shl.b32 	%r36, %r1, 2;
	mov.u32 	%r37, __smem;
	add.s32 	%r6, %r37, %r36;
	st.shared.f32 	[%r6], %f69;
	barrier.sync 	0;
	setp.lt.u32 	%p24, %r66, 66;
	@%p24 bra 	$L__BB244_8;
$L__BB244_5:
	shr.u32 	%r8, %r66, 1;
	setp.ge.u32 	%p25, %r1, %r8;
	@%p25 bra 	$L__BB244_7;
	shl.b32 	%r38, %r8, 2;
	add.s32 	%r39, %r6, %r38;
	ld.shared.f32 	%f59, [%r39];
	add.f32 	%f69, %f69, %f59;
	st.shared.f32 	[%r6], %f69;
$L__BB244_7:
	barrier.sync 	0;
	setp.gt.u32 	%p26, %r66, 131;
	mov.u32 	%r66, %r8;
	@%p26 bra 	$L__BB244_5;
$L__BB244_8:
	setp.gt.u32 	%p27, %r1, 31;
	@%p27 bra 	$L__BB244_26;
	// begin inline asm
	activemask.b32 %r40;
	// end inline asm
	ld.shared.f32 	%f60, [%r6+128];
	add.f32 	%f9, %f69, %f60;
	setp.ne.s32 	%p28, %r40, -1;
	@%p28 bra 	$L__BB244_11;
	mov.b32 	%r45, %f9;
	shfl.sync.down.b32	%r67|%p1, %r45, 16, 31, -1;
	bra.uni 	$L__BB244_12;
$L__BB244_11:
	// begin inline asm
	mov.u32 %r41, %laneid;
	// end inline asm
	fns.b32 	%r42, %r40, %r41, 17;
	setp.gt.u32 	%p29, %r42, 31;
	selp.b32 	%r43, %r41, %r42, %p29;
	mov.b32 	%r44, %f9;
	shfl.sync.idx.b32	%r67|%p2, %r44, %r43, 31, %r40;
$L__BB244_12:
	setp.eq.s32 	%p30, %r40, -1;
	mov.b32 	%f61, %r67;
	add.f32 	%f10, %f9, %f61;
	@%p30 bra 	$L__BB244_14;
	// begin inline asm
	mov.u32 %r46, %laneid;
	// end inline asm
	fns.b32 	%r47, %r40, %r46, 9;
	setp.gt.u32 	%p31, %r47, 31;
	selp.b32 	%r48, %r46, %r47, %p31;
	mov.b32 	%r49, %f10;
	shfl.sync.idx.b32	%r68|%p4, %r49, %r48, 31, %r40;
	bra.uni 	$L__BB244_15;
$L__BB244_14:
	mov.b32 	%r50, %f10;
	shfl.sync.down.b32	%r68|%p5, %r50, 8, 31, -1;
$L__BB244_15:
	setp.eq.s32 	%p32, %r40, -1;
	mov.b32 	%f62, %r68;
	add.f32 	%f11, %f10, %f62;
	@%p32 bra 	$L__BB244_17;
	// begin inline asm
	mov.u32 %r51, %laneid;
	// end inline asm
	fns.b32 	%r52, %r40, %r51, 5;
	setp.gt.u32 	%p33, %r52, 31;
	selp.b32 	%r53, %r51, %r52, %p33;
	mov.b32 	%r54, %f11;
	shfl.sync.idx.b32	%r69|%p7, %r54, %r53, 31, %r40;
	bra.uni 	$L__BB244_18;
$L__BB244_17:
	mov.b32 	%r55, %f11;
	shfl.sync.down.b32	%r69|%p8, %r55, 4, 31, -1;
$L__BB244_18:
	setp.eq.s32 	%p34, %r40, -1;
	mov.b32 	%f63, %r69;
	add.f32 	%f12, %f11, %f63;
	@%p34 bra 	$L__BB244_20;
	// begin inline asm
	mov.u32 %r56, %laneid;
	// end inline asm
	fns.b32 	%r57, %r40, %r56, 3;
	setp.gt.u32 	%p35, %r57, 31;
	selp.b32 	%r58, %r56, %r57, %p35;
	mov.b32 	%r59, %f12;
	shfl.sync.idx.b32	%r70|%p10, %r59, %r58, 31, %r40;
	bra.uni 	$L__BB244_21;
$L__BB244_20:
	mov.b32 	%r60, %f12;
	shfl.sync.down.b32	%r70|%p11, %r60, 2, 31, -1;
$L__BB244_21:
	setp.eq.s32 	%p36, %r40, -1;
	mov.b32 	%f64, %r70;
	add.f32 	%f13, %f12, %f64;
	@%p36 bra 	$L__BB244_23;
	// begin inline asm
	mov.u32 %r61, %laneid;
	// end inline asm
	fns.b32 	%r62, %r40, %r61, 2;
	setp.gt.u32 	%p37, %r62, 31;
	selp.b32 	%r63, %r61, %r62, %p37;
	mov.b32 	%r64, %f13;
	shfl.sync.idx.b32	%r71|%p13, %r64, %r63, 31, %r40;
	bra.uni 	$L__BB244_24;
$L__BB244_23:
	mov.b32 	%r65, %f13;
	shfl.sync.down.b32	%r71|%p14, %r65, 1, 31, -1;
$L__BB244_24:
	mov.b32 	%f65, %r71;
	add.f32 	%f14, %f13, %f65;
	setp.ne.s32 	%p38, %r1, 0;
	@%p38 bra 	$L__BB244_26;
	cvta.to.global.u64 	%rd8, %rd2;
	mul.wide.u32 	%rd9, %r2, 4;
	add.s64 	%rd10, %rd8, %rd9;
	st.global.f32 	[%rd10], %f14;
$L__BB244_26:
	ret;

}
	// .globl	_Z10reduceLog4IfLj512EEvPT_S1_j
.visible .entry _Z10reduceLog4IfLj512EEvPT_S1_j(
	.param .u64 .ptr .align 1 _Z10reduceLog4IfLj512EEvPT_S1_j_param_0,
	.param .u64 .ptr .align 1 _Z10reduceLog4IfLj512EEvPT_S1_j_param_1,
	.param .u32 _Z10reduceLog4IfLj512EEvPT_S1_j_param_2
)
{
	.reg .pred 	%p<39>;
	.reg .b32 	%r<72>;
	.reg .b32 	%f<71>;
	.reg .b64 	%rd<11>;

	ld.param.u64 	%rd3, [_Z10reduceLog4IfLj512EEvPT_S1_j_param_0];
	ld.param.u64 	%rd2, [_Z10reduceLog4IfLj512EEvPT_S1_j_param_1];
	ld.param.u32 	%r25, [_Z10reduceLog4IfLj512EEvPT_S1_j_param_2];
	cvta.to.global.u64 	%rd1, %rd3;
	mov.u32 	%r1, %tid.x;
	mov.u32 	%r2, %ctaid.x;
	mov.u32 	%r66, %ntid.x;
	mul.lo.s32 	%r26, %r66, %r2;
	shl.b32 	%r27, %r26, 1;
	add.s32 	%r4, %r27, %r1;
	setp.ge.u32 	%p16, %r4, %r25;
	mov.f32 	%f69, 0f00000000;
	@%p16 bra 	$L__BB245_2;
	mul.wide.u32 	%rd4, %r4, 4;
	add.s64 	%rd5, %rd1, %rd4;
	ld.global.f32 	%f16, [%rd5];
	setp.lt.f32 	%p17, %f16, 0f00800000;
	mul.f32 	%f17, %f16, 0f4B000000;
	selp.f32 	%f18, %f17, %f16, %p17;
	selp.f32 	%f19, 0fC1B80000, 0f00000000, %p17;
	mov.b32 	%r28, %f18;
	add.s32 	%r29, %r28, -1059760811;
	and.b32  	%r30, %r29, -8388608;
	sub.s32 	%r31, %r28, %r30;
	mov.b32 	%f20, %r31;
	cvt.rn.f32.s32 	%f21, %r30;
	fma.rn.f32 	%f22, %f21, 0f34000000, %f19;
	add.f32 	%f23, %f20, 0fBF800000;
	fma.rn.f32 	%f24, %f23, 0fBE055027, 0f3E1039F6;
	fma.rn.f32 	%f25, %f24, %f23, 0fBDF8CDCC;
	fma.rn.f32 	%f26, %f25, %f23, 0f3E0F2955;
	fma.rn.f32 	%f27, %f26, %f23, 0fBE2AD8B9;
	fma.rn.f32 	%f28, %f27, %f23, 0f3E4CED0B;
	fma.rn.f32 	%f29, %f28, %f23, 0fBE7FFF22;
	fma.rn.f32 	%f30, %f29, %f23, 0f3EAAAA78;
	fma.rn.f32 	%f31, %f30, %f23, 0fBF000000;
	mul.f32 	%f32, %f23, %f31;
	fma.rn.f32 	%f33, %f32, %f23, %f23;
	fma.rn.f32 	%f34, %f22, 0f3F317218, %f33;
	setp.gt.u32 	%p18, %r28, 2139095039;
	fma.rn.f32 	%f35, %f18, 0f7F800000, 0f7F800000;
	selp.f32 	%f36, %f35, %f34, %p18;
	setp.eq.f32 	%p19, %f18, 0f00000000;
	selp.f32 	%f69, 0fFF800000, %f36, %p19;
$L__BB245_2:
	add.s32 	%r5, %r4, 512;
	setp.ge.u32 	%p20, %r5, %r25;
	@%p20 bra 	$L__BB245_4;
	mul.wide.u32 	%rd6, %r5, 4;
	add.s64 	%rd7, %rd1, %rd6;
	ld.global.f32 	%f37, [%rd7];
	setp.lt.f32 	%p21, %f37, 0f00800000;
	mul.f32 	%f38, %f37, 0f4B000000;
	selp.f32 	%f39, %f38, %f37, %p21;
	selp.f32 	%f40, 0fC1B80000, 0f00000000, %p21;
	mov.b32 	%r32, %f39;
	add.s32 	%r33, %r32, -1059760811;
	and.b32  	%r34, %r33, -8388608;
	sub.s32 	%r35, %r32, %r34;
	mov.b32 	%f41, %r35;
	cvt.rn.f32.s32 	%f42, %r34;
	fma.rn.f32 	%f43, %f42, 0f34000000, %f40;
	add.f32 	%f44, %f41, 0fBF800000;
	fma.rn.f32 	%f45, %f44, 0fBE055027, 0f3E1039F6;
	fma.rn.f32 	%f46, %f45, %f44, 0fBDF8CDCC;
	fma.rn.f32 	%f47, %f46, %f44, 0f3E0F2955;
	fma.rn.f32 	%f48, %f47, %f44, 0fBE2AD8B9;
	fma.rn.f32 	%f49, %f48, %f44, 0f3E4CED0B;
	fma.rn.f32 	%f50, %f49, %f44, 0fBE7FFF22;
	fma.rn.f32 	%f51, %f50, %f44, 0f3EAAAA78;
	fma.rn.f32 	%f52, %f51, %f44, 0fBF000000;
	mul.f32 	%f53, %f44, %f52;
	fma.rn.f32 	%f54, %f53, %f44, %f44;
	fma.rn.f32 	%f55, %f43, 0f3F317218, %f54;
	setp.gt.u32 	%p22, %r32, 2139095039;
	fma.rn.f32 	%f56, %f39, 0f7F800000, 0f7F800000;
	selp.f32 	%f57, %f56, %f55, %p22;
	setp.eq.f32 	%p23, %f39, 0f00000000;
	selp.f32 	%f58, 0fFF800000, %f57, %p23;
	add.f32 	%f69, %f69, %f58;
$L__BB245_4:
	shl.b32 	%r36, %r1, 2;
	mov.u32 	%r37, __smem;
	add.s32 	%r6, %r37, %r36;
	st.shared.f32 	[%r6], %f69;
	barrier.sync 	0;
	setp.lt.u32 	%p24, %r66, 66;
	@%p24 bra 	$L__BB245_8;
$L__BB245_5:
	shr.u32 	%r8, %r66, 1;
	setp.ge.u32 	%p25, %r1, %r8;
	@%p25 bra 	$L__BB245_7;
	shl.b32 	%r38, %r8, 2;
	add.s32 	%r39, %r6, %r38;
	ld.shared.f32 	%f59, [%r39];
	add.f32 	%f69, %f69, %f59;
	st.shared.f32 	[%r6], %f69;
$L__BB245_7:
	barrier.sync 	0;
	setp.gt.u32 	%p26, %r66, 131;
	mov.u32 	%r66, %r8;
	@%p26 bra 	$L__BB245_5;
$L__BB245_8:
	setp.gt.u32 	%p27, %r1, 31;
	@%p27 bra 	$L__BB245_26;
	// begin inline asm
	activemask.b32 %r40;
	// end inline asm
	ld.shared.f32 	%f60, [%r6+128];
	add.f32 	%f9, %f69, %f60;
	setp.ne.s32 	%p28, %r40, -1;
	@%p28 bra 	$L__BB245_11;
	mov.b32 	%r45, %f9;
	shfl.sync.down.b32	%r67|%p1, %r45, 16, 31, -1;
	bra.uni 	$L__BB245_12;
$L__BB245_11:
	// begin inline asm
	mov.u32 %r41, %laneid;
	// end inline asm
	fns.b32 	%r42, %r40, %r41, 17;
	setp.gt.u32 	%p29, %r42, 31;
	selp.b32 	%r43, %r41, %r42, %p29;
	mov.b32 	%r44, %f9;
	shfl.sync.idx.b32	%r67|%p2, %r44, %r43, 31, %r40;
$L__BB245_12:
	setp.eq.s32 	%p30, %r40, -1;
	mov.b32 	%f61, %r67;
	add.f32 	%f10, %f9, %f61;
	@%p30 bra 	$L__BB245_14;
	// begin inline asm
	mov.u32 %r46, %laneid;
	// end inline asm
	fns.b32 	%r47, %r40, %r46, 9;
	setp.gt.u32 	%p31, %r47, 31;
	selp.b32 	%r48, %r46, %r47, %p31;
	mov.b32 	%r49, %f10;
	shfl.sync.idx.b32	%r68|%p4, %r49, %r48, 31, %r40;
	bra.uni 	$L__BB245_15;
$L__BB245_14:
	mov.b32 	%r50, %f10;
	shfl.sync.down.b32	%r68|%p5, %r50, 8, 31, -1;
$L__BB245_15:
	setp.eq.s32 	%p32, %r40, -1;
	mov.b32 	%f62, %r68;
	add.f32 	%f11, %f10, %f62;
	@%p32 bra 	$L__BB245_17;
	// begin inline asm
	mov.u32 %r51, %laneid;
	// end inline asm
	fns.b32 	%r52, %r40, %r51, 5;
	setp.gt.u32 	%p33, %r52, 31;
	selp.b32 	%r53, %r51, %r52, %p33;
	mov.b32 	%r54, %f11;
	shfl.sync.idx.b32	%r69|%p7, %r54, %r53, 31, %r40;
	bra.uni 	$L__BB245_18;
$L__BB245_17:
	mov.b32 	%r55, %f11;
	shfl.sync.down.b32	%r69|%p8, %r55, 4, 31, -1;
$L__BB245_18:
	setp.eq.s32 	%p34, %r40, -1;
	mov.b32 	%f63, %r69;
	add.f32 	%f12, %f11, %f63;
	@%p34 bra 	$L__BB245_20;
	// begin inline asm
	mov.u32 %r56, %laneid;
	// end inline asm
	fns.b32 	%r57, %r40, %r56, 3;
	setp.gt.u32 	%p35, %r57, 31;
	selp.b32 	%r58, %r56, %r57, %p35;
	mov.b32 	%r59, %f12;
	shfl.sync.idx.b32	%r70|%p10, %r59, %r58, 31, %r40;
	bra.uni 	$L__BB245_21;
$L__BB245_20:
	mov.b32 	%r60, %f12;
	shfl.sync.down.b32	%r70|%p11, %r60, 2, 31, -1;
$L__BB245_21:
	setp.eq.s32 	%p36, %r40, -1;
	mov.b32 	%f64, %r70;
	add.f32 	%f13, %f12, %f64;
	@%p36 bra 	$L__BB245_23;
	// begin inline asm
	mov.u32 %r61, %laneid;
	// end inline asm
	fns.b32 	%r62, %r40, %r61, 2;
	setp.gt.u32 	%p37, %r62, 31;
	selp.b32 	%r63, %r61, %r62, %p37;
	mov.b32 	%r64, %f13;
	shfl.sync.idx.b32	%r71|%p13, %r64, %r63, 31, %r40;
	bra.uni 	$L__BB245_24;
$L__BB245_23:
	mov.b32 	%r65, %f13;
	shfl.sync.down.b32	%r71|%p14, %r65, 1, 31, -1;
$L__BB245_24:
	mov.b32 	%f65, %r71;
	add.f32 	%f14, %f13, %f65;
	setp.ne.s32 	%p38, %r1, 0;
	@%p38 bra 	$L__BB245_26;
	cvta.to.global.u64 	%rd8, %rd2;
	mul.wide.u32 	%rd9, %r2, 4;
	add.s64 	%rd10, %rd8, %rd9;
	st.global.f32 	[%rd10], %f14;
$L__BB245_26:
	ret;

}
	// .globl	_Z10reduceLog4IfLj256EEvPT_S1_j
.visible .entry _Z10reduceLog4IfLj256EEvPT_S1_j(
	.param .u64 .ptr .align 1 _Z10reduceLog4IfLj256EEvPT_S1_j_param_0,
	.param .u64 .ptr .align 1 _Z10reduceLog4IfLj256EEvPT_S1_j_param_1,
	.param .u32 _Z10reduceLog4IfLj256EEvPT_S1_j_param_2
)
{
	.reg .pred 	%p<39>;
	.reg .b32 	%r<72>;
	.reg .b32 	%f<71>;
	.reg .b64 	%rd<11>;

	ld.param.u64 	%rd3, [_Z10reduceLog4IfLj256EEvPT_S1_j_param_0];
	ld.param.u64 	%rd2, [_Z10reduceLog4IfLj256EEvPT_S1_j_param_1];
	ld.param.u32 	%r25, [_Z10reduceLog4IfLj256EEvPT_S1_j_param_2];
	cvta.to.global.u64 	%rd1, %rd3;
	mov.u32 	%r1, %tid.x;
	mov.u32 	%r2, %ctaid.x;
	mov.u32 	%r66, %ntid.x;
	mul.lo.s32 	%r26, %r66, %r2;
	shl.b32 	%r27, %r26, 1;
	add.s32 	%r4, %r27, %r1;
	setp.ge.u32 	%p16, %r4, %r25;
	mov.f32 	%f69, 0f00000000;
	@%p16 bra 	$L__BB246_2;
	mul.wide.u32 	%rd4, %r4, 4;
	add.s64 	%rd5, %rd1, %rd4;
	ld.global.f32 	%f16, [%rd5];
	setp.lt.f32 	%p17, %f16, 0f00800000;
	mul.f32 	%f17, %f16, 0f4B000000;
	selp.f32 	%f18, %f17, %f16, %p17;
	selp.f32 	%f19, 0fC1B80000, 0f00000000, %p17;
	mov.b32 	%r28, %f18;
	add.s32 	%r29, %r28, -1059760811;
	and.b32  	%r30, %r29, -8388608;
	sub.s32 	%r31, %r28, %r30;
	mov.b32 	%f20, %r31;
	cvt.rn.f32.s32 	%f21, %r30;
	fma.rn.f32 	%f22, %f21, 0f34000000, %f19;
	add.f32 	%f23, %f20, 0fBF800000;
	fma.rn.f32 	%f24, %f23, 0fBE055027, 0f3E1039F6;
	fma.rn.f32 	%f25, %f24, %f23, 0fBDF8CDCC;
	fma.rn.f32 	%f26, %f25, %f23, 0f3E0F2955;
	fma.rn.f32 	%f27, %f26, %f23, 0fBE2AD8B9;
	fma.rn.f32 	%f28, %f27, %f23, 0f3E4CED0B;
	fma.rn.f32 	%f29, %f28, %f23, 0fBE7FFF22;
	fma.rn.f32 	%f30, %f29, %f23, 0f3EAAAA78;
	fma.rn.f32 	%f31, %f30, %f23, 0fBF000000;
	mul.f32 	%f32, %f23, %f31;
	fma.rn.f32 	%f33, %f32, %f23, %f23;
	fma.rn.f32 	%f34, %f22, 0f3F317218, %f33;
	setp.gt.u32 	%p18, %r28, 2139095039;
	fma.rn.f32 	%f35, %f18, 0f7F800000, 0f7F800000;
	selp.f32 	%f36, %f35, %f34, %p18;
	setp.eq.f32 	%p19, %f18, 0f00000000;
	selp.f32 	%f69, 0fFF800000, %f36, %p19;
$L__BB246_2:
	add.s32 	%r5, %r4, 256;
	setp.ge.u32 	%p20, %r5, %r25;
	@%p20 bra 	$L__BB246_4;
	mul.wide.u32 	%rd6, %r5, 4;
	add.s64 	%rd7, %rd1, %rd6;
	ld.global.f32 	%f37, [%rd7];
	setp.lt.f32 	%p21, %f37, 0f00800000;
	mul.f32 	%f38, %f37, 0f4B000000;
	selp.f32 	%f39, %f38, %f37, %p21;
	selp.f32 	%f40, 0fC1B80000, 0f00000000, %p21;
	mov.b32 	%r32, %f39;
	add.s32 	%r33, %r32, -1059760811;
	and.b32  	%r34, %r33, -8388608;
	sub.s32 	%r35, %r32, %r34;
	mov.b32 	%f41, %r35;
	cvt.rn.f32.s32 	%f42, %r34;
	fma.rn.f32 	%f43, %f42, 0f34000000, %f40;
	add.f32 	%f44, %f41, 0fBF800000;
	fma.rn.f32 	%f45, %f44, 0fBE055027, 0f3E1039F6;
	fma.rn.f32 	%f46, %f45, %f44, 0fBDF8CDCC;
	fma.rn.f32 	%f47, %f46, %f44, 0f3E0F2955;
	fma.rn.f32 	%f48, %f47, %f44, 0fBE2AD8B9;
	fma.rn.f32 	%f49, %f48, %f44, 0f3E4CED0B;
	fma.rn.f32 	%f50, %f49, %f44, 0fBE7FFF22;
	fma.rn.f32 	%f51, %f50, %f44, 0f3EAAAA78;
	fma.rn.f32 	%f52, %f51, %f44, 0fBF000000;
	mul.f32 	%f53, %f44, %f52;
	fma.rn.f32 	%f54, %f53, %f44, %f44;
	fma.rn.f32 	%f55, %f43, 0f3F317218, %f54;
	setp.gt.u32 	%p22, %r32, 2139095039;
	fma.rn.f32 	%f56, %f39, 0f7F800000, 0f7F800000;
	selp.f32 	%f57, %f56, %f55, %p22;
	setp.eq.f32 	%p23, %f39, 0f00000000;
	selp.f32 	%f58, 0fFF800000, %f57, %p23;
	add.f32 	%f69, %f69, %f58;
$L__BB246_4:
	shl.b32 	%r36, %r1, 2;
	mov.u32 	%r37, __smem;
	add.s32 	%r6, %r37, %r36;
	st.shared.f32 	[%r6], %f69;
	barrier.sync 	0;
	setp.lt.u32 	%p24, %r66, 66;
	@%p24 bra 	$L__BB246_8;
$L__BB246_5:
	shr.u32 	%r8, %r66, 1;
	setp.ge.u32 	%p25, %r1, %r8;
	@%p25 bra 	$L__BB246_7;
	shl.b32 	%r38, %r8, 2;
	add.s32 	%r39, %r6, %r38;
	ld.shared.f32 	%f59, [%r39];
	add.f32 	%f69, %f69, %f59;
	st.shared.f32 	[%r6], %f69;
$L__BB246_7:
	barrier.sync 	0;
	setp.gt.u32 	%p26, %r66, 131;
	mov.u32 	%r66, %r8;
	@%p26 bra 	$L__BB246_5;
$L__BB246_8:
	setp.gt.u32 	%p27, %r1, 31;
	@%p27 bra 	$L__BB246_26;
	// begin inline asm
	activemask.b32 %r40;
	// end inline asm
	ld.shared.f32 	%f60, [%r6+128];
	add.f32 	%f9, %f69, %f60;
	setp.ne.s32 	%p28, %r40, -1;
	@%p28 bra 	$L__BB246_11;
	mov.b32 	%r45, %f9;
	shfl.sync.down.b32	%r67|%p1, %r45, 16, 31, -1;
	bra.uni 	$L__BB246_12;
$L__BB246_11:
	// begin inline asm
	mov.u32 %r41, %laneid;
	// end inline asm
	fns.b32 	%r42, %r40, %r41, 17;
	setp.gt.u32 	%p29, %r42, 31;
	selp.b32 	%r43, %r41, %r42, %p29;
	mov.b32 	%r44, %f9;
	shfl.sync.idx.b32	%r67|%p2, %r44, %r43, 31, %r40;
$L__BB246_12:
	setp.eq.s32 	%p30, %r40, -1;
	mov.b32 	%f61, %r67;
	add.f32 	%f10, %f9, %f61;
	@%p30 bra 	$L__BB246_14;
	// begin inline asm
	mov.u32 %r46, %laneid;
	// end inline asm
	fns.b32 	%r47, %r40, %r46, 9;
	setp.gt.u32 	%p31, %r47, 31;
	selp.b32 	%r48, %r46, %r47, %p31;
	mov.b32 	%r49, %f10;
	shfl.sync.idx.b32	%r68|%p4, %r49, %r48, 31, %r40;
	bra.uni 	$L__BB246_15;
$L__BB246_14:
	mov.b32 	%r50, %f10;
	shfl.sync.down.b32	%r68|%p5, %r50, 8, 31, -1;
$L__BB246_15:
	setp.eq.s32 	%p32, %r40, -1;
	mov.b32 	%f62, %r68;
	add.f32 	%f11, %f10, %f62;
	@%p32 bra 	$L__BB246_17;
	// begin inline asm
	mov.u32 %r51, %laneid;
	// end inline asm
	fns.b32 	%r52, %r40, %r51, 5;
	setp.gt.u32 	%p33, %r52, 31;
	selp.b32 	%r53, %r51, %r52, %p33;
	mov.b32 	%r54, %f11;
	shfl.sync.idx.b32	%r69|%p7, %r54, %r53, 31, %r40;
	bra.uni 	$L__BB246_18;
$L__BB246_17:
	mov.b32 	%r55, %f11;
	shfl.sync.down.b32	%r69|%p8, %r55, 4, 31, -1;
$L__BB246_18:
	setp.eq.s32 	%p34, %r40, -1;
	mov.b32 	%f63, %r69;
	add.f32 	%f12, %f11, %f63;
	@%p34 bra 	$L__BB246_20;
	// begin inline asm
	mov.u32 %r56, %laneid;
	// end inline asm
	fns.b32 	%r57, %r40, %r56, 3;
	setp.gt.u32 	%p35, %r57, 31;
	selp.b32 	%r58, %r56, %r57, %p35;
	mov.b32 	%r59, %f12;
	shfl.sync.idx.b32	%r70|%p10, %r59, %r58, 31, %r40;
	bra.uni 	$L__BB246_21;
$L__BB246_20:
	mov.b32 	%r60, %f12;
	shfl.sync.down.b32	%r70|%p11, %r60, 2, 31, -1;
$L__BB246_21:
	setp.eq.s32 	%p36, %r40, -1;
	mov.b32 	%f64, %r70;
	add.f32 	%f13, %f12, %f64;
	@%p36 bra 	$L__BB246_23;
	// begin inline asm
	mov.u32 %r61, %laneid;
	// end inline asm
	fns.b32 	%r62, %r40, %r61, 2;
	setp.gt.u32 	%p37, %r62, 31;
	selp.b32 	%r63, %r61, %r62, %p37;
	mov.b32 	%r64, %f13;
	shfl.sync.idx.b32	%r71|%p13, %r64, %r63, 31, %r40;
	bra.uni 	$L__BB246_24;
$L__BB246_23:
	mov.b32 	%r65, %f13;
	shfl.sync.down.b32	%r71|%p14, %r65, 1, 31, -1;
$L__BB246_24:
	mov.b32 	%f65, %r71;
	add.f32 	%f14, %f13, %f65;
	setp.ne.s32 	%p38, %r1, 0;
	@%p38 bra 	$L__BB246_26;
	cvta.to.global.u64 	%rd8, %rd2;
	mul.wide.u32 	%rd9, %r2, 4;
	add.s64 	%rd10, %rd8, %rd9;
	st.global.f32 	[%rd10], %f14;
$L__BB246_26:
	ret;

}
	// .globl	_Z10reduceLog4IfLj128EEvPT_S1_j
.visible .entry _Z10reduceLog4IfLj128EEvPT_S1_j(
	.param .u64 .ptr .align 1 _Z10reduceLog4IfLj128EEvPT_S1_j_param_0,
	.param .u64 .ptr .align 1 _Z10reduceLog4IfLj128EEvPT_S1_j_param_1,
	.param .u32 _Z10reduceLog4IfLj128EEvPT_S1_j_param_2
)
{
	.reg .pred 	%p<39>;
	.reg .b32 	%r<72>;
	.reg .b32 	%f<71>;
	.reg .b64 	%rd<11>;

	ld.param.u64 	%rd3, [_Z10reduceLog4IfLj128EEvPT_S1_j_param_0];
	ld.param.u64 	%rd2, [_Z10reduceLog4IfLj128EEvPT_S1_j_param_1];
	ld.param.u32 	%r25, [_Z10reduceLog4IfLj128EEvPT_S1_j_param_2];
	cvta.to.global.u64 	%rd1, %rd3;
	mov.u32 	%r1, %tid.x;
	mov.u32 	%r2, %ctaid.x;
	mov.u32 	%r66, %ntid.x;
	mul.lo.s32 	%r26, %r66, %r2;
	shl.b32 	%r27, %r26, 1;
	add.s32 	%r4, %r27, %r1;
	setp.ge.u32 	%p16, %r4, %r25;
	mov.f32 	%f69, 0f00000000;
	@%p16 bra 	$L__BB247_2;
	mul.wide.u32 	%rd4, %r4, 4;
	add.s64 	%rd5, %rd1, %rd4;
	ld.global.f32 	%f16, [%rd5];
	setp.lt.f32 	%p17, %f16, 0f00800000;
	mul.f32 	%f17, %f16, 0f4B000000;
	selp.f32 	%f18, %f17, %f16, %p17;
	selp.f32 	%f19, 0fC1B80000, 0f00000000, %p17;
	mov.b32 	%r28, %f18;
	add.s32 	%r29, %r28, -1059760811;
	and.b32  	%r30, %r29, -8388608;
	sub.s32 	%r31, %r28, %r30;
	mov.b32 	%f20, %r31;
	cvt.rn.f32.s32 	%f21, %r30;
	fma.rn.f32 	%f22, %f21, 0f34000000, %f19;
	add.f32 	%f23, %f20, 0fBF800000;
	fma.rn.f32 	%f24, %f23, 0fBE055027, 0f3E1039F6;
	fma.rn.f32 	%f25, %f24, %f23, 0fBDF8CDCC;
	fma.rn.f32 	%f26, %f25, %f23, 0f3E0F2955;
	fma.rn.f32 	%f27, %f26, %f23, 0fBE2AD8B9;
	fma.rn.f32 	%f28, %f27, %f23, 0f3E4CED0B;
	fma.rn.f32 	%f29, %f28, %f23, 0fBE7FFF22;
	fma.rn.f32 	%f30, %f29, %f23, 0f3EAAAA78;
	fma.rn.f32 	%f31, %f30, %f23, 0fBF000000;
	mul.f32 	%f32, %f23, %f31;
	fma.rn.f32 	%f33, %f32, %f23, %f23;
	fma.rn.f32 	%f34, %f22, 0f3F317218, %f33;
	setp.gt.u32 	%p18, %r28, 2139095039;
	fma.rn.f32 	%f35, %f18, 0f7F800000, 0f7F800000;
	selp.f32 	%f36, %f35, %f34, %p18;
	setp.eq.f32 	%p19, %f18, 0f00000000;
	selp.f32 	%f69, 0fFF800000, %f36, %p19;
$L__BB247_2:
	add.s32 	%r5, %r4, 128;
	setp.ge.u32 	%p20, %r5, %r25;
	@%p20 bra 	$L__BB247_4;
	mul.wide.u32 	%rd6, %r5, 4;
	add.s64 	%rd7, %rd1, %rd6;
	ld.global.f32 	%f37, [%rd7];
	setp.lt.f32 	%p21, %f37, 0f00800000;
	mul.f32 	%f38, %f37, 0f4B000000;
	selp.f32 	%f39, %f38, %f37, %p21;
	selp.f32 	%f40, 0fC1B80000, 0f00000000, %p21;
	mov.b32 	%r32, %f39;
	add.s32 	%r33, %r32, -1059760811;
	and.b32  	%r34, %r33, -8388608;
	sub.s32 	%r35, %r32, %r34;
	mov.b32 	%f41, %r35;
	cvt.rn.f32.s32 	%f42, %r34;
	fma.rn.f32 	%f43, %f42, 0f34000000, %f40;
	add.f32 	%f44, %f41, 0fBF800000;
	fma.rn.f32 	%f45, %f44, 0fBE055027, 0f3E1039F6;
	fma.rn.f32 	%f46, %f45, %f44, 0fBDF8CDCC;
	fma.rn.f32 	%f47, %f46, %f44, 0f3E0F2955;
	fma.rn.f32 	%f48, %f47, %f44, 0fBE2AD8B9;
	fma.rn.f32 	%f49, %f48, %f44, 0f3E4CED0B;
	fma.rn.f32 	%f50, %f49, %f44, 0fBE7FFF22;
	fma.rn.f32 	%f51, %f50, %f44, 0f3EAAAA78;
	fma.rn.f32 	%f52, %f51, %f44, 0fBF000000;
	mul.f32 	%f53, %f44, %f52;
	fma.rn.f32 	%f54, %f53, %f44, %f44;
	fma.rn.f32 	%f55, %f43, 0f3F317218, %f54;
	setp.gt.u32 	%p22, %r32, 2139095039;
	fma.rn.f32 	%f56, %f39, 0f7F800000, 0f7F800000;
	selp.f32 	%f57, %f56, %f55, %p22;
	setp.eq.f32 	%p23, %f39, 0f00000000;
	selp.f32 	%f58, 0fFF800000, %f57, %p23;
	add.f32 	%f69, %f69, %f58;
$L__BB247_4:
	shl.b32 	%r36, %r1, 2;
	mov.u32 	%r37, __smem;
	add.s32 	%r6, %r37, %r36;
	st.shared.f32 	[%r6], %f69;
	barrier.sync 	0;
	setp.lt.u32 	%p24, %r66, 66;
	@%p24 bra 	$L__BB247_8;
$L__BB247_5:
	shr.u32 	%r8, %r66, 1;
	setp.ge.u32 	%p25, %r1, %r8;
	@%p25 bra 	$L__BB247_7;
	shl.b32 	%r38, %r8, 2;
	add.s32 	%r39, %r6, %r38;
	ld.shared.f32 	%f59, [%r39];
	add.f32 	%f69, %f69, %f59;
	st.shared.f32 	[%r6], %f69;
$L__BB247_7:
	barrier.sync 	0;
	setp.gt.u32 	%p26, %r66, 131;
	mov.u32 	%r66, %r8;
	@%p26 bra 	$L__BB247_5;
$L__BB247_8:
	setp.gt.u32 	%p27, %r1, 31;
	@%p27 bra 	$L__BB247_26;
	// begin inline asm
	activemask.b32 %r40;
	// end inline asm
	ld.shared.f32 	%f60, [%r6+128];
	add.f32 	%f9, %f69, %f60;
	setp.ne.s32 	%p28, %r40, -1;
	@%p28 bra 	$L__BB247_11;
	mov.b32 	%r45, %f9;
	shfl.sync.down.b32	%r67|%p1, %r45, 16, 31, -1;
	bra.uni 	$L__BB247_12;
$L__BB247_11:
	// begin inline asm
	mov.u32 %r41, %laneid;
	// end inline asm
	fns.b32 	%r42, %r40, %r41, 17;
	setp.gt.u32 	%p29, %r42, 31;
	selp.b32 	%r43, %r41, %r42, %p29;
	mov.b32 	%r44, %f9;
	shfl.sync.idx.b32	%r67|%p2, %r44, %r43, 31, %r40;
$L__BB247_12:
	setp.eq.s32 	%p30, %r40, -1;
	mov.b32 	%f61, %r67;
	add.f32 	%f10, %f9, %f61;
	@%p30 bra 	$L__BB247_14;
	// begin inline asm
	mov.u32 %r46, %laneid;
	// end inline asm
	fns.b32 	%r47, %r40, %r46, 9;
	setp.gt.u32 	%p31, %r47, 31;
	selp.b32 	%r48, %r46, %r47, %p31;
	mov.b32 	%r49, %f10;
	shfl.sync.idx.b32	%r68|%p4, %r49, %r48, 31, %r40;
	bra.uni 	$L__BB247_15;
$L__BB247_14:
	mov.b32 	%r50, %f10;
	shfl.sync.down.b32	%r68|%p5, %r50, 8, 31, -1;
$L__BB247_15:
	setp.eq.s32 	%p32, %r40, -1;
	mov.b32 	%f62, %r68;
	add.f32 	%f11, %f10, %f62;
	@%p32 bra 	$L__BB247_17;
	// begin inline asm
	mov.u32 %r51, %laneid;
	// end inline asm
	fns.b32 	%r52, %r40, %r51, 5;
	setp.gt.u32 	%p33, %r52, 31;
	selp.b32 	%r53, %r51, %r52, %p33;
	mov.b32 	%r54, %f11;
	shfl.sync.idx.b32	%r69|%p7, %r54, %r53, 31, %r40;
	bra.uni 	$L__BB247_18;
$L__BB247_17:
	mov.b32 	%r55, %f11;
	shfl.sync.down.b32	%r69|%p8, %r55, 4, 31, -1;
$L__BB247_18:
	setp.eq.s32 	%p34, %r40, -1;
	mov.b32 	%f63, %r69;
	add.f32 	%f12, %f11, %f63;
	@%p34 bra 	$L__BB247_20;
	// begin inline asm
	mov.u32 %r56, %laneid;
	// end inline asm
	fns.b32 	%r57, %r40, %r56, 3;
	setp.gt.u32 	%p35, %r57, 31;
	selp.b32 	%r58, %r56, %r57, %p35;
	mov.b32 	%r59, %f12;
	shfl.sync.idx.b32	%r70|%p10, %r59, %r58, 31, %r40;
	bra.uni 	$L__BB247_21;
$L__BB247_20:
	mov.b32 	%r60, %f12;
	shfl.sync.down.b32	%r70|%p11, %r60, 2, 31, -1;
$L__BB247_21:
	setp.eq.s32 	%p36, %r40, -1;
	mov.b32 	%f64, %r70;
	add.f32 	%f13, %f12, %f64;
	@%p36 bra 	$L__BB247_23;
	// begin inline asm
	mov.u32 %r61, %laneid;
	// end inline asm
	fns.b32 	%r62, %r40, %r61, 2;
	setp.gt.u32 	%p37, %r62, 31;
	selp.b32 	%r63, %r61, %r62, %p37;
	mov.b32 	%r64, %f13;
	shfl.sync.idx.b32	%r71|%p13, %r64, %r63, 31, %r40;
	bra.uni 	$L__BB247_24;
$L__BB247_23:
	mov.b32 	%r65, %f13;
	shfl.sync.down.b32	%r71|%p14, %r65, 1, 31, -1;
$L__BB247_24:
	mov.b32 	%f65, %r71;
	add.f32 	%f14, %f13, %f65;
	setp.ne.s32 	%p38, %r1, 0;
	@%p38 bra 	$L__BB247_26;
	cvta.to.global.u64 	%rd8, %rd2;
	mul.wide.u32 	%rd9, %r2, 4;
	add.s64 	%rd10, %rd8, %rd9;
	st.global.f32 	[%rd10], %f14;
$L__BB247_26:
	ret;

}
	// .globl	_Z10reduceLog4IfLj64EEvPT_S1_j
.visible .entry _Z10reduceLog4IfLj64EEvPT_S1_j(
	.param .u64 .ptr .align 1 _Z10reduceLog4IfLj64EEvPT_S1_j_param_0,
	.param .u64 .ptr .align 1 _Z10reduceLog4IfLj64EEvPT_S1_j_param_1,
	.param .u32 _Z10reduceLog4IfLj64EEvPT_S1_j_param_2
)
{
	.reg .pred 	%p<39>;
	.reg .b32 	%r<72>;
	.reg .b32 	%f<71>;
	.reg .b64 	%rd<11>;

	ld.param.u64 	%rd3, [_Z10reduceLog4IfLj64EEvPT_S1_j_param_0];
	ld.param.u64 	%rd2, [_Z10reduceLog4IfLj64EEvPT_S1_j_param_1];
	ld.param.u32 	%r25, [_Z10reduceLog4IfLj64EEvPT_S1_j_param_2];
	cvta.to.global.u64 	%rd1, %rd3;
	mov.u32 	%r1, %tid.x;
	mov.u32 	%r2, %ctaid.x;
	mov.u32 	%r66, %ntid.x;
	mul.lo.s32 	%r26, %r66, %r2;
	shl.b32 	%r27, %r26, 1;
	add.s32 	%r4, %r27, %r1;
	setp.ge.u32 	%p16, %r4, %r25;
	mov.f32 	%f69, 0f00000000;
	@%p16 bra 	$L__BB248_2;
	mul.wide.u32 	%rd4, %r4, 4;
	add.s64 	%rd5, %rd1, %rd4;
	ld.global.f32 	%f16, [%rd5];
	setp.lt.f32 	%p17, %f16, 0f00800000;
	mul.f32 	%f17, %f16, 0f4B000000;
	selp.f32 	%f18, %f17, %f16, %p17;
	selp.f32 	%f19, 0fC1B80000, 0f00000000, %p17;
	mov.b32 	%r28, %f18;
	add.s32 	%r29, %r28, -1059760811;
	and.b32  	%r30, %r29, -8388608;
	sub.s32 	%r31, %r28, %r30;
	mov.b32 	%f20, %r31;
	cvt.rn.f32.s32 	%f21, %r30;
	fma.rn.f32 	%f22, %f21, 0f34000000, %f19;
	add.f32 	%f23, %f20, 0fBF800000;
	fma.rn.f32 	%f24, %f23, 0fBE055027, 0f3E1039F6;
	fma.rn.f32 	%f25, %f24, %f23, 0fBDF8CDCC;
	fma.rn.f32 	%f26, %f25, %f23, 0f3E0F2955;
	fma.rn.f32 	%f27, %f26, %f23, 0fBE2AD8B9;
	fma.rn.f32 	%f28, %f27, %f23, 0f3E4CED0B;
	fma.rn.f32 	%f29, %f28, %f23, 0fBE7FFF22;
	fma.rn.f32 	%f30, %f29, %f23, 0f3EAAAA78;
	fma.rn.f32 	%f31, %f30, %f23, 0fBF000000;
	mul.f32 	%f32, %f23, %f31;
	fma.rn.f32 	%f33, %f32, %f23, %f23;
	fma.rn.f32 	%f34, %f22, 0f3F317218, %f33;
	setp.gt.u32 	%p18, %r28, 2139095039;
	fma.rn.f32 	%f35, %f18, 0f7F800000, 0f7F800000;
	selp.f32 	%f36, %f35, %f34, %p18;
	setp.eq.f32 	%p19, %f18, 0f00000000;
	selp.f32 	%f69, 0fFF800000, %f36, %p19;
$L__BB248_2:
	add.s32 	%r5, %r4, 64;
	setp.ge.u32 	%p20, %r5, %r25;
	@%p20 bra 	$L__BB248_4;
	mul.wide.u32 	%rd6, %r5, 4;
	add.s64 	%rd7, %rd1, %rd6;
	ld.global.f32 	%f37, [%rd7];
	setp.lt.f32 	%p21, %f37, 0f00800000;
	mul.f32 	%f38, %f37, 0f4B000000;
	selp.f32 	%f39, %f38, %f37, %p21;
	selp.f32 	%f40, 0fC1B80000, 0f00000000, %p21;
	mov.b32 	%r32, %f39;
	add.s32 	%r33, %r32, -1059760811;
	and.b32  	%r34, %r33, -8388608;
	sub.s32 	%r35, %r32, %r34;
	mov.b32 	%f41, %r35;
	cvt.rn.f32.s32 	%f42, %r34;
	fma.rn.f32 	%f43, %f42, 0f34000000, %f40;
	add.f32 	%f44, %f41, 0fBF800000;
	fma.rn.f32 	%f45, %f44, 0fBE055027, 0f3E1039F6;
	fma.rn.f32 	%f46, %f45, %f44, 0fBDF8CDCC;
	fma.rn.f32 	%f47, %f46, %f44, 0f3E0F2955;
	fma.rn.f32 	%f48, %f47, %f44, 0fBE2AD8B9;
	fma.rn.f32 	%f49, %f48, %f44, 0f3E4CED0B;
	fma.rn.f32 	%f50, %f49, %f44, 0fBE7FFF22;
	fma.rn.f32 	%f51, %f50, %f44, 0f3EAAAA78;
	fma.rn.f32 	%f52, %f51, %f44, 0fBF000000;
	mul.f32 	%f53, %f44, %f52;
	fma.rn.f32 	%f54, %f53, %f44, %f44;
	fma.rn.f32 	%f55, %f43, 0f3F317218, %f54;
	setp.gt.u32 	%p22, %r32, 2139095039;
	fma.rn.f32 	%f56, %f39, 0f7F800000, 0f7F800000;
	selp.f32 	%f57, %f56, %f55, %p22;
	setp.eq.f32 	%p23, %f39, 0f00000000;
	selp.f32 	%f58, 0fFF800000, %f57, %p23;
	add.f32 	%f69, %f69, %f58;
$L__BB248_4:
	shl.b32 	%r36, %r1, 2;
	mov.u32 	%r37, __smem;
	add.s32 	%r6, %r37, %r36;
	st.shared.f32 	[%r6], %f69;
	barrier.sync 	0;
	setp.lt.u32 	%p24, %r66, 66;
	@%p24 bra 	$L__BB248_8;
$L__BB248_5:
	shr.u32 	%r8, %r66, 1;
	setp.ge.u32 	%p25, %r1, %r8;
	@%p25 bra 	$L__BB248_7;
	shl.b32 	%r38, %r8, 2;
	add.s32 	%r39, %r6, %r38;
	ld.shared.f32 	%f59, [%r39];
	add.f32 	%f69, %f69, %f59;
	st.shared.f32 	[%r6], %f69;
$L__BB248_7:
	barrier.sync 	0;
	setp.gt.u32 	%p26, %r66, 131;
	mov.u32 	%r66, %r8;
	@%p26 bra 	$L__BB248_5;
$L__BB248_8:
	setp.gt.u32 	%p27, %r1, 31;
	@%p27 bra 	$L__BB248_26;
	// begin inline asm
	activemask.b32 %r40;
	// end inline asm
	ld.shared.f32 	%f60, [%r6+128];
	add.f32 	%f9, %f69, %f60;
	setp.ne.s32 	%p28, %r40, -1;
	@%p28 bra 	$L__BB248_11;
	mov.b32 	%r45, %f9;
	shfl.sync.down.b32	%r67|%p1, %r45, 16, 31, -1;
	bra.uni 	$L__BB248_12;
$L__BB248_11:
	// begin inline asm
	mov.u32 %r41, %laneid;
	// end inline asm
	fns.b32 	%r42, %r40, %r41, 17;
	setp.gt.u32 	%p29, %r42, 31;
	selp.b32 	%r43, %r41, %r42, %p29;
	mov.b32 	%r44, %f9;
	shfl.sync.idx.b32	%r67|%p2, %r44, %r43, 31, %r40;
$L__BB248_12:
	setp.eq.s32 	%p30, %r40, -1;
	mov.b32 	%f61, %r67;
	add.f32 	%f10, %f9, %f61;
	@%p30 bra 	$L__BB248_14;
	// begin inline asm
	mov.u32 %r46, %laneid;
	// end inline asm
	fns.b32 	%r47, %r40, %r46, 9;
	setp.gt.u32 	%p31, %r47, 31;
	selp.b32 	%r48, %r46, %r47, %p31;
	mov.b32 	%r49, %f10;
	shfl.sync.idx.b32	%r68|%p4, %r49, %r48, 31, %r40;
	bra.uni 	$L__BB248_15;
$L__BB248_14:
	mov.b32 	%r50, %f10;
	shfl.sync.down.b32	%r68|%p5, %r50, 8, 31, -1;
$L__BB248_15:
	setp.eq.s32 	%p32, %r40, -1;
	mov.b32 	%f62, %r68;
	add.f32 	%f11, %f10, %f62;
	@%p32 bra 	$L__BB248_17;
	// begin inline asm
	mov.u32 %r51, %laneid;
	// end inline asm
	fns.b32 	%r52, %r40, %r51, 5;
	setp.gt.u32 	%p33, %r52, 31;
	selp.b32 	%r53, %r51, %r52, %p33;
	mov.b32 	%r54, %f11;
	shfl.sync.idx.b32	%r69|%p7, %r54, %r53, 31, %r40;
	bra.uni 	$L__BB248_18;
$L__BB248_17:
	mov.b32 	%r55, %f11;
	shfl.sync.down.b32	%r69|%p8, %r55, 4, 31, -1;
$L__BB248_18:
	setp.eq.s32 	%p34, %r40, -1;
	mov.b32 	%f63, %r69;
	add.f32 	%f12, %f11, %f63;
	@%p34 bra 	$L__BB248_20;
	// begin inline asm
	mov.u32 %r56, %laneid;
	// end inline asm
	fns.b32 	%r57, %r40, %r56, 3;
	setp.gt.u32 	%p35, %r57, 31;
	selp.b32 	%r58, %r56, %r57, %p35;
	mov.b32 	%r59, %f12;
	shfl.sync.idx.b32	%r70|%p10, %r59, %r58, 31, %r40;
	bra.uni 	$L__BB248_21;
$L__BB248_20:
	mov.b32 	%r60, %f12;
	shfl.sync.down.b32	%r70|%p11, %r60, 2, 31, -1;
$L__BB248_21:
	setp.eq.s32 	%p36, %r40, -1;
	mov.b32 	%f64, %r70;
	add.f32 	%f13, %f12, %f64;
	@%p36 bra 	$L__BB248_23;
	// begin inline asm
	mov.u32 %r61, %laneid;
	// end inline asm
	fns.b32 	%r62, %r40, %r61, 2;
	setp.gt.u32 	%p37, %r62, 31;
	selp.b32 	%r63, %r61, %r62, %p37;
	mov.b32 	%r64, %f13;
	shfl.sync.idx.b32	%r71|%p13, %r64, %r63, 31, %r40;
	bra.uni 	$L__BB248_24;
$L__BB248_23:
	mov.b32 	%r65, %f13;
	shfl.sync.down.b32	%r71|%p14, %r65, 1, 31, -1;
$L__BB248_24:
	mov.b32 	%f65, %r71;
	add.f32 	%f14, %f13, %f65;
	setp.ne.s32 	%p38, %r1, 0;
	@%p38 bra 	$L__BB248_26;
	cvta.to.global.u64 	%rd8, %rd2;
	mul.wide.u32 	%rd9, %r2, 4;
	add.s64 	%rd10, %rd8, %rd9;
	st.global.f32 	[%rd10], %f14;
$L__BB248_26:
	ret;

}
	// .globl	_Z10reduceLog4IfLj32EEvPT_S1_j
.visible .entry _Z10reduceLog4IfLj32EEvPT_S1_j(
	.param .u64 .ptr .align 1 _Z10reduceLog4IfLj32EEvPT_S1_j_param_0,
	.param .u64 .ptr .align 1 _Z10reduceLog4IfLj32EEvPT_S1_j_param_1,
	.param .u32 _Z10reduceLog4IfLj32EEvPT_S1_j_param_2
)
{
	.reg .pred 	%p<39>;
	.reg .b32 	%r<72>;
	.reg .b32 	%f<69>;
	.reg .b64 	%rd<11>;

	ld.param.u64 	%rd3, [_Z10reduceLog4IfLj32EEvPT_S1_j_param_0];
	ld.param.u64 	%rd2, [_Z10reduceLog4IfLj32EEvPT_S1_j_param_1];
	ld.param.u32 	%r25, [_Z10reduceLog4IfLj32EEvPT_S1_j_param_2];
	cvta.to.global.u64 	%rd1, %rd3;
	mov.u32 	%r1, %tid.x;
	mov.u32 	%r2, %ctaid.x;
	mov.u32 	%r66, %ntid.x;
	mul.lo.s32 	%r26, %r66, %r2;
	shl.b32 	%r27, %r26, 1;
	add.s32 	%r4, %r27, %r1;
	setp.ge.u32 	%p16, %r4, %r25;
	mov.f32 	%f67, 0f00000000;
	@%p16 bra 	$L__BB249_2;
	mul.wide.u32 	%rd4, %r4, 4;
	add.s64 	%rd5, %rd1, %rd4;
	ld.global.f32 	%f15, [%rd5];
	setp.lt.f32 	%p17, %f15, 0f00800000;
	mul.f32 	%f16, %f15, 0f4B000000;
	selp.f32 	%f17, %f16, %f15, %p17;
	selp.f32 	%f18, 0fC1B80000, 0f00000000, %p17;
	mov.b32 	%r28, %f17;
	add.s32 	%r29, %r28, -1059760811;
	and.b32  	%r30, %r29, -8388608;
	sub.s32 	%r31, %r28, %r30;
	mov.b32 	%f19, %r31;
	cvt.rn.f32.s32 	%f20, %r30;
	fma.rn.f32 	%f21, %f20, 0f34000000, %f18;
	add.f32 	%f22, %f19, 0fBF800000;
	fma.rn.f32 	%f23, %f22, 0fBE055027, 0f3E1039F6;
	fma.rn.f32 	%f24, %f23, %f22, 0fBDF8CDCC;
	fma.rn.f32 	%f25, %f24, %f22, 0f3E0F2955;
	fma.rn.f32 	%f26, %f25, %f22, 0fBE2AD8B9;
	fma.rn.f32 	%f27, %f26, %f22, 0f3E4CED0B;
	fma.rn.f32 	%f28, %f27, %f22, 0fBE7FFF22;
	fma.rn.f32 	%f29, %f28, %f22, 0f3EAAAA78;
	fma.rn.f32 	%f30, %f29, %f22, 0fBF000000;
	mul.f32 	%f31, %f22, %f30;
	fma.rn.f32 	%f32, %f31, %f22, %f22;
	fma.rn.f32 	%f33, %f21, 0f3F317218, %f32;
	setp.gt.u32 	%p18, %r28, 2139095039;
	fma.rn.f32 	%f34, %f17, 0f7F800000, 0f7F800000;
	selp.f32 	%f35, %f34, %f33, %p18;
	setp.eq.f32 	%p19, %f17, 0f00000000;
	selp.f32 	%f67, 0fFF800000, %f35, %p19;
$L__BB249_2:
	add.s32 	%r5, %r4, 32;
	setp.ge.u32 	%p20, %r5, %r25;
	@%p20 bra 	$L__BB249_4;
	mul.wide.u32 	%rd6, %r5, 4;
	add.s64 	%rd7, %rd1, %rd6;
	ld.global.f32 	%f36, [%rd7];
	setp.lt.f32 	%p21, %f36, 0f00800000;
	mul.f32 	%f37, %f36, 0f4B000000;
	selp.f32 	%f38, %f37, %f36, %p21;
	selp.f32 	%f39, 0fC1B80000, 0f00000000, %p21;
	mov.b32 	%r32, %f38;
	add.s32 	%r33, %r32, -1059760811;
	and.b32  	%r34, %r33, -8388608;
	sub.s32 	%r35, %r32, %r34;
	mov.b32 	%f40, %r35;
	cvt.rn.f32.s32 	%f41, %r34;
	fma.rn.f32 	%f42, %f41, 0f34000000, %f39;
	add.f32 	%f43, %f40, 0fBF800000;
	fma.rn.f32 	%f44, %f43, 0fBE055027, 0f3E1039F6;
	fma.rn.f32 	%f45, %f44, %f43, 0fBDF8CDCC;
	fma.rn.f32 	%f46, %f45, %f43, 0f3E0F2955;
	fma.rn.f32 	%f47, %f46, %f43, 0fBE2AD8B9;
	fma.rn.f32 	%f48, %f47, %f43, 0f3E4CED0B;
	fma.rn.f32 	%f49, %f48, %f43, 0fBE7FFF22;
	fma.rn.f32 	%f50, %f49, %f43, 0f3EAAAA78;
	fma.rn.f32 	%f51, %f50, %f43, 0fBF000000;
	mul.f32 	%f52, %f43, %f51;
	fma.rn.f32 	%f53, %f52, %f43, %f43;
	fma.rn.f32 	%f54, %f42, 0f3F317218, %f53;
	setp.gt.u32 	%p22, %r32, 2139095039;
	fma.rn.f32 	%f55, %f38, 0f7F800000, 0f7F800000;
	selp.f32 	%f56, %f55, %f54, %p22;
	setp.eq.f32 	%p23, %f38, 0f00000000;
	selp.f32 	%f57, 0fFF800000, %f56, %p23;
	add.f32 	%f67, %f67, %f57;
$L__BB249_4:
	shl.b32 	%r36, %r1, 2;
	mov.u32 	%r37, __smem;
	add.s32 	%r6, %r37, %r36;
	st.shared.f32 	[%r6], %f67;
	barrier.sync 	0;
	setp.lt.u32 	%p24, %r66, 66;
	@%p24 bra 	$L__BB249_8;
$L__BB249_5:
	shr.u32 	%r8, %r66, 1;
	setp.ge.u32 	%p25, %r1, %r8;
	@%p25 bra 	$L__BB249_7;
	shl.b32 	%r38, %r8, 2;
	add.s32 	%r39, %r6, %r38;
	ld.shared.f32 	%f58, [%r39];
	add.f32 	%f67, %f67, %f58;
	st.shared.f32 	[%r6], %f67;
$L__BB249_7:
	barrier.sync 	0;
	setp.gt.u32 	%p26, %r66, 131;
	mov.u32 	%r66, %r8;
	@%p26 bra 	$L__BB249_5;
$L__BB249_8:
	setp.gt.u32 	%p27, %r1, 31;
	@%p27 bra 	$L__BB249_26;
	// begin inline asm
	activemask.b32 %r40;
	// end inline asm
	setp.ne.s32 	%p28, %r40, -1;
	@%p28 bra 	$L__BB249_11;
	mov.b32 	%r45, %f67;
	shfl.sync.down.b32	%r67|%p1, %r45, 16, 31, -1;
	bra.uni 	$L__BB249_12;
$L__BB249_11:
	// begin inline asm
	mov.u32 %r41, %laneid;
	// end inline asm
	fns.b32 	%r42, %r40, %r41, 17;
	setp.gt.u32 	%p29, %r42, 31;
	selp.b32 	%r43, %r41, %r42, %p29;
	mov.b32 	%r44, %f67;
	shfl.sync.idx.b32	%r67|%p2, %r44, %r43, 31, %r40;
$L__BB249_12:
	setp.eq.s32 	%p30, %r40, -1;
	mov.b32 	%f59, %r67;
	add.f32 	%f9, %f67, %f59;
	@%p30 bra 	$L__BB249_14;
	// begin inline asm
	mov.u32 %r46, %laneid;
	// end inline asm
	fns.b32 	%r47, %r40, %r46, 9;
	setp.gt.u32 	%p31, %r47, 31;
	selp.b32 	%r48, %r46, %r47, %p31;
	mov.b32 	%r49, %f9;
	shfl.sync.idx.b32	%r68|%p4, %r49, %r48, 31, %r40;
	bra.uni 	$L__BB249_15;
$L__BB249_14:
	mov.b32 	%r50, %f9;
	shfl.sync.down.b32	%r68|%p5, %r50, 8, 31, -1;
$L__BB249_15:
	setp.eq.s32 	%p32, %r40, -1;
	mov.b32 	%f60, %r68;
	add.f32 	%f10, %f9, %f60;
	@%p32 bra 	$L__BB249_17;
	// begin inline asm
	mov.u32 %r51, %laneid;
	// end inline asm
	fns.b32 	%r52, %r40, %r51, 5;
	setp.gt.u32 	%p33, %r52, 31;
	selp.b32 	%r53, %r51, %r52, %p33;
	mov.b32 	%r54, %f10;
	shfl.sync.idx.b32	%r69|%p7, %r54, %r53, 31, %r40;
	bra.uni 	$L__BB249_18;
$L__BB249_17:
	mov.b32 	%r55, %f10;
	shfl.sync.down.b32	%r69|%p8, %r55, 4, 31, -1;
$L__BB249_18:
	setp.eq.s32 	%p34, %r40, -1;
	mov.b32 	%f61, %r69;
	add.f32 	%f11, %f10, %f61;
	@%p34 bra 	$L__BB249_20;
	// begin inline asm
	mov.u32 %r56, %laneid;
	// end inline asm
	fns.b32 	%r57, %r40, %r56, 3;
	setp.gt.u32 	%p35, %r57, 31;
	selp.b32 	%r58, %r56, %r57, %p35;
	mov.b32 	%r59, %f11;
	shfl.sync.idx.b32	%r70|%p10, %r59, %r58, 31, %r40;
	bra.uni 	$L__BB249_21;
$L__BB249_20:
	mov.b32 	%r60, %f11;
	shfl.sync.down.b32	%r70|%p11, %r60, 2, 31, -1;
$L__BB249_21:
	setp.eq.s32 	%p36, %r40, -1;
	mov.b32 	%f62, %r70;
	add.f32 	%f12, %f11, %f62;
	@%p36 bra 	$L__BB249_23;
	// begin inline asm
	mov.u32 %r61, %laneid;
	// end inline asm
	fns.b32 	%r62, %r40, %r61, 2;
	setp.gt.u32 	%p37, %r62, 31;
	selp.b32 	%r63, %r61, %r62, %p37;
	mov.b32 	%r64, %f12;
	shfl.sync.idx.b32	%r71|%p13, %r64, %r63, 31, %r40;
	bra.uni 	$L__BB249_24;
$L__BB249_23:
	mov.b32 	%r65, %f12;
	shfl.sync.down.b32	%r71|%p14, %r65, 1, 31, -1;
$L__BB249_24:
	mov.b32 	%f63, %r71;
	add.f32 	%f13, %f12, %f63;
	setp.ne.s32 	%p38, %r1, 0;
	@%p38 bra 	$L__BB249_26;
	cvta.to.global.u64 	%rd8, %rd2;
	mul.wide.u32 	%rd9, %r2, 4;
	add.s64 	%rd10, %rd8, %rd9;
	st.global.f32 	[%rd10], %f13;
$L__BB249_26:
	ret;

}
	// .globl	_Z10reduceLog4IfLj16EEvPT_S1_j
.visible .entry _Z10reduceLog4IfLj16EEvPT_S1_j(
	.param .u64 .ptr .align 1 _Z10reduceLog4IfLj16EEvPT_S1_j_param_0,
	.param .u64 .ptr .align 1 _Z10reduceLog4IfLj16EEvPT_S1_j_param_1,
	.param .u32 _Z10reduceLog4IfLj16EEvPT_S1_j_param_2
)
{
	.reg .pred 	%p<39>;
	.reg .b32 	%r<72>;
	.reg .b32 	%f<69>;
	.reg .b64 	%rd<11>;

	ld.param.u64 	%rd3, [_Z10reduceLog4IfLj16EEvPT_S1_j_param_0];
	ld.param.u64 	%rd2, [_Z10reduceLog4IfLj16EEvPT_S1_j_param_1];
	ld.param.u32 	%r25, [_Z10reduceLog4IfLj16EEvPT_S1_j_param_2];
	cvta.to.global.u64 	%rd1, %rd3;
	mov.u32 	%r1, %tid.x;
	mov.u32 	%r2, %ctaid.x;
	mov.u32 	%r66, %ntid.x;
	mul.lo.s32 	%r26, %r66, %r2;
	shl.b32 	%r27, %r26, 1;
	add.s32 	%r4, %r27, %r1;
	setp.ge.u32 	%p16, %r4, %r25;
	mov.f32 	%f67, 0f00000000;
	@%p16 bra 	$L__BB250_2;
	mul.wide.u32 	%rd4, %r4, 4;
	add.s64 	%rd5, %rd1, %rd4;
	ld.global.f32 	%f15, [%rd5];
	setp.lt.f32 	%p17, %f15, 0f00800000;
	mul.f32 	%f16, %f15, 0f4B000000;
	selp.f32 	%f17, %f16, %f15, %p17;
	selp.f32 	%f18, 0fC1B80000, 0f00000000, %p17;
	mov.b32 	%r28, %f17;
	add.s32 	%r29, %r28, -1059760811;
	and.b32  	%r30, %r29, -8388608;
	sub.s32 	%r31, %r28, %r30;
	mov.b32 	%f19, %r31;
	cvt.rn.f32.s32 	%f20, %r30;
	fma.rn.f32 	%f21, %f20, 0f34000000, %f18;
	add.f32 	%f22, %f19, 0fBF800000;
	fma.rn.f32 	%f23, %f22, 0fBE055027, 0f3E1039F6;
	fma.rn.f32 	%f24, %f23, %f22, 0fBDF8CDCC;
	fma.rn.f32 	%f25, %f24, %f22, 0f3E0F2955;
	fma.rn.f32 	%f26, %f25, %f22, 0fBE2AD8B9;
	fma.rn.f32 	%f27, %f26, %f22, 0f3E4CED0B;
	fma.rn.f32 	%f28, %f27, %f22, 0fBE7FFF22;
	fma.rn.f32 	%f29, %f28, %f22, 0f3EAAAA78;
	fma.rn.f32 	%f30, %f29, %f22, 0fBF000000;
	mul.f32 	%f31, %f22, %f30;
	fma.rn.f32 	%f32, %f31, %f22, %f22;
	fma.rn.f32 	%f33, %f21, 0f3F317218, %f32;
	setp.gt.u32 	%p18, %r28, 2139095039;
	fma.rn.f32 	%f34, %f17, 0f7F800000, 0f7F800000;
	selp.f32 	%f35, %f34, %f33, %p18;
	setp.eq.f32 	%p19, %f17, 0f00000000;
	selp.f32 	%f67, 0fFF800000, %f35, %p19;
$L__BB250_2:
	add.s32 	%r5, %r4, 16;
	setp.ge.u32 	%p20, %r5, %r25;
	@%p20 bra 	$L__BB250_4;
	mul.wide.u32 	%rd6, %r5, 4;
	add.s64 	%rd7, %rd1, %rd6;
	ld.global.f32 	%f36, [%rd7];
	setp.lt.f32 	%p21, %f36, 0f00800000;
	mul.f32 	%f37, %f36, 0f4B000000;
	selp.f32 	%f38, %f37, %f36, %p21;
	selp.f32 	%f39, 0fC1B80000, 0f00000000, %p21;
	mov.b32 	%r32, %f38;
	add.s32 	%r33, %r32, -1059760811;
	and.b32  	%r34, %r33, -8388608;
	sub.s32 	%r35, %r32, %r34;
	mov.b32 	%f40, %r35;
	cvt.rn.f32.s32 	%f41, %r34;
	fma.rn.f32 	%f42, %f41, 0f34000000, %f39;
	add.f32 	%f43, %f40, 0fBF800000;
	fma.rn.f32 	%f44, %f43, 0fBE055027, 0f3E1039F6;
	fma.rn.f32 	%f45, %f44, %f43, 0fBDF8CDCC;
	fma.rn.f32 	%f46, %f45, %f43, 0f3E0F2955;
	fma.rn.f32 	%f47, %f46, %f43, 0fBE2AD8B9;
	fma.rn.f32 	%f48, %f47, %f43, 0f3E4CED0B;
	fma.rn.f32 	%f49, %f48, %f43, 0fBE7FFF22;
	fma.rn.f32 	%f50, %f49, %f43, 0f3EAAAA78;
	fma.rn.f32 	%f51, %f50, %f43, 0fBF000000;
	mul.f32 	%f52, %f43, %f51;
	fma.rn.f32 	%f53, %f52, %f43, %f43;
	fma.rn.f32 	%f54, %f42, 0f3F317218, %f53;
	setp.gt.u32 	%p22, %r32, 2139095039;
	fma.rn.f32 	%f55, %f38, 0f7F800000, 0f7F800000;
	selp.f32 	%f56, %f55, %f54, %p22;
	setp.eq.f32 	%p23, %f38, 0f00000000;
	selp.f32 	%f57, 0fFF800000, %f56, %p23;
	add.f32 	%f67, %f67, %f57;
$L__BB250_4:
	shl.b32 	%r36, %r1, 2;
	mov.u32 	%r37, __smem;
	add.s32 	%r6, %r37, %r36;
	st.shared.f32 	[%r6], %f67;
	barrier.sync 	0;
	setp.lt.u32 	%p24, %r66, 66;
	@%p24 bra 	$L__BB250_8;
$L__BB250_5:
	shr.u32 	%r8, %r66, 1;
	setp.ge.u32 	%p25, %r1, %r8;
	@%p25 bra 	$L__BB250_7;
	shl.b32 	%r38, %r8, 2;
	add.s32 	%r39, %r6, %r38;
	ld.shared.f32 	%f58, [%r39];
	add.f32 	%f67, %f67, %f58;
	st.shared.f32 	[%r6], %f67;
$L__BB250_7:
	barrier.sync 	0;
	setp.gt.u32 	%p26, %r66, 131;
	mov.u32 	%r66, %r8;
	@%p26 bra 	$L__BB250_5;
$L__BB250_8:
	setp.gt.u32 	%p27, %r1, 31;
	@%p27 bra 	$L__BB250_26;
	// begin inline asm
	activemask.b32 %r40;
	// end inline asm
	setp.ne.s32 	%p28, %r40, -1;
	@%p28 bra 	$L__BB250_11;
	mov.b32 	%r45, %f67;
	shfl.sync.down.b32	%r67|%p1, %r45, 16, 31, -1;
	bra.uni 	$L__BB250_12;
$L__BB250_11:
	// begin inline asm
	mov.u32 %r41, %laneid;
	// end inline asm
	fns.b32 	%r42, %r40, %r41, 17;
	setp.gt.u32 	%p29, %r42, 31;
	selp.b32 	%r43, %r41, %r42, %p29;
	mov.b32 	%r44, %f67;
	shfl.sync.idx.b32	%r67|%p2, %r44, %r43, 31, %r40;
$L__BB250_12:
	setp.eq.s32 	%p30, %r40, -1;
	mov.b32 	%f59, %r67;
	add.f32 	%f9, %f67, %f59;
	@%p30 bra 	$L__BB250_14;
	// begin inline asm
	mov.u32 %r46, %laneid;
	// end inline asm
	fns.b32 	%r47, %r40, %r46, 9;
	setp.gt.u32 	%p31, %r47, 31;
	selp.b32 	%r48, %r46, %r47, %p31;
	mov.b32 	%r49, %f9;
	shfl.sync.idx.b32	%r68|%p4, %r49, %r48, 31, %r40;
	bra.uni 	$L__BB250_15;
$L__BB250_14:
	mov.b32 	%r50, %f9;
	shfl.sync.down.b32	%r68|%p5, %r50, 8, 31, -1;
$L__BB250_15:
	setp.eq.s32 	%p32, %r40, -1;
	mov.b32 	%f60, %r68;
	add.f32 	%f10, %f9, %f60;
	@%p32 bra 	$L__BB250_17;
	// begin inline asm
	mov.u32 %r51, %laneid;
	// end inline asm
	fns.b32 	%r52, %r40, %r51, 5;
	setp.gt.u32 	%p33, %r52, 31;
	selp.b32 	%r53, %r51, %r52, %p33;
	mov.b32 	%r54, %f10;
	shfl.sync.idx.b32	%r69|%p7, %r54, %r53, 31, %r40;
	bra.uni 	$L__BB250_18;
$L__BB250_17:
	mov.b32 	%r55, %f10;
	shfl.sync.down.b32	%r69|%p8, %r55, 4, 31, -1;
$L__BB250_18:
	setp.eq.s32 	%p34, %r40, -1;
	mov.b32 	%f61, %r69;
	add.f32 	%f11, %f10, %f61;
	@%p34 bra 	$L__BB250_20;
	// begin inline asm
	mov.u32 %r56, %laneid;
	// end inline asm
	fns.b32 	%r57, %r40, %r56, 3;
	setp.gt.u32 	%p35, %r57, 31;
	selp.b32 	%r58, %r56, %r57, %p35;
	mov.b32 	%r59, %f11;
	shfl.sync.idx.b32	%r70|%p10, %r59, %r58, 31, %r40;
	bra.uni 	$L__BB250_21;
$L__BB250_20:
	mov.b32 	%r60, %f11;
	shfl.sync.down.b32	%r70|%p11, %r60, 2, 31, -1;
$L__BB250_21:
	setp.eq.s32 	%p36, %r40, -1;
	mov.b32 	%f62, %r70;
	add.f32 	%f12, %f11, %f62;
	@%p36 bra 	$L__BB250_23;
	// begin inline asm
	mov.u32 %r61, %laneid;
	// end inline asm
	fns.b32 	%r62, %r40, %r61, 2;
	setp.gt.u32 	%p37, %r62, 31;
	selp.b32 	%r63, %r61, %r62, %p37;
	mov.b32 	%r64, %f12;
	shfl.sync.idx.b32	%r71|%p13, %r64, %r63, 31, %r40;
	bra.uni 	$L__BB250_24;
$L__BB250_23:
	mov.b32 	%r65, %f12;
	shfl.sync.down.b32	%r71|%p14, %r65, 1, 31, -1;
$L__BB250_24:
	mov.b32 	%f63, %r71;
	add.f32 	%f13, %f12, %f63;
	setp.ne.s32 	%p38, %r1, 0;
	@%p38 bra 	$L__BB250_26;
	cvta.to.global.u64 	%rd8, %rd2;
	mul.wide.u32 	%rd9, %r2, 4;
	add.s64 	%rd10, %rd8, %rd9;
	st.global.f32 	[%rd10], %f13;
$L__BB250_26:
	ret;

}
	// .globl	_Z10reduceLog4IfLj8EEvPT_S1_j
.visible .entry _Z10reduceLog4IfLj8EEvPT_S1_j(
	.param .u64 .ptr .align 1 _Z10reduceLog4IfLj8EEvPT_S1_j_param_0,
	.param .u64 .ptr .align 1 _Z10reduceLog4IfLj8EEvPT_S1_j_param_1,
	.param .u32 _Z10reduceLog4IfLj8EEvPT_S1_j_param_2
)
{
	.reg .pred 	%p<39>;
	.reg .b32 	%r<72>;
	.reg .b32 	%f<69>;
	.reg .b64 	%rd<11>;

	ld.param.u64 	%rd3, [_Z10reduceLog4IfLj8EEvPT_S1_j_param_0];
	ld.param.u64 	%rd2, [_Z10reduceLog4IfLj8EEvPT_S1_j_param_1];
	ld.param.u32 	%r25, [_Z10reduceLog4IfLj8EEvPT_S1_j_param_2];
	cvta.to.global.u64 	%rd1, %rd3;
	mov.u32 	%r1, %tid.x;
	mov.u32 	%r2, %ctaid.x;
	mov.u32 	%r66, %ntid.x;
	mul.lo.s32 	%r26, %r66, %r2;
	shl.b32 	%r27, %r26, 1;
	add.s32 	%r4, %r27, %r1;
	setp.ge.u32 	%p16, %r4, %r25;
	mov.f32 	%f67, 0f00000000;
	@%p16 bra 	$L__BB251_2;
	mul.wide.u32 	%rd4, %r4, 4;
	add.s64 	%rd5, %rd1, %rd4;
	ld.global.f32 	%f15, [%rd5];
	setp.lt.f32 	%p17, %f15, 0f00800000;
	mul.f32 	%f16, %f15, 0f4B000000;
	selp.f32 	%f17, %f16, %f15, %p17;
	selp.f32 	%f18, 0fC1B80000, 0f00000000, %p17;
	mov.b32 	%r28, %f17;
	add.s32 	%r29, %r28, -1059760811;
	and.b32  	%r30, %r29, -8388608;
	sub.s32 	%r31, %r28, %r30;
	mov.b32 	%f19, %r31;
	cvt.rn.f32.s32 	%f20, %r30;
	fma.rn.f32 	%f21, %f20, 0f34000000, %f18;
	add.f32 	%f22, %f19, 0fBF800000;
	fma.rn.f32 	%f23, %f22, 0fBE055027, 0f3E1039F6;
	fma.rn.f32 	%f24, %f23, %f22, 0fBDF8CDCC;
	fma.rn.f32 	%f25, %f24, %f22, 0f3E0F2955;
	fma.rn.f32 	%f26, %f25, %f22, 0fBE2AD8B9;
	fma.rn.f32 	%f27, %f26, %f22, 0f3E4CED0B;
	fma.rn.f32 	%f28, %f27, %f22, 0fBE7FFF22;
	fma.rn.f32 	%f29, %f28, %f22, 0f3EAAAA78;
	fma.rn.f32 	%f30, %f29, %f22, 0fBF000000;
	mul.f32 	%f31, %f22, %f30;
	fma.rn.f32 	%f32, %f31, %f22, %f22;
	fma.rn.f32 	%f33, %f21, 0f3F317218, %f32;
	setp.gt.u32 	%p18, %r28, 2139095039;
	fma.rn.f32 	%f34, %f17, 0f7F800000, 0f7F800000;
	selp.f32 	%f35, %f34, %f33, %p18;
	setp.eq.f32 	%p19, %f17, 0f00000000;
	selp.f32 	%f67, 0fFF800000, %f35, %p19;
$L__BB251_2:
	add.s32 	%r5, %r4, 8;
	setp.ge.u32 	%p20, %r5, %r25;
	@%p20 bra 	$L__BB251_4;
	mul.wide.u32 	%rd6, %r5, 4;
	add.s64 	%rd7, %rd1, %rd6;
	ld.global.f32 	%f36, [%rd7];
	setp.lt.f32 	%p21, %f36, 0f00800000;
	mul.f32 	%f37, %f36, 0f4B000000;
	selp.f32 	%f38, %f37, %f36, %p21;
	selp.f32 	%f39, 0fC1B80000, 0f00000000, %p21;
	mov.b32 	%r32, %f38;
	add.s32 	%r33, %r32, -1059760811;
	and.b32  	%r34, %r33, -8388608;
	sub.s32 	%r35, %r32, %r34;
	mov.b32 	%f40, %r35;
	cvt.rn.f32.s32 	%f41, %r34;
	fma.rn.f32 	%f42, %f41, 0f34000000, %f39;
	add.f32 	%f43, %f40, 0fBF800000;
	fma.rn.f32 	%f44, %f43, 0fBE055027, 0f3E1039F6;
	fma.rn.f32 	%f45, %f44, %f43, 0fBDF8CDCC;
	fma.rn.f32 	%f46, %f45, %f43, 0f3E0F2955;
	fma.rn.f32 	%f47, %f46, %f43, 0fBE2AD8B9;
	fma.rn.f32 	%f48, %f47, %f43, 0f3E4CED0B;
	fma.rn.f32 	%f49, %f48, %f43, 0fBE7FFF22;
	fma.rn.f32 	%f50, %f49, %f43, 0f3EAAAA78;
	fma.rn.f32 	%f51, %f50, %f43, 0fBF000000;
	mul.f32 	%f52, %f43, %f51;
	fma.rn.f32 	%f53, %f52, %f43, %f43;
	fma.rn.f32 	%f54, %f42, 0f3F317218, %f53;
	setp.gt.u32 	%p22, %r32, 2139095039;
	fma.rn.f32 	%f55, %f38, 0f7F800000, 0f7F800000;
	selp.f32 	%f56, %f55, %f54, %p22;
	setp.eq.f32 	%p23, %f38, 0f00000000;
	selp.f32 	%f57, 0fFF800000, %f56, %p23;
	add.f32 	%f67, %f67, %f57;
$L__BB251_4:
	shl.b32 	%r36, %r1, 2;
	mov.u32 	%r37, __smem;
	add.s32 	%r6, %r37, %r36;
	st.shared.f32 	[%r6], %f67;
	barrier.sync 	0;
	setp.lt.u32 	%p24, %r66, 66;
	@%p24 bra 	$L__BB251_8;
$L__BB251_5:
	shr.u32 	%r8, %r66, 1;
	setp.ge.u32 	%p25, %r1, %r8;
	@%p25 bra 	$L__BB251_7;
	shl.b32 	%r38, %r8, 2;
	add.s32 	%r39, %r6, %r38;
	ld.shared.f32 	%f58, [%r39];
	add.f32 	%f67, %f67, %f58;
	st.shared.f32 	[%r6], %f67;
$L__BB251_7:
	barrier.sync 	0;
	setp.gt.u32 	%p26, %r66, 131;
	mov.u32 	%r66, %r8;
	@%p26 bra 	$L__BB251_5;
$L__BB251_8:
	setp.gt.u32 	%p27, %r1, 31;
	@%p27 bra 	$L__BB251_26;
	// begin inline asm
	activemask.b32 %r40;
	// end inline asm
	setp.ne.s32 	%p28, %r40, -1;
	@%p28 bra 	$L__BB251_11;
	mov.b32 	%r45, %f67;
	shfl.sync.down.b32	%r67|%p1, %r45, 16, 31, -1;
	bra.uni 	$L__BB251_12;
$L__BB251_11:
	// begin inline asm
	mov.u32 %r41, %laneid;
	// end inline asm
	fns.b32 	%r42, %r40, %r41, 17;
	setp.gt.u32 	%p29, %r42, 31;
	selp.b32 	%r43, %r41, %r42, %p29;
	mov.b32 	%r44, %f67;
	shfl.sync.idx.b32	%r67|%p2, %r44, %r43, 31, %r40;
$L__BB251_12:
	setp.eq.s32 	%p30, %r40, -1;
	mov.b32 	%f59, %r67;
	add.f32 	%f9, %f67, %f59;
	@%p30 bra 	$L__BB251_14;
	// begin inline asm
	mov.u32 %r46, %laneid;
	// end inline asm
	fns.b32 	%r47, %r40, %r46, 9;
	setp.gt.u32 	%p31, %r47, 31;
	selp.b32 	%r48, %r46, %r47, %p31;
	mov.b32 	%r49, %f9;
	shfl.sync.idx.b32	%r68|%p4, %r49, %r48, 31, %r40;
	bra.uni 	$L__BB251_15;
$L__BB251_14:
	mov.b32 	%r50, %f9;
	shfl.sync.down.b32	%r68|%p5, %r50, 8, 31, -1;
$L__BB251_15:
	setp.eq.s32 	%p32, %r40, -1;
	mov.b32 	%f60, %r68;
	add.f32 	%f10, %f9, %f60;
	@%p32 bra 	$L__BB251_17;
	// begin inline asm
	mov.u32 %r51, %laneid;
	// end inline asm
	fns.b32 	%r52, %r40, %r51, 5;
	setp.gt.u32 	%p33, %r52, 31;
	selp.b32 	%r53, %r51, %r52, %p33;
	mov.b32 	%r54, %f10;
	shfl.sync.idx.b32	%r69|%p7, %r54, %r53, 31, %r40;
	bra.uni 	$L__BB251_18;
$L__BB251_17:
	mov.b32 	%r55, %f10;
	shfl.sync.down.b32	%r69|%p8, %r55, 4, 31, -1;
$L__BB251_18:
	setp.eq.s32 	%p34, %r40, -1;
	mov.b32 	%f61, %r69;
	add.f32 	%f11, %f10, %f61;
	@%p34 bra 	$L__BB251_20;
	// begin inline asm
	mov.u32 %r56, %laneid;
	// end inline asm
	fns.b32 	%r57, %r40, %r56, 3;
	setp.gt.u32 	%p35, %r57, 31;
	selp.b32 	%r58, %r56, %r57, %p35;
	mov.b32 	%r59, %f11;
	shfl.sync.idx.b32	%r70|%p10, %r59, %r58, 31, %r40;
	bra.uni 	$L__BB251_21;
$L__BB251_20:
	mov.b32 	%r60, %f11;
	shfl.sync.down.b32	%r70|%p11, %r60, 2, 31, -1;
$L__BB251_21:
	setp.eq.s32 	%p36, %r40, -1;
	mov.b32 	%f62, %r70;
	add.f32 	%f12, %f11, %f62;
	@%p36 bra 	$L__BB251_23;
	// begin inline asm
	mov.u32 %r61, %laneid;
	// end inline asm
	fns.b32 	%r62, %r40, %r61, 2;
	setp.gt.u32 	%p37, %r62, 31;
	selp.b32 	%r63, %r61, %r62, %p37;
	mov.b32 	%r64, %f12;
	shfl.sync.idx.b32	%r71|%p13, %r64, %r63, 31, %r40;
	bra.uni 	$L__BB251_24;
$L__BB251_23:
	mov.b32 	%r65, %f12;
	shfl.sync.down.b32	%r71|%p14, %r65, 1, 31, -1;
$L__BB251_24:
	mov.b32 	%f63, %r71;
	add.f32 	%f13, %f12, %f63;
	setp.ne.s32 	%p38, %r1, 0;
	@%p38 bra 	$L__BB251_26;
	cvta.to.global.u64 	%rd8, %rd2;
	mul.wide.u32 	%rd9, %r2, 4;
	add.s64 	%rd10, %rd8, %rd9;
	st.global.f32 	[%rd10], %f13;
$L__BB251_26:
	ret;

}
	// .globl	_Z10reduceLog4IfLj4EEvPT_S1_j
.visible .entry _Z10reduceLog4IfLj4EEvPT_S1_j(
	.param .u64 .ptr .align 1 _Z10reduceLog4IfLj4EEvPT_S1_j_param_0,
	.param .u64 .ptr .align 1 _Z10reduceLog4IfLj4EEvPT_S1_j_param_1,
	.param .u32 _Z10reduceLog4IfLj4EEvPT_S1_j_param_2
)
{
	.reg .pred 	%p<39>;
	.reg .b32 	%r<72>;
	.reg .b32 	%f<69>;
	.reg .b64 	%rd<11>;

	ld.param.u64 	%rd3, [_Z10reduceLog4IfLj4EEvPT_S1_j_param_0];
	ld.param.u64 	%rd2, [_Z10reduceLog4IfLj4EEvPT_S1_j_param_1];
	ld.param.u32 	%r25, [_Z10reduceLog4IfLj4EEvPT_S1_j_param_2];
	cvta.to.global.u64 	%rd1, %rd3;
	mov.u32 	%r1, %tid.x;
	mov.u32 	%r2, %ctaid.x;
	mov.u32 	%r66, %ntid.x;
	mul.lo.s32 	%r26, %r66, %r2;
	shl.b32 	%r27, %r26, 1;
	add.s32 	%r4, %r27, %r1;
	setp.ge.u32 	%p16, %r4, %r25;
	mov.f32 	%f67, 0f00000000;
	@%p16 bra 	$L__BB252_2;
	mul.wide.u32 	%rd4, %r4, 4;
	add.s64 	%rd5, %rd1, %rd4;
	ld.global.f32 	%f15, [%rd5];
	setp.lt.f32 	%p17, %f15, 0f00800000;
	mul.f32 	%f16, %f15, 0f4B000000;
	selp.f32 	%f17, %f16, %f15, %p17;
	selp.f32 	%f18, 0fC1B80000, 0f00000000, %p17;
	mov.b32 	%r28, %f17;
	add.s32 	%r29, %r28, -1059760811;
	and.b32  	%r30, %r29, -8388608;
	sub.s32 	%r31, %r28, %r30;
	mov.b32 	%f19, %r31;
	cvt.rn.f32.s32 	%f20, %r30;
	fma.rn.f32 	%f21, %f20, 0f34000000, %f18;
	add.f32 	%f22, %f19, 0fBF800000;
	fma.rn.f32 	%f23, %f22, 0fBE055027, 0f3E1039F6;
	fma.rn.f32 	%f24, %f23, %f22, 0fBDF8CDCC;
	fma.rn.f32 	%f25, %f24, %f22, 0f3E0F2955;
	fma.rn.f32 	%f26, %f25, %f22, 0fBE2AD8B9;
	fma.rn.f32 	%f27, %f26, %f22, 0f3E4CED0B;
	fma.rn.f32 	%f28, %f27, %f22, 0fBE7FFF22;
	fma.rn.f32 	%f29, %f28, %f22, 0f3EAAAA78;
	fma.rn.f32 	%f30, %f29, %f22, 0fBF000000;
	mul.f32 	%f31, %f22, %f30;
	fma.rn.f32 	%f32, %f31, %f22, %f22;
	fma.rn.f32 	%f33, %f21, 0f3F317218, %f32;
	setp.gt.u32 	%p18, %r28, 2139095039;
	fma.rn.f32 	%f34, %f17, 0f7F800000, 0f7F800000;
	selp.f32 	%f35, %f34, %f33, %p18;
	setp.eq.f32 	%p19, %f17, 0f00000000;
	selp.f32 	%f67, 0fFF800000, %f35, %p19;
$L__BB252_2:
	add.s32 	%r5, %r4, 4;
	setp.ge.u32 	%p20, %r5, %r25;
	@%p20 bra 	$L__BB252_4;
	mul.wide.u32 	%rd6, %r5, 4;
	add.s64 	%rd7, %rd1, %rd6;
	ld.global.f32 	%f36, [%rd7];
	setp.lt.f32 	%p21, %f36, 0f00800000;
	mul.f32 	%f37, %f36, 0f4B000000;
	selp.f32 	%f38, %f37, %f36, %p21;
	selp.f32 	%f39, 0fC1B80000, 0f00000000, %p21;
	mov.b32 	%r32, %f38;
	add.s32 	%r33, %r32, -1059760811;
	and.b32  	%r34, %r33, -8388608;
	sub.s32 	%r35, %r32, %r34;
	mov.b32 	%f40, %r35;
	cvt.rn.f32.s32 	%f41, %r34;
	fma.rn.f32 	%f42, %f41, 0f34000000, %f39;
	add.f32 	%f43, %f40, 0fBF800000;
	fma.rn.f32 	%f44, %f43, 0fBE055027, 0f3E1039F6;
	fma.rn.f32 	%f45, %f44, %f43, 0fBDF8CDCC;
	fma.rn.f32 	%f46, %f45, %f43, 0f3E0F2955;
	fma.rn.f32 	%f47, %f46, %f43, 0fBE2AD8B9;
	fma.rn.f32 	%f48, %f47, %f43, 0f3E4CED0B;
	fma.rn.f32 	%f49, %f48, %f43, 0fBE7FFF22;
	fma.rn.f32 	%f50, %f49, %f43, 0f3EAAAA78;
	fma.rn.f32 	%f51, %f50, %f43, 0fBF000000;
	mul.f32 	%f52, %f43, %f51;
	fma.rn.f32 	%f53, %f52, %f43, %f43;
	fma.rn.f32 	%f54, %f42, 0f3F317218, %f53;
	setp.gt.u32 	%p22, %r32, 2139095039;
	fma.rn.f32 	%f55, %f38, 0f7F800000, 0f7F800000;
	selp.f32 	%f56, %f55, %f54, %p22;
	setp.eq.f32 	%p23, %f38, 0f00000000;
	selp.f32 	%f57, 0fFF800000, %f56, %p23;
	add.f32 	%f67, %f67, %f57;
$L__BB252_4:
	shl.b32 	%r36, %r1, 2;
	mov.u32 	%r37, __smem;
	add.s32 	%r6, %r37, %r36;
	st.shared.f32 	[%r6], %f67;
	barrier.sync 	0;
	setp.lt.u32 	%p24, %r66, 66;
	@%p24 bra 	$L__BB252_8;
$L__BB252_5:
	shr.u32 	%r8, %r66, 1;
	setp.ge.u32 	%p25, %r1, %r8;
	@%p25 bra 	$L__BB252_7;
	shl.b32 	%r38, %r8, 2;
	add.s32 	%r39, %r6, %r38;
	ld.shared.f32 	%f58, [%r39];
	add.f32 	%f67, %f67, %f58;
	st.shared.f32 	[%r6], %f67;
$L__BB252_7:
	barrier.sync 	0;
	setp.gt.u32 	%p26, %r66, 131;
	mov.u32 	%r66, %r8;
	@%p26 bra 	$L__BB252_5;
$L__BB252_8:
	setp.gt.u32 	%p27, %r1, 31;
	@%p27 bra 	$L__BB252_26;
	// begin inline asm
	activemask.b32 %r40;
	// end inline asm
	setp.ne.s32 	%p28, %r40, -1;
	@%p28 bra 	$L__BB252_11;
	mov.b32 	%r45, %f67;
	shfl.sync.down.b32	%r67|%p1, %r45, 16, 31, -1;
	bra.uni 	$L__BB252_12;
$L__BB252_11:
	// begin inline asm
	mov.u32 %r41, %laneid;
	// end inline asm
	fns.b32 	%r42, %r40, %r41, 17;
	setp.gt.u32 	%p29, %r42, 31;
	selp.b32 	%r43, %r41, %r42, %p29;
	mov.b32 	%r44, %f67;
	shfl.sync.idx.b32	%r67|%p2, %r44, %r43, 31, %r40;
$L__BB252_12:
	setp.eq.s32 	%p30, %r40, -1;
	mov.b32 	%f59, %r67;
	add.f32 	%f9, %f67, %f59;
	@%p30 bra 	$L__BB252_14;
	// begin inline asm
	mov.u32 %r46, %laneid;
	// end inline asm
	fns.b32 	%r47, %r40, %r46, 9;
	setp.gt.u32 	%p31, %r47, 31;
	selp.b32 	%r48, %r46, %r47, %p31;
	mov.b32 	%r49, %f9;
	shfl.sync.idx.b32	%r68|%p4, %r49, %r48, 31, %r40;
	bra.uni 	$L__BB252_15;
$L__BB252_14:
	mov.b32 	%r50, %f9;
	shfl.sync.down.b32	%r68|%p5, %r50, 8, 31, -1;
$L__BB252_15:
	setp.eq.s32 	%p32, %r40, -1;
	mov.b32 	%f60, %r68;
	add.f32 	%f10, %f9, %f60;
	@%p32 bra 	$L__BB252_17;
	// begin inline asm
	mov.u32 %r51, %laneid;
	// end inline asm
	fns.b32 	%r52, %r40, %r51, 5;
	setp.gt.u32 	%p33, %r52, 31;
	selp.b32 	%r53, %r51, %r52, %p33;
	mov.b32 	%r54, %f10;
	shfl.sync.idx.b32	%r69|%p7, %r54, %r53, 31, %r40;
	bra.uni 	$L__BB252_18;
$L__BB252_17:
	mov.b32 	%r55, %f10;
	shfl.sync.down.b32	%r69|%p8, %r55, 4, 31, -1;
$L__BB252_18:
	setp.eq.s32 	%p34, %r40, -1;
	mov.b32 	%f61, %r69;
	add.f32 	%f11, %f10, %f61;
	@%p34 bra 	$L__BB252_20;
	// begin inline asm
	mov.u32 %r56, %laneid;
	// end inline asm
	fns.b32 	%r57, %r40, %r56, 3;
	setp.gt.u32 	%p35, %r57, 31;
	selp.b32 	%r58, %r56, %r57, %p35;
	mov.b32 	%r59, %f11;
	shfl.sync.idx.b32	%r70|%p10, %r59, %r58, 31, %r40;
	bra.uni 	$L__BB252_21;
$L__BB252_20:
	mov.b32 	%r60, %f11;
	shfl.sync.down.b32	%r70|%p11, %r60, 2, 31, -1;
$L__BB252_21:
	setp.eq.s32 	%p36, %r40, -1;
	mov.b32 	%f62, %r70;
	add.f32 	%f12, %f11, %f62;
	@%p36 bra 	$L__BB252_23;
	// begin inline asm
	mov.u32 %r61, %laneid;
	// end inline asm
	fns.b32 	%r62, %r40, %r61, 2;
	setp.gt.u32 	%p37, %r62, 31;
	selp.b32 	%r63, %r61, %r62, %p37;
	mov.b32 	%r64, %f12;
	shfl.sync.idx.b32	%r71|%p13, %r64, %r63, 31, %r40;
	bra.uni 	$L__BB252_24;
$L__BB252_23:
	mov.b32 	%r65, %f12;
	shfl.sync.down.b32	%r71|%p14, %r65, 1, 31, -1;
$L__BB252_24:
	mov.b32 	%f63, %r71;
	add.f32 	%f13, %f12, %f63;
	setp.ne.s32 	%p38, %r1, 0;
	@%p38 bra 	$L__BB252_26;
	cvta.to.global.u64 	%rd8, %rd2;
	mul.wide.u32 	%rd9, %r2, 4;
	add.s64 	%rd10, %rd8, %rd9;
	st.global.f32 	[%rd10], %f13;
$L__BB252_26:
	ret;

}
	// .globl	_Z10reduceLog4IfLj2EEvPT_S1_j
.visible .entry _Z10reduceLog4IfLj2EEvPT_S1_j(
	.param .u64 .ptr .align 1 _Z10reduceLog4IfLj2EEvPT_S1_j_param_0,
	.param .u64 .ptr .align 1 _Z10reduceLog4IfLj2EEvPT_S1_j_param_1,
	.param .u32 _Z10reduceLog4IfLj2EEvPT_S1_j_param_2
)
{
	.reg .pred 	%p<39>;
	.reg .b32 	%r<72>;
	.reg .b32 	%f<69>;
	.reg .b64 	%rd<11>;

	ld.param.u64 	%rd3, [_Z10reduceLog4IfLj2EEvPT_S1_j_param_0];
	ld.param.u64 	%rd2, [_Z10reduceLog4IfLj2EEvPT_S1_j_param_1];
	ld.param.u32 	%r25, [_Z10reduceLog4IfLj2EEvPT_S1_j_param_2];
	cvta.to.global.u64 	%rd1, %rd3;
	mov.u32 	%r1, %tid.x;
	mov.u32 	%r2, %ctaid.x;
	mov.u32 	%r66, %ntid.x;
	mul.lo.s32 	%r26, %r66, %r2;
	shl.b32 	%r27, %r26, 1;
	add.s32 	%r4, %r27, %r1;
	setp.ge.u32 	%p16, %r4, %r25;
	mov.f32 	%f67, 0f00000000;
	@%p16 bra 	$L__BB253_2;
	mul.wide.u32 	%rd4, %r4, 4;
	add.s64 	%rd5, %rd1, %rd4;
	ld.global.f32 	%f15, [%rd5];
	setp.lt.f32 	%p17, %f15, 0f00800000;
	mul.f32 	%f16, %f15, 0f4B000000;
	selp.f32 	%f17, %f16, %f15, %p17;
	selp.f32 	%f18, 0fC1B80000, 0f00000000, %p17;
	mov.b32 	%r28, %f17;
	add.s32 	%r29, %r28, -1059760811;
	and.b32  	%r30, %r29, -8388608;
	sub.s32 	%r31, %r28, %r30;
	mov.b32 	%f19, %r31;
	cvt.rn.f32.s32 	%f20, %r30;
	fma.rn.f32 	%f21, %f20, 0f34000000, %f18;
	add.f32 	%f22, %f19, 0fBF800000;
	fma.rn.f32 	%f23, %f22, 0fBE055027, 0f3E1039F6;
	fma.rn.f32 	%f24, %f23, %f22, 0fBDF8CDCC;
	fma.rn.f32 	%f25, %f24, %f22, 0f3E0F2955;
	fma.rn.f32 	%f26, %f25, %f22, 0fBE2AD8B9;
	fma.rn.f32 	%f27, %f26, %f22, 0f3E4CED0B;
	fma.rn.f32 	%f28, %f27, %f22, 0fBE7FFF22;
	fma.rn.f32 	%f29, %f28, %f22, 0f3EAAAA78;
	fma.rn.f32 	%f30, %f29, %f22, 0fBF000000;
	mul.f32 	%f31, %f22, %f30;
	fma.rn.f32 	%f32, %f31, %f22, %f22;
	fma.rn.f32 	%f33, %f21, 0f3F317218, %f32;
	setp.gt.u32 	%p18, %r28, 2139095039;
	fma.rn.f32 	%f34, %f17, 0f7F800000, 0f7F800000;
	selp.f32 	%f35, %f34, %f33, %p18;
	setp.eq.f32 	%p19, %f17, 0f00000000;
	selp.f32 	%f67, 0fFF800000, %f35, %p19;
$L__BB253_2:
	add.s32 	%r5, %r4, 2;
	setp.ge.u32 	%p20, %r5, %r25;
	@%p20 bra 	$L__BB253_4;
	mul.wide.u32 	%rd6, %r5, 4;
	add.s64 	%rd7, %rd1, %rd6;
	ld.global.f32 	%f36, [%rd7];
	setp.lt.f32 	%p21, %f36, 0f00800000;
	mul.f32 	%f37, %f36, 0f4B000000;
	selp.f32 	%f38, %f37, %f36, %p21;
	selp.f32 	%f39, 0fC1B80000, 0f00000000, %p21;
	mov.b32 	%r32, %f38;
	add.s32 	%r33, %r32, -1059760811;
	and.b32  	%r34, %r33, -8388608;
	sub.s32 	%r35, %r32, %r34;
	mov.b32 	%f40, %r35;
	cvt.rn.f32.s32 	%f41, %r34;
	fma.rn.f32 	%f42, %f41, 0f34000000, %f39;
	add.f32 	%f43, %f40, 0fBF800000;
	fma.rn.f32 	%f44, %f43, 0fBE055027, 0f3E1039F6;
	fma.rn.f32 	%f45, %f44, %f43, 0fBDF8CDCC;
	fma.rn.f32 	%f46, %f45, %f43, 0f3E0F2955;
	fma.rn.f32 	%f47, %f46, %f43, 0fBE2AD8B9;
	fma.rn.f32 	%f48, %f47, %f43, 0f3E4CED0B;
	fma.rn.f32 	%f49, %f48, %f43, 0fBE7FFF22;
	fma.rn.f32 	%f50, %f49, %f43, 0f3EAAAA78;
	fma.rn.f32 	%f51, %f50, %f43, 0fBF000000;
	mul.f32 	%f52, %f43, %f51;
	fma.rn.f32 	%f53, %f52, %f43, %f43;
	fma.rn.f32 	%f54, %f42, 0f3F317218, %f53;
	setp.gt.u32 	%p22, %r32, 2139095039;
	fma.rn.f32 	%f55, %f38, 0f7F800000, 0f7F800000;
	selp.f32 	%f56, %f55, %f54, %p22;
	setp.eq.f32 	%p23, %f38, 0f00000000;
	selp.f32 	%f57, 0fFF800000, %f56, %p23;
	add.f32 	%f67, %f67, %f57;
$L__BB253_4:
	shl.b32 	%r36, %r1, 2;
	mov.u32 	%r37, __smem;
	add.s32 	%r6, %r37, %r36;
	st.shared.f32 	[%r6], %f67;
	barrier.sync 	0;
	setp.lt.u32 	%p24, %r66, 66;
	@%p24 bra 	$L__BB253_8;
$L__BB253_5:
	shr.u32 	%r8, %r66, 1;
	setp.ge.u32 	%p25, %r1, %r8;
	@%p25 bra 	$L__BB253_7;
	shl.b32 	%r38, %r8, 2;
	add.s32 	%r39, %r6, %r38;
	ld.shared.f32 	%f58, [%r39];
	add.f32 	%f67, %f67, %f58;
	st.shared.f32 	[%r6], %f67;
$L__BB253_7:
	barrier.sync 	0;
	setp.gt.u32 	%p26, %r66, 131;
	mov.u32 	%r66, %r8;
	@%p26 bra 	$L__BB253_5;
$L__BB253_8:
	setp.gt.u32 	%p27, %r1, 31;
	@%p27 bra 	$L__BB253_26;
	// begin inline asm
	activemask.b32 %r40;
	// end inline asm
	setp.ne.s32 	%p28, %r40, -1;
	@%p28 bra 	$L__BB253_11;
	mov.b32 	%r45, %f67;
	shfl.sync.down.b32	%r67|%p1, %r45, 16, 31, -1;
	bra.uni 	$L__BB253_12;
$L__BB253_11:
	// begin inline asm
	mov.u32 %r41, %laneid;
	// end inline asm
	fns.b32 	%r42, %r40, %r41, 17;
	setp.gt.u32 	%p29, %r42, 31;
	selp.b32 	%r43, %r41, %r42, %p29;
	mov.b32 	%r44, %f67;
	shfl.sync.idx.b32	%r67|%p2, %r44, %r43, 31, %r40;
$L__BB253_12:
	setp.eq.s32 	%p30, %r40, -1;
	mov.b32 	%f59, %r67;
	add.f32 	%f9, %f67, %f59;
	@%p30 bra 	$L__BB253_14;
	// begin inline asm
	mov.u32 %r46, %laneid;
	// end inline asm
	fns.b32 	%r47, %r40, %r46, 9;
	setp.gt.u32 	%p31, %r47, 31;
	selp.b32 	%r48, %r46, %r47, %p31;
	mov.b32 	%r49, %f9;
	shfl.sync.idx.b32	%r68|%p4, %r49, %r48, 31, %r40;
	bra.uni 	$L__BB253_15;
$L__BB253_14:
	mov.b32 	%r50, %f9;
	shfl.sync.down.b32	%r68|%p5, %r50, 8, 31, -1;
$L__BB253_15:
	setp.eq.s32 	%p32, %r40, -1;
	mov.b32 	%f60, %r68;
	add.f32 	%f10, %f9, %f60;
	@%p32 bra 	$L__BB253_17;
	// begin inline asm
	mov.u32 %r51, %laneid;
	// end inline asm
	fns.b32 	%r52, %r40, %r51, 5;
	setp.gt.u32 	%p33, %r52, 31;
	selp.b32 	%r53, %r51, %r52, %p33;
	mov.b32 	%r54, %f10;
	shfl.sync.idx.b32	%r69|%p7, %r54, %r53, 31, %r40;
	bra.uni 	$L__BB253_18;
$L__BB253_17:
	mov.b32 	%r55, %f10;
	shfl.sync.down.b32	%r69|%p8, %r55, 4, 31, -1;
$L__BB253_18:
	setp.eq.s32 	%p34, %r40, -1;
	mov.b32 	%f61, %r69;
	add.f32 	%f11, %f10, %f61;
	@%p34 bra 	$L__BB253_20;
	// begin inline asm
	mov.u32 %r56, %laneid;
	// end inline asm
	fns.b32 	%r57, %r40, %r56, 3;
	setp.gt.u32 	%p35, %r57, 31;
	selp.b32 	%r58, %r56, %r57, %p35;
	mov.b32 	%r59, %f11;
	shfl.sync.idx.b32	%r70|%p10, %r59, %r58, 31, %r40;
	bra.uni 	$L__BB253_21;
$L__BB253_20:
	mov.b32 	%r60, %f11;
	shfl.sync.down.b32	%r70|%p11, %r60, 2, 31, -1;
$L__BB253_21:
	setp.eq.s32 	%p36, %r40, -1;
	mov.b32 	%f62, %r70;
	add.f32 	%f12, %f11, %f62;
	@%p36 bra 	$L__BB253_23;
	// begin inline asm
	mov.u32 %r61, %laneid;
	// end inline asm
	fns.b32 	%r62, %r40, %r61, 2;
	setp.gt.u32 	%p37, %r62, 31;
	selp.b32 	%r63, %r61, %r62, %p37;
	mov.b32 	%r64, %f12;
	shfl.sync.idx.b32	%r71|%p13, %r64, %r63, 31, %r40;
	bra.uni 	$L__BB253_24;
$L__BB253_23:
	mov.b32 	%r65, %f12;
	shfl.sync.down.b32	%r71|%p14, %r65, 1, 31, -1;
$L__BB253_24:
	mov.b32 	%f63, %r71;
	add.f32 	%f13, %f12, %f63;
	setp.ne.s32 	%p38, %r1, 0;
	@%p38 bra 	$L__BB253_26;
	cvta.to.global.u64 	%rd8, %rd2;
	mul.wide.u32 	%rd9, %r2, 4;
	add.s64 	%rd10, %rd8, %rd9;
	st.global.f32 	[%rd10], %f13;
$L__BB253_26:
	ret;

}
	// .globl	_Z10reduceLog4IfLj1EEvPT_S1_j
.visible .entry _Z10reduceLog4IfLj1EEvPT_S1_j(
	.param .u64 .ptr .align 1 _Z10reduceLog4IfLj1EEvPT_S1_j_param_0,
	.param .u64 .ptr .align 1 _Z10reduceLog4IfLj1EEvPT_S1_j_param_1,
	.param .u32 _Z10reduceLog4IfLj1EEvPT_S1_j_param_2
)
{
	.reg .pred 	%p<39>;
	.reg .b32 	%r<72>;
	.reg .b32 	%f<69>;
	.reg .b64 	%rd<11>;

	ld.param.u64 	%rd3, [_Z10reduceLog4IfLj1EEvPT_S1_j_param_0];
	ld.param.u64 	%rd2, [_Z10reduceLog4IfLj1EEvPT_S1_j_param_1];
	ld.param.u32 	%r25, [_Z10reduceLog4IfLj1EEvPT_S1_j_param_2];
	cvta.to.global.u64 	%rd1, %rd3;
	mov.u32 	%r1, %tid.x;
	mov.u32 	%r2, %ctaid.x;
	mov.u32 	%r66, %ntid.x;
	mul.lo.s32 	%r26, %r66, %r2;
	shl.b32 	%r27, %r26, 1;
	add.s32 	%r4, %r27, %r1;
	setp.ge.u32 	%p16, %r4, %r25;
	mov.f32 	%f67, 0f00000000;
	@%p16 bra 	$L__BB254_2;
	mul.wide.u32 	%rd4, %r4, 4;
	add.s64 	%rd5, %rd1, %rd4;
	ld.global.f32 	%f15, [%rd5];
	setp.lt.f32 	%p17, %f15, 0f00800000;
	mul.f32 	%f16, %f15, 0f4B000000;
	selp.f32 	%f17, %f16, %f15, %p17;
	selp.f32 	%f18, 0fC1B80000, 0f00000000, %p17;
	mov.b32 	%r28, %f17;
	add.s32 	%r29, %r28, -1059760811;
	and.b32  	%r30, %r29, -8388608;
	sub.s32 	%r31, %r28, %r30;
	mov.b32 	%f19, %r31;
	cvt.rn.f32.s32 	%f20, %r30;
	fma.rn.f32 	%f21, %f20, 0f34000000, %f18;
	add.f32 	%f22, %f19, 0fBF800000;
	fma.rn.f32 	%f23, %f22, 0fBE055027, 0f3E1039F6;
	fma.rn.f32 	%f24, %f23, %f22, 0fBDF8CDCC;
	fma.rn.f32 	%f25, %f24, %f22, 0f3E0F2955;
	fma.rn.f32 	%f26, %f25, %f22, 0fBE2AD8B9;
	fma.rn.f32 	%f27, %f26, %f22, 0f3E4CED0B;
	fma.rn.f32 	%f28, %f27, %f22, 0fBE7FFF22;
	fma.rn.f32 	%f29, %f28, %f22, 0f3EAAAA78;
	fma.rn.f32 	%f30, %f29, %f22, 0fBF000000;
	mul.f32 	%f31, %f22, %f30;
	fma.rn.f32 	%f32, %f31, %f22, %f22;
	fma.rn.f32 	%f33, %f21, 0f3F317218, %f32;
	setp.gt.u32 	%p18, %r28, 2139095039;
	fma.rn.f32 	%f34, %f17, 0f7F800000, 0f7F800000;
	selp.f32 	%f35, %f34, %f33, %p18;
	setp.eq.f32 	%p19, %f17, 0f00000000;
	selp.f32 	%f67, 0fFF800000, %f35, %p19;
$L__BB254_2:
	add.s32 	%r5, %r4, 1;
	setp.ge.u32 	%p20, %r5, %r25;
	@%p20 bra 	$L__BB254_4;
	mul.wide.u32 	%rd6, %r5, 4;
	add.s64 	%rd7, %rd1, %rd6;
	ld.global.f32 	%f36, [%rd7];
	setp.lt.f32 	%p21, %f36, 0f00800000;
	mul.f32 	%f37, %f36, 0f4B000000;
	selp.f32 	%f38, %f37, %f36, %p21;
	selp.f32 	%f39, 0fC1B80000, 0f00000000, %p21;
	mov.b32 	%r32, %f38;
	add.s32 	%r33, %r32, -1059760811;
	and.b32  	%r34, %r33, -8388608;
	sub.s32 	%r35, %r32, %r34;
	mov.b32 	%f40, %r35;
	cvt.rn.f32.s32 	%f41, %r34;
	fma.rn.f32 	%f42, %f41, 0f34000000, %f39;
	add.f32 	%f43, %f40, 0fBF800000;
	fma.rn.f32 	%f44, %f43, 0fBE055027, 0f3E1039F6;
	fma.rn.f32 	%f45, %f44, %f43, 0fBDF8CDCC;
	fma.rn.f32 	%f46, %f45, %f43, 0f3E0F2955;
	fma.rn.f32 	%f47, %f46, %f43, 0fBE2AD8B9;
	fma.rn.f32 	%f48, %f47, %f43, 0f3E4CED0B;
	fma.rn.f32 	%f49, %f48, %f43, 0fBE7FFF22;
	fma.rn.f32 	%f50, %f49, %f43, 0f3EAAAA78;
	fma.rn.f32 	%f51, %f50, %f43, 0fBF000000;
	mul.f32 	%f52, %f43, %f51;
	fma.rn.f32 	%f53, %f52, %f43, %f43;
	fma.rn.f32 	%f54, %f42, 0f3F317218, %f53;
	setp.gt.u32 	%p22, %r32, 2139095039;
	fma.rn.f32 	%f55, %f38, 0f7F800000, 0f7F800000;
	selp.f32 	%f56, %f55, %f54, %p22;
	setp.eq.f32 	%p23, %f38, 0f00000000;
	selp.f32 	%f57, 0fFF800000, %f56, %p23;
	add.f32 	%f67, %f67, %f57;
$L__BB254_4:
	shl.b32 	%r36, %r1, 2;
	mov.u32 	%r37, __smem;
	add.s32 	%r6, %r37, %r36;
	st.shared.f32 	[%r6], %f67;
	barrier.sync 	0;
	setp.lt.u32 	%p24, %r66, 66;
	@%p24 bra 	$L__BB254_8;
$L__BB254_5:
	shr.u32 	%r8, %r66, 1;
	setp.ge.u32 	%p25, %r1, %r8;
	@%p25 bra 	$L__BB254_7;
	shl.b32 	%r38, %r8, 2;
	add.s32 	%r39, %r6, %r38;
	ld.shared.f32 	%f58, [%r39];
	add.f32 	%f67, %f67, %f58;
	st.shared.f32 	[%r6], %f67;
$L__BB254_7:
	barrier.sync 	0;
	setp.gt.u32 	%p26, %r66, 131;
	mov.u32 	%r66, %r8;
	@%p26 bra 	$L__BB254_5;
$L__BB254_8:
	setp.gt.u32 	%p27, %r1, 31;
	@%p27 bra 	$L__BB254_26;
	// begin inline asm
	activemask.b32 %r40;
	// end inline asm
	setp.ne.s32 	%p28, %r40, -1;
	@%p28 bra 	$L__BB254_11;
	mov.b32 	%r45, %f67;
	shfl.sync.down.b32	%r67|%p1, %r45, 16, 31, -1;
	bra.uni 	$L__BB254_12;
$L__BB254_11:
	// begin inline asm
	mov.u32 %r41, %laneid;
	// end inline asm
	fns.b32 	%r42, %r40, %r41, 17;
	setp.gt.u32 	%p29, %r42, 31;
	selp.b32 	%r43, %r41, %r42, %p29;
	mov.b32 	%r44, %f67;
	shfl.sync.idx.b32	%r67|%p2, %r44, %r43, 31, %r40;
$L__BB254_12:
	setp.eq.s32 	%p30, %r40, -1;
	mov.b32 	%f59, %r67;
	add.f32 	%f9, %f67, %f59;
	@%p30 bra 	$L__BB254_14;
	// begin inline asm
	mov.u32 %r46, %laneid;
	// end inline asm
	fns.b32 	%r47, %r40, %r46, 9;
	setp.gt.u32 	%p31, %r47, 31;
	selp.b32 	%r48, %r46, %r47, %p31;
	mov.b32 	%r49, %f9;
	shfl.sync.idx.b32	%r68|%p4, %r49, %r48, 31, %r40;
	bra.uni 	$L__BB254_15;
$L__BB254_14:
	mov.b32 	%r50, %f9;
	shfl.sync.down.b32	%r68|%p5, %r50, 8, 31, -1;
$L__BB254_15:
	setp.eq.s32 	%p32, %r40, -1;
	mov.b32 	%f60, %r68;
	add.f32 	%f10, %f9, %f60;
	@%p32 bra 	$L__BB254_17;
	// begin inline asm
	mov.u32 %r51, %laneid;
	// end inline asm
	fns.b32 	%r52, %r40, %r51, 5;
	setp.gt.u32 	%p33, %r52, 31;
	selp.b32 	%r53, %r51, %r52, %p33;
	mov.b32 	%r54, %f10;
	shfl.sync.idx.b32	%r69|%p7, %r54, %r53, 31, %r40;
	bra.uni 	$L__BB254_18;
$L__BB254_17:
	mov.b32 	%r55, %f10;
	shfl.sync.down.b32	%r69|%p8, %r55, 4, 31, -1;
$L__BB254_18:
	setp.eq.s32 	%p34, %r40, -1;
	mov.b32 	%f61, %r69;
	add.f32 	%f11, %f10, %f61;
	@%p34 bra 	$L__BB254_20;
	// begin inline asm
	mov.u32 %r56, %laneid;
	// end inline asm
	fns.b32 	%r57, %r40, %r56, 3;
	setp.gt.u32 	%p35, %r57, 31;
	selp.b32 	%r58, %r56, %r57, %p35;
	mov.b32 	%r59, %f11;
	shfl.sync.idx.b32	%r70|%p10, %r59, %r58, 31, %r40;
	bra.uni 	$L__BB254_21;
$L__BB254_20:
	mov.b32 	%r60, %f11;
	shfl.sync.down.b32	%r70|%p11, %r60, 2, 31, -1;
$L__BB254_21:
	setp.eq.s32 	%p36, %r40, -1;
	mov.b32 	%f62, %r70;
	add.f32 	%f12, %f11, %f62;
	@%p36 bra 	$L__BB254_23;
	// begin inline asm
	mov.u32 %r61, %laneid;
	// end inline asm
	fns.b32 	%r62, %r40, %r61, 2;
	setp.gt.u32 	%p37, %r62, 31;
	selp.b32 	%r63, %r61, %r62, %p37;
	mov.b32 	%r64, %f12;
	shfl.sync.idx.b32	%r71|%p13, %r64, %r63, 31, %r40;
	bra.uni 	$L__BB254_24;
$L__BB254_23:
	mov.b32 	%r65, %f12;
	shfl.sync.down.b32	%r71|%p14, %r65, 1, 31, -1;
$L__BB254_24:
	mov.b32 	%f63, %r71;
	add.f32 	%f13, %f12, %f63;
	setp.ne.s32 	%p38, %r1, 0;
	@%p38 bra 	$L__BB254_26;
	cvta.to.global.u64 	%rd8, %rd2;
	mul.wide.u32 	%rd9, %r2, 4;
	add.s64 	%rd10, %rd8, %rd9;
	st.global.f32 	[%rd10], %f13;
$L__BB254_26:
	ret;

}
	// .globl	_Z10reduceLog5IfLj1024EEvPT_S1_j
.visible .entry _Z10reduceLog5IfLj1024EEvPT_S1_j(
	.param .u64 .ptr .align 1 _Z10reduceLog5IfLj1024EEvPT_S1_j_param_0,
	.param .u64 .ptr .align 1 _Z10reduceLog5IfLj1024EEvPT_S1_j_param_1,
	.param .u32 _Z10reduceLog5IfLj1024EEvPT_S1_j_param_2
)
{
	.reg .pred 	%p<39>;
	.reg .b32 	%r<65>;
	.reg .b32 	%f<75>;
	.reg .b64 	%rd<9>;

	ld.param.u64 	%rd3, [_Z10reduceLog5IfLj1024EEvPT_S1_j_param_0];
	ld.param.u64 	%rd2, [_Z10reduceLog5IfLj1024EEvPT_S1_j_param_1];
	ld.param.u32 	%r21, [_Z10reduceLog5IfLj1024EEvPT_S1_j_param_2];
	cvta.to.global.u64 	%rd4, %rd3;
	mov.u32 	%r1, %tid.x;
	mov.u32 	%r2, %ctaid.x;
	shl.b32 	%r22, %r2, 11;
	or.b32  	%r3, %r22, %r1;
	setp.ge.u32 	%p16, %r3, %r21;
	mul.wide.u32 	%rd5, %r3, 4;
	add.s64 	%rd1, %rd4, %rd5;
	mov.f32 	%f71, 0f00000000;
	@%p16 bra 	$L__BB255_2;
	ld.global.f32 	%f18, [%rd1];
	setp.lt.f32 	%p17, %f18, 0f00800000;
	mul.f32 	%f19, %f18, 0f4B000000;
	selp.f32 	%f20, %f19, %f18, %p17;
	selp.f32 	%f21, 0fC1B80000, 0f00000000, %p17;
	mov.b32 	%r23, %f20;
	add.s32 	%r24, %r23, -1059760811;
	and.b32  	%r25, %r24, -8388608;
	sub.s32 	%r26, %r23, %r25;
	mov.b32 	%f22, %r26;
	cvt.rn.f32.s32 	%f23, %r25;
	fma.rn.f32 	%f24, %f23, 0f34000000, %f21;
	add.f32 	%f25, %f22, 0fBF800000;
	fma.rn.f32 	%f26, %f25, 0fBE055027, 0f3E1039F6;
	fma.rn.f32 	%f27, %f26, %f25, 0fBDF8CDCC;
	fma.rn.f32 	%f28, %f27, %f25, 0f3E0F2955;
	fma.rn.f32 	%f29, %f28, %f25, 0fBE2AD8B9;
	fma.rn.f32 	%f30, %f29, %f25, 0f3E4CED0B;
	fma.rn.f32 	%f31, %f30, %f25, 0fBE7FFF22;
	fma.rn.f32 	%f32, %f31, %f25, 0f3EAAAA78;
	fma.rn.f32 	%f33, %f32, %f25, 0fBF000000;
	mul.f32 	%f34, %f25, %f33;
	fma.rn.f32 	%f35, %f34, %f25, %f25;
	fma.rn.f32 	%f36, %f24, 0f3F317218, %f35;
	setp.gt.u32 	%p18, %r23, 2139095039;
	fma.rn.f32 	%f37, %f20, 0f7F800000, 0f7F800000;
	selp.f32 	%f38, %f37, %f36, %p18;
	setp.eq.f32 	%p19, %f20, 0f00000000;
	selp.f32 	%f71, 0fFF800000, %f38, %p19;
$L__BB255_2:
	add.s32 	%r27, %r3, 1024;
	setp.ge.u32 	%p20, %r27, %r21;
	@%p20 bra 	$L__BB255_4;
	ld.global.f32 	%f39, [%rd1+4096];
	setp.lt.f32 	%p21, %f39, 0f00800000;
	mul.f32 	%f40, %f39, 0f4B000000;
	selp.f32 	%f41, %f40, %f39, %p21;
	selp.f32 	%f42, 0fC1B80000, 0f00000000, %p21;
	mov.b32 	%r28, %f41;
	add.s32 	%r29, %r28, -1059760811;
	and.b32  	%r30, %r29, -8388608;
	sub.s32 	%r31, %r28, %r30;
	mov.b32 	%f43, %r31;
	cvt.rn.f32.s32 	%f44, %r30;
	fma.rn.f32 	%f45, %f44, 0f34000000, %f42;
	add.f32 	%f46, %f43, 0fBF800000;
	fma.rn.f32 	%f47, %f46, 0fBE055027, 0f3E1039F6;
	fma.rn.f32 	%f48, %f47, %f46, 0fBDF8CDCC;
	fma.rn.f32 	%f49, %f48, %f46, 0f3E0F2955;
	fma.rn.f32 	%f50, %f49, %f46, 0fBE2AD8B9;
	fma.rn.f32 	%f51, %f50, %f46, 0f3E4CED0B;
	fma.rn.f32 	%f52, %f51, %f46, 0fBE7FFF22;
	fma.rn.f32 	%f53, %f52, %f46, 0f3EAAAA78;
	fma.rn.f32 	%f54, %f53, %f46, 0fBF000000;
	mul.f32 	%f55, %f46, %f54;
	fma.rn.f32 	%f56, %f55, %f46, %f46;
	fma.rn.f32 	%f57, %f45, 0f3F317218, %f56;
	setp.gt.u32 	%p22, %r28, 2139095039;
	fma.rn.f32 	%f58, %f41, 0f7F800000, 0f7F800000;
	selp.f32 	%f59, %f58, %f57, %p22;
	setp.eq.f32 	%p23, %f41, 0f00000000;
	selp.f32 	%f60, 0fFF800000, %f59, %p23;
	add.f32 	%f71, %f71, %f60;
$L__BB255_4:
	shl.b32 	%r32, %r1, 2;
	mov.u32 	%r33, __smem;
	add.s32 	%r4, %r33, %r32;
	st.shared.f32 	[%r4], %f71;
	barrier.sync 	0;
	setp.gt.u32 	%p24, %r1, 255;
	@%p24 bra 	$L__BB255_6;
	ld.shared.f32 	%f61, [%r4+1024];
	add.f32 	%f71, %f71, %f61;
	st.shared.f32 	[%r4], %f71;
$L__BB255_6:
	barrier.sync 	0;
	setp.gt.u32 	%p25, %r1, 127;
	@%p25 bra 	$L__BB255_8;
	ld.shared.f32 	%f62, [%r4+512];
	add.f32 	%f71, %f71, %f62;
	st.shared.f32 	[%r4], %f71;
$L__BB255_8:
	barrier.sync 	0;
	setp.gt.u32 	%p26, %r1, 63;
	@%p26 bra 	$L__BB255_10;
	ld.shared.f32 	%f63, [%r4+256];
	add.f32 	%f71, %f71, %f63;
	st.shared.f32 	[%r4], %f71;
$L__BB255_10:
	barrier.sync 	0;
	setp.gt.u32 	%p27, %r1, 31;
	@%p27 bra 	$L__BB255_28;
	// begin inline asm
	activemask.b32 %r34;
	// end inline asm
	ld.shared.f32 	%f64, [%r4+128];
	add.f32 	%f11, %f71, %f64;
	setp.ne.s32 	%p28, %r34, -1;
	@%p28 bra 	$L__BB255_13;
	mov.b32 	%r39, %f11;
	shfl.sync.down.b32	%r60|%p1, %r39, 16, 31, -1;
	bra.uni 	$L__BB255_14;
$L__BB255_13:
	// begin inline asm
	mov.u32 %r35, %laneid;
	// end inline asm
	fns.b32 	%r36, %r34, %r35, 17;
	setp.gt.u32 	%p29, %r36, 31;
	selp.b32 	%r37, %r35, %r36, %p29;
	mov.b32 	%r38, %f11;
	shfl.sync.idx.b32	%r60|%p2, %r38, %r37, 31, %r34;
$L__BB255_14:
	setp.eq.s32 	%p30, %r34, -1;
	mov.b32 	%f65, %r60;
	add.f32 	%f12, %f11, %f65;
	@%p30 bra 	$L__BB255_16;
	// begin inline asm
	mov.u32 %r40, %laneid;
	// end inline asm
	fns.b32 	%r41, %r34, %r40, 9;
	setp.gt.u32 	%p31, %r41, 31;
	selp.b32 	%r42, %r40, %r41, %p31;
	mov.b32 	%r43, %f12;
	shfl.sync.idx.b32	%r61|%p4, %r43, %r42, 31, %r34;
	bra.uni 	$L__BB255_17;
$L__BB255_16:
	mov.b32 	%r44, %f12;
	shfl.sync.down.b32	%r61|%p5, %r44, 8, 31, -1;
$L__BB255_17:
	setp.eq.s32 	%p32, %r34, -1;
	mov.b32 	%f66, %r61;
	add.f32 	%f13, %f12, %f66;
	@%p32 bra 	$L__BB255_19;
	// begin inline asm
	mov.u32 %r45, %laneid;
	// end inline asm
	fns.b32 	%r46, %r34, %r45, 5;
	setp.gt.u32 	%p33, %r46, 31;
	selp.b32 	%r47, %r45, %r46, %p33;
	mov.b32 	%r48, %f13;
	shfl.sync.idx.b32	%r62|%p7, %r48, %r47, 31, %r34;
	bra.uni 	$L__BB255_20;
$L__BB255_19:
	mov.b32 	%r49, %f13;
	shfl.sync.down.b32	%r62|%p8, %r49, 4, 31, -1;
$L__BB255_20:
	setp.eq.s32 	%p34, %r34, -1;
	mov.b32 	%f67, %r62;
	add.f32 	%f14, %f13, %f67;
	@%p34 bra 	$L__BB255_22;
	// begin inline asm
	mov.u32 %r50, %laneid;
	// end inline asm
	fns.b32 	%r51, %r34, %r50, 3;
	setp.gt.u32 	%p35, %r51, 31;
	selp.b32 	%r52, %r50, %r51, %p35;
	mov.b32 	%r53, %f14;
	shfl.sync.idx.b32	%r63|%p10, %r53, %r52, 31, %r34;
	bra.uni 	$L__BB255_23;
$L__BB255_22:
	mov.b32 	%r54, %f14;
	shfl.sync.down.b32	%r63|%p11, %r54, 2, 31, -1;
$L__BB255_23:
	setp.eq.s32 	%p36, %r34, -1;
	mov.b32 	%f68, %r63;
	add.f32 	%f15, %f14, %f68;
	@%p36 bra 	$L__BB255_25;
	// begin inline asm
	mov.u32 %r55, %laneid;
	// end inline asm
	fns.b32 	%r56, %r34, %r55, 2;
	setp.gt.u32 	%p37, %r56, 31;
	selp.b32 	%r57, %r55, %r56, %p37;
	mov.b32 	%r58, %f15;
	shfl.sync.idx.b32	%r64|%p13, %r58, %r57, 31, %r34;
	bra.uni 	$L__BB255_26;
$L__BB255_25:
	mov.b32 	%r59, %f15;
	shfl.sync.down.b32	%r64|%p14, %r59, 1, 31, -1;
$L__BB255_26:
	mov.b32 	%f69, %r64;
	add.f32 	%f16, %f15, %f69;
	setp.ne.s32 	%p38, %r1, 0;
	@%p38 bra 	$L__BB255_28;
	cvta.to.global.u64 	%rd6, %rd2;
	mul.wide.u32 	%rd7, %r2, 4;
	add.s64 	%rd8, %rd6, %rd7;
	st.global.f32 	[%rd8], %f16;
$L__BB255_28:
	ret;

}
	// .globl	_Z10reduceLog5IfLj512EEvPT_S1_j
.visible .entry _Z10reduceLog5IfLj512EEvPT_S1_j(
	.param .u64 .ptr .align 1 _Z10reduceLog5IfLj512EEvPT_S1_j_param_0,
	.param .u64 .ptr .align 1 _Z10reduceLog5IfLj512EEvPT_S1_j_param_1,
	.param .u32 _Z10reduceLog5IfLj512EEvPT_S1_j_param_2
)
{
	.reg .pred 	%p<39>;
	.reg .b32 	%r<65>;
	.reg .b32 	%f<75>;
	.reg .b64 	%rd<11>;

	ld.param.u64 	%rd3, [_Z10reduceLog5IfLj512EEvPT_S1_j_param_0];
	ld.param.u64 	%rd2, [_Z10reduceLog5IfLj512EEvPT_S1_j_param_1];
	ld.param.u32 	%r22, [_Z10reduceLog5IfLj512EEvPT_S1_j_param_2];
	cvta.to.global.u64 	%rd1, %rd3;
	mov.u32 	%r1, %tid.x;
	mov.u32 	%r2, %ctaid.x;
	shl.b32 	%r23, %r2, 10;
	or.b32  	%r3, %r23, %r1;
	setp.ge.u32 	%p16, %r3, %r22;
	mov.f32 	%f71, 0f00000000;
	@%p16 bra 	$L__BB256_2;
	mul.wide.u32 	%rd4, %r3, 4;
	add.s64 	%rd5, %rd1, %rd4;
	ld.global.f32 	%f18, [%rd5];
	setp.lt.f32 	%p17, %f18, 0f00800000;
	mul.f32 	%f19, %f18, 0f4B000000;
	selp.f32 	%f20, %f19, %f18, %p17;
	selp.f32 	%f21, 0fC1B80000, 0f00000000, %p17;
	mov.b32 	%r24, %f20;
	add.s32 	%r25, %r24, -1059760811;
	and.b32  	%r26, %r25, -8388608;
	sub.s32 	%r27, %r24, %r26;
	mov.b32 	%f22, %r27;
	cvt.rn.f32.s32 	%f23, %r26;
	fma.rn.f32 	%f24, %f23, 0f34000000, %f21;
	add.f32 	%f25, %f22, 0fBF800000;
	fma.rn.f32 	%f26, %f25, 0fBE055027, 0f3E1039F6;
	fma.rn.f32 	%f27, %f26, %f25, 0fBDF8CDCC;
	fma.rn.f32 	%f28, %f27, %f25, 0f3E0F2955;
	fma.rn.f32 	%f29, %f28, %f25, 0fBE2AD8B9;
	fma.rn.f32 	%f30, %f29, %f25, 0f3E4CED0B;
	fma.rn.f32 	%f31, %f30, %f25, 0fBE7FFF22;
	fma.rn.f32 	%f32, %f31, %f25, 0f3EAAAA78;
	fma.rn.f32 	%f33, %f32, %f25, 0fBF000000;
	mul.f32 	%f34, %f25, %f33;
	fma.rn.f32 	%f35, %f34, %f25, %f25;
	fma.rn.f32 	%f36, %f24, 0f3F317218, %f35;
	setp.gt.u32 	%p18, %r24, 2139095039;
	fma.rn.f32 	%f37, %f20, 0f7F800000, 0f7F800000;
	selp.f32 	%f38, %f37, %f36, %p18;
	setp.eq.f32 	%p19, %f20, 0f00000000;
	selp.f32 	%f71, 0fFF800000, %f38, %p19;
$L__BB256_2:
	add.s32 	%r4, %r3, 512;
	setp.ge.u32 	%p20, %r4, %r22;
	@%p20 bra 	$L__BB256_4;
	mul.wide.u32 	%rd6, %r4, 4;
	add.s64 	%rd7, %rd1, %rd6;
	ld.global.f32 	%f39, [%rd7];
	setp.lt.f32 	%p21, %f39, 0f00800000;
	mul.f32 	%f40, %f39, 0f4B000000;
	selp.f32 	%f41, %f40, %f39, %p21;
	selp.f32 	%f42, 0fC1B80000, 0f00000000, %p21;
	mov.b32 	%r28, %f41;
	add.s32 	%r29, %r28, -1059760811;
	and.b32  	%r30, %r29, -8388608;
	sub.s32 	%r31, %r28, %r30;
	mov.b32 	%f43, %r31;
	cvt.rn.f32.s32 	%f44, %r30;
	fma.rn.f32 	%f45, %f44, 0f34000000, %f42;
	add.f32 	%f46, %f43, 0fBF800000;
	fma.rn.f32 	%f47, %f46, 0fBE055027, 0f3E1039F6;
	fma.rn.f32 	%f48, %f47, %f46, 0fBDF8CDCC;
	fma.rn.f32 	%f49, %f48, %f46, 0f3E0F2955;
	fma.rn.f32 	%f50, %f49, %f46, 0fBE2AD8B9;
	fma.rn.f32 	%f51, %f50, %f46, 0f3E4CED0B;
	fma.rn.f32 	%f52, %f51, %f46, 0fBE7FFF22;
	fma.rn.f32 	%f53, %f52, %f46, 0f3EAAAA78;
	fma.rn.f32 	%f54, %f53, %f46, 0fBF000000;
	mul.f32 	%f55, %f46, %f54;
	fma.rn.f32 	%f56, %f55, %f46, %f46;
	fma.rn.f32 	%f57, %f45, 0f3F317218, %f56;
	setp.gt.u32 	%p22, %r28, 2139095039;
	fma.rn.f32 	%f58, %f41, 0f7F800000, 0f7F800000;
	selp.f32 	%f59, %f58, %f57, %p22;
	setp.eq.f32 	%p23, %f41, 0f00000000;
	selp.f32 	%f60, 0fFF800000, %f59, %p23;
	add.f32 	%f71, %f71, %f60;
$L__BB256_4:
	shl.b32 	%r32, %r1, 2;
	mov.u32 	%r33, __smem;
	add.s32 	%r5, %r33, %r32;
	st.shared.f32 	[%r5], %f71;
	barrier.sync 	0;
	setp.gt.u32 	%p24, %r1, 255;
	@%p24 bra 	$L__BB256_6;
	ld.shared.f32 	%f61, [%r5+1024];
	add.f32 	%f71, %f71, %f61;
	st.shared.f32 	[%r5], %f71;
$L__BB256_6:
	barrier.sync 	0;
	setp.gt.u32 	%p25, %r1, 127;
	@%p25 bra 	$L__BB256_8;
	ld.shared.f32 	%f62, [%r5+512];
	add.f32 	%f71, %f71, %f62;
	st.shared.f32 	[%r5], %f71;
$L__BB256_8:
	barrier.sync 	0;
	setp.gt.u32 	%p26, %r1, 63;
	@%p26 bra 	$L__BB256_10;
	ld.shared.f32 	%f63, [%r5+256];
	add.f32 	%f71, %f71, %f63;
	st.shared.f32 	[%r5], %f71;
$L__BB256_10:
	barrier.sync 	0;
	setp.gt.u32 	%p27, %r1, 31;
	@%p27 bra 	$L__BB256_28;
	// begin inline asm
	activemask.b32 %r34;
	// end inline asm
	ld.shared.f32 	%f64, [%r5+128];
	add.f32 	%f11, %f71, %f64;
	setp.ne.s32 	%p28, %r34, -1;
	@%p28 bra 	$L__BB256_13;
	mov.b32 	%r39, %f11;
	shfl.sync.down.b32	%r60|%p1, %r39, 16, 31, -1;
	bra.uni 	$L__BB256_14;
$L__BB256_13:
	// begin inline asm
	mov.u32 %r35, %laneid;
	// end inline asm
	fns.b32 	%r36, %r34, %r35, 17;
	setp.gt.u32 	%p29, %r36, 31;
	selp.b32 	%r37, %r35, %r36, %p29;
	mov.b32 	%r38, %f11;
	shfl.sync.idx.b32	%r60|%p2, %r38, %r37, 31, %r34;
$L__BB256_14:
	setp.eq.s32 	%p30, %r34, -1;
	mov.b32 	%f65, %r60;
	add.f32 	%f12, %f11, %f65;
	@%p30 bra 	$L__BB256_16;
	// begin inline asm
	mov.u32 %r40, %laneid;
	// end inline asm
	fns.b32 	%r41, %r34, %r40, 9;
	setp.gt.u32 	%p31, %r41, 31;
	selp.b32 	%r42, %r40, %r41, %p31;
	mov.b32 	%r43, %f12;
	shfl.sync.idx.b32	%r61|%p4, %r43, %r42, 31, %r34;
	bra.uni 	$L__BB256_17;
$L__BB256_16:
	mov.b32 	%r44, %f12;
	shfl.sync.down.b32	%r61|%p5, %r44, 8, 31, -1;
$L__BB256_17:
	setp.eq.s32 	%p32, %r34, -1;
	mov.b32 	%f66, %r61;
	add.f32 	%f13, %f12, %f66;
	@%p32 bra 	$L__BB256_19;
	// begin inline asm
	mov.u32 %r45, %laneid;
	// end inline asm
	fns.b32 	%r46, %r34, %r45, 5;
	setp.gt.u32 	%p33, %r46, 31;
	selp.b32 	%r47, %r45, %r46, %p33;
	mov.b32 	%r48, %f13;
	shfl.sync.idx.b32	%r62|%p7, %r48, %r47, 31, %r34;
	bra.uni 	$L__BB256_20;
$L__BB256_19:
	mov.b32 	%r49, %f13;
	shfl.sync.down.b32	%r62|%p8, %r49, 4, 31, -1;
$L__BB256_20:
	setp.eq.s32 	%p34, %r34, -1;
	mov.b32 	%f67, %r62;
	add.f32 	%f14, %f13, %f67;
	@%p34 bra 	$L__BB256_22;
	// begin inline asm
	mov.u32 %r50, %laneid;
	// end inline asm
	fns.b32 	%r51, %r34, %r50, 3;
	setp.gt.u32 	%p35, %r51, 31;
	selp.b32 	%r52, %r50, %r51, %p35;
	mov.b32 	%r53, %f14;
	shfl.sync.idx.b32	%r63|%p10, %r53, %r52, 31, %r34;
	bra.uni 	$L__BB256_23;
$L__BB256_22:
	mov.b32 	%r54, %f14;
	shfl.sync.down.b32	%r63|%p11, %r54, 2, 31, -1;
$L__BB256_23:
	setp.eq.s32 	%p36, %r34, -1;
	mov.b32 	%f68, %r63;
	add.f32 	%f15, %f14, %f68;
	@%p36 bra 	$L__BB256_25;
	// begin inline asm
	mov.u32 %r55, %laneid;
	// end inline asm
	fns.b32 	%r56, %r34, %r55, 2;
	setp.gt.u32 	%p37, %r56, 31;
	selp.b32 	%r57, %r55, %r56, %p37;
	mov.b32 	%r58, %f15;
	shfl.sync.idx.b32	%r64|%p13, %r58, %r57, 31, %r34;
	bra.uni 	$L__BB256_26;
$L__BB256_25:
	mov.b32 	%r59, %f15;
	shfl.sync.down.b32	%r64|%p14, %r59, 1, 31, -1;
$L__BB256_26:
	mov.b32 	%f69, %r64;
	add.f32 	%f16, %f15, %f69;
	setp.ne.s32 	%p38, %r1, 0;
	@%p38 bra 	$L__BB256_28;
	cvta.to.global.u64 	%rd8, %rd2;
	mul.wide.u32 	%rd9, %r2, 4;
	add.s64 	%rd10, %rd8, %rd9;
	st.global.f32 	[%rd10], %f16;
$L__BB256_28:
	ret;

}
	// .globl	_Z10reduceLog5IfLj256EEvPT_S1_j
.visible .entry _Z10reduceLog5IfLj256EEvPT_S1_j(
	.param .u64 .ptr .align 1 _Z10reduceLog5IfLj256EEvPT_S1_j_param_0,
	.param .u64 .ptr .align 1 _Z10reduceLog5IfLj256EEvPT_S1_j_param_1,
	.param .u32 _Z10reduceLog5IfLj256EEvPT_S1_j_param_2
)
{
	.reg .pred 	%p<38>;
	.reg .b32 	%r<65>;
	.reg .b32 	%f<71>;
	.reg .b64 	%rd<11>;

	ld.param.u64 	%rd3, [_Z10reduceLog5IfLj256EEvPT_S1_j_param_0];
	ld.param.u64 	%rd2, [_Z10reduceLog5IfLj256EEvPT_S1_j_param_1];
	ld.param.u32 	%r22, [_Z10reduceLog5IfLj256EEvPT_S1_j_param_2];
	cvta.to.global.u64 	%rd1, %rd3;
	mov.u32 	%r1, %tid.x;
	mov.u32 	%r2, %ctaid.x;
	shl.b32 	%r23, %r2, 9;
	add.s32 	%r3, %r23, %r1;
	setp.ge.u32 	%p16, %r3, %r22;
	mov.f32 	%f68, 0f00000000;
	@%p16 bra 	$L__BB257_2;
	mul.wide.u32 	%rd4, %r3, 4;
	add.s64 	%rd5, %rd1, %rd4;
	ld.global.f32 	%f16, [%rd5];
	setp.lt.f32 	%p17, %f16, 0f00800000;
	mul.f32 	%f17, %f16, 0f4B000000;
	selp.f32 	%f18, %f17, %f16, %p17;
	selp.f32 	%f19, 0fC1B80000, 0f00000000, %p17;
	mov.b32 	%r24, %f18;
	add.s32 	%r25, %r24, -1059760811;
	and.b32  	%r26, %r25, -8388608;
	sub.s32 	%r27, %r24, %r26;
	mov.b32 	%f20, %r27;
	cvt.rn.f32.s32 	%f21, %r26;
	fma.rn.f32 	%f22, %f21, 0f34000000, %f19;
	add.f32 	%f23, %f20, 0fBF800000;
	fma.rn.f32 	%f24, %f23, 0fBE055027, 0f3E1039F6;
	fma.rn.f32 	%f25, %f24, %f23, 0fBDF8CDCC;
	fma.rn.f32 	%f26, %f25, %f23, 0f3E0F2955;
	fma.rn.f32 	%f27, %f26, %f23, 0fBE2AD8B9;
	fma.rn.f32 	%f28, %f27, %f23, 0f3E4CED0B;
	fma.rn.f32 	%f29, %f28, %f23, 0fBE7FFF22;
	fma.rn.f32 	%f30, %f29, %f23, 0f3EAAAA78;
	fma.rn.f32 	%f31, %f30, %f23, 0fBF000000;
	mul.f32 	%f32, %f23, %f31;
	fma.rn.f32 	%f33, %f32, %f23, %f23;
	fma.rn.f32 	%f34, %f22, 0f3F317218, %f33;
	setp.gt.u32 	%p18, %r24, 2139095039;
	fma.rn.f32 	%f35, %f18, 0f7F800000, 0f7F800000;
	selp.f32 	%f36, %f35, %f34, %p18;
	setp.eq.f32 	%p19, %f18, 0f00000000;
	selp.f32 	%f68, 0fFF800000, %f36, %p19;
$L__BB257_2:
	add.s32 	%r4, %r3, 256;
	setp.ge.u32 	%p20, %r4, %r22;
	@%p20 bra 	$L__BB257_4;
	mul.wide.u32 	%rd6, %r4, 4;
	add.s64 	%rd7, %rd1, %rd6;
	ld.global.f32 	%f37, [%rd7];
	setp.lt.f32 	%p21, %f37, 0f00800000;
	mul.f32 	%f38, %f37, 0f4B000000;
	selp.f32 	%f39, %f38, %f37, %p21;
	selp.f32 	%f40, 0fC1B80000, 0f00000000, %p21;
	mov.b32 	%r28, %f39;
	add.s32 	%r29, %r28, -1059760811;
	and.b32  	%r30, %r29, -8388608;
	sub.s32 	%r31, %r28, %r30;
	mov.b32 	%f41, %r31;
	cvt.rn.f32.s32 	%f42, %r30;
	fma.rn.f32 	%f43, %f42, 0f34000000, %f40;
	add.f32 	%f44, %f41, 0fBF800000;
	fma.rn.f32 	%f45, %f44, 0fBE055027, 0f3E1039F6;
	fma.rn.f32 	%f46, %f45, %f44, 0fBDF8CDCC;
	fma.rn.f32 	%f47, %f46, %f44, 0f3E0F2955;
	fma.rn.f32 	%f48, %f47, %f44, 0fBE2AD8B9;
	fma.rn.f32 	%f49, %f48, %f44, 0f3E4CED0B;
	fma.rn.f32 	%f50, %f49, %f44, 0fBE7FFF22;
	fma.rn.f32 	%f51, %f50, %f44, 0f3EAAAA78;
	fma.rn.f32 	%f52, %f51, %f44, 0fBF000000;
	mul.f32 	%f53, %f44, %f52;
	fma.rn.f32 	%f54, %f53, %f44, %f44;
	fma.rn.f32 	%f55, %f43, 0f3F317218, %f54;
	setp.gt.u32 	%p22, %r28, 2139095039;
	fma.rn.f32 	%f56, %f39, 0f7F800000, 0f7F800000;
	selp.f32 	%f57, %f56, %f55, %p22;
	setp.eq.f32 	%p23, %f39, 0f00000000;
	selp.f32 	%f58, 0fFF800000, %f57, %p23;
	add.f32 	%f68, %f68, %f58;
$L__BB257_4:
	shl.b32 	%r32, %r1, 2;
	mov.u32 	%r33, __smem;
	add.s32 	%r5, %r33, %r32;
	st.shared.f32 	[%r5], %f68;
	barrier.sync 	0;
	barrier.sync 	0;
	setp.gt.u32 	%p24, %r1, 127;
	@%p24 bra 	$L__BB257_6;
	ld.shared.f32 	%f59, [%r5+512];
	add.f32 	%f68, %f68, %f59;
	st.shared.f32 	[%r5], %f68;
$L__BB257_6:
	barrier.sync 	0;
	setp.gt.u32 	%p25, %r1, 63;
	@%p25 bra 	$L__BB257_8;
	ld.shared.f32 	%f60, [%r5+256];
	add.f32 	%f68, %f68, %f60;
	st.shared.f32 	[%r5], %f68;
$L__BB257_8:
	barrier.sync 	0;
	setp.gt.u32 	%p26, %r1, 31;
	@%p26 bra 	$L__BB257_26;
	// begin inline asm
	activemask.b32 %r34;
	// end inline asm
	ld.shared.f32 	%f61, [%r5+128];
	add.f32 	%f9, %f68, %f61;
	setp.ne.s32 	%p27, %r34, -1;
	@%p27 bra 	$L__BB257_11;
	mov.b32 	%r39, %f9;
	shfl.sync.down.b32	%r60|%p1, %r39, 16, 31, -1;
	bra.uni 	$L__BB257_12;
$L__BB257_11:
	// begin inline asm
	mov.u32 %r35, %laneid;
	// end inline asm
	fns.b32 	%r36, %r34, %r35, 17;
	setp.gt.u32 	%p28, %r36, 31;
	selp.b32 	%r37, %r35, %r36, %p28;
	mov.b32 	%r38, %f9;
	shfl.sync.idx.b32	%r60|%p2, %r38, %r37, 31, %r34;
$L__BB257_12:
	setp.eq.s32 	%p29, %r34, -1;
	mov.b32 	%f62, %r60;
	add.f32 	%f10, %f9, %f62;
	@%p29 bra 	$L__BB257_14;
	// begin inline asm
	mov.u32 %r40, %laneid;
	// end inline asm
	fns.b32 	%r41, %r34, %r40, 9;
	setp.gt.u32 	%p30, %r41, 31;
	selp.b32 	%r42, %r40, %r41, %p30;
	mov.b32 	%r43, %f10;
	shfl.sync.idx.b32	%r61|%p4, %r43, %r42, 31, %r34;
	bra.uni 	$L__BB257_15;
$L__BB257_14:
	mov.b32 	%r44, %f10;
	shfl.sync.down.b32	%r61|%p5, %r44, 8, 31, -1;
$L__BB257_15:
	setp.eq.s32 	%p31, %r34, -1;
	mov.b32 	%f63, %r61;
	add.f32 	%f11, %f10, %f63;
	@%p31 bra 	$L__BB257_17;
	// begin inline asm
	mov.u32 %r45, %laneid;
	// end inline asm
	fns.b32 	%r46, %r34, %r45, 5;
	setp.gt.u32 	%p32, %r46, 31;
	selp.b32 	%r47, %r45, %r46, %p32;
	mov.b32 	%r48, %f11;
	shfl.sync.idx.b32	%r62|%p7, %r48, %r47, 31, %r34;
	bra.uni 	$L__BB257_18;
$L__BB257_17:
	mov.b32 	%r49, %f11;
	shfl.sync.down.b32	%r62|%p8, %r49, 4, 31, -1;
$L__BB257_18:
	setp.eq.s32 	%p33, %r34, -1;
	mov.b32 	%f64, %r62;
	add.f32 	%f12, %f11, %f64;
	@%p33 bra 	$L__BB257_20;
	// begin inline asm
	mov.u32 %r50, %laneid;
	// end inline asm
	fns.b32 	%r51, %r34, %r50, 3;
	setp.gt.u32 	%p34, %r51, 31;
	selp.b32 	%r52, %r50, %r51, %p34;
	mov.b32 	%r53, %f12;
	shfl.sync.idx.b32	%r63|%p10, %r53, %r52, 31, %r34;
	bra.uni 	$L__BB257_21;
$L__BB257_20:
	mov.b32 	%r54, %f12;
	shfl.sync.down.b32	%r63|%p11, %r54, 2, 31, -1;
$L__BB257_21:
	setp.eq.s32 	%p35, %r34, -1;
	mov.b32 	%f65, %r63;
	add.f32 	%f13, %f12, %f65;
	@%p35 bra 	$L__BB257_23;
	// begin inline asm
	mov.u32 %r55, %laneid;
	// end inline asm
	fns.b32 	%r56, %r34, %r55, 2;
	setp.gt.u32 	%p36, %r56, 31;
	selp.b32 	%r57, %r55, %r56, %p36;
	mov.b32 	%r58, %f13;
	shfl.sync.idx.b32	%r64|%p13, %r58, %r57, 31, %r34;
	bra.uni 	$L__BB257_24;
$L__BB257_23:
	mov.b32 	%r59, %f13;
	shfl.sync.down.b32	%r64|%p14, %r59, 1, 31, -1;
$L__BB257_24:
	mov.b32 	%f66, %r64;
	add.f32 	%f14, %f13, %f66;
	setp.ne.s32 	%p37, %r1, 0;
	@%p37 bra 	$L__BB257_26;
	cvta.to.global.u64 	%rd8, %rd2;
	mul.wide.u32 	%rd9, %r2, 4;
	add.s64 	%rd10, %rd8, %rd9;
	st.global.f32 	[%rd10], %f14;
$L__BB257_26:
	ret;

}
	// .globl	_Z10reduceLog5IfLj128EEvPT_S1_j
.visible .entry _Z10reduceLog5IfLj128EEvPT_S1_j(
	.param .u64 .ptr .align 1 _Z10reduceLog5IfLj128EEvPT_S1_j_param_0,
	.param .u64 .ptr .align 1 _Z10reduceLog5IfLj128EEvPT_S1_j_param_1,
	.param .u32 _Z10reduceLog5IfLj128EEvPT_S1_j_param_2
)
{
	.reg .pred 	%p<37>;
	.reg .b32 	%r<65>;
	.reg .b32 	%f<67>;
	.reg .b64 	%rd<11>;

	ld.param.u64 	%rd3, [_Z10reduceLog5IfLj128EEvPT_S1_j_param_0];
	ld.param.u64 	%rd2, [_Z10reduceLog5IfLj128EEvPT_S1_j_param_1];
	ld.param.u32 	%r22, [_Z10reduceLog5IfLj128EEvPT_S1_j_param_2];
	cvta.to.global.u64 	%rd1, %rd3;
	mov.u32 	%r1, %tid.x;
	mov.u32 	%r2, %ctaid.x;
	shl.b32 	%r23, %r2, 8;
	add.s32 	%r3, %r23, %r1;
	setp.ge.u32 	%p16, %r3, %r22;
	mov.f32 	%f65, 0f00000000;
	@%p16 bra 	$L__BB258_2;
	mul.wide.u32 	%rd4, %r3, 4;
	add.s64 	%rd5, %rd1, %rd4;
	ld.global.f32 	%f14, [%rd5];
	setp.lt.f32 	%p17, %f14, 0f00800000;
	mul.f32 	%f15, %f14, 0f4B000000;
	selp.f32 	%f16, %f15, %f14, %p17;
	selp.f32 	%f17, 0fC1B80000, 0f00000000, %p17;
	mov.b32 	%r24, %f16;
	add.s32 	%r25, %r24, -1059760811;
	and.b32  	%r26, %r25, -8388608;
	sub.s32 	%r27, %r24, %r26;
	mov.b32 	%f18, %r27;
	cvt.rn.f32.s32 	%f19, %r26;
	fma.rn.f32 	%f20, %f19, 0f34000000, %f17;
	add.f32 	%f21, %f18, 0fBF800000;
	fma.rn.f32 	%f22, %f21, 0fBE055027, 0f3E1039F6;
	fma.rn.f32 	%f23, %f22, %f21, 0fBDF8CDCC;
	fma.rn.f32 	%f24, %f23, %f21, 0f3E0F2955;
	fma.rn.f32 	%f25, %f24, %f21, 0fBE2AD8B9;
	fma.rn.f32 	%f26, %f25, %f21, 0f3E4CED0B;
	fma.rn.f32 	%f27, %f26, %f21, 0fBE7FFF22;
	fma.rn.f32 	%f28, %f27, %f21, 0f3EAAAA78;
	fma.rn.f32 	%f29, %f28, %f21, 0fBF000000;
	mul.f32 	%f30, %f21, %f29;
	fma.rn.f32 	%f31, %f30, %f21, %f21;
	fma.rn.f32 	%f32, %f20, 0f3F317218, %f31;
	setp.gt.u32 	%p18, %r24, 2139095039;
	fma.rn.f32 	%f33, %f16, 0f7F800000, 0f7F800000;
	selp.f32 	%f34, %f33, %f32, %p18;
	setp.eq.f32 	%p19, %f16, 0f00000000;
	selp.f32 	%f65, 0fFF800000, %f34, %p19;
$L__BB258_2:
	add.s32 	%r4, %r3, 128;
	setp.ge.u32 	%p20, %r4, %r22;
	@%p20 bra 	$L__BB258_4;
	mul.wide.u32 	%rd6, %r4, 4;
	add.s64 	%rd7, %rd1, %rd6;
	ld.global.f32 	%f35, [%rd7];
	setp.lt.f32 	%p21, %f35, 0f00800000;
	mul.f32 	%f36, %f35, 0f4B000000;
	selp.f32 	%f37, %f36, %f35, %p21;
	selp.f32 	%f38, 0fC1B80000, 0f00000000, %p21;
	mov.b32 	%r28, %f37;
	add.s32 	%r29, %r28, -1059760811;
	and.b32  	%r30, %r29, -8388608;
	sub.s32 	%r31, %r28, %r30;
	mov.b32 	%f39, %r31;
	cvt.rn.f32.s32 	%f40, %r30;
	fma.rn.f32 	%f41, %f40, 0f34000000, %f38;
	add.f32 	%f42, %f39, 0fBF800000;
	fma.rn.f32 	%f43, %f42, 0fBE055027, 0f3E1039F6;
	fma.rn.f32 	%f44, %f43, %f42, 0fBDF8CDCC;
	fma.rn.f32 	%f45, %f44, %f42, 0f3E0F2955;
	fma.rn.f32 	%f46, %f45, %f42, 0fBE2AD8B9;
	fma.rn.f32 	%f47, %f46, %f42, 0f3E4CED0B;
	fma.rn.f32 	%f48, %f47, %f42, 0fBE7FFF22;
	fma.rn.f32 	%f49, %f48, %f42, 0f3EAAAA78;
	fma.rn.f32 	%f50, %f49, %f42, 0fBF000000;
	mul.f32 	%f51, %f42, %f50;
	fma.rn.f32 	%f52, %f51, %f42, %f42;
	fma.rn.f32 	%f53, %f41, 0f3F317218, %f52;
	setp.gt.u32 	%p22, %r28, 2139095039;
	fma.rn.f32 	%f54, %f37, 0f7F800000, 0f7F800000;
	selp.f32 	%f55, %f54, %f53, %p22;
	setp.eq.f32 	%p23, %f37, 0f00000000;
	selp.f32 	%f56, 0fFF800000, %f55, %p23;
	add.f32 	%f65, %f65, %f56;
$L__BB258_4:
	shl.b32 	%r32, %r1, 2;
	mov.u32 	%r33, __smem;
	add.s32 	%r5, %r33, %r32;
	st.shared.f32 	[%r5], %f65;
	barrier.sync 	0;
	barrier.sync 	0;
	barrier.sync 	0;
	setp.gt.u32 	%p24, %r1, 63;
	@%p24 bra 	$L__BB258_6;
	ld.shared.f32 	%f57, [%r5+256];
	add.f32 	%f65, %f65, %f57;
	st.shared.f32 	[%r5], %f65;
$L__BB258_6:
	barrier.sync 	0;
	setp.gt.u32 	%p25, %r1, 31;
	@%p25 bra 	$L__BB258_24;
	// begin inline asm
	activemask.b32 %r34;
	// end inline asm
	ld.shared.f32 	%f58, [%r5+128];
	add.f32 	%f7, %f65, %f58;
	setp.ne.s32 	%p26, %r34, -1;
	@%p26 bra 	$L__BB258_9;
	mov.b32 	%r39, %f7;
	shfl.sync.down.b32	%r60|%p1, %r39, 16, 31, -1;
	bra.uni 	$L__BB258_10;
$L__BB258_9:
	// begin inline asm
	mov.u32 %r35, %laneid;
	// end inline asm
	fns.b32 	%r36, %r34, %r35, 17;
	setp.gt.u32 	%p27, %r36, 31;
	selp.b32 	%r37, %r35, %r36, %p27;
	mov.b32 	%r38, %f7;
	shfl.sync.idx.b32	%r60|%p2, %r38, %r37, 31, %r34;
$L__BB258_10:
	setp.eq.s32 	%p28, %r34, -1;
	mov.b32 	%f59, %r60;
	add.f32 	%f8, %f7, %f59;
	@%p28 bra 	$L__BB258_12;
	// begin inline asm
	mov.u32 %r40, %laneid;
	// end inline asm
	fns.b32 	%r41, %r34, %r40, 9;
	setp.gt.u32 	%p29, %r41, 31;
	selp.b32 	%r42, %r40, %r41, %p29;
	mov.b32 	%r43, %f8;
	shfl.sync.idx.b32	%r61|%p4, %r43, %r42, 31, %r34;
	bra.uni 	$L__BB258_13;
$L__BB258_12:
	mov.b32 	%r44, %f8;
	shfl.sync.down.b32	%r61|%p5, %r44, 8, 31, -1;
$L__BB258_13:
	setp.eq.s32 	%p30, %r34, -1;
	mov.b32 	%f60, %r61;
	add.f32 	%f9, %f8, %f60;
	@%p30 bra 	$L__BB258_15;
	// begin inline asm
	mov.u32 %r45, %laneid;
	// end inline asm
	fns.b32 	%r46, %r34, %r45, 5;
	setp.gt.u32 	%p31, %r46, 31;
	selp.b32 	%r47, %r45, %r46, %p31;
	mov.b32 	%r48, %f9;
	shfl.sync.idx.b32	%r62|%p7, %r48, %r47, 31, %r34;
	bra.uni 	$L__BB258_16;
$L__BB258_15:
	mov.b32 	%r49, %f9;
	shfl.sync.down.b32	%r62|%p8, %r49, 4, 31, -1;
$L__BB258_16:
	setp.eq.s32 	%p32, %r34, -1;
	mov.b32 	%f61, %r62;
	add.f32 	%f10, %f9, %f61;
	@%p32 bra 	$L__BB258_18;
	// begin inline asm
	mov.u32 %r50, %laneid;
	// end inline asm
	fns.b32 	%r51, %r34, %r50, 3;
	setp.gt.u32 	%p33, %r51, 31;
	selp.b32 	%r52, %r50, %r51, %p33;
	mov.b32 	%r53, %f10;
	shfl.sync.idx.b32	%r63|%p10, %r53, %r52, 31, %r34;
	bra.uni 	$L__BB258_19;
$L__BB258_18:
	mov.b32 	%r54, %f10;
	shfl.sync.down.b32	%r63|%p11, %r54, 2, 31, -1;
$L__BB258_19:
	setp.eq.s32 	%p34, %r34, -1;
	mov.b32 	%f62, %r63;
	add.f32 	%f11, %f10, %f62;
	@%p34 bra 	$L__BB258_21;
	// begin inline asm
	mov.u32 %r55, %laneid;
	// end inline asm
	fns.b32 	%r56, %r34, %r55, 2;
	setp.gt.u32 	%p35, %r56, 31;
	selp.b32 	%r57, %r55, %r56, %p35;
	mov.b32 	%r58, %f11;
	shfl.sync.idx.b32	%r64|%p13, %r58, %r57, 31, %r34;
	bra.uni 	$L__BB258_22;
$L__BB258_21:
	mov.b32 	%r59, %f11;
	shfl.sync.down.b32	%r64|%p14, %r59, 1, 31, -1;
$L__BB258_22:
	mov.b32 	%f63, %r64;
	add.f32 	%f12, %f11, %f63;
	setp.ne.s32 	%p36, %r1, 0;
	@%p36 bra 	$L__BB258_24;
	cvta.to.global.u64 	%rd8, %rd2;
	mul.wide.u32 	%rd9, %r2, 4;
	add.s64 	%rd10, %rd8, %rd9;
	st.global.f32 	[%rd10], %f12;
$L__BB258_24:
	ret;

}
	// .globl	_Z10reduceLog5IfLj64EEvPT_S1_j
.visible .entry _Z10reduceLog5IfLj64EEvPT_S1_j(
	.param .u64 .ptr .align 1 _Z10reduceLog5IfLj64EEvPT_S1_j_param_0,
	.param .u64 .ptr .align 1 _Z10reduceLog5IfLj64EEvPT_S1_j_param_1,
	.param .u32 _Z10reduceLog5IfLj64EEvPT_S1_j_param_2
)
{
	.reg .pred 	%p<36>;
	.reg .b32 	%r<65>;
	.reg .b32 	%f<63>;
	.reg .b64 	%rd<11>;

	ld.param.u64 	%rd3, [_Z10reduceLog5IfLj64EEvPT_S1_j_param_0];
	ld.param.u64 	%rd2, [_Z10reduceLog5IfLj64EEvPT_S1_j_param_1];
	ld.param.u32 	%r22, [_Z10reduceLog5IfLj64EEvPT_S1_j_param_2];
	cvta.to.global.u64 	%rd1, %rd3;
	mov.u32 	%r1, %tid.x;
	mov.u32 	%r2, %ctaid.x;
	shl.b32 	%r23, %r2, 7;
	add.s32 	%r3, %r23, %r1;
	setp.ge.u32 	%p16, %r3, %r22;
	mov.f32 	%f62, 0f00000000;
	@%p16 bra 	$L__BB259_2;
	mul.wide.u32 	%rd4, %r3, 4;
	add.s64 	%rd5, %rd1, %rd4;
	ld.global.f32 	%f12, [%rd5];
	setp.lt.f32 	%p17, %f12, 0f00800000;
	mul.f32 	%f13, %f12, 0f4B000000;
	selp.f32 	%f14, %f13, %f12, %p17;
	selp.f32 	%f15, 0fC1B80000, 0f00000000, %p17;
	mov.b32 	%r24, %f14;
	add.s32 	%r25, %r24, -1059760811;
	and.b32  	%r26, %r25, -8388608;
	sub.s32 	%r27, %r24, %r26;
	mov.b32 	%f16, %r27;
	cvt.rn.f32.s32 	%f17, %r26;
	fma.rn.f32 	%f18, %f17, 0f34000000, %f15;
	add.f32 	%f19, %f16, 0fBF800000;
	fma.rn.f32 	%f20, %f19, 0fBE055027, 0f3E1039F6;
	fma.rn.f32 	%f21, %f20, %f19, 0fBDF8CDCC;
	fma.rn.f32 	%f22, %f21, %f19, 0f3E0F2955;
	fma.rn.f32 	%f23, %f22, %f19, 0fBE2AD8B9;
	fma.rn.f32 	%f24, %f23, %f19, 0f3E4CED0B;
	fma.rn.f32 	%f25, %f24, %f19, 0fBE7FFF22;
	fma.rn.f32 	%f26, %f25, %f19, 0f3EAAAA78;
	fma.rn.f32 	%f27, %f26, %f19, 0fBF000000;
	mul.f32 	%f28, %f19, %f27;
	fma.rn.f32 	%f29, %f28, %f19, %f19;
	fma.rn.f32 	%f30, %f18, 0f3F317218, %f29;
	setp.gt.u32 	%p18, %r24, 2139095039;
	fma.rn.f32 	%f31, %f14, 0f7F800000, 0f7F800000;
	selp.f32 	%f32, %f31, %f30, %p18;
	setp.eq.f32 	%p19, %f14, 0f00000000;
	selp.f32 	%f62, 0fFF800000, %f32, %p19;
$L__BB259_2:
	add.s32 	%r4, %r3, 64;
	setp.ge.u32 	%p20, %r4, %r22;
	@%p20 bra 	$L__BB259_4;
	mul.wide.u32 	%rd6, %r4, 4;
	add.s64 	%rd7, %rd1, %rd6;
	ld.global.f32 	%f33, [%rd7];
	setp.lt.f32 	%p21, %f33, 0f00800000;
	mul.f32 	%f34, %f33, 0f4B000000;
	selp.f32 	%f35, %f34, %f33, %p21;
	selp.f32 	%f36, 0fC1B80000, 0f00000000, %p21;
	mov.b32 	%r28, %f35;
	add.s32 	%r29, %r28, -1059760811;
	and.b32  	%r30, %r29, -8388608;
	sub.s32 	%r31, %r28, %r30;
	mov.b32 	%f37, %r31;
	cvt.rn.f32.s32 	%f38, %r30;
	fma.rn.f32 	%f39, %f38, 0f34000000, %f36;
	add.f32 	%f40, %f37, 0fBF800000;
	fma.rn.f32 	%f41, %f40, 0fBE055027, 0f3E1039F6;
	fma.rn.f32 	%f42, %f41, %f40, 0fBDF8CDCC;
	fma.rn.f32 	%f43, %f42, %f40, 0f3E0F2955;
	fma.rn.f32 	%f44, %f43, %f40, 0fBE2AD8B9;
	fma.rn.f32 	%f45, %f44, %f40, 0f3E4CED0B;
	fma.rn.f32 	%f46, %f45, %f40, 0fBE7FFF22;
	fma.rn.f32 	%f47, %f46, %f40, 0f3EAAAA78;
	fma.rn.f32 	%f48, %f47, %f40, 0fBF000000;
	mul.f32 	%f49, %f40, %f48;
	fma.rn.f32 	%f50, %f49, %f40, %f40;
	fma.rn.f32 	%f51, %f39, 0f3F317218, %f50;
	setp.gt.u32 	%p22, %r28, 2139095039;
	fma.rn.f32 	%f52, %f35, 0f7F800000, 0f7F800000;
	selp.f32 	%f53, %f52, %f51, %p22;
	setp.eq.f32 	%p23, %f35, 0f00000000;
	selp.f32 	%f54, 0fFF800000, %f53, %p23;
	add.f32 	%f62, %f62, %f54;
$L__BB259_4:
	shl.b32 	%r32, %r1, 2;
	mov.u32 	%r33, __smem;
	add.s32 	%r5, %r33, %r32;
	st.shared.f32 	[%r5], %f62;
	barrier.sync 	0;
	barrier.sync 	0;
	barrier.sync 	0;
	barrier.sync 	0;
	setp.gt.u32 	%p24, %r1, 31;
	@%p24 bra 	$L__BB259_22;
	// begin inline asm
	activemask.b32 %r34;
	// end inline asm
	ld.shared.f32 	%f55, [%r5+128];
	add.f32 	%f5, %f62, %f55;
	setp.ne.s32 	%p25, %r34, -1;
	@%p25 bra 	$L__BB259_7;
	mov.b32 	%r39, %f5;
	shfl.sync.down.b32	%r60|%p1, %r39, 16, 31, -1;
	bra.uni 	$L__BB259_8;
$L__BB259_7:
	// begin inline asm
	mov.u32 %r35, %laneid;
	// end inline asm
	fns.b32 	%r36, %r34, %r35, 17;
	setp.gt.u32 	%p26, %r36, 31;
	selp.b32 	%r37, %r35, %r36, %p26;
	mov.b32 	%r38, %f5;
	shfl.sync.idx.b32	%r60|%p2, %r38, %r37, 31, %r34;
$L__BB259_8:
	setp.eq.s32 	%p27, %r34, -1;
	mov.b32 	%f56, %r60;
	add.f32 	%f6, %f5, %f56;
	@%p27 bra 	$L__BB259_10;
	// begin inline asm
	mov.u32 %r40, %laneid;
	// end inline asm
	fns.b32 	%r41, %r34, %r40, 9;
	setp.gt.u32 	%p28, %r41, 31;
	selp.b32 	%r42, %r40, %r41, %p28;
	mov.b32 	%r43, %f6;
	shfl.sync.idx.b32	%r61|%p4, %r43, %r42, 31, %r34;
	bra.uni 	$L__BB259_11;
$L__BB259_10:
	mov.b32 	%r44, %f6;
	shfl.sync.down.b32	%r61|%p5, %r44, 8, 31, -1;
$L__BB259_11:
	setp.eq.s32 	%p29, %r34, -1;
	mov.b32 	%f57, %r61;
	add.f32 	%f7, %f6, %f57;
	@%p29 bra 	$L__BB259_13;
	// begin inline asm
	mov.u32 %r45, %laneid;
	// end inline asm
	fns.b32 	%r46, %r34, %r45, 5;
	setp.gt.u32 	%p30, %r46, 31;
	selp.b32 	%r47, %r45, %r46, %p30;
	mov.b32 	%r48, %f7;
	shfl.sync.idx.b32	%r62|%p7, %r48, %r47, 31, %r34;
	bra.uni 	$L__BB259_14;
$L__BB259_13:
	mov.b32 	%r49, %f7;
	shfl.sync.down.b32	%r62|%p8, %r49, 4, 31, -1;
$L__BB259_14:
	setp.eq.s32 	%p31, %r34, -1;
	mov.b32 	%f58, %r62;
	add.f32 	%f8, %f7, %f58;
	@%p31 bra 	$L__BB259_16;
	// begin inline asm
	mov.u32 %r50, %laneid;
	// end inline asm
	fns.b32 	%r51, %r34, %r50, 3;
	setp.gt.u32 	%p32, %r51, 31;
	selp.b32 	%r52, %r50, %r51, %p32;
	mov.b32 	%r53, %f8;
	shfl.sync.idx.b32	%r63|%p10, %r53, %r52, 31, %r34;
	bra.uni 	$L__BB259_17;
$L__BB259_16:
	mov.b32 	%r54, %f8;
	shfl.sync.down.b32	%r63|%p11, %r54, 2, 31, -1;
$L__BB259_17:
	setp.eq.s32 	%p33, %r34, -1;
	mov.b32 	%f59, %r63;
	add.f32 	%f9, %f8, %f59;
	@%p33 bra 	$L__BB259_19;
	// begin inline asm
	mov.u32 %r55, %laneid;
	// end inline asm
	fns.b32 	%r56, %r34, %r55, 2;
	setp.gt.u32 	%p34, %r56, 31;
	selp.b32 	%r57, %r55, %r56, %p34;
	mov.b32 	%r58, %f9;
	shfl.sync.idx.b32	%r64|%p13, %r58, %r57, 31, %r34;
	bra.uni 	$L__BB259_20;
$L__BB259_19:
	mov.b32 	%r59, %f9;
	shfl.sync.down.b32	%r64|%p14, %r59, 1, 31, -1;
$L__BB259_20:
	mov.b32 	%f60, %r64;
	add.f32 	%f10, %f9, %f60;
	setp.ne.s32 	%p35, %r1, 0;
	@%p35 bra 	$L__BB259_22;
	cvta.to.global.u64 	%rd8, %rd2;
	mul.wide.u32 	%rd9, %r2, 4;
	add.s64 	%rd10, %rd8, %rd9;
	st.global.f32 	[%rd10], %f10;
$L__BB259_22:
	ret;

}
	// .globl	_Z10reduceLog5IfLj32EEvPT_S1_j
.visible .entry _Z10reduceLog5IfLj32EEvPT_S1_j(
	.param .u64 .ptr .align 1 _Z10reduceLog5IfLj32EEvPT_S1_j_param_0,
	.param .u64 .ptr .align 1 _Z10reduceLog5IfLj32EEvPT_S1_j_param_1,
	.param .u32 _Z10reduceLog5IfLj32EEvPT_S1_j_param_2
)
{
	.reg .pred 	%p<36>;
	.reg .b32 	%r<65>;
	.reg .b32 	%f<61>;
	.reg .b64 	%rd<11>;

	ld.param.u64 	%rd3, [_Z10reduceLog5IfLj32EEvPT_S1_j_param_0];
	ld.param.u64 	%rd2, [_Z10reduceLog5IfLj32EEvPT_S1_j_param_1];
	ld.param.u32 	%r21, [_Z10reduceLog5IfLj32EEvPT_S1_j_param_2];
	cvta.to.global.u64 	%rd1, %rd3;
	mov.u32 	%r1, %tid.x;
	mov.u32 	%r2, %ctaid.x;
	shl.b32 	%r22, %r2, 6;
	add.s32 	%r3, %r22, %r1;
	setp.ge.u32 	%p16, %r3, %r21;
	mov.f32 	%f60, 0f00000000;
	@%p16 bra 	$L__BB260_2;
	mul.wide.u32 	%rd4, %r3, 4;
	add.s64 	%rd5, %rd1, %rd4;
	ld.global.f32 	%f11, [%rd5];
	setp.lt.f32 	%p17, %f11, 0f00800000;
	mul.f32 	%f12, %f11, 0f4B000000;
	selp.f32 	%f13, %f12, %f11, %p17;
	selp.f32 	%f14, 0fC1B80000, 0f00000000, %p17;
	mov.b32 	%r23, %f13;
	add.s32 	%r24, %r23, -1059760811;
	and.b32  	%r25, %r24, -8388608;
	sub.s32 	%r26, %r23, %r25;
	mov.b32 	%f15, %r26;
	cvt.rn.f32.s32 	%f16, %r25;
	fma.rn.f32 	%f17, %f16, 0f34000000, %f14;
	add.f32 	%f18, %f15, 0fBF800000;
	fma.rn.f32 	%f19, %f18, 0fBE055027, 0f3E1039F6;
	fma.rn.f32 	%f20, %f19, %f18, 0fBDF8CDCC;
	fma.rn.f32 	%f21, %f20, %f18, 0f3E0F2955;
	fma.rn.f32 	%f22, %f21, %f18, 0fBE2AD8B9;
	fma.rn.f32 	%f23, %f22, %f18, 0f3E4CED0B;
	fma.rn.f32 	%f24, %f23, %f18, 0fBE7FFF22;
	fma.rn.f32 	%f25, %f24, %f18, 0f3EAAAA78;
	fma.rn.f32 	%f26, %f25, %f18, 0fBF000000;
	mul.f32 	%f27, %f18, %f26;
	fma.rn.f32 	%f28, %f27, %f18, %f18;
	fma.rn.f32 	%f29, %f17, 0f3F317218, %f28;
	setp.gt.u32 	%p18, %r23, 2139095039;
	fma.rn.f32 	%f30, %f13, 0f7F800000, 0f7F800000;
	selp.f32 	%f31, %f30, %f29, %p18;
	setp.eq.f32 	%p19, %f13, 0f00000000;
	selp.f32 	%f60, 0fFF800000, %f31, %p19;
$L__BB260_2:
	add.s32 	%r4, %r3, 32;
	setp.ge.u32 	%p20, %r4, %r21;
	@%p20 bra 	$L__BB260_4;
	mul.wide.u32 	%rd6, %r4, 4;
	add.s64 	%rd7, %rd1, %rd6;
	ld.global.f32 	%f32, [%rd7];
	setp.lt.f32 	%p21, %f32, 0f00800000;
	mul.f32 	%f33, %f32, 0f4B000000;
	selp.f32 	%f34, %f33, %f32, %p21;
	selp.f32 	%f35, 0fC1B80000, 0f00000000, %p21;
	mov.b32 	%r27, %f34;
	add.s32 	%r28, %r27, -1059760811;
	and.b32  	%r29, %r28, -8388608;
	sub.s32 	%r30, %r27, %r29;
	mov.b32 	%f36, %r30;
	cvt.rn.f32.s32 	%f37, %r29;
	fma.rn.f32 	%f38, %f37, 0f34000000, %f35;
	add.f32 	%f39, %f36, 0fBF800000;
	fma.rn.f32 	%f40, %f39, 0fBE055027, 0f3E1039F6;
	fma.rn.f32 	%f41, %f40, %f39, 0fBDF8CDCC;
	fma.rn.f32 	%f42, %f41, %f39, 0f3E0F2955;
	fma.rn.f32 	%f43, %f42, %f39, 0fBE2AD8B9;
	fma.rn.f32 	%f44, %f43, %f39, 0f3E4CED0B;
	fma.rn.f32 	%f45, %f44, %f39, 0fBE7FFF22;
	fma.rn.f32 	%f46, %f45, %f39, 0f3EAAAA78;
	fma.rn.f32 	%f47, %f46, %f39, 0fBF000000;
	mul.f32 	%f48, %f39, %f47;
	fma.rn.f32 	%f49, %f48, %f39, %f39;
	fma.rn.f32 	%f50, %f38, 0f3F317218, %f49;
	setp.gt.u32 	%p22, %r27, 2139095039;
	fma.rn.f32 	%f51, %f34, 0f7F800000, 0f7F800000;
	selp.f32 	%f52, %f51, %f50, %p22;
	setp.eq.f32 	%p23, %f34, 0f00000000;
	selp.f32 	%f53, 0fFF800000, %f52, %p23;
	add.f32 	%f60, %f60, %f53;
$L__BB260_4:
	shl.b32 	%r31, %r1, 2;
	mov.u32 	%r32, __smem;
	add.s32 	%r33, %r32, %r31;
	st.shared.f32 	[%r33], %f60;
	barrier.sync 	0;
	barrier.sync 	0;
	barrier.sync 	0;
	barrier.sync 	0;
	setp.gt.u32 	%p24, %r1, 31;
	@%p24 bra 	$L__BB260_22;
	// begin inline asm
	activemask.b32 %r34;
	// end inline asm
	setp.ne.s32 	%p25, %r34, -1;
	@%p25 bra 	$L__BB260_7;
	mov.b32 	%r39, %f60;
	shfl.sync.down.b32	%r60|%p1, %r39, 16, 31, -1;
	bra.uni 	$L__BB260_8;
$L__BB260_7:
	// begin inline asm
	mov.u32 %r35, %laneid;
	// end inline asm
	fns.b32 	%r36, %r34, %r35, 17;
	setp.gt.u32 	%p26, %r36, 31;
	selp.b32 	%r37, %r35, %r36, %p26;
	mov.b32 	%r38, %f60;
	shfl.sync.idx.b32	%r60|%p2, %r38, %r37, 31, %r34;
$L__BB260_8:
	setp.eq.s32 	%p27, %r34, -1;
	mov.b32 	%f54, %r60;
	add.f32 	%f5, %f60, %f54;
	@%p27 bra 	$L__BB260_10;
	// begin inline asm
	mov.u32 %r40, %laneid;
	// end inline asm
	fns.b32 	%r41, %r34, %r40, 9;
	setp.gt.u32 	%p28, %r41, 31;
	selp.b32 	%r42, %r40, %r41, %p28;
	mov.b32 	%r43, %f5;
	shfl.sync.idx.b32	%r61|%p4, %r43, %r42, 31, %r34;
	bra.uni 	$L__BB260_11;
$L__BB260_10:
	mov.b32 	%r44, %f5;
	shfl.sync.down.b32	%r61|%p5, %r44, 8, 31, -1;
$L__BB260_11:
	setp.eq.s32 	%p29, %r34, -1;
	mov.b32 	%f55, %r61;
	add.f32 	%f6, %f5, %f55;
	@%p29 bra 	$L__BB260_13;
	// begin inline asm
	mov.u32 %r45, %laneid;
	// end inline asm
	fns.b32 	%r46, %r34, %r45, 5;
	setp.gt.u32 	%p30, %r46, 31;
	selp.b32 	%r47, %r45, %r46, %p30;
	mov.b32 	%r48, %f6;
	shfl.sync.idx.b32	%r62|%p7, %r48, %r47, 31, %r34;
	bra.uni 	$L__BB260_14;
$L__BB260_13:
	mov.b32 	%r49, %f6;
	shfl.sync.down.b32	%r62|%p8, %r49, 4, 31, -1;
$L__BB260_14:
	setp.eq.s32 	%p31, %r34, -1;
	mov.b32 	%f56, %r62;
	add.f32 	%f7, %f6, %f56;
	@%p31 bra 	$L__BB260_16;
	// begin inline asm
	mov.u32 %r50, %laneid;
	// end inline asm
	fns.b32 	%r51, %r34, %r50, 3;
	setp.gt.u32 	%p32, %r51, 31;
	selp.b32 	%r52, %r50, %r51, %p32;
	mov.b32 	%r53, %f7;
	shfl.sync.idx.b32	%r63|%p10, %r53, %r52, 31, %r34;
	bra.uni 	$L__BB260_17;
$L__BB260_16:
	mov.b32 	%r54, %f7;
	shfl.sync.down.b32	%r63|%p11, %r54, 2, 31, -1;
$L__BB260_17:
	setp.eq.s32 	%p33, %r34, -1;
	mov.b32 	%f57, %r63;
	add.f32 	%f8, %f7, %f57;
	@%p33 bra 	$L__BB260_19;
	// begin inline asm
	mov.u32 %r55, %laneid;
	// end inline asm
	fns.b32 	%r56, %r34, %r55, 2;
	setp.gt.u32 	%p34, %r56, 31;
	selp.b32 	%r57, %r55, %r56, %p34;
	mov.b32 	%r58, %f8;
	shfl.sync.idx.b32	%r64|%p13, %r58, %r57, 31, %r34;
	bra.uni 	$L__BB260_20;
$L__BB260_19:
	mov.b32 	%r59, %f8;
	shfl.sync.down.b32	%r64|%p14, %r59, 1, 31, -1;
$L__BB260_20:
	mov.b32 	%f58, %r64;
	add.f32 	%f9, %f8, %f58;
	setp.ne.s32 	%p35, %r1, 0;
	@%p35 bra 	$L__BB260_22;
	cvta.to.global.u64 	%rd8, %rd2;
	mul.wide.u32 	%rd9, %r2, 4;
	add.s64 	%rd10, %rd8, %rd9;
	st.global.f32 	[%rd10], %f9;
$L__BB260_22:
	ret;

}
	// .globl	_Z10reduceLog5IfLj16EEvPT_S1_j
.visible .entry _Z10reduceLog5IfLj16EEvPT_S1_j(
	.param .u64 .ptr .align 1 _Z10reduceLog5IfLj16EEvPT_S1_j_param_0,
	.param .u64 .ptr .align 1 _Z10reduceLog5IfLj16EEvPT_S1_j_param_1,
	.param .u32 _Z10reduceLog5IfLj16EEvPT_S1_j_param_2
)
{
	.reg .pred 	%p<36>;
	.reg .b32 	%r<65>;
	.reg .b32 	%f<61>;
	.reg .b64 	%rd<11>;

	ld.param.u64 	%rd3, [_Z10reduceLog5IfLj16EEvPT_S1_j_param_0];
	ld.param.u64 	%rd2, [_Z10reduceLog5IfLj16EEvPT_S1_j_param_1];
	ld.param.u32 	%r21, [_Z10reduceLog5IfLj16EEvPT_S1_j_param_2];
	cvta.to.global.u64 	%rd1, %rd3;
	mov.u32 	%r1, %tid.x;
	mov.u32 	%r2, %ctaid.x;
	shl.b32 	%r22, %r2, 5;
	add.s32 	%r3, %r22, %r1;
	setp.ge.u32 	%p16, %r3, %r21;
	mov.f32 	%f60, 0f00000000;
	@%p16 bra 	$L__BB261_2;
	mul.wide.u32 	%rd4, %r3, 4;
	add.s64 	%rd5, %rd1, %rd4;
	ld.global.f32 	%f11, [%rd5];
	setp.lt.f32 	%p17, %f11, 0f00800000;
	mul.f32 	%f12, %f11, 0f4B000000;
	selp.f32 	%f13, %f12, %f11, %p17;
	selp.f32 	%f14, 0fC1B80000, 0f00000000, %p17;
	mov.b32 	%r23, %f13;
	add.s32 	%r24, %r23, -1059760811;
	and.b32  	%r25, %r24, -8388608;
	sub.s32 	%r26, %r23, %r25;
	mov.b32 	%f15, %r26;
	cvt.rn.f32.s32 	%f16, %r25;
	fma.rn.f32 	%f17, %f16, 0f34000000, %f14;
	add.f32 	%f18, %f15, 0fBF800000;
	fma.rn.f32 	%f19, %f18, 0fBE055027, 0f3E1039F6;
	fma.rn.f32 	%f20, %f19, %f18, 0fBDF8CDCC;
	fma.rn.f32 	%f21, %f20, %f18, 0f3E0F2955;
	fma.rn.f32 	%f22, %f21, %f18, 0fBE2AD8B9;
	fma.rn.f32 	%f23, %f22, %f18, 0f3E4CED0B;
	fma.rn.f32 	%f24, %f23, %f18, 0fBE7FFF22;
	fma.rn.f32 	%f25, %f24, %f18, 0f3EAAAA78;
	fma.rn.f32 	%f26, %f25, %f18, 0fBF000000;
	mul.f32 	%f27, %f18, %f26;
	fma.rn.f32 	%f28, %f27, %f18, %f18;
	fma.rn.f32 	%f29, %f17, 0f3F317218, %f28;
	setp.gt.u32 	%p18, %r23, 2139095039;
	fma.rn.f32 	%f30, %f13, 0f7F800000, 0f7F800000;
	selp.f32 	%f31, %f30, %f29, %p18;
	setp.eq.f32 	%p19, %f13, 0f00000000;
	selp.f32 	%f60, 0fFF800000, %f31, %p19;
$L__BB261_2:
	add.s32 	%r4, %r3, 16;
	setp.ge.u32 	%p20, %r4, %r21;
	@%p20 bra 	$L__BB261_4;
	mul.wide.u32 	%rd6, %r4, 4;
	add.s64 	%rd7, %rd1, %rd6;
	ld.global.f32 	%f32, [%rd7];
	setp.lt.f32 	%p21, %f32, 0f00800000;
	mul.f32 	%f33, %f32, 0f4B000000;
	selp.f32 	%f34, %f33, %f32, %p21;
	selp.f32 	%f35, 0fC1B80000, 0f00000000, %p21;
	mov.b32 	%r27, %f34;
	add.s32 	%r28, %r27, -1059760811;
	and.b32  	%r29, %r28, -8388608;
	sub.s32 	%r30, %r27, %r29;
	mov.b32 	%f36, %r30;
	cvt.rn.f32.s32 	%f37, %r29;
	fma.rn.f32 	%f38, %f37, 0f34000000, %f35;
	add.f32 	%f39, %f36, 0fBF800000;
	fma.rn.f32 	%f40, %f39, 0fBE055027, 0f3E1039F6;
	fma.rn.f32 	%f41, %f40, %f39, 0fBDF8CDCC;
	fma.rn.f32 	%f42, %f41, %f39, 0f3E0F2955;
	fma.rn.f32 	%f43, %f42, %f39, 0fBE2AD8B9;
	fma.rn.f32 	%f44, %f43, %f39, 0f3E4CED0B;
	fma.rn.f32 	%f45, %f44, %f39, 0fBE7FFF22;
	fma.rn.f32 	%f46, %f45, %f39, 0f3EAAAA78;
	fma.rn.f32 	%f47, %f46, %f39, 0fBF000000;
	mul.f32 	%f48, %f39, %f47;
	fma.rn.f32 	%f49, %f48, %f39, %f39;
	fma.rn.f32 	%f50, %f38, 0f3F317218, %f49;
	setp.gt.u32 	%p22, %r27, 2139095039;
	fma.rn.f32 	%f51, %f34, 0f7F800000, 0f7F800000;
	selp.f32 	%f52, %f51, %f50, %p22;
	setp.eq.f32 	%p23, %f34, 0f00000000;
	selp.f32 	%f53, 0fFF800000, %f52, %p23;
	add.f32 	%f60, %f60, %f53;
$L__BB261_4:
	shl.b32 	%r31, %r1, 2;
	mov.u32 	%r32, __smem;
	add.s32 	%r33, %r32, %r31;
	st.shared.f32 	[%r33], %f60;
	barrier.sync 	0;
	barrier.sync 	0;
	barrier.sync 	0;
	barrier.sync 	0;
	setp.gt.u32 	%p24, %r1, 31;
	@%p24 bra 	$L__BB261_22;
	// begin inline asm
	activemask.b32 %r34;
	// end inline asm
	setp.ne.s32 	%p25, %r34, -1;
	@%p25 bra 	$L__BB261_7;
	mov.b32 	%r39, %f60;
	shfl.sync.down.b32	%r60|%p1, %r39, 16, 31, -1;
	bra.uni 	$L__BB261_8;
$L__BB261_7:
	// begin inline asm
	mov.u32 %r35, %laneid;
	// end inline asm
	fns.b32 	%r36, %r34, %r35, 17;
	setp.gt.u32 	%p26, %r36, 31;
	selp.b32 	%r37, %r35, %r36, %p26;
	mov.b32 	%r38, %f60;
	shfl.sync.idx.b32	%r60|%p2, %r38, %r37, 31, %r34;
$L__BB261_8:
	setp.eq.s32 	%p27, %r34, -1;
	mov.b32 	%f54, %r60;
	add.f32 	%f5, %f60, %f54;
	@%p27 bra 	$L__BB261_10;
	// begin inline asm
	mov.u32 %r40, %laneid;
	// end inline asm
	fns.b32 	%r41, %r34, %r40, 9;
	setp.gt.u32 	%p28, %r41, 31;
	selp.b32 	%r42, %r40, %r41, %p28;
	mov.b32 	%r43, %f5;
	shfl.sync.idx.b32	%r61|%p4, %r43, %r42, 31, %r34;
	bra.uni 	$L__BB261_11;
$L__BB261_10:
	mov.b32 	%r44, %f5;
	shfl.sync.down.b32	%r61|%p5, %r44, 8, 31, -1;
$L__BB261_11:
	setp.eq.s32 	%p29, %r34, -1;
	mov.b32 	%f55, %r61;
	add.f32 	%f6, %f5, %f55;
	@%p29 bra 	$L__BB261_13;
	// begin inline asm
	mov.u32 %r45, %laneid;
	// end inline asm
	fns.b32 	%r46, %r34, %r45, 5;
	setp.gt.u32 	%p30, %r46, 31;
	selp.b32 	%r47, %r45, %r46, %p30;
	mov.b32 	%r48, %f6;
	shfl.sync.idx.b32	%r62|%p7, %r48, %r47, 31, %r34;
	bra.uni 	$L__BB261_14;
$L__BB261_13:
	mov.b32 	%r49, %f6;
	shfl.sync.down.b32	%r62|%p8, %r49, 4, 31, -1;
$L__BB261_14:
	setp.eq.s32 	%p31, %r34, -1;
	mov.b32 	%f56, %r62;
	add.f32 	%f7, %f6, %f56;
	@%p31 bra 	$L__BB261_16;
	// begin inline asm
	mov.u32 %r50, %laneid;
	// end inline asm
	fns.b32 	%r51, %r34, %r50, 3;
	setp.gt.u32 	%p32, %r51, 31;
	selp.b32 	%r52, %r50, %r51, %p32;
	mov.b32 	%r53, %f7;
	shfl.sync.idx.b32	%r63|%p10, %r53, %r52, 31, %r34;
	bra.uni 	$L__BB261_17;
$L__BB261_16:
	mov.b32 	%r54, %f7;
	shfl.sync.down.b32	%r63|%p11, %r54, 2, 31, -1;
$L__BB261_17:
	setp.eq.s32 	%p33, %r34, -1;
	mov.b32 	%f57, %r63;
	add.f32 	%f8, %f7, %f57;
	@%p33 bra 	$L__BB261_19;
	// begin inline asm
	mov.u32 %r55, %laneid;
	// end inline asm
	fns.b32 	%r56, %r34, %r55, 2;
	setp.gt.u32 	%p34, %r56, 31;
	selp.b32 	%r57, %r55, %r56, %p34;
	mov.b32 	%r58, %f8;
	shfl.sync.idx.b32	%r64|%p13, %r58, %r57, 31, %r34;
	bra.uni 	$L__BB261_20;
$L__BB261_19:
	mov.b32 	%r59, %f8;
	shfl.sync.down.b32	%r64|%p14, %r59, 1, 31, -1;
$L__BB261_20:
	mov.b32 	%f58, %r64;
	add.f32 	%f9, %f8, %f58;
	setp.ne.s32 	%p35, %r1, 0;
	@%p35 bra 	$L__BB261_22;
	cvta.to.global.u64 	%rd8, %rd2;
	mul.wide.u32 	%rd9, %r2, 4;
	add.s64 	%rd10, %rd8, %rd9;
	st.global.f32 	[%rd10], %f9;
$L__BB261_22:
	ret;

}
	// .globl	_Z10reduceLog5IfLj8EEvPT_S1_j
.visible .entry _Z10reduceLog5IfLj8EEvPT_S1_j(
	.param .u64 .ptr .align 1 _Z10reduceLog5IfLj8EEvPT_S1_j_param_0,
	.param .u64 .ptr .align 1 _Z10reduceLog5IfLj8EEvPT_S1_j_param_1,
	.param .u32 _Z10reduceLog5IfLj8EEvPT_S1_j_param_2
)
{
	.reg .pred 	%p<36>;
	.reg .b32 	%r<65>;
	.reg .b32 	%f<61>;
	.reg .b64 	%rd<11>;

	ld.param.u64 	%rd3, [_Z10reduceLog5IfLj8EEvPT_S1_j_param_0];
	ld.param.u64 	%rd2, [_Z10reduceLog5IfLj8EEvPT_S1_j_param_1];
	ld.param.u32 	%r21, [_Z10reduceLog5IfLj8EEvPT_S1_j_param_2];
	cvta.to.global.u64 	%rd1, %rd3;
	mov.u32 	%r1, %tid.x;
	mov.u32 	%r2, %ctaid.x;
	shl.b32 	%r22, %r2, 4;
	add.s32 	%r3, %r22, %r1;
	setp.ge.u32 	%p16, %r3, %r21;
	mov.f32 	%f60, 0f00000000;
	@%p16 bra 	$L__BB262_2;
	mul.wide.u32 	%rd4, %r3, 4;
	add.s64 	%rd5, %rd1, %rd4;
	ld.global.f32 	%f11, [%rd5];
	setp.lt.f32 	%p17, %f11, 0f00800000;
	mul.f32 	%f12, %f11, 0f4B000000;
	selp.f32 	%f13, %f12, %f11, %p17;
	selp.f32 	%f14, 0fC1B80000, 0f00000000, %p17;
	mov.b32 	%r23, %f13;
	add.s32 	%r24, %r23, -1059760811;
	and.b32  	%r25, %r24, -8388608;
	sub.s32 	%r26, %r23, %r25;
	mov.b32 	%f15, %r26;
	cvt.rn.f32.s32 	%f16, %r25;
	fma.rn.f32 	%f17, %f16, 0f34000000, %f14;
	add.f32 	%f18, %f15, 0fBF800000;
	fma.rn.f32 	%f19, %f18, 0fBE055027, 0f3E1039F6;
	fma.rn.f32 	%f20, %f19, %f18, 0fBDF8CDCC;
	fma.rn.f32 	%f21, %f20, %f18, 0f3E0F2955;
	fma.rn.f32 	%f22, %f21, %f18, 0fBE2AD8B9;
	fma.rn.f32 	%f23, %f22, %f18, 0f3E4CED0B;
	fma.rn.f32 	%f24, %f23, %f18, 0fBE7FFF22;
	fma.rn.f32 	%f25, %f24, %f18, 0f3EAAAA78;
	fma.rn.f32 	%f26, %f25, %f18, 0fBF000000;
	mul.f32 	%f27, %f18, %f26;
	fma.rn.f32 	%f28, %f27, %f18, %f18;
	fma.rn.f32 	%f29, %f17, 0f3F317218, %f28;
	setp.gt.u32 	%p18, %r23, 2139095039;
	fma.rn.f32 	%f30, %f13, 0f7F800000, 0f7F800000;
	selp.f32 	%f31, %f30, %f29, %p18;
	setp.eq.f32 	%p19, %f13, 0f00000000;
	selp.f32 	%f60, 0fFF800000, %f31, %p19;
$L__BB262_2:
	add.s32 	%r4, %r3, 8;
	setp.ge.u32 	%p20, %r4, %r21;
	@%p20 bra 	$L__BB262_4;
	mul.wide.u32 	%rd6, %r4, 4;
	add.s64 	%rd7, %rd1, %rd6;
	ld.global.f32 	%f32, [%rd7];
	setp.lt.f32 	%p21, %f32, 0f00800000;
	mul.f32 	%f33, %f32, 0f4B000000;
	selp.f32 	%f34, %f33, %f32, %p21;
	selp.f32 	%f35, 0fC1B80000, 0f00000000, %p21;
	mov.b32 	%r27, %f34;
	add.s32 	%r28, %r27, -1059760811;
	and.b32  	%r29, %r28, -8388608;
	sub.s32 	%r30, %r27, %r29;
	mov.b32 	%f36, %r30;
	cvt.rn.f32.s32 	%f37, %r29;
	fma.rn.f32 	%f38, %f37, 0f34000000, %f35;
	add.f32 	%f39, %f36, 0fBF800000;
	fma.rn.f32 	%f40, %f39, 0fBE055027, 0f3E1039F6;
	fma.rn.f32 	%f41, %f40, %f39, 0fBDF8CDCC;
	fma.rn.f32 	%f42, %f41, %f39, 0f3E0F2955;
	fma.rn.f32 	%f43, %f42, %f39, 0fBE2AD8B9;
	fma.rn.f32 	%f44, %f43, %f39, 0f3E4CED0B;
	fma.rn.f32 	%f45, %f44, %f39, 0fBE7FFF22;
	fma.rn.f32 	%f46, %f45, %f39, 0f3EAAAA78;
	fma.rn.f32 	%f47, %f46, %f39, 0fBF000000;
	mul.f32 	%f48, %f39, %f47;
	fma.rn.f32 	%f49, %f48, %f39, %f39;
	fma.rn.f32 	%f50, %f38, 0f3F317218, %f49;
	setp.gt.u32 	%p22, %r27, 2139095039;
	fma.rn.f32 	%f51, %f34, 0f7F800000, 0f7F800000;
	selp.f32 	%f52, %f51, %f50, %p22;
	setp.eq.f32 	%p23, %f34, 0f00000000;
	selp.f32 	%f53, 0fFF800000, %f52, %p23;
	add.f32 	%f60, %f60, %f53;
$L__BB262_4:
	shl.b32 	%r31, %r1, 2;
	mov.u32 	%r32, __smem;
	add.s32 	%r33, %r32, %r31;
	st.shared.f32 	[%r33], %f60;
	barrier.sync 	0;
	barrier.sync 	0;
	barrier.sync 	0;
	barrier.sync 	0;
	setp.gt.u32 	%p24, %r1, 31;
	@%p24 bra 	$L__BB262_22;
	// begin inline asm
	activemask.b32 %r34;
	// end inline asm
	setp.ne.s32 	%p25, %r34, -1;
	@%p25 bra 	$L__BB262_7;
	mov.b32 	%r39, %f60;
	shfl.sync.down.b32	%r60|%p1, %r39, 16, 31, -1;
	bra.uni 	$L__BB262_8;
$L__BB262_7:
	// begin inline asm
	mov.u32 %r35, %laneid;
	// end inline asm
	fns.b32 	%r36, %r34, %r35, 17;
	setp.gt.u32 	%p26, %r36, 31;
	selp.b32 	%r37, %r35, %r36, %p26;
	mov.b32 	%r38, %f60;
	shfl.sync.idx.b32	%r60|%p2, %r38, %r37, 31, %r34;
$L__BB262_8:
	setp.eq.s32 	%p27, %r34, -1;
	mov.b32 	%f54, %r60;
	add.f32 	%f5, %f60, %f54;
	@%p27 bra 	$L__BB262_10;
	// begin inline asm
	mov.u32 %r40, %laneid;
	// end inline asm
	fns.b32 	%r41, %r34, %r40, 9;
	setp.gt.u32 	%p28, %r41, 31;
	selp.b32 	%r42, %r40, %r41, %p28;
	mov.b32 	%r43, %f5;
	shfl.sync.idx.b32	%r61|%p4, %r43, %r42, 31, %r34;
	bra.uni 	$L__BB262_11;
$L__BB262_10:
	mov.b32 	%r44, %f5;
	shfl.sync.down.b32	%r61|%p5, %r44, 8, 31, -1;
$L__BB262_11:
	setp.eq.s32 	%p29, %r34, -1;
	mov.b32 	%f55, %r61;
	add.f32 	%f6, %f5, %f55;
	@%p29 bra 	$L__BB262_13;
	// begin inline asm
	mov.u32 %r45, %laneid;
	// end inline asm
	fns.b32 	%r46, %r34, %r45, 5;
	setp.gt.u32 	%p30, %r46, 31;
	selp.b32 	%r47, %r45, %r46, %p30;
	mov.b32 	%r48, %f6;
	shfl.sync.idx.b32	%r62|%p7, %r48, %r47, 31, %r34;
	bra.uni 	$L__BB262_14;
$L__BB262_13:
	mov.b32 	%r49, %f6;
	shfl.sync.down.b32	%r62|%p8, %r49, 4, 31, -1;
$L__BB262_14:
	setp.eq.s32 	%p31, %r34, -1;
	mov.b32 	%f56, %r62;
	add.f32 	%f7, %f6, %f56;
	@%p31 bra 	$L__BB262_16;
	// begin inline asm
	mov.u32 %r50, %laneid;
	// end inline asm
	fns.b32 	%r51, %r34, %r50, 3;
	setp.gt.u32 	%p32, %r51, 31;
	selp.b32 	%r52, %r50, %r51, %p32;
	mov.b32 	%r53, %f7;
	shfl.sync.idx.b32	%r63|%p10, %r53, %r52, 31, %r34;
	bra.uni 	$L__BB262_17;
$L__BB262_16:
	mov.b32 	%r54, %f7;
	shfl.sync.down.b32	%r63|%p11, %r54, 2, 31, -1;
$L__BB262_17:
	setp.eq.s32 	%p33, %r34, -1;
	mov.b32 	%f57, %r63;
	add.f32 	%f8, %f7, %f57;
	@%p33 bra 	$L__BB262_19;
	// begin inline asm
	mov.u32 %r55, %laneid;
	// end inline asm
	fns.b32 	%r56, %r34, %r55, 2;
	setp.gt.u32 	%p34, %r56, 31;
	selp.b32 	%r57, %r55, %r56, %p34;
	mov.b32 	%r58, %f8;
	shfl.sync.idx.b32	%r64|%p13, %r58, %r57, 31, %r34;
	bra.uni 	$L__BB262_20;
$L__BB262_19:
	mov.b32 	%r59, %f8;
	shfl.sync.down.b32	%r64|%p14, %r59, 1, 31, -1;
$L__BB262_20:
	mov.b32 	%f58, %r64;
	add.f32 	%f9, %f8, %f58;
	setp.ne.s32 	%p35, %r1, 0;
	@%p35 bra 	$L__BB262_22;
	cvta.to.global.u64 	%rd8, %rd2;
	mul.wide.u32 	%rd9, %r2, 4;
	add.s64 	%rd10, %rd8, %rd9;
	st.global.f32 	[%rd10], %f9;
$L__BB262_22:
	ret;

}
	// .globl	_Z10reduceLog5IfLj4EEvPT_S1_j
.visible .entry _Z10reduceLog5IfLj4EEvPT_S1_j(
	.param .u64 .ptr .align 1 _Z10reduceLog5IfLj4EEvPT_S1_j_param_0,
	.param .u64 .ptr .align 1 _Z10reduceLog5IfLj4EEvPT_S1_j_param_1,
	.param .u32 _Z10reduceLog5IfLj4EEvPT_S1_j_param_2
)
{
	.reg .pred 	%p<36>;
	.reg .b32 	%r<65>;
	.reg .b32 	%f<61>;
	.reg .b64 	%rd<11>;

	ld.param.u64 	%rd3, [_Z10reduceLog5IfLj4EEvPT_S1_j_param_0];
	ld.param.u64 	%rd2, [_Z10reduceLog5IfLj4EEvPT_S1_j_param_1];
	ld.param.u32 	%r21, [_Z10reduceLog5IfLj4EEvPT_S1_j_param_2];
	cvta.to.global.u64 	%rd1, %rd3;
	mov.u32 	%r1, %tid.x;
	mov.u32 	%r2, %ctaid.x;
	shl.b32 	%r22, %r2, 3;
	add.s32 	%r3, %r22, %r1;
	setp.ge.u32 	%p16, %r3, %r21;
	mov.f32 	%f60, 0f00000000;
	@%p16 bra 	$L__BB263_2;
	mul.wide.u32 	%rd4, %r3, 4;
	add.s64 	%rd5, %rd1, %rd4;
	ld.global.f32 	%f11, [%rd5];
	setp.lt.f32 	%p17, %f11, 0f00800000;
	mul.f32 	%f12, %f11, 0f4B000000;
	selp.f32 	%f13, %f12, %f11, %p17;
	selp.f32 	%f14, 0fC1B80000, 0f00000000, %p17;
	mov.b32 	%r23, %f13;
	add.s32 	%r24, %r23, -1059760811;
	and.b32  	%r25, %r24, -8388608;
	sub.s32 	%r26, %r23, %r25;
	mov.b32 	%f15, %r26;
	cvt.rn.f32.s32 	%f16, %r25;
	fma.rn.f32 	%f17, %f16, 0f34000000, %f14;
	add.f32 	%f18, %f15, 0fBF800000;
	fma.rn.f32 	%f19, %f18, 0fBE055027, 0f3E1039F6;
	fma.rn.f32 	%f20, %f19, %f18, 0fBDF8CDCC;
	fma.rn.f32 	%f21, %f20, %f18, 0f3E0F2955;
	fma.rn.f32 	%f22, %f21, %f18, 0fBE2AD8B9;
	fma.rn.f32 	%f23, %f22, %f18, 0f3E4CED0B;
	fma.rn.f32 	%f24, %f23, %f18, 0fBE7FFF22;
	fma.rn.f32 	%f25, %f24, %f18, 0f3EAAAA78;
	fma.rn.f32 	%f26, %f25, %f18, 0fBF000000;
	mul.f32 	%f27, %f18, %f26;
	fma.rn.f32 	%f28, %f27, %f18, %f18;
	fma.rn.f32 	%f29, %f17, 0f3F317218, %f28;
	setp.gt.u32 	%p18, %r23, 2139095039;
	fma.rn.f32 	%f30, %f13, 0f7F800000, 0f7F800000;
	selp.f32 	%f31, %f30, %f29, %p18;
	setp.eq.f32 	%p19, %f13, 0f00000000;
	selp.f32 	%f60, 0fFF800000, %f31, %p19;
$L__BB263_2:
	add.s32 	%r4, %r3, 4;
	setp.ge.u32 	%p20, %r4, %r21;
	@%p20 bra 	$L__BB263_4;
	mul.wide.u32 	%rd6, %r4, 4;
	add.s64 	%rd7, %rd1, %rd6;
	ld.global.f32 	%f32, [%rd7];
	setp.lt.f32 	%p21, %f32, 0f00800000;
	mul.f32 	%f33, %f32, 0f4B000000;
	selp.f32 	%f34, %f33, %f32, %p21;
	selp.f32 	%f35, 0fC1B80000, 0f00000000, %p21;
	mov.b32 	%r27, %f34;
	add.s32 	%r28, %r27, -1059760811;
	and.b32  	%r29, %r28, -8388608;
	sub.s32 	%r30, %r27, %r29;
	mov.b32 	%f36, %r30;
	cvt.rn.f32.s32 	%f37, %r29;
	fma.rn.f32 	%f38, %f37, 0f34000000, %f35;
	add.f32 	%f39, %f36, 0fBF800000;
	fma.rn.f32 	%f40, %f39, 0fBE055027, 0f3E1039F6;
	fma.rn.f32 	%f41, %f40, %f39, 0fBDF8CDCC;
	fma.rn.f32 	%f42, %f41, %f39, 0f3E0F2955;
	fma.rn.f32 	%f43, %f42, %f39, 0fBE2AD8B9;
	fma.rn.f32 	%f44, %f43, %f39, 0f3E4CED0B;
	fma.rn.f32 	%f45, %f44, %f39, 0fBE7FFF22;
	fma.rn.f32 	%f46, %f45, %f39, 0f3EAAAA78;
	fma.rn.f32 	%f47, %f46, %f39, 0fBF000000;
	mul.f32 	%f48, %f39, %f47;
	fma.rn.f32 	%f49, %f48, %f39, %f39;
	fma.rn.f32 	%f50, %f38, 0f3F317218, %f49;
	setp.gt.u32 	%p22, %r27, 2139095039;
	fma.rn.f32 	%f51, %f34, 0f7F800000, 0f7F800000;
	selp.f32 	%f52, %f51, %f50, %p22;
	setp.eq.f32 	%p23, %f34, 0f00000000;
	selp.f32 	%f53, 0fFF800000, %f52, %p23;
	add.f32 	%f60, %f60, %f53;
$L__BB263_4:
	shl.b32 	%r31, %r1, 2;
	mov.u32 	%r32, __smem;
	add.s32 	%r33, %r32, %r31;
	st.shared.f32 	[%r33], %f60;
	barrier.sync 	0;
	barrier.sync 	0;
	barrier.sync 	0;
	barrier.sync 	0;
	setp.gt.u32 	%p24, %r1, 31;
	@%p24 bra 	$L__BB263_22;
	// begin inline asm
	activemask.b32 %r34;
	// end inline asm
	setp.ne.s32 	%p25, %r34, -1;
	@%p25 bra 	$L__BB263_7;
	mov.b32 	%r39, %f60;
	shfl.sync.down.b32	%r60|%p1, %r39, 16, 31, -1;
	bra.uni 	$L__BB263_8;
$L__BB263_7:
	// begin inline asm
	mov.u32 %r35, %laneid;
	// end inline asm
	fns.b32 	%r36, %r34, %r35, 17;
	setp.gt.u32 	%p26, %r36, 31;
	selp.b32 	%r37, %r35, %r36, %p26;
	mov.b32 	%r38, %f60;
	shfl.sync.idx.b32	%r60|%p2, %r38, %r37, 31, %r34;
$L__BB263_8:
	setp.eq.s32 	%p27, %r34, -1;
	mov.b32 	%f54, %r60;
	add.f32 	%f5, %f60, %f54;
	@%p27 bra 	$L__BB263_10;
	// begin inline asm
	mov.u32 %r40, %laneid;
	// end inline asm
	fns.b32 	%r41, %r34, %r40, 9;
	setp.gt.u32 	%p28, %r41, 31;
	selp.b32 	%r42, %r40, %r41, %p28;
	mov.b32 	%r43, %f5;
	shfl.sync.idx.b32	%r61|%p4, %r43, %r42, 31, %r34;
	bra.uni 	$L__BB263_11;
$L__BB263_10:
	mov.b32 	%r44, %f5;
	shfl.sync.down.b32	%r61|%p5, %r44, 8, 31, -1;
$L__BB263_11:
	setp.eq.s32 	%p29, %r34, -1;
	mov.b32 	%f55, %r61;
	add.f32 	%f6, %f5, %f55;
	@%p29 bra 	$L__BB263_13;
	// begin inline asm
	mov.u32 %r45, %laneid;
	// end inline asm
	fns.b32 	%r46, %r34, %r45, 5;
	setp.gt.u32 	%p30, %r46, 31;
	selp.b32 	%r47, %r45, %r46, %p30;
	mov.b32 	%r48, %f6;
	shfl.sync.idx.b32	%r62|%p7, %r48, %r47, 31, %r34;
	bra.uni 	$L__BB263_14;
$L__BB263_13:
	mov.b32 	%r49, %f6;
	shfl.sync.down.b32	%r62|%p8, %r49, 4, 31, -1;
$L__BB263_14:
	setp.eq.s32 	%p31, %r34, -1;
	mov.b32 	%f56, %r62;
	add.f32 	%f7, %f6, %f56;
	@%p31 bra 	$L__BB263_16;
	// begin inline asm
	mov.u32 %r50, %laneid;
	// end inline asm
	fns.b32 	%r51, %r34, %r50, 3;
	setp.gt.u32 	%p32, %r51, 31;
	selp.b32 	%r52, %r50, %r51, %p32;
	mov.b32 	%r53, %f7;
	shfl.sync.idx.b32	%r63|%p10, %r53, %r52, 31, %r34;
	bra.uni 	$L__BB263_17;
$L__BB263_16:
	mov.b32 	%r54, %f7;
	shfl.sync.down.b32	%r63|%p11, %r54, 2, 31, -1;
$L__BB263_17:
	setp.eq.s32 	%p33, %r34, -1;
	mov.b32 	%f57, %r63;
	add.f32 	%f8, %f7, %f57;
	@%p33 bra 	$L__BB263_19;
	// begin inline asm
	mov.u32 %r55, %laneid;
	// end inline asm
	fns.b32 	%r56, %r34, %r55, 2;
	setp.gt.u32 	%p34, %r56, 31;
	selp.b32 	%r57, %r55, %r56, %p34;
	mov.b32 	%r58, %f8;
	shfl.sync.idx.b32	%r64|%p13, %r58, %r57, 31, %r34;
	bra.uni 	$L__BB263_20;
$L__BB263_19:
	mov.b32 	%r59, %f8;
	shfl.sync.down.b32	%r64|%p14, %r59, 1, 31, -1;
$L__BB263_20:
	mov.b32 	%f58, %r64;
	add.f32 	%f9, %f8, %f58;
	setp.ne.s32 	%p35, %r1, 0;
	@%p35 bra 	$L__BB263_22;
	cvta.to.global.u64 	%rd8, %rd2;
	mul.wide.u32 	%rd9, %r2, 4;
	add.s64 	%rd10, %rd8, %rd9;
	st.global.f32 	[%rd10], %f9;
$L__BB263_22:
	ret;

}
	// .globl	_Z10reduceLog5IfLj2EEvPT_S1_j
.visible .entry _Z10reduceLog5IfLj2EEvPT_S1_j(
	.param .u64 .ptr .align 1 _Z10reduceLog5IfLj2EEvPT_S1_j_param_0,
	.param .u64 .ptr .align 1 _Z10reduceLog5IfLj2EEvPT_S1_j_param_1,
	.param .u32 _Z10reduceLog5IfLj2EEvPT_S1_j_param_2
)
{
	.reg .pred 	%p<36>;
	.reg .b32 	%r<65>;
	.reg .b32 	%f<61>;
	.reg .b64 	%rd<11>;

	ld.param.u64 	%rd3, [_Z10reduceLog5IfLj2EEvPT_S1_j_param_0];
	ld.param.u64 	%rd2, [_Z10reduceLog5IfLj2EEvPT_S1_j_param_1];
	ld.param.u32 	%r21, [_Z10reduceLog5IfLj2EEvPT_S1_j_param_2];
	cvta.to.global.u64 	%rd1, %rd3;
	mov.u32 	%r1, %tid.x;
	mov.u32 	%r2, %ctaid.x;
	shl.b32 	%r22, %r2, 2;
	add.s32 	%r3, %r22, %r1;
	setp.ge.u32 	%p16, %r3, %r21;
	mov.f32 	%f60, 0f00000000;
	@%p16 bra 	$L__BB264_2;
	mul.wide.u32 	%rd4, %r3, 4;
	add.s64 	%rd5, %rd1, %rd4;
	ld.global.f32 	%f11, [%rd5];
	setp.lt.f32 	%p17, %f11, 0f00800000;
	mul.f32 	%f12, %f11, 0f4B000000;
	selp.f32 	%f13, %f12, %f11, %p17;
	selp.f32 	%f14, 0fC1B80000, 0f00000000, %p17;
	mov.b32 	%r23, %f13;
	add.s32 	%r24, %r23, -1059760811;
	and.b32  	%r25, %r24, -8388608;
	sub.s32 	%r26, %r23, %r25;
	mov.b32 	%f15, %r26;
	cvt.rn.f32.s32 	%f16, %r25;
	fma.rn.f32 	%f17, %f16, 0f34000000, %f14;
	add.f32 	%f18, %f15, 0fBF800000;
	fma.rn.f32 	%f19, %f18, 0fBE055027, 0f3E1039F6;
	fma.rn.f32 	%f20, %f19, %f18, 0fBDF8CDCC;
	fma.rn.f32 	%f21, %f20, %f18, 0f3E0F2955;
	fma.rn.f32 	%f22, %f21, %f18, 0fBE2AD8B9;
	fma.rn.f32 	%f23, %f22, %f18, 0f3E4CED0B;
	fma.rn.f32 	%f24, %f23, %f18, 0fBE7FFF22;
	fma.rn.f32 	%f25, %f24, %f18, 0f3EAAAA78;
	fma.rn.f32 	%f26, %f25, %f18, 0fBF000000;
	mul.f32 	%f27, %f18, %f26;
	fma.rn.f32 	%f28, %f27, %f18, %f18;
	fma.rn.f32 	%f29, %f17, 0f3F317218, %f28;
	setp.gt.u32 	%p18, %r23, 2139095039;
	fma.rn.f32 	%f30, %f13, 0f7F800000, 0f7F800000;
	selp.f32 	%f31, %f30, %f29, %p18;
	setp.eq.f32 	%p19, %f13, 0f00000000;
	selp.f32 	%f60, 0fFF800000, %f31, %p19;
$L__BB264_2:
	add.s32 	%r4, %r3, 2;
	setp.ge.u32 	%p20, %r4, %r21;
	@%p20 bra 	$L__BB264_4;
	mul.wide.u32 	%rd6, %r4, 4;
	add.s64 	%rd7, %rd1, %rd6;
	ld.global.f32 	%f32, [%rd7];
	setp.lt.f32 	%p21, %f32, 0f00800000;
	mul.f32 	%f33, %f32, 0f4B000000;
	selp.f32 	%f34, %f33, %f32, %p21;
	selp.f32 	%f35, 0fC1B80000, 0f00000000, %p21;
	mov.b32 	%r27, %f34;
	add.s32 	%r28, %r27, -1059760811;
	and.b32  	%r29, %r28, -8388608;
	sub.s32 	%r30, %r27, %r29;
	mov.b32 	%f36, %r30;
	cvt.rn.f32.s32 	%f37, %r29;
	fma.rn.f32 	%f38, %f37, 0f34000000, %f35;
	add.f32 	%f39, %f36, 0fBF800000;
	fma.rn.f32 	%f40, %f39, 0fBE055027, 0f3E1039F6;
	fma.rn.f32 	%f41, %f40, %f39, 0fBDF8CDCC;
	fma.rn.f32 	%f42, %f41, %f39, 0f3E0F2955;
	fma.rn.f32 	%f43, %f42, %f39, 0fBE2AD8B9;
	fma.rn.f32 	%f44, %f43, %f39, 0f3E4CED0B;
	fma.rn.f32 	%f45, %f44, %f39, 0fBE7FFF22;
	fma.rn.f32 	%f46, %f45, %f39, 0f3EAAAA78;
	fma.rn.f32 	%f47, %f46, %f39, 0fBF000000;
	mul.f32 	%f48, %f39, %f47;
	fma.rn.f32 	%f49, %f48, %f39, %f39;
	fma.rn.f32 	%f50, %f38, 0f3F317218, %f49;
	setp.gt.u32 	%p22, %r27, 2139095039;
	fma.rn.f32 	%f51, %f34, 0f7F800000, 0f7F800000;
	selp.f32 	%f52, %f51, %f50, %p22;
	setp.eq.f32 	%p23, %f34, 0f00000000;
	selp.f32 	%f53, 0fFF800000, %f52, %p23;
	add.f32 	%f60, %f60, %f53;
$L__BB264_4:
	shl.b32 	%r31, %r1, 2;
	mov.u32 	%r32, __smem;
	add.s32 	%r33, %r32, %r31;
	st.shared.f32 	[%r33], %f60;
	barrier.sync 	0;
	barrier.sync 	0;
	barrier.sync 	0;
	barrier.sync 	0;
	setp.gt.u32 	%p24, %r1, 31;
	@%p24 bra 	$L__BB264_22;
	// begin inline asm
	activemask.b32 %r34;
	// end inline asm
	setp.ne.s32 	%p25, %r34, -1;
	@%p25 bra 	$L__BB264_7;
	mov.b32 	%r39, %f60;
	shfl.sync.down.b32	%r60|%p1, %r39, 16, 31, -1;
	bra.uni 	$L__BB264_8;
$L__BB264_7:
	// begin inline asm
	mov.u32 %r35, %laneid;
	// end inline asm
	fns.b32 	%r36, %r34, %r35, 17;
	setp.gt.u32 	%p26, %r36, 31;
	selp.b32 	%r37, %r35, %r36, %p26;
	mov.b32 	%r38, %f60;
	shfl.sync.idx.b32	%r60|%p2, %r38, %r37, 31, %r34;
$L__BB264_8:
	setp.eq.s32 	%p27, %r34, -1;
	mov.b32 	%f54, %r60;
	add.f32 	%f5, %f60, %f54;
	@%p27 bra 	$L__BB264_10;
	// begin inline asm
	mov.u32 %r40, %laneid;
	// end inline asm
	fns.b32 	%r41, %r34, %r40, 9;
	setp.gt.u32 	%p28, %r41, 31;
	selp.b32 	%r42, %r40, %r41, %p28;
	mov.b32 	%r43, %f5;
	shfl.sync.idx.b32	%r61|%p4, %r43, %r42, 31, %r34;
	bra.uni 	$L__BB264_11;
$L__BB264_10:
	mov.b32 	%r44, %f5;
	shfl.sync.down.b32	%r61|%p5, %r44, 8, 31, -1;
$L__BB264_11:
	setp.eq.s32 	%p29, %r34, -1;
	mov.b32 	%f55, %r61;
	add.f32 	%f6, %f5, %f55;
	@%p29 bra 	$L__BB264_13;
	// begin inline asm
	mov.u32 %r45, %laneid;
	// end inline asm
	fns.b32 	%r46, %r34, %r45, 5;
	setp.gt.u32 	%p30, %r46, 31;
	selp.b32 	%r47, %r45, %r46, %p30;
	mov.b32 	%r48, %f6;
	shfl.sync.idx.b32	%r62|%p7, %r48, %r47, 31, %r34;
	bra.uni 	$L__BB264_14;
$L__BB264_13:
	mov.b32 	%r49, %f6;
	shfl.sync.down.b32	%r62|%p8, %r49, 4, 31, -1;
$L__BB264_14:
	setp.eq.s32 	%p31, %r34, -1;
	mov.b32 	%f56, %r62;
	add.f32 	%f7, %f6, %f56;
	@%p31 bra 	$L__BB264_16;
	// begin inline asm
	mov.u32 %r50, %laneid;
	// end inline asm
	fns.b32 	%r51, %r34, %r50, 3;
	setp.gt.u32 	%p32, %r51, 31;
	selp.b32 	%r52, %r50, %r51, %p32;
	mov.b32 	%r53, %f7;
	shfl.sync.idx.b32	%r63|%p10, %r53, %r52, 31, %r34;
	bra.uni 	$L__BB264_17;
$L__BB264_16:
	mov.b32 	%r54, %f7;
	shfl.sync.down.b32	%r63|%p11, %r54, 2, 31, -1;
$L__BB264_17:
	setp.eq.s32 	%p33, %r34, -1;
	mov.b32 	%f57, %r63;
	add.f32 	%f8, %f7, %f57;
	@%p33 bra 	$L__BB264_19;
	// begin inline asm
	mov.u32 %r55, %laneid;
	// end inline asm
	fns.b32 	%r56, %r34, %r55, 2;
	setp.gt.u32 	%p34, %r56, 31;
	selp.b32 	%r57, %r55, %r56, %p34;
	mov.b32 	%r58, %f8;
	shfl.sync.idx.b32	%r64|%p13, %r58, %r57, 31, %r34;
	bra.uni 	$L__BB264_20;
$L__BB264_19:
	mov.b32 	%r59, %f8;
	shfl.sync.down.b32	%r64|%p14, %r59, 1, 31, -1;
$L__BB264_20:
	mov.b32 	%f58, %r64;
	add.f32 	%f9, %f8, %f58;
	setp.ne.s32 	%p35, %r1, 0;
	@%p35 bra 	$L__BB264_22;
	cvta.to.global.u64 	%rd8, %rd2;
	mul.wide.u32 	%rd9, %r2, 4;
	add.s64 	%rd10, %rd8, %rd9;
	st.global.f32 	[%rd10], %f9;
$L__BB264_22:
	ret;

}
	// .globl	_Z10reduceLog5IfLj1EEvPT_S1_j
.visible .entry _Z10reduceLog5IfLj1EEvPT_S1_j(
	.param .u64 .ptr .align 1 _Z10reduceLog5IfLj1EEvPT_S1_j_param_0,
	.param .u64 .ptr .align 1 _Z10reduceLog5IfLj1EEvPT_S1_j_param_1,
	.param .u32 _Z10reduceLog5IfLj1EEvPT_S1_j_param_2
)
{
	.reg .pred 	%p<36>;
	.reg .b32 	%r<65>;
	.reg .b32 	%f<61>;
	.reg .b64 	%rd<11>;

	ld.param.u64 	%rd3, [_Z10reduceLog5IfLj1EEvPT_S1_j_param_0];
	ld.param.u64 	%rd2, [_Z10reduceLog5IfLj1EEvPT_S1_j_param_1];
	ld.param.u32 	%r21, [_Z10reduceLog5IfLj1EEvPT_S1_j_param_2];
	cvta.to.global.u64 	%rd1, %rd3;
	mov.u32 	%r1, %tid.x;
	mov.u32 	%r2, %ctaid.x;
	shl.b32 	%r22, %r2, 1;
	add.s32 	%r3, %r22, %r1;
	setp.ge.u32 	%p16, %r3, %r21;
	mov.f32 	%f60, 0f00000000;
	@%p16 bra 	$L__BB265_2;
	mul.wide.u32 	%rd4, %r3, 4;
	add.s64 	%rd5, %rd1, %rd4;
	ld.global.f32 	%f11, [%rd5];
	setp.lt.f32 	%p17, %f11, 0f00800000;
	mul.f32 	%f12, %f11, 0f4B000000;
	selp.f32 	%f13, %f12, %f11, %p17;
	selp.f32 	%f14, 0fC1B80000, 0f00000000, %p17;
	mov.b32 	%r23, %f13;
	add.s32 	%r24, %r23, -1059760811;
	and.b32  	%r25, %r24, -8388608;
	sub.s32 	%r26, %r23, %r25;
	mov.b32 	%f15, %r26;
	cvt.rn.f32.s32 	%f16, %r25;
	fma.rn.f32 	%f17, %f16, 0f34000000, %f14;
	add.f32 	%f18, %f15, 0fBF800000;
	fma.rn.f32 	%f19, %f18, 0fBE055027, 0f3E1039F6;
	fma.rn.f32 	%f20, %f19, %f18, 0fBDF8CDCC;
	fma.rn.f32 	%f21, %f20, %f18, 0f3E0F2955;
	fma.rn.f32 	%f22, %f21, %f18, 0fBE2AD8B9;
	fma.rn.f32 	%f23, %f22, %f18, 0f3E4CED0B;
	fma.rn.f32 	%f24, %f23, %f18, 0fBE7FFF22;
	fma.rn.f32 	%f25, %f24, %f18, 0f3EAAAA78;
	fma.rn.f32 	%f26, %f25, %f18, 0fBF000000;
	mul.f32 	%f27, %f18, %f26;
	fma.rn.f32 	%f28, %f27, %f18, %f18;
	fma.rn.f32 	%f29, %f17, 0f3F317218, %f28;
	setp.gt.u32 	%p18, %r23, 2139095039;
	fma.rn.f32 	%f30, %f13, 0f7F800000, 0f7F800000;
	selp.f32 	%f31, %f30, %f29, %p18;
	setp.eq.f32 	%p19, %f13, 0f00000000;
	selp.f32 	%f60, 0fFF800000, %f31, %p19;
$L__BB265_2:
	add.s32 	%r4, %r3, 1;
	setp.ge.u32 	%p20, %r4, %r21;
	@%p20 bra 	$L__BB265_4;
	mul.wide.u32 	%rd6, %r4, 4;
	add.s64 	%rd7, %rd1, %rd6;
	ld.global.f32 	%f32, [%rd7];
	setp.lt.f32 	%p21, %f32, 0f00800000;
	mul.f32 	%f33, %f32, 0f4B000000;
	selp.f32 	%f34, %f33, %f32, %p21;
	selp.f32 	%f35, 0fC1B80000, 0f00000000, %p21;
	mov.b32 	%r27, %f34;
	add.s32 	%r28, %r27, -1059760811;
	and.b32  	%r29, %r28, -8388608;
	sub.s32 	%r30, %r27, %r29;
	mov.b32 	%f36, %r30;
	cvt.rn.f32.s32 	%f37, %r29;
	fma.rn.f32 	%f38, %f37, 0f34000000, %f35;
	add.f32 	%f39, %f36, 0fBF800000;
	fma.rn.f32 	%f40, %f39, 0fBE055027, 0f3E1039F6;
	fma.rn.f32 	%f41, %f40, %f39, 0fBDF8CDCC;
	fma.rn.f32 	%f42, %f41, %f39, 0f3E0F2955;
	fma.rn.f32 	%f43, %f42, %f39, 0fBE2AD8B9;
	fma.rn.f32 	%f44, %f43, %f39, 0f3E4CED0B;
	fma.rn.f32 	%f45, %f44, %f39, 0fBE7FFF22;
	fma.rn.f32 	%f46, %f45, %f39, 0f3EAAAA78;
	fma.rn.f32 	%f47, %f46, %f39, 0fBF000000;
	mul.f32 	%f48, %f39, %f47;
	fma.rn.f32 	%f49, %f48, %f39, %f39;
	fma.rn.f32 	%f50, %f38, 0f3F317218, %f49;
	setp.gt.u32 	%p22, %r27, 2139095039;
	fma.rn.f32 	%f51, %f34, 0f7F800000, 0f7F800000;
	selp.f32 	%f52, %f51, %f50, %p22;
	setp.eq.f32 	%p23, %f34, 0f00000000;
	selp.f32 	%f53, 0fFF800000, %f52, %p23;
	add.f32 	%f60, %f60, %f53;
$L__BB265_4:
	shl.b32 	%r31, %r1, 2;
	mov.u32 	%r32, __smem;
	add.s32 	%r33, %r32, %r31;
	st.shared.f32 	[%r33], %f60;
	barrier.sync 	0;
	barrier.sync 	0;
	barrier.sync 	0;
	barrier.sync 	0;
	setp.gt.u32 	%p24, %r1, 31;
	@%p24 bra 	$L__BB265_22;
	// begin inline asm
	activemask.b32 %r34;
	// end inline asm
	setp.ne.s32 	%p25, %r34, -1;
	@%p25 bra 	$L__BB265_7;
	mov.b32 	%r39, %f60;
	shfl.sync.down.b32	%r60|%p1, %r39, 16, 31, -1;
	bra.uni 	$L__BB265_8;
$L__BB265_7:
	// begin inline asm
	mov.u32 %r35, %laneid;
	// end inline asm
	fns.b32 	%r36, %r34, %r35, 17;
	setp.gt.u32 	%p26, %r36, 31;
	selp.b32 	%r37, %r35, %r36, %p26;
	mov.b32 	%r38, %f60;
	shfl.sync.idx.b32	%r60|%p2, %r38, %r37, 31, %r34;
$L__BB265_8:
	setp.eq.s32 	%p27, %r34, -1;
	mov.b32 	%f54, %r60;
	add.f32 	%f5, %f60, %f54;
	@%p27 bra 	$L__BB265_10;
	// begin inline asm
	mov.u32 %r40, %laneid;
	// end inline asm
	fns.b32 	%r41, %r34, %r40, 9;
	setp.gt.u32 	%p28, %r41, 31;
	selp.b32 	%r42, %r40, %r41, %p28;
	mov.b32 	%r43, %f5;
	shfl.sync.idx.b32	%r61|%p4, %r43, %r42, 31, %r34;
	bra.uni 	$L__BB265_11;
$L__BB265_10:
	mov.b32 	%r44, %f5;
	shfl.sync.down.b32	%r61|%p5, %r44, 8, 31, -1;
$L__BB265_11:
	setp.eq.s32 	%p29, %r34, -1;
	mov.b32 	%f55, %r61;
	add.f32 	%f6, %f5, %f55;
	@%p29 bra 	$L__BB265_13;
	// begin inline asm
	mov.u32 %r45, %laneid;
	// end inline asm
	fns.b32 	%r46, %r34, %r45, 5;
	setp.gt.u32 	%p30, %r46, 31;
	selp.b32 	%r47, %r45, %r46, %p30;
	mov.b32 	%r48, %f6;
	shfl.sync.idx.b32	%r62|%p7, %r48, %r47, 31, %r34;
	bra.uni 	$L__BB265_14;
$L__BB265_13:
	mov.b32 	%r49, %f6;
	shfl.sync.down.b32	%r62|%p8, %r49, 4, 31, -1;
$L__BB265_14:
	setp.eq.s32 	%p31, %r34, -1;
	mov.b32 	%f56, %r62;
	add.f32 	%f7, %f6, %f56;
	@%p31 bra 	$L__BB265_16;
	// begin inline asm
	mov.u32 %r50, %laneid;
	// end inline asm
	fns.b32 	%r51, %r34, %r50, 3;
	setp.gt.u32 	%p32, %r51, 31;
	selp.b32 	%r52, %r50, %r51, %p32;
	mov.b32 	%r53, %f7;
	shfl.sync.idx.b32	%r63|%p10, %r53, %r52, 31, %r34;
	bra.uni 	$L__BB265_17;
$L__BB265_16:
	mov.b32 	%r54, %f7;
	shfl.sync.down.b32	%r63|%p11, %r54, 2, 31, -1;
$L__BB265_17:
	setp.eq.s32 	%p33, %r34, -1;
	mov.b32 	%f57, %r63;
	add.f32 	%f8, %f7, %f57;
	@%p33 bra 	$L__BB265_19;
	// begin inline asm
	mov.u32 %r55, %laneid;
	// end inline asm
	fns.b32 	%r56, %r34, %r55, 2;
	setp.gt.u32 	%p34, %r56, 31;
	selp.b32 	%r57, %r55, %r56, %p34;
	mov.b32 	%r58, %f8;
	shfl.sync.idx.b32	%r64|%p13, %r58, %r57, 31, %r34;
	bra.uni 	$L__BB265_20;
$L__BB265_19:
	mov.b32 	%r59, %f8;
	shfl.sync.down.b32	%r64|%p14, %r59, 1, 31, -1;
$L__BB265_20:
	mov.b32 	%f58, %r64;
	add.f32 	%f9, %f8, %f58;
	setp.ne.s32 	%p35, %r1, 0;
	@%p35 bra 	$L__BB265_22;
	cvta.to.global.u64 	%rd8, %rd2;
	mul.wide.u32 	%rd9, %r2, 4;
	add.s64 	%rd10, %rd8, %rd9;
	st.global.f32 	[%rd10], %f9;
$L__BB265_22:
	ret;

}
	// .globl	_Z10reduceLog6IfLj1024ELb1EEvPT_S1_j
.visible .entry _Z10reduceLog6IfLj1024ELb1EEvPT_S1_j(
	.param .u64 .ptr .align 1 _Z10reduceLog6IfLj1024ELb1EEvPT_S1_j_param_0,
	.param .u64 .ptr .align 1 _Z10reduceLog6IfLj1024ELb1EEvPT_S1_j_param_1,
	.param .u32 _Z10reduceLog6IfLj1024ELb1EEvPT_S1_j_param_2
)
{
	.reg .pred 	%p<39>;
	.reg .b32 	%r<70>;
	.reg .b32 	%f<77>;
	.reg .b64 	%rd<11>;

	ld.param.u64 	%rd2, [_Z10reduceLog6IfLj1024ELb1EEvPT_S1_j_param_0];
	ld.param.u64 	%rd3, [_Z10reduceLog6IfLj1024ELb1EEvPT_S1_j_param_1];
	ld.param.u32 	%r24, [_Z10reduceLog6IfLj1024ELb1EEvPT_S1_j_param_2];
	mov.u32 	%r1, %tid.x;
	mov.u32 	%r2, %ctaid.x;
	shl.b32 	%r25, %r2, 11;
	or.b32  	%r64, %r25, %r1;
	setp.ge.u32 	%p16, %r64, %r24;
	mov.f32 	%f73, 0f00000000;
	@%p16 bra 	$L__BB266_3;
	cvta.to.global.u64 	%rd1, %rd2;
	mov.u32 	%r26, %nctaid.x;
	shl.b32 	%r4, %r26, 11;
	mov.f32 	%f73, 0f00000000;
$L__BB266_2:
	mul.wide.u32 	%rd4, %r64, 4;
	add.s64 	%rd5, %rd1, %rd4;
	ld.global.f32 	%f18, [%rd5];
	setp.lt.f32 	%p17, %f18, 0f00800000;
	mul.f32 	%f19, %f18, 0f4B000000;
	selp.f32 	%f20, %f19, %f18, %p17;
	selp.f32 	%f21, 0fC1B80000, 0f00000000, %p17;
	mov.b32 	%r27, %f20;
	add.s32 	%r28, %r27, -1059760811;
	and.b32  	%r29, %r28, -8388608;
	sub.s32 	%r30, %r27, %r29;
	mov.b32 	%f22, %r30;
	cvt.rn.f32.s32 	%f23, %r29;
	fma.rn.f32 	%f24, %f23, 0f34000000, %f21;
	add.f32 	%f25, %f22, 0fBF800000;
	fma.rn.f32 	%f26, %f25, 0fBE055027, 0f3E1039F6;
	fma.rn.f32 	%f27, %f26, %f25, 0fBDF8CDCC;
	fma.rn.f32 	%f28, %f27, %f25, 0f3E0F2955;
	fma.rn.f32 	%f29, %f28, %f25, 0fBE2AD8B9;
	fma.rn.f32 	%f30, %f29, %f25, 0f3E4CED0B;
	fma.rn.f32 	%f31, %f30, %f25, 0fBE7FFF22;
	fma.rn.f32 	%f32, %f31, %f25, 0f3EAAAA78;
	fma.rn.f32 	%f33, %f32, %f25, 0fBF000000;
	mul.f32 	%f34, %f25, %f33;
	fma.rn.f32 	%f35, %f34, %f25, %f25;
	fma.rn.f32 	%f36, %f24, 0f3F317218, %f35;
	setp.gt.u32 	%p18, %r27, 2139095039;
	fma.rn.f32 	%f37, %f20, 0f7F800000, 0f7F800000;
	selp.f32 	%f38, %f37, %f36, %p18;
	setp.eq.f32 	%p19, %f20, 0f00000000;
	selp.f32 	%f39, 0fFF800000, %f38, %p19;
	add.f32 	%f40, %f73, %f39;
	add.s32 	%r31, %r64, 1024;
	mul.wide.u32 	%rd6, %r31, 4;
	add.s64 	%rd7, %rd1, %rd6;
	ld.global.f32 	%f41, [%rd7];
	setp.lt.f32 	%p20, %f41, 0f00800000;
	mul.f32 	%f42, %f41, 0f4B000000;
	selp.f32 	%f43, %f42, %f41, %p20;
	selp.f32 	%f44, 0fC1B80000, 0f00000000, %p20;
	mov.b32 	%r32, %f43;
	add.s32 	%r33, %r32, -1059760811;
	and.b32  	%r34, %r33, -8388608;
	sub.s32 	%r35, %r32, %r34;
	mov.b32 	%f45, %r35;
	cvt.rn.f32.s32 	%f46, %r34;
	fma.rn.f32 	%f47, %f46, 0f34000000, %f44;
	add.f32 	%f48, %f45, 0fBF800000;
	fma.rn.f32 	%f49, %f48, 0fBE055027, 0f3E1039F6;
	fma.rn.f32 	%f50, %f49, %f48, 0fBDF8CDCC;
	fma.rn.f32 	%f51, %f50, %f48, 0f3E0F2955;
	fma.rn.f32 	%f52, %f51, %f48, 0fBE2AD8B9;
	fma.rn.f32 	%f53, %f52, %f48, 0f3E4CED0B;
	fma.rn.f32 	%f54, %f53, %f48, 0fBE7FFF22;
	fma.rn.f32 	%f55, %f54, %f48, 0f3EAAAA78;
	fma.rn.f32 	%f56, %f55, %f48, 0fBF000000;
	mul.f32 	%f57, %f48, %f56;
	fma.rn.f32 	%f58, %f57, %f48, %f48;
	fma.rn.f32 	%f59, %f47, 0f3F317218, %f58;
	setp.gt.u32 	%p21, %r32, 2139095039;
	fma.rn.f32 	%f60, %f43, 0f7F800000, 0f7F800000;
	selp.f32 	%f61, %f60, %f59, %p21;
	setp.eq.f32 	%p22, %f43, 0f00000000;
	selp.f32 	%f62, 0fFF800000, %f61, %p22;
	add.f32 	%f73, %f40, %f62;
	add.s32 	%r64, %r64, %r4;
	setp.lt.u32 	%p23, %r64, %r24;
	@%p23 bra 	$L__BB266_2;
$L__BB266_3:
	shl.b32 	%r36, %r1, 2;
	mov.u32 	%r37, __smem;
	add.s32 	%r7, %r37, %r36;
	st.shared.f32 	[%r7], %f73;
	barrier.sync 	0;
	setp.gt.u32 	%p24, %r1, 255;
	@%p24 bra 	$L__BB266_5;
	ld.shared.f32 	%f63, [%r7+1024];
	add.f32 	%f73, %f73, %f63;
	st.shared.f32 	[%r7], %f73;
$L__BB266_5:
	barrier.sync 	0;
	setp.gt.u32 	%p25, %r1, 127;
	@%p25 bra 	$L__BB266_7;
	ld.shared.f32 	%f64, [%r7+512];
	add.f32 	%f73, %f73, %f64;
	st.shared.f32 	[%r7], %f73;
$L__BB266_7:
	barrier.sync 	0;
	setp.gt.u32 	%p26, %r1, 63;
	@%p26 bra 	$L__BB266_9;
	ld.shared.f32 	%f65, [%r7+256];
	add.f32 	%f73, %f73, %f65;
	st.shared.f32 	[%r7], %f73;
$L__BB266_9:
	barrier.sync 	0;
	setp.gt.u32 	%p27, %r1, 31;
	@%p27 bra 	$L__BB266_27;
	// begin inline asm
	activemask.b32 %r38;
	// end inline asm
	ld.shared.f32 	%f66, [%r7+128];
	add.f32 	%f10, %f73, %f66;
	setp.ne.s32 	%p28, %r38, -1;
	@%p28 bra 	$L__BB266_12;
	mov.b32 	%r43, %f10;
	shfl.sync.down.b32	%r65|%p1, %r43, 16, 31, -1;
	bra.uni 	$L__BB266_13;
$L__BB266_12:
	// begin inline asm
	mov.u32 %r39, %laneid;
	// end inline asm
	fns.b32 	%r40, %r38, %r39, 17;
	setp.gt.u32 	%p29, %r40, 31;
	selp.b32 	%r41, %r39, %r40, %p29;
	mov.b32 	%r42, %f10;
	shfl.sync.idx.b32	%r65|%p2, %r42, %r41, 31, %r38;
$L__BB266_13:
	setp.eq.s32 	%p30, %r38, -1;
	mov.b32 	%f67, %r65;
	add.f32 	%f11, %f10, %f67;
	@%p30 bra 	$L__BB266_15;
	// begin inline asm
	mov.u32 %r44, %laneid;
	// end inline asm
	fns.b32 	%r45, %r38, %r44, 9;
	setp.gt.u32 	%p31, %r45, 31;
	selp.b32 	%r46, %r44, %r45, %p31;
	mov.b32 	%r47, %f11;
	shfl.sync.idx.b32	%r66|%p4, %r47, %r46, 31, %r38;
	bra.uni 	$L__BB266_16;
$L__BB266_15:
	mov.b32 	%r48, %f11;
	shfl.sync.down.b32	%r66|%p5, %r48, 8, 31, -1;
$L__BB266_16:
	setp.eq.s32 	%p32, %r38, -1;
	mov.b32 	%f68, %r66;
	add.f32 	%f12, %f11, %f68;
	@%p32 bra 	$L__BB266_18;
	// begin inline asm
	mov.u32 %r49, %laneid;
	// end inline asm
	fns.b32 	%r50, %r38, %r49, 5;
	setp.gt.u32 	%p33, %r50, 31;
	selp.b32 	%r51, %r49, %r50, %p33;
	mov.b32 	%r52, %f12;
	shfl.sync.idx.b32	%r67|%p7, %r52, %r51, 31, %r38;
	bra.uni 	$L__BB266_19;
$L__BB266_18:
	mov.b32 	%r53, %f12;
	shfl.sync.down.b32	%r67|%p8, %r53, 4, 31, -1;
$L__BB266_19:
	setp.eq.s32 	%p34, %r38, -1;
	mov.b32 	%f69, %r67;
	add.f32 	%f13, %f12, %f69;
	@%p34 bra 	$L__BB266_21;
	// begin inline asm
	mov.u32 %r54, %laneid;
	// end inline asm
	fns.b32 	%r55, %r38, %r54, 3;
	setp.gt.u32 	%p35, %r55, 31;
	selp.b32 	%r56, %r54, %r55, %p35;
	mov.b32 	%r57, %f13;
	shfl.sync.idx.b32	%r68|%p10, %r57, %r56, 31, %r38;
	bra.uni 	$L__BB266_22;
$L__BB266_21:
	mov.b32 	%r58, %f13;
	shfl.sync.down.b32	%r68|%p11, %r58, 2, 31, -1;
$L__BB266_22:
	setp.eq.s32 	%p36, %r38, -1;
	mov.b32 	%f70, %r68;
	add.f32 	%f14, %f13, %f70;
	@%p36 bra 	$L__BB266_24;
	// begin inline asm
	mov.u32 %r59, %laneid;
	// end inline asm
	fns.b32 	%r60, %r38, %r59, 2;
	setp.gt.u32 	%p37, %r60, 31;
	selp.b32 	%r61, %r59, %r60, %p37;
	mov.b32 	%r62, %f14;
	shfl.sync.idx.b32	%r69|%p13, %r62, %r61, 31, %r38;
	bra.uni 	$L__BB266_25;
$L__BB266_24:
	mov.b32 	%r63, %f14;
	shfl.sync.down.b32	%r69|%p14, %r63, 1, 31, -1;
$L__BB266_25:
	mov.b32 	%f71, %r69;
	add.f32 	%f15, %f14, %f71;
	setp.ne.s32 	%p38, %r1, 0;
	@%p38 bra 	$L__BB266_27;
	cvta.to.global.u64 	%rd8, %rd3;
	mul.wide.u32 	%rd9, %r2, 4;
	add.s64 	%rd10, %rd8, %rd9;
	st.global.f32 	[%rd10], %f15;
$L__BB266_27:
	ret;

}
	// .globl	_Z10reduceLog6IfLj512ELb1EEvPT_S1_j
.visible .entry _Z10reduceLog6IfLj512ELb1EEvPT_S1_j(
	.param .u64 .ptr .align 1 _Z10reduceLog6IfLj512ELb1EEvPT_S1_j_param_0,
	.param .u64 .ptr .align 1 _Z10reduceLog6IfLj512ELb1EEvPT_S1_j_param_1,
	.param .u32 _Z10reduceLog6IfLj512ELb1EEvPT_S1_j_param_2
)
{
	.reg .pred 	%p<39>;
	.reg .b32 	%r<70>;
	.reg .b32 	%f<77>;
	.reg .b64 	%rd<11>;

	ld.param.u64 	%rd2, [_Z10reduceLog6IfLj512ELb1EEvPT_S1_j_param_0];
	ld.param.u64 	%rd3, [_Z10reduceLog6IfLj512ELb1EEvPT_S1_j_param_1];
	ld.param.u32 	%r24, [_Z10reduceLog6IfLj512ELb1EEvPT_S1_j_param_2];
	mov.u32 	%r1, %tid.x;
	mov.u32 	%r2, %ctaid.x;
	shl.b32 	%r25, %r2, 10;
	or.b32  	%r64, %r25, %r1;
	setp.ge.u32 	%p16, %r64, %r24;
	mov.f32 	%f73, 0f00000000;
	@%p16 bra 	$L__BB267_3;
	cvta.to.global.u64 	%rd1, %rd2;
	mov.u32 	%r26, %nctaid.x;
	shl.b32 	%r4, %r26, 10;
	mov.f32 	%f73, 0f00000000;
$L__BB267_2:
	mul.wide.u32 	%rd4, %r64, 4;
	add.s64 	%rd5, %rd1, %rd4;
	ld.global.f32 	%f18, [%rd5];
	setp.lt.f32 	%p17, %f18, 0f00800000;
	mul.f32 	%f19, %f18, 0f4B000000;
	selp.f32 	%f20, %f19, %f18, %p17;
	selp.f32 	%f21, 0fC1B80000, 0f00000000, %p17;
	mov.b32 	%r27, %f20;
	add.s32 	%r28, %r27, -1059760811;
	and.b32  	%r29, %r28, -8388608;
	sub.s32 	%r30, %r27, %r29;
	mov.b32 	%f22, %r30;
	cvt.rn.f32.s32 	%f23, %r29;
	fma.rn.f32 	%f24, %f23, 0f34000000, %f21;
	add.f32 	%f25, %f22, 0fBF800000;
	fma.rn.f32 	%f26, %f25, 0fBE055027, 0f3E1039F6;
	fma.rn.f32 	%f27, %f26, %f25, 0fBDF8CDCC;
	fma.rn.f32 	%f28, %f27, %f25, 0f3E0F2955;
	fma.rn.f32 	%f29, %f28, %f25, 0fBE2AD8B9;
	fma.rn.f32 	%f30, %f29, %f25, 0f3E4CED0B;
	fma.rn.f32 	%f31, %f30, %f25, 0fBE7FFF22;
	fma.rn.f32 	%f32, %f31, %f25, 0f3EAAAA78;
	fma.rn.f32 	%f33, %f32, %f25, 0fBF000000;
	mul.f32 	%f34, %f25, %f33;
	fma.rn.f32 	%f35, %f34, %f25, %f25;
	fma.rn.f32 	%f36, %f24, 0f3F317218, %f35;
	setp.gt.u32 	%p18, %r27, 2139095039;
	fma.rn.f32 	%f37, %f20, 0f7F800000, 0f7F800000;
	selp.f32 	%f38, %f37, %f36, %p18;
	setp.eq.f32 	%p19, %f20, 0f00000000;
	selp.f32 	%f39, 0fFF800000, %f38, %p19;
	add.f32 	%f40, %f73, %f39;
	add.s32 	%r31, %r64, 512;
	mul.wide.u32 	%rd6, %r31, 4;
	add.s64 	%rd7, %rd1, %rd6;
	ld.global.f32 	%f41, [%rd7];
	setp.lt.f32 	%p20, %f41, 0f00800000;
	mul.f32 	%f42, %f41, 0f4B000000;
	selp.f32 	%f43, %f42, %f41, %p20;
	selp.f32 	%f44, 0fC1B80000, 0f00000000, %p20;
	mov.b32 	%r32, %f43;
	add.s32 	%r33, %r32, -1059760811;
	and.b32  	%r34, %r33, -8388608;
	sub.s32 	%r35, %r32, %r34;
	mov.b32 	%f45, %r35;
	cvt.rn.f32.s32 	%f46, %r34;
	fma.rn.f32 	%f47, %f46, 0f34000000, %f44;
	add.f32 	%f48, %f45, 0fBF800000;
	fma.rn.f32 	%f49, %f48, 0fBE055027, 0f3E1039F6;
	fma.rn.f32 	%f50, %f49, %f48, 0fBDF8CDCC;
	fma.rn.f32 	%f51, %f50, %f48, 0f3E0F2955;
	fma.rn.f32 	%f52, %f51, %f48, 0fBE2AD8B9;
	fma.rn.f32 	%f53, %f52, %f48, 0f3E4CED0B;
	fma.rn.f32 	%f54, %f53, %f48, 0fBE7FFF22;
	fma.rn.f32 	%f55, %f54, %f48, 0f3EAAAA78;
	fma.rn.f32 	%f56, %f55, %f48, 0fBF000000;
	mul.f32 	%f57, %f48, %f56;
	fma.rn.f32 	%f58, %f57, %f48, %f48;
	fma.rn.f32 	%f59, %f47, 0f3F317218, %f58;
	setp.gt.u32 	%p21, %r32, 2139095039;
	fma.rn.f32 	%f60, %f43, 0f7F800000, 0f7F800000;
	selp.f32 	%f61, %f60, %f59, %p21;
	setp.eq.f32 	%p22, %f43, 0f00000000;
	selp.f32 	%f62, 0fFF800000, %f61, %p22;
	add.f32 	%f73, %f40, %f62;
	add.s32 	%r64, %r64, %r4;
	setp.lt.u32 	%p23, %r64, %r24;
	@%p23 bra 	$L__BB267_2;
$L__BB267_3:
	shl.b32 	%r36, %r1, 2;
	mov.u32 	%r37, __smem;
	add.s32 	%r7, %r37, %r36;
	st.shared.f32 	[%r7], %f73;
	barrier.sync 	0;
	setp.gt.u32 	%p24, %r1, 255;
	@%p24 bra 	$L__BB267_5;
	ld.shared.f32 	%f63, [%r7+1024];
	add.f32 	%f73, %f73, %f63;
	st.shared.f32 	[%r7], %f73;
$L__BB267_5:
	barrier.sync 	0;
	setp.gt.u32 	%p25, %r1, 127;
	@%p25 bra 	$L__BB267_7;
	ld.shared.f32 	%f64, [%r7+512];
	add.f32 	%f73, %f73, %f64;
	st.shared.f32 	[%r7], %f73;
$L__BB267_7:
	barrier.sync 	0;
	setp.gt.u32 	%p26, %r1, 63;
	@%p26 bra 	$L__BB267_9;
	ld.shared.f32 	%f65, [%r7+256];
	add.f32 	%f73, %f73, %f65;
	st.shared.f32 	[%r7], %f73;
$L__BB267_9:
	barrier.sync 	0;
	setp.gt.u32 	%p27, %r1, 31;
	@%p27 bra 	$L__BB267_27;
	// begin inline asm
	activemask.b32 %r38;
	// end inline asm
	ld.shared.f32 	%f66, [%r7+128];
	add.f32 	%f10, %f73, %f66;
	setp.ne.s32 	%p28, %r38, -1;
	@%p28 bra 	$L__BB267_12;
	mov.b32 	%r43, %f10;
	shfl.sync.down.b32	%r65|%p1, %r43, 16, 31, -1;
	bra.uni 	$L__BB267_13;
$L__BB267_12:
	// begin inline asm
	mov.u32 %r39, %laneid;
	// end inline asm
	fns.b32 	%r40, %r38, %r39, 17;
	setp.gt.u32 	%p29, %r40, 31;
	selp.b32 	%r41, %r39, %r40, %p29;
	mov.b32 	%r42, %f10;
	shfl.sync.idx.b32	%r65|%p2, %r42, %r41, 31, %r38;
$L__BB267_13:
	setp.eq.s32 	%p30, %r38, -1;
	mov.b32 	%f67, %r65;
	add.f32 	%f11, %f10, %f67;
	@%p30 bra 	$L__BB267_15;
	// begin inline asm
	mov.u32 %r44, %laneid;
	// end inline asm
	fns.b32 	%r45, %r38, %r44, 9;
	setp.gt.u32 	%p31, %r45, 31;
	selp.b32 	%r46, %r44, %r45, %p31;
	mov.b32 	%r47, %f11;
	shfl.sync.idx.b32	%r66|%p4, %r47, %r46, 31, %r38;
	bra.uni 	$L__BB267_16;
$L__BB267_15:
	mov.b32 	%r48, %f11;
	shfl.sync.down.b32	%r66|%p5, %r48, 8, 31, -1;
$L__BB267_16:
	setp.eq.s32 	%p32, %r38, -1;
	mov.b32 	%f68, %r66;
	add.f32 	%f12, %f11, %f68;
	@%p32 bra 	$L__BB267_18;
	// begin inline asm
	mov.u32 %r49, %laneid;
	// end inline asm
	fns.b32 	%r50, %r38, %r49, 5;
	setp.gt.u32 	%p33, %r50, 31;
	selp.b32 	%r51, %r49, %r50, %p33;
	mov.b32 	%r52, %f12;
	shfl.sync.idx.b32	%r67|%p7, %r52, %r51, 31, %r38;
	bra.uni 	$L__BB267_19;
$L__BB267_18:
	mov.b32 	%r53, %f12;
	shfl.sync.down.b32	%r67|%p8, %r53, 4, 31, -1;
$L__BB267_19:
	setp.eq.s32 	%p34, %r38, -1;
	mov.b32 	%f69, %r67;
	add.f32 	%f13, %f12, %f69;
	@%p34 bra 	$L__BB267_21;
	// begin inline asm
	mov.u32 %r54, %laneid;
	// end inline asm
	fns.b32 	%r55, %r38, %r54, 3;
	setp.gt.u32 	%p35, %r55, 31;
	selp.b32 	%r56, %r54, %r55, %p35;
	mov.b32 	%r57, %f13;
	shfl.sync.idx.b32	%r68|%p10, %r57, %r56, 31, %r38;
	bra.uni 	$L__BB267_22;
$L__BB267_21:
	mov.b32 	%r58, %f13;
	shfl.sync.down.b32	%r68|%p11, %r58, 2, 31, -1;
$L__BB267_22:
	setp.eq.s32 	%p36, %r38, -1;
	mov.b32 	%f70, %r68;
	add.f32 	%f14, %f13, %f70;
	@%p36 bra 	$L__BB267_24;
	// begin inline asm
	mov.u32 %r59, %laneid;
	// end inline asm
	fns.b32 	%r60, %r38, %r59, 2;
	setp.gt.u32 	%p37, %r60, 31;
	selp.b32 	%r61, %r59, %r60, %p37;
	mov.b32 	%r62, %f14;
	shfl.sync.idx.b32	%r69|%p13, %r62, %r61, 31, %r38;
	bra.uni 	$L__BB267_25;
$L__BB267_24:
	mov.b32 	%r63, %f14;
	shfl.sync.down.b32	%r69|%p14, %r63, 1, 31, -1;
$L__BB267_25:
	mov.b32 	%f71, %r69;
	add.f32 	%f15, %f14, %f71;
	setp.ne.s32 	%p38, %r1, 0;
	@%p38 bra 	$L__BB267_27;
	cvta.to.global.u64 	%rd8, %rd3;
	mul.wide.u32 	%rd9, %r2, 4;
	add.s64 	%rd10, %rd8, %rd9;
	st.global.f32 	[%rd10], %f15;
$L__BB267_27:
	ret;

}
	// .globl	_Z10reduceLog6IfLj256ELb1EEvPT_S1_j
.visible .entry _Z10reduceLog6IfLj256ELb1EEvPT_S1_j(
	.param .u64 .ptr .align 1 _Z10reduceLog6IfLj256ELb1EEvPT_S1_j_param_0,
	.param .u64 .ptr .align 1 _Z10reduceLog6IfLj256ELb1EEvPT_S1_j_param_1,
	.param .u32 _Z10reduceLog6IfLj256ELb1EEvPT_S1_j_param_2
)
{
	.reg .pred 	%p<38>;
	.reg .b32 	%r<70>;
	.reg .b32 	%f<73>;
	.reg .b64 	%rd<11>;

	ld.param.u64 	%rd2, [_Z10reduceLog6IfLj256ELb1EEvPT_S1_j_param_0];
	ld.param.u64 	%rd3, [_Z10reduceLog6IfLj256ELb1EEvPT_S1_j_param_1];
	ld.param.u32 	%r24, [_Z10reduceLog6IfLj256ELb1EEvPT_S1_j_param_2];
	mov.u32 	%r1, %tid.x;
	mov.u32 	%r2, %ctaid.x;
	shl.b32 	%r25, %r2, 9;
	add.s32 	%r64, %r25, %r1;
	setp.ge.u32 	%p16, %r64, %r24;
	mov.f32 	%f70, 0f00000000;
	@%p16 bra 	$L__BB268_3;
	cvta.to.global.u64 	%rd1, %rd2;
	mov.u32 	%r26, %nctaid.x;
	shl.b32 	%r4, %r26, 9;
	mov.f32 	%f70, 0f00000000;
$L__BB268_2:
	mul.wide.u32 	%rd4, %r64, 4;
	add.s64 	%rd5, %rd1, %rd4;
	ld.global.f32 	%f16, [%rd5];
	setp.lt.f32 	%p17, %f16, 0f00800000;
	mul.f32 	%f17, %f16, 0f4B000000;
	selp.f32 	%f18, %f17, %f16, %p17;
	selp.f32 	%f19, 0fC1B80000, 0f00000000, %p17;
	mov.b32 	%r27, %f18;
	add.s32 	%r28, %r27, -1059760811;
	and.b32  	%r29, %r28, -8388608;
	sub.s32 	%r30, %r27, %r29;
	mov.b32 	%f20, %r30;
	cvt.rn.f32.s32 	%f21, %r29;
	fma.rn.f32 	%f22, %f21, 0f34000000, %f19;
	add.f32 	%f23, %f20, 0fBF800000;
	fma.rn.f32 	%f24, %f23, 0fBE055027, 0f3E1039F6;
	fma.rn.f32 	%f25, %f24, %f23, 0fBDF8CDCC;
	fma.rn.f32 	%f26, %f25, %f23, 0f3E0F2955;
	fma.rn.f32 	%f27, %f26, %f23, 0fBE2AD8B9;
	fma.rn.f32 	%f28, %f27, %f23, 0f3E4CED0B;
	fma.rn.f32 	%f29, %f28, %f23, 0fBE7FFF22;
	fma.rn.f32 	%f30, %f29, %f23, 0f3EAAAA78;
	fma.rn.f32 	%f31, %f30, %f23, 0fBF000000;
	mul.f32 	%f32, %f23, %f31;
	fma.rn.f32 	%f33, %f32, %f23, %f23;
	fma.rn.f32 	%f34, %f22, 0f3F317218, %f33;
	setp.gt.u32 	%p18, %r27, 2139095039;
	fma.rn.f32 	%f35, %f18, 0f7F800000, 0f7F800000;
	selp.f32 	%f36, %f35, %f34, %p18;
	setp.eq.f32 	%p19, %f18, 0f00000000;
	selp.f32 	%f37, 0fFF800000, %f36, %p19;
	add.f32 	%f38, %f70, %f37;
	add.s32 	%r31, %r64, 256;
	mul.wide.u32 	%rd6, %r31, 4;
	add.s64 	%rd7, %rd1, %rd6;
	ld.global.f32 	%f39, [%rd7];
	setp.lt.f32 	%p20, %f39, 0f00800000;
	mul.f32 	%f40, %f39, 0f4B000000;
	selp.f32 	%f41, %f40, %f39, %p20;
	selp.f32 	%f42, 0fC1B80000, 0f00000000, %p20;
	mov.b32 	%r32, %f41;
	add.s32 	%r33, %r32, -1059760811;
	and.b32  	%r34, %r33, -8388608;
	sub.s32 	%r35, %r32, %r34;
	mov.b32 	%f43, %r35;
	cvt.rn.f32.s32 	%f44, %r34;
	fma.rn.f32 	%f45, %f44, 0f34000000, %f42;
	add.f32 	%f46, %f43, 0fBF800000;
	fma.rn.f32 	%f47, %f46, 0fBE055027, 0f3E1039F6;
	fma.rn.f32 	%f48, %f47, %f46, 0fBDF8CDCC;
	fma.rn.f32 	%f49, %f48, %f46, 0f3E0F2955;
	fma.rn.f32 	%f50, %f49, %f46, 0fBE2AD8B9;
	fma.rn.f32 	%f51, %f50, %f46, 0f3E4CED0B;
	fma.rn.f32 	%f52, %f51, %f46, 0fBE7FFF22;
	fma.rn.f32 	%f53, %f52, %f46, 0f3EAAAA78;
	fma.rn.f32 	%f54, %f53, %f46, 0fBF000000;
	mul.f32 	%f55, %f46, %f54;
	fma.rn.f32 	%f56, %f55, %f46, %f46;
	fma.rn.f32 	%f57, %f45, 0f3F317218, %f56;
	setp.gt.u32 	%p21, %r32, 2139095039;
	fma.rn.f32 	%f58, %f41, 0f7F800000, 0f7F800000;
	selp.f32 	%f59, %f58, %f57, %p21;
	setp.eq.f32 	%p22, %f41, 0f00000000;
	selp.f32 	%f60, 0fFF800000, %f59, %p22;
	add.f32 	%f70, %f38, %f60;
	add.s32 	%r64, %r64, %r4;
	setp.lt.u32 	%p23, %r64, %r24;
	@%p23 bra 	$L__BB268_2;
$L__BB268_3:
	shl.b32 	%r36, %r1, 2;
	mov.u32 	%r37, __smem;
	add.s32 	%r7, %r37, %r36;
	st.shared.f32 	[%r7], %f70;
	barrier.sync 	0;
	barrier.sync 	0;
	setp.gt.u32 	%p24, %r1, 127;
	@%p24 bra 	$L__BB268_5;
	ld.shared.f32 	%f61, [%r7+512];
	add.f32 	%f70, %f70, %f61;
	st.shared.f32 	[%r7], %f70;
$L__BB268_5:
	barrier.sync 	0;
	setp.gt.u32 	%p25, %r1, 63;
	@%p25 bra 	$L__BB268_7;
	ld.shared.f32 	%f62, [%r7+256];
	add.f32 	%f70, %f70, %f62;
	st.shared.f32 	[%r7], %f70;
$L__BB268_7:
	barrier.sync 	0;
	setp.gt.u32 	%p26, %r1, 31;
	@%p26 bra 	$L__BB268_25;
	// begin inline asm
	activemask.b32 %r38;
	// end inline asm
	ld.shared.f32 	%f63, [%r7+128];
	add.f32 	%f8, %f70, %f63;
	setp.ne.s32 	%p27, %r38, -1;
	@%p27 bra 	$L__BB268_10;
	mov.b32 	%r43, %f8;
	shfl.sync.down.b32	%r65|%p1, %r43, 16, 31, -1;
	bra.uni 	$L__BB268_11;
$L__BB268_10:
	// begin inline asm
	mov.u32 %r39, %laneid;
	// end inline asm
	fns.b32 	%r40, %r38, %r39, 17;
	setp.gt.u32 	%p28, %r40, 31;
	selp.b32 	%r41, %r39, %r40, %p28;
	mov.b32 	%r42, %f8;
	shfl.sync.idx.b32	%r65|%p2, %r42, %r41, 31, %r38;
$L__BB268_11:
	setp.eq.s32 	%p29, %r38, -1;
	mov.b32 	%f64, %r65;
	add.f32 	%f9, %f8, %f64;
	@%p29 bra 	$L__BB268_13;
	// begin inline asm
	mov.u32 %r44, %laneid;
	// end inline asm
	fns.b32 	%r45, %r38, %r44, 9;
	setp.gt.u32 	%p30, %r45, 31;
	selp.b32 	%r46, %r44, %r45, %p30;
	mov.b32 	%r47, %f9;
	shfl.sync.idx.b32	%r66|%p4, %r47, %r46, 31, %r38;
	bra.uni 	$L__BB268_14;
$L__BB268_13:
	mov.b32 	%r48, %f9;
	shfl.sync.down.b32	%r66|%p5, %r48, 8, 31, -1;
$L__BB268_14:
	setp.eq.s32 	%p31, %r38, -1;
	mov.b32 	%f65, %r66;
	add.f32 	%f10, %f9, %f65;
	@%p31 bra 	$L__BB268_16;
	// begin inline asm
	mov.u32 %r49, %laneid;
	// end inline asm
	fns.b32 	%r50, %r38, %r49, 5;
	setp.gt.u32 	%p32, %r50, 31;
	selp.b32 	%r51, %r49, %r50, %p32;
	mov.b32 	%r52, %f10;
	shfl.sync.idx.b32	%r67|%p7, %r52, %r51, 31, %r38;
	bra.uni 	$L__BB268_17;
$L__BB268_16:
	mov.b32 	%r53, %f10;
	shfl.sync.down.b32	%r67|%p8, %r53, 4, 31, -1;
$L__BB268_17:
	setp.eq.s32 	%p33, %r38, -1;
	mov.b32 	%f66, %r67;
	add.f32 	%f11, %f10, %f66;
	@%p33 bra 	$L__BB268_19;
	// begin inline asm
	mov.u32 %r54, %laneid;
	// end inline asm
	fns.b32 	%r55, %r38, %r54, 3;
	setp.gt.u32 	%p34, %r55, 31;
	selp.b32 	%r56, %r54, %r55, %p34;
	mov.b32 	%r57, %f11;
	shfl.sync.idx.b32	%r68|%p10, %r57, %r56, 31, %r38;
	bra.uni 	$L__BB268_20;
$L__BB268_19:
	mov.b32 	%r58, %f11;
	shfl.sync.down.b32	%r68|%p11, %r58, 2, 31, -1;
$L__BB268_20:
	setp.eq.s32 	%p35, %r38, -1;
	mov.b32 	%f67, %r68;
	add.f32 	%f12, %f11, %f67;
	@%p35 bra 	$L__BB268_22;
	// begin inline asm
	mov.u32 %r59, %laneid;
	// end inline asm
	fns.b32 	%r60, %r38, %r59, 2;
	setp.gt.u32 	%p36, %r60, 31;
	selp.b32 	%r61, %r59, %r60, %p36;
	mov.b32 	%r62, %f12;
	shfl.sync.idx.b32	%r69|%p13, %r62, %r61, 31, %r38;
	bra.uni 	$L__BB268_23;
$L__BB268_22:
	mov.b32 	%r63, %f12;
	shfl.sync.down.b32	%r69|%p14, %r63, 1, 31, -1;
$L__BB268_23:
	mov.b32 	%f68, %r69;
	add.f32 	%f13, %f12, %f68;
	setp.ne.s32 	%p37, %r1, 0;
	@%p37 bra 	$L__BB268_25;
	cvta.to.global.u64 	%rd8, %rd3;
	mul.wide.u32 	%rd9, %r2, 4;
	add.s64 	%rd10, %rd8, %rd9;
	st.global.f32 	[%rd10], %f13;
$L__BB268_25:
	ret;

}
	// .globl	_Z10reduceLog6IfLj128ELb1EEvPT_S1_j
.visible .entry _Z10reduceLog6IfLj128ELb1EEvPT_S1_j(
	.param .u64 .ptr .align 1 _Z10reduceLog6IfLj128ELb1EEvPT_S1_j_param_0,
	.param .u64 .ptr .align 1 _Z10reduceLog6IfLj128ELb1EEvPT_S1_j_param_1,
	.param .u32 _Z10reduceLog6IfLj128ELb1EEvPT_S1_j_param_2
)
{
	.reg .pred 	%p<37>;
	.reg .b32 	%r<70>;
	.reg .b32 	%f<69>;
	.reg .b64 	%rd<11>;

	ld.param.u64 	%rd2, [_Z10reduceLog6IfLj128ELb1EEvPT_S1_j_param_0];
	ld.param.u64 	%rd3, [_Z10reduceLog6IfLj128ELb1EEvPT_S1_j_param_1];
	ld.param.u32 	%r24, [_Z10reduceLog6IfLj128ELb1EEvPT_S1_j_param_2];
	mov.u32 	%r1, %tid.x;
	mov.u32 	%r2, %ctaid.x;
	shl.b32 	%r25, %r2, 8;
	add.s32 	%r64, %r25, %r1;
	setp.ge.u32 	%p16, %r64, %r24;
	mov.f32 	%f67, 0f00000000;
	@%p16 bra 	$L__BB269_3;
	cvta.to.global.u64 	%rd1, %rd2;
	mov.u32 	%r26, %nctaid.x;
	shl.b32 	%r4, %r26, 8;
	mov.f32 	%f67, 0f00000000;
$L__BB269_2:
	mul.wide.u32 	%rd4, %r64, 4;
	add.s64 	%rd5, %rd1, %rd4;
	ld.global.f32 	%f14, [%rd5];
	setp.lt.f32 	%p17, %f14, 0f00800000;
	mul.f32 	%f15, %f14, 0f4B000000;
	selp.f32 	%f16, %f15, %f14, %p17;
	selp.f32 	%f17, 0fC1B80000, 0f00000000, %p17;
	mov.b32 	%r27, %f16;
	add.s32 	%r28, %r27, -1059760811;
	and.b32  	%r29, %r28, -8388608;
	sub.s32 	%r30, %r27, %r29;
	mov.b32 	%f18, %r30;
	cvt.rn.f32.s32 	%f19, %r29;
	fma.rn.f32 	%f20, %f19, 0f34000000, %f17;
	add.f32 	%f21, %f18, 0fBF800000;
	fma.rn.f32 	%f22, %f21, 0fBE055027, 0f3E1039F6;
	fma.rn.f32 	%f23, %f22, %f21, 0fBDF8CDCC;
	fma.rn.f32 	%f24, %f23, %f21, 0f3E0F2955;
	fma.rn.f32 	%f25, %f24, %f21, 0fBE2AD8B9;
	fma.rn.f32 	%f26, %f25, %f21, 0f3E4CED0B;
	fma.rn.f32 	%f27, %f26, %f21, 0fBE7FFF22;
	fma.rn.f32 	%f28, %f27, %f21, 0f3EAAAA78;
	fma.rn.f32 	%f29, %f28, %f21, 0fBF000000;
	mul.f32 	%f30, %f21, %f29;
	fma.rn.f32 	%f31, %f30, %f21, %f21;
	fma.rn.f32 	%f32, %f20, 0f3F317218, %f31;
	setp.gt.u32 	%p18, %r27, 2139095039;
	fma.rn.f32 	%f33, %f16, 0f7F800000, 0f7F800000;
	selp.f32 	%f34, %f33, %f32, %p18;
	setp.eq.f32 	%p19, %f16, 0f00000000;
	selp.f32 	%f35, 0fFF800000, %f34, %p19;
	add.f32 	%f36, %f67, %f35;
	add.s32 	%r31, %r64, 128;
	mul.wide.u32 	%rd6, %r31, 4;
	add.s64 	%rd7, %rd1, %rd6;
	ld.global.f32 	%f37, [%rd7];
	setp.lt.f32 	%p20, %f37, 0f00800000;
	mul.f32 	%f38, %f37, 0f4B000000;
	selp.f32 	%f39, %f38, %f37, %p20;
	selp.f32 	%f40, 0fC1B80000, 0f00000000, %p20;
	mov.b32 	%r32, %f39;
	add.s32 	%r33, %r32, -1059760811;
	and.b32  	%r34, %r33, -8388608;
	sub.s32 	%r35, %r32, %r34;
	mov.b32 	%f41, %r35;
	cvt.rn.f32.s32 	%f42, %r34;
	fma.rn.f32 	%f43, %f42, 0f34000000, %f40;
	add.f32 	%f44, %f41, 0fBF800000;
	fma.rn.f32 	%f45, %f44, 0fBE055027, 0f3E1039F6;
	fma.rn.f32 	%f46, %f45, %f44, 0fBDF8CDCC;
	fma.rn.f32 	%f47, %f46, %f44, 0f3E0F2955;
	fma.rn.f32 	%f48, %f47, %f44, 0fBE2AD8B9;
	fma.rn.f32 	%f49, %f48, %f44, 0f3E4CED0B;
	fma.rn.f32 	%f50, %f49, %f44, 0fBE7FFF22;
	fma.rn.f32 	%f51, %f50, %f44, 0f3EAAAA78;
	fma.rn.f32 	%f52, %f51, %f44, 0fBF000000;
	mul.f32 	%f53, %f44, %f52;
	fma.rn.f32 	%f54, %f53, %f44, %f44;
	fma.rn.f32 	%f55, %f43, 0f3F317218, %f54;
	setp.gt.u32 	%p21, %r32, 2139095039;
	fma.rn.f32 	%f56, %f39, 0f7F800000, 0f7F800000;
	selp.f32 	%f57, %f56, %f55, %p21;
	setp.eq.f32 	%p22, %f39, 0f00000000;
	selp.f32 	%f58, 0fFF800000, %f57, %p22;
	add.f32 	%f67, %f36, %f58;
	add.s32 	%r64, %r64, %r4;
	setp.lt.u32 	%p23, %r64, %r24;
	@%p23 bra 	$L__BB269_2;
$L__BB269_3:
	shl.b32 	%r36, %r1, 2;
	mov.u32 	%r37, __smem;
	add.s32 	%r7, %r37, %r36;
	st.shared.f32 	[%r7], %f67;
	barrier.sync 	0;
	barrier.sync 	0;
	barrier.sync 	0;
	setp.gt.u32 	%p24, %r1, 63;
	@%p24 bra 	$L__BB269_5;
	ld.shared.f32 	%f59, [%r7+256];
	add.f32 	%f67, %f67, %f59;
	st.shared.f32 	[%r7], %f67;
$L__BB269_5:
	barrier.sync 	0;
	setp.gt.u32 	%p25, %r1, 31;
	@%p25 bra 	$L__BB269_23;
	// begin inline asm
	activemask.b32 %r38;
	// end inline asm
	ld.shared.f32 	%f60, [%r7+128];
	add.f32 	%f6, %f67, %f60;
	setp.ne.s32 	%p26, %r38, -1;
	@%p26 bra 	$L__BB269_8;
	mov.b32 	%r43, %f6;
	shfl.sync.down.b32	%r65|%p1, %r43, 16, 31, -1;
	bra.uni 	$L__BB269_9;
$L__BB269_8:
	// begin inline asm
	mov.u32 %r39, %laneid;
	// end inline asm
	fns.b32 	%r40, %r38, %r39, 17;
	setp.gt.u32 	%p27, %r40, 31;
	selp.b32 	%r41, %r39, %r40, %p27;
	mov.b32 	%r42, %f6;
	shfl.sync.idx.b32	%r65|%p2, %r42, %r41, 31, %r38;
$L__BB269_9:
	setp.eq.s32 	%p28, %r38, -1;
	mov.b32 	%f61, %r65;
	add.f32 	%f7, %f6, %f61;
	@%p28 bra 	$L__BB269_11;
	// begin inline asm
	mov.u32 %r44, %laneid;
	// end inline asm
	fns.b32 	%r45, %r38, %r44, 9;
	setp.gt.u32 	%p29, %r45, 31;
	selp.b32 	%r46, %r44, %r45, %p29;
	mov.b32 	%r47, %f7;
	shfl.sync.idx.b32	%r66|%p4, %r47, %r46, 31, %r38;
	bra.uni 	$L__BB269_12;
$L__BB269_11:
	mov.b32 	%r48, %f7;
	shfl.sync.down.b32	%r66|%p5, %r48, 8, 31, -1;
$L__BB269_12:
	setp.eq.s32 	%p30, %r38, -1;
	mov.b32 	%f62, %r66;
	add.f32 	%f8, %f7, %f62;
	@%p30 bra 	$L__BB269_14;
	// begin inline asm
	mov.u32 %r49, %laneid;
	// end inline asm
	fns.b32 	%r50, %r38, %r49, 5;
	setp.gt.u32 	%p31, %r50, 31;
	selp.b32 	%r51, %r49, %r50, %p31;
	mov.b32 	%r52, %f8;
	shfl.sync.idx.b32	%r67|%p7, %r52, %r51, 31, %r38;
	bra.uni 	$L__BB269_15;
$L__BB269_14:
	mov.b32 	%r53, %f8;
	shfl.sync.down.b32	%r67|%p8, %r53, 4, 31, -1;
$L__BB269_15:
	setp.eq.s32 	%p32, %r38, -1;
	mov.b32 	%f63, %r67;
	add.f32 	%f9, %f8, %f63;
	@%p32 bra 	$L__BB269_17;
	// begin inline asm
	mov.u32 %r54, %laneid;
	// end inline asm
	fns.b32 	%r55, %r38, %r54, 3;
	setp.gt.u32 	%p33, %r55, 31;
	selp.b32 	%r56, %r54, %r55, %p33;
	mov.b32 	%r57, %f9;
	shfl.sync.idx.b32	%r68|%p10, %r57, %r56, 31, %r38;
	bra.uni 	$L__BB269_18;
$L__BB269_17:
	mov.b32 	%r58, %f9;
	shfl.sync.down.b32	%r68|%p11, %r58, 2, 31, -1;
$L__BB269_18:
	setp.eq.s32 	%p34, %r38, -1;
	mov.b32 	%f64, %r68;
	add.f32 	%f10, %f9, %f64;
	@%p34 bra 	$L__BB269_20;
	// begin inline asm
	mov.u32 %r59, %laneid;
	// end inline asm
	fns.b32 	%r60, %r38, %r59, 2;
	setp.gt.u32 	%p35, %r60, 31;
	selp.b32 	%r61, %r59, %r60, %p35;
	mov.b32 	%r62, %f10;
	shfl.sync.idx.b32	%r69|%p13, %r62, %r61, 31, %r38;
	bra.uni 	$L__BB269_21;
$L__BB269_20:
	mov.b32 	%r63, %f10;
	shfl.sync.down.b32	%r69|%p14, %r63, 1, 31, -1;
$L__BB269_21:
	mov.b32 	%f65, %r69;
	add.f32 	%f11, %f10, %f65;
	setp.ne.s32 	%p36, %r1, 0;
	@%p36 bra 	$L__BB269_23;
	cvta.to.global.u64 	%rd8, %rd3;
	mul.wide.u32 	%rd9, %r2, 4;
	add.s64 	%rd10, %rd8, %rd9;
	st.global.f32 	[%rd10], %f11;
$L__BB269_23:
	ret;

}
	// .globl	_Z10reduceLog6IfLj64ELb1EEvPT_S1_j
.visible .entry _Z10reduceLog6IfLj64ELb1EEvPT_S1_j(
	.param .u64 .ptr .align 1 _Z10reduceLog6IfLj64ELb1EEvPT_S1_j_param_0,
	.param .u64 .ptr .align 1 _Z10reduceLog6IfLj64ELb1EEvPT_S1_j_param_1,
	.param .u32 _Z10reduceLog6IfLj64ELb1EEvPT_S1_j_param_2
)
{
	.reg .pred 	%p<36>;
	.reg .b32 	%r<70>;
	.reg .b32 	%f<65>;
	.reg .b64 	%rd<11>;

	ld.param.u64 	%rd2, [_Z10reduceLog6IfLj64ELb1EEvPT_S1_j_param_0];
	ld.param.u64 	%rd3, [_Z10reduceLog6IfLj64ELb1EEvPT_S1_j_param_1];
	ld.param.u32 	%r24, [_Z10reduceLog6IfLj64ELb1EEvPT_S1_j_param_2];
	mov.u32 	%r1, %tid.x;
	mov.u32 	%r2, %ctaid.x;
	shl.b32 	%r25, %r2, 7;
	add.s32 	%r64, %r25, %r1;
	setp.ge.u32 	%p16, %r64, %r24;
	mov.f32 	%f64, 0f00000000;
	@%p16 bra 	$L__BB270_3;
	cvta.to.global.u64 	%rd1, %rd2;
	mov.u32 	%r26, %nctaid.x;
	shl.b32 	%r4, %r26, 7;
	mov.f32 	%f64, 0f00000000;
$L__BB270_2:
	mul.wide.u32 	%rd4, %r64, 4;
	add.s64 	%rd5, %rd1, %rd4;
	ld.global.f32 	%f12, [%rd5];
	setp.lt.f32 	%p17, %f12, 0f00800000;
	mul.f32 	%f13, %f12, 0f4B000000;
	selp.f32 	%f14, %f13, %f12, %p17;
	selp.f32 	%f15, 0fC1B80000, 0f00000000, %p17;
	mov.b32 	%r27, %f14;
	add.s32 	%r28, %r27, -1059760811;
	and.b32  	%r29, %r28, -8388608;
	sub.s32 	%r30, %r27, %r29;
	mov.b32 	%f16, %r30;
	cvt.rn.f32.s32 	%f17, %r29;
	fma.rn.f32 	%f18, %f17, 0f34000000, %f15;
	add.f32 	%f19, %f16, 0fBF800000;
	fma.rn.f32 	%f20, %f19, 0fBE055027, 0f3E1039F6;
	fma.rn.f32 	%f21, %f20, %f19, 0fBDF8CDCC;
	fma.rn.f32 	%f22, %f21, %f19, 0f3E0F2955;
	fma.rn.f32 	%f23, %f22, %f19, 0fBE2AD8B9;
	fma.rn.f32 	%f24, %f23, %f19, 0f3E4CED0B;
	fma.rn.f32 	%f25, %f24, %f19, 0fBE7FFF22;
	fma.rn.f32 	%f26, %f25, %f19, 0f3EAAAA78;
	fma.rn.f32 	%f27, %f26, %f19, 0fBF000000;
	mul.f32 	%f28, %f19, %f27;
	fma.rn.f32 	%f29, %f28, %f19, %f19;
	fma.rn.f32 	%f30, %f18, 0f3F317218, %f29;
	setp.gt.u32 	%p18, %r27, 2139095039;
	fma.rn.f32 	%f31, %f14, 0f7F800000, 0f7F800000;
	selp.f32 	%f32, %f31, %f30, %p18;
	setp.eq.f32 	%p19, %f14, 0f00000000;
	selp.f32 	%f33, 0fFF800000, %f32, %p19;
	add.f32 	%f34, %f64, %f33;
	add.s32 	%r31, %r64, 64;
	mul.wide.u32 	%rd6, %r31, 4;
	add.s64 	%rd7, %rd1, %rd6;
	ld.global.f32 	%f35, [%rd7];
	setp.lt.f32 	%p20, %f35, 0f00800000;
	mul.f32 	%f36, %f35, 0f4B000000;
	selp.f32 	%f37, %f36, %f35, %p20;
	selp.f32 	%f38, 0fC1B80000, 0f00000000, %p20;
	mov.b32 	%r32, %f37;
	add.s32 	%r33, %r32, -1059760811;
	and.b32  	%r34, %r33, -8388608;
	sub.s32 	%r35, %r32, %r34;
	mov.b32 	%f39, %r35;
	cvt.rn.f32.s32 	%f40, %r34;
	fma.rn.f32 	%f41, %f40, 0f34000000, %f38;
	add.f32 	%f42, %f39, 0fBF800000;
	fma.rn.f32 	%f43, %f42, 0fBE055027, 0f3E1039F6;
	fma.rn.f32 	%f44, %f43, %f42, 0fBDF8CDCC;
	fma.rn.f32 	%f45, %f44, %f42, 0f3E0F2955;
	fma.rn.f32 	%f46, %f45, %f42, 0fBE2AD8B9;
	fma.rn.f32 	%f47, %f46, %f42, 0f3E4CED0B;
	fma.rn.f32 	%f48, %f47, %f42, 0fBE7FFF22;
	fma.rn.f32 	%f49, %f48, %f42, 0f3EAAAA78;
	fma.rn.f32 	%f50, %f49, %f42, 0fBF000000;
	mul.f32 	%f51, %f42, %f50;
	fma.rn.f32 	%f52, %f51, %f42, %f42;
	fma.rn.f32 	%f53, %f41, 0f3F317218, %f52;
	setp.gt.u32 	%p21, %r32, 2139095039;
	fma.rn.f32 	%f54, %f37, 0f7F800000, 0f7F800000;
	selp.f32 	%f55, %f54, %f53, %p21;
	setp.eq.f32 	%p22, %f37, 0f00000000;
	selp.f32 	%f56, 0fFF800000, %f55, %p22;
	add.f32 	%f64, %f34, %f56;
	add.s32 	%r64, %r64, %r4;
	setp.lt.u32 	%p23, %r64, %r24;
	@%p23 bra 	$L__BB270_2;
$L__BB270_3:
	shl.b32 	%r36, %r1, 2;
	mov.u32 	%r37, __smem;
	add.s32 	%r7, %r37, %r36;
	st.shared.f32 	[%r7], %f64;
	barrier.sync 	0;
	barrier.sync 	0;
	barrier.sync 	0;
	barrier.sync 	0;
	setp.gt.u32 	%p24, %r1, 31;
	@%p24 bra 	$L__BB270_21;
	// begin inline asm
	activemask.b32 %r38;
	// end inline asm
	ld.shared.f32 	%f57, [%r7+128];
	add.f32 	%f4, %f64, %f57;
	setp.ne.s32 	%p25, %r38, -1;
	@%p25 bra 	$L__BB270_6;
	mov.b32 	%r43, %f4;
	shfl.sync.down.b32	%r65|%p1, %r43, 16, 31, -1;
	bra.uni 	$L__BB270_7;
$L__BB270_6:
	// begin inline asm
	mov.u32 %r39, %laneid;
	// end inline asm
	fns.b32 	%r40, %r38, %r39, 17;
	setp.gt.u32 	%p26, %r40, 31;
	selp.b32 	%r41, %r39, %r40, %p26;
	mov.b32 	%r42, %f4;
	shfl.sync.idx.b32	%r65|%p2, %r42, %r41, 31, %r38;
$L__BB270_7:
	setp.eq.s32 	%p27, %r38, -1;
	mov.b32 	%f58, %r65;
	add.f32 	%f5, %f4, %f58;
	@%p27 bra 	$L__BB270_9;
	// begin inline asm
	mov.u32 %r44, %laneid;
	// end inline asm
	fns.b32 	%r45, %r38, %r44, 9;
	setp.gt.u32 	%p28, %r45, 31;
	selp.b32 	%r46, %r44, %r45, %p28;
	mov.b32 	%r47, %f5;
	shfl.sync.idx.b32	%r66|%p4, %r47, %r46, 31, %r38;
	bra.uni 	$L__BB270_10;
$L__BB270_9:
	mov.b32 	%r48, %f5;
	shfl.sync.down.b32	%r66|%p5, %r48, 8, 31, -1;
$L__BB270_10:
	setp.eq.s32 	%p29, %r38, -1;
	mov.b32 	%f59, %r66;
	add.f32 	%f6, %f5, %f59;
	@%p29 bra 	$L__BB270_12;
	// begin inline asm
	mov.u32 %r49, %laneid;
	// end inline asm
	fns.b32 	%r50, %r38, %r49, 5;
	setp.gt.u32 	%p30, %r50, 31;
	selp.b32 	%r51, %r49, %r50, %p30;
	mov.b32 	%r52, %f6;
	shfl.sync.idx.b32	%r67|%p7, %r52, %r51, 31, %r38;
	bra.uni 	$L__BB270_13;
$L__BB270_12:
	mov.b32 	%r53, %f6;
	shfl.sync.down.b32	%r67|%p8, %r53, 4, 31, -1;
$L__BB270_13:
	setp.eq.s32 	%p31, %r38, -1;
	mov.b32 	%f60, %r67;
	add.f32 	%f7, %f6, %f60;
	@%p31 bra 	$L__BB270_15;
	// begin inline asm
	mov.u32 %r54, %laneid;
	// end inline asm
	fns.b32 	%r55, %r38, %r54, 3;
	setp.gt.u32 	%p32, %r55, 31;
	selp.b32 	%r56, %r54, %r55, %p32;
	mov.b32 	%r57, %f7;
	shfl.sync.idx.b32	%r68|%p10, %r57, %r56, 31, %r38;
	bra.uni 	$L__BB270_16;
$L__BB270_15:
	mov.b32 	%r58, %f7;
	shfl.sync.down.b32	%r68|%p11, %r58, 2, 31, -1;
$L__BB270_16:
	setp.eq.s32 	%p33, %r38, -1;
	mov.b32 	%f61, %r68;
	add.f32 	%f8, %f7, %f61;
	@%p33 bra 	$L__BB270_18;
	// begin inline asm
	mov.u32 %r59, %laneid;
	// end inline asm
	fns.b32 	%r60, %r38, %r59, 2;
	setp.gt.u32 	%p34, %r60, 31;
	selp.b32 	%r61, %r59, %r60, %p34;
	mov.b32 	%r62, %f8;
	shfl.sync.idx.b32	%r69|%p13, %r62, %r61, 31, %r38;
	bra.uni 	$L__BB270_19;
$L__BB270_18:
	mov.b32 	%r63, %f8;
	shfl.sync.down.b32	%r69|%p14, %r63, 1, 31, -1;
$L__BB270_19:
	mov.b32 	%f62, %r69;
	add.f32 	%f9, %f8, %f62;
	setp.ne.s32 	%p35, %r1, 0;
	@%p35 bra 	$L__BB270_21;
	cvta.to.global.u64 	%rd8, %rd3;
	mul.wide.u32 	%rd9, %r2, 4;
	add.s64 	%rd10, %rd8, %rd9;
	st.global.f32 	[%rd10], %f9;
$L__BB270_21:
	ret;

}
	// .globl	_Z10reduceLog6IfLj32ELb1EEvPT_S1_j
.visible .entry _Z10reduceLog6IfLj32ELb1EEvPT_S1_j(
	.param .u64 .ptr .align 1 _Z10reduceLog6IfLj32ELb1EEvPT_S1_j_param_0,
	.param .u64 .ptr .align 1 _Z10reduceLog6IfLj32ELb1EEvPT_S1_j_param_1,
	.param .u32 _Z10reduceLog6IfLj32ELb1EEvPT_S1_j_param_2
)
{
	.reg .pred 	%p<36>;
	.reg .b32 	%r<70>;
	.reg .b32 	%f<63>;
	.reg .b64 	%rd<11>;

	ld.param.u64 	%rd2, [_Z10reduceLog6IfLj32ELb1EEvPT_S1_j_param_0];
	ld.param.u64 	%rd3, [_Z10reduceLog6IfLj32ELb1EEvPT_S1_j_param_1];
	ld.param.u32 	%r23, [_Z10reduceLog6IfLj32ELb1EEvPT_S1_j_param_2];
	mov.u32 	%r1, %tid.x;
	mov.u32 	%r2, %ctaid.x;
	shl.b32 	%r24, %r2, 6;
	add.s32 	%r64, %r24, %r1;
	setp.ge.u32 	%p16, %r64, %r23;
	mov.f32 	%f62, 0f00000000;
	@%p16 bra 	$L__BB271_3;
	cvta.to.global.u64 	%rd1, %rd2;
	mov.u32 	%r25, %nctaid.x;
	shl.b32 	%r4, %r25, 6;
	mov.f32 	%f62, 0f00000000;
$L__BB271_2:
	mul.wide.u32 	%rd4, %r64, 4;
	add.s64 	%rd5, %rd1, %rd4;
	ld.global.f32 	%f11, [%rd5];
	setp.lt.f32 	%p17, %f11, 0f00800000;
	mul.f32 	%f12, %f11, 0f4B000000;
	selp.f32 	%f13, %f12, %f11, %p17;
	selp.f32 	%f14, 0fC1B80000, 0f00000000, %p17;
	mov.b32 	%r26, %f13;
	add.s32 	%r27, %r26, -1059760811;
	and.b32  	%r28, %r27, -8388608;
	sub.s32 	%r29, %r26, %r28;
	mov.b32 	%f15, %r29;
	cvt.rn.f32.s32 	%f16, %r28;
	fma.rn.f32 	%f17, %f16, 0f34000000, %f14;
	add.f32 	%f18, %f15, 0fBF800000;
	fma.rn.f32 	%f19, %f18, 0fBE055027, 0f3E1039F6;
	fma.rn.f32 	%f20, %f19, %f18, 0fBDF8CDCC;
	fma.rn.f32 	%f21, %f20, %f18, 0f3E0F2955;
	fma.rn.f32 	%f22, %f21, %f18, 0fBE2AD8B9;
	fma.rn.f32 	%f23, %f22, %f18, 0f3E4CED0B;
	fma.rn.f32 	%f24, %f23, %f18, 0fBE7FFF22;
	fma.rn.f32 	%f25, %f24, %f18, 0f3EAAAA78;
	fma.rn.f32 	%f26, %f25, %f18, 0fBF000000;
	mul.f32 	%f27, %f18, %f26;
	fma.rn.f32 	%f28, %f27, %f18, %f18;
	fma.rn.f32 	%f29, %f17, 0f3F317218, %f28;
	setp.gt.u32 	%p18, %r26, 2139095039;
	fma.rn.f32 	%f30, %f13, 0f7F800000, 0f7F800000;
	selp.f32 	%f31, %f30, %f29, %p18;
	setp.eq.f32 	%p19, %f13, 0f00000000;
	selp.f32 	%f32, 0fFF800000, %f31, %p19;
	add.f32 	%f33, %f62, %f32;
	add.s32 	%r30, %r64, 32;
	mul.wide.u32 	%rd6, %r30, 4;
	add.s64 	%rd7, %rd1, %rd6;
	ld.global.f32 	%f34, [%rd7];
	setp.lt.f32 	%p20, %f34, 0f00800000;
	mul.f32 	%f35, %f34, 0f4B000000;
	selp.f32 	%f36, %f35, %f34, %p20;
	selp.f32 	%f37, 0fC1B80000, 0f00000000, %p20;
	mov.b32 	%r31, %f36;
	add.s32 	%r32, %r31, -1059760811;
	and.b32  	%r33, %r32, -8388608;
	sub.s32 	%r34, %r31, %r33;
	mov.b32 	%f38, %r34;
	cvt.rn.f32.s32 	%f39, %r33;
	fma.rn.f32 	%f40, %f39, 0f34000000, %f37;
	add.f32 	%f41, %f38, 0fBF800000;
	fma.rn.f32 	%f42, %f41, 0fBE055027, 0f3E1039F6;
	fma.rn.f32 	%f43, %f42, %f41, 0fBDF8CDCC;
	fma.rn.f32 	%f44, %f43, %f41, 0f3E0F2955;
	fma.rn.f32 	%f45, %f44, %f41, 0fBE2AD8B9;
	fma.rn.f32 	%f46, %f45, %f41, 0f3E4CED0B;
	fma.rn.f32 	%f47, %f46, %f41, 0fBE7FFF22;
	fma.rn.f32 	%f48, %f47, %f41, 0f3EAAAA78;
	fma.rn.f32 	%f49, %f48, %f41, 0fBF000000;
	mul.f32 	%f50, %f41, %f49;
	fma.rn.f32 	%f51, %f50, %f41, %f41;
	fma.rn.f32 	%f52, %f40, 0f3F317218, %f51;
	setp.gt.u32 	%p21, %r31, 2139095039;
	fma.rn.f32 	%f53, %f36, 0f7F800000, 0f7F800000;
	selp.f32 	%f54, %f53, %f52, %p21;
	setp.eq.f32 	%p22, %f36, 0f00000000;
	selp.f32 	%f55, 0fFF800000, %f54, %p22;
	add.f32 	%f62, %f33, %f55;
	add.s32 	%r64, %r64, %r4;
	setp.lt.u32 	%p23, %r64, %r23;
	@%p23 bra 	$L__BB271_2;
$L__BB271_3:
	shl.b32 	%r35, %r1, 2;
	mov.u32 	%r36, __smem;
	add.s32 	%r37, %r36, %r35;
	st.shared.f32 	[%r37], %f62;
	barrier.sync 	0;
	barrier.sync 	0;
	barrier.sync 	0;
	barrier.sync 	0;
	setp.gt.u32 	%p24, %r1, 31;
	@%p24 bra 	$L__BB271_21;
	// begin inline asm
	activemask.b32 %r38;
	// end inline asm
	setp.ne.s32 	%p25, %r38, -1;
	@%p25 bra 	$L__BB271_6;
	mov.b32 	%r43, %f62;
	shfl.sync.down.b32	%r65|%p1, %r43, 16, 31, -1;
	bra.uni 	$L__BB271_7;
$L__BB271_6:
	// begin inline asm
	mov.u32 %r39, %laneid;
	// end inline asm
	fns.b32 	%r40, %r38, %r39, 17;
	setp.gt.u32 	%p26, %r40, 31;
	selp.b32 	%r41, %r39, %r40, %p26;
	mov.b32 	%r42, %f62;
	shfl.sync.idx.b32	%r65|%p2, %r42, %r41, 31, %r38;
$L__BB271_7:
	setp.eq.s32 	%p27, %r38, -1;
	mov.b32 	%f56, %r65;
	add.f32 	%f4, %f62, %f56;
	@%p27 bra 	$L__BB271_9;
	// begin inline asm
	mov.u32 %r44, %laneid;
	// end inline asm
	fns.b32 	%r45, %r38, %r44, 9;
	setp.gt.u32 	%p28, %r45, 31;
	selp.b32 	%r46, %r44, %r45, %p28;
	mov.b32 	%r47, %f4;
	shfl.sync.idx.b32	%r66|%p4, %r47, %r46, 31, %r38;
	bra.uni 	$L__BB271_10;
$L__BB271_9:
	mov.b32 	%r48, %f4;
	shfl.sync.down.b32	%r66|%p5, %r48, 8, 31, -1;
$L__BB271_10:
	setp.eq.s32 	%p29, %r38, -1;
	mov.b32 	%f57, %r66;
	add.f32 	%f5, %f4, %f57;
	@%p29 bra 	$L__BB271_12;
	// begin inline asm
	mov.u32 %r49, %laneid;
	// end inline asm
	fns.b32 	%r50, %r38, %r49, 5;
	setp.gt.u32 	%p30, %r50, 31;
	selp.b32 	%r51, %r49, %r50, %p30;
	mov.b32 	%r52, %f5;
	shfl.sync.idx.b32	%r67|%p7, %r52, %r51, 31, %r38;
	bra.uni 	$L__BB271_13;
$L__BB271_12:
	mov.b32 	%r53, %f5;
	shfl.sync.down.b32	%r67|%p8, %r53, 4, 31, -1;
$L__BB271_13:
	setp.eq.s32 	%p31, %r38, -1;
	mov.b32 	%f58, %r67;
	add.f32 	%f6, %f5, %f58;
	@%p31 bra 	$L__BB271_15;
	// begin inline asm
	mov.u32 %r54, %laneid;
	// end inline asm
	fns.b32 	%r55, %r38, %r54, 3;
	setp.gt.u32 	%p32, %r55, 31;
	selp.b32 	%r56, %r54, %r55, %p32;
	mov.b32 	%r57, %f6;
	shfl.sync.idx.b32	%r68|%p10, %r57, %r56, 31, %r38;
	bra.uni 	$L__BB271_16;
$L__BB271_15:
	mov.b32 	%r58, %f6;
	shfl.sync.down.b32	%r68|%p11, %r58, 2, 31, -1;
$L__BB271_16:
	setp.eq.s32 	%p33, %r38, -1;
	mov.b32 	%f59, %r68;
	add.f32 	%f7, %f6, %f59;
	@%p33 bra 	$L__BB271_18;
	// begin inline asm
	mov.u32 %r59, %laneid;
	// end inline asm
	fns.b32 	%r60, %r38, %r59, 2;
	setp.gt.u32 	%p34, %r60, 31;
	selp.b32 	%r61, %r59, %r60, %p34;
	mov.b32 	%r62, %f7;
	shfl.sync.idx.b32	%r69|%p13, %r62, %r61, 31, %r38;
	bra.uni 	$L__BB271_19;
$L__BB271_18:
	mov.b32 	%r63, %f7;
	shfl.sync.down.b32	%r69|%p14, %r63, 1, 31, -1;
$L__BB271_19:
	mov.b32 	%f60, %r69;
	add.f32 	%f8, %f7, %f60;
	setp.ne.s32 	%p35, %r1, 0;
	@%p35 bra 	$L__BB271_21;
	cvta.to.global.u64 	%rd8, %rd3;
	mul.wide.u32 	%rd9, %r2, 4;
	add.s64 	%rd10, %rd8, %rd9;
	st.global.f32 	[%rd10], %f8;
$L__BB271_21:
	ret;

}
	// .globl	_Z10reduceLog6IfLj16ELb1EEvPT_S1_j
.visible .entry _Z10reduceLog6IfLj16ELb1EEvPT_S1_j(
	.param .u64 .ptr .align 1 _Z10reduceLog6IfLj16ELb1EEvPT_S1_j_param_0,
	.param .u64 .ptr .align 1 _Z10reduceLog6IfLj16ELb1EEvPT_S1_j_param_1,
	.param .u32 _Z10reduceLog6IfLj16ELb1EEvPT_S1_j_param_2
)
{
	.reg .pred 	%p<36>;
	.reg .b32 	%r<70>;
	.reg .b32 	%f<63>;
	.reg .b64 	%rd<11>;

	ld.param.u64 	%rd2, [_Z10reduceLog6IfLj16ELb1EEvPT_S1_j_param_0];
	ld.param.u64 	%rd3, [_Z10reduceLog6IfLj16ELb1EEvPT_S1_j_param_1];
	ld.param.u32 	%r23, [_Z10reduceLog6IfLj16ELb1EEvPT_S1_j_param_2];
	mov.u32 	%r1, %tid.x;
	mov.u32 	%r2, %ctaid.x;
	shl.b32 	%r24, %r2, 5;
	add.s32 	%r64, %r24, %r1;
	setp.ge.u32 	%p16, %r64, %r23;
	mov.f32 	%f62, 0f00000000;
	@%p16 bra 	$L__BB272_3;
	cvta.to.global.u64 	%rd1, %rd2;
	mov.u32 	%r25, %nctaid.x;
	shl.b32 	%r4, %r25, 5;
	mov.f32 	%f62, 0f00000000;
$L__BB272_2:
	mul.wide.u32 	%rd4, %r64, 4;
	add.s64 	%rd5, %rd1, %rd4;
	ld.global.f32 	%f11, [%rd5];
	setp.lt.f32 	%p17, %f11, 0f00800000;
	mul.f32 	%f12, %f11, 0f4B000000;
	selp.f32 	%f13, %f12, %f11, %p17;
	selp.f32 	%f14, 0fC1B80000, 0f00000000, %p17;
	mov.b32 	%r26, %f13;
	add.s32 	%r27, %r26, -1059760811;
	and.b32  	%r28, %r27, -8388608;
	sub.s32 	%r29, %r26, %r28;
	mov.b32 	%f15, %r29;
	cvt.rn.f32.s32 	%f16, %r28;
	fma.rn.f32 	%f17, %f16, 0f34000000, %f14;
	add.f32 	%f18, %f15, 0fBF800000;
	fma.rn.f32 	%f19, %f18, 0fBE055027, 0f3E1039F6;
	fma.rn.f32 	%f20, %f19, %f18, 0fBDF8CDCC;
	fma.rn.f32 	%f21, %f20, %f18, 0f3E0F2955;
	fma.rn.f32 	%f22, %f21, %f18, 0fBE2AD8B9;
	fma.rn.f32 	%f23, %f22, %f18, 0f3E4CED0B;
	fma.rn.f32 	%f24, %f23, %f18, 0fBE7FFF22;
	fma.rn.f32 	%f25, %f24, %f18, 0f3EAAAA78;
	fma.rn.f32 	%f26, %f25, %f18, 0fBF000000;
	mul.f32 	%f27, %f18, %f26;
	fma.rn.f32 	%f28, %f27, %f18, %f18;
	fma.rn.f32 	%f29, %f17, 0f3F317218, %f28;
	setp.gt.u32 	%p18, %r26, 2139095039;
	fma.rn.f32 	%f30, %f13, 0f7F800000, 0f7F800000;
	selp.f32 	%f31, %f30, %f29, %p18;
	setp.eq.f32 	%p19, %f13, 0f00000000;
	selp.f32 	%f32, 0fFF800000, %f31, %p19;
	add.f32 	%f33, %f62, %f32;
	add.s32 	%r30, %r64, 16;
	mul.wide.u32 	%rd6, %r30, 4;
	add.s64 	%rd7, %rd1, %rd6;
	ld.global.f32 	%f34, [%rd7];
	setp.lt.f32 	%p20, %f34, 0f00800000;
	mul.f32 	%f35, %f34, 0f4B000000;
	selp.f32 	%f36, %f35, %f34, %p20;
	selp.f32 	%f37, 0fC1B80000, 0f00000000, %p20;
	mov.b32 	%r31, %f36;
	add.s32 	%r32, %r31, -1059760811;
	and.b32  	%r33, %r32, -8388608;
	sub.s32 	%r34, %r31, %r33;
	mov.b32 	%f38, %r34;
	cvt.rn.f32.s32 	%f39, %r33;
	fma.rn.f32 	%f40, %f39, 0f34000000, %f37;
	add.f32 	%f41, %f38, 0fBF800000;
	fma.rn.f32 	%f42, %f41, 0fBE055027, 0f3E1039F6;
	fma.rn.f32 	%f43, %f42, %f41, 0fBDF8CDCC;
	fma.rn.f32 	%f44, %f43, %f41, 0f3E0F2955;
	fma.rn.f32 	%f45, %f44, %f41, 0fBE2AD8B9;
	fma.rn.f32 	%f46, %f45, %f41, 0f3E4CED0B;
	fma.rn.f32 	%f47, %f46, %f41, 0fBE7FFF22;
	fma.rn.f32 	%f48, %f47, %f41, 0f3EAAAA78;
	fma.rn.f32 	%f49, %f48, %f41, 0fBF000000;
	mul.f32 	%f50, %f41, %f49;
	fma.rn.f32 	%f51, %f50, %f41, %f41;
	fma.rn.f32 	%f52, %f40, 0f3F317218, %f51;
	setp.gt.u32 	%p21, %r31, 2139095039;
	fma.rn.f32 	%f53, %f36, 0f7F800000, 0f7F800000;
	selp.f32 	%f54, %f53, %f52, %p21;
	setp.eq.f32 	%p22, %f36, 0f00000000;
	selp.f32 	%f55, 0fFF800000, %f54, %p22;
	add.f32 	%f62, %f33, %f55;
	add.s32 	%r64, %r64, %r4;
	setp.lt.u32 	%p23, %r64, %r23;
	@%p23 bra 	$L__BB272_2;
$L__BB272_3:
	shl.b32 	%r35, %r1, 2;
	mov.u32 	%r36, __smem;
	add.s32 	%r37, %r36, %r35;
	st.shared.f32 	[%r37], %f62;
	barrier.sync 	0;
	barrier.sync 	0;
	barrier.sync 	0;
	barrier.sync 	0;
	setp.gt.u32 	%p24, %r1, 31;
	@%p24 bra 	$L__BB272_21;
	// begin inline asm
	activemask.b32 %r38;
	// end inline asm
	setp.ne.s32 	%p25, %r38, -1;
	@%p25 bra 	$L__BB272_6;
	mov.b32 	%r43, %f62;
	shfl.sync.down.b32	%r65|%p1, %r43, 16, 31, -1;
	bra.uni 	$L__BB272_7;
$L__BB272_6:
	// begin inline asm
	mov.u32 %r39, %laneid;
	// end inline asm
	fns.b32 	%r40, %r38, %r39, 17;
	setp.gt.u32 	%p26, %r40, 31;
	selp.b32 	%r41, %r39, %r40, %p26;
	mov.b32 	%r42, %f62;
	shfl.sync.idx.b32	%r65|%p2, %r42, %r41, 31, %r38;
$L__BB272_7:
	setp.eq.s32 	%p27, %r38, -1;
	mov.b32 	%f56, %r65;
	add.f32 	%f4, %f62, %f56;
	@%p27 bra 	$L__BB272_9;
	// begin inline asm
	mov.u32 %r44, %laneid;
	// end inline asm
	fns.b32 	%r45, %r38, %r44, 9;
	setp.gt.u32 	%p28, %r45, 31;
	selp.b32 	%r46, %r44, %r45, %p28;
	mov.b32 	%r47, %f4;
	shfl.sync.idx.b32	%r66|%p4, %r47, %r46, 31, %r38;
	bra.uni 	$L__BB272_10;
$L__BB272_9:
	mov.b32 	%r48, %f4;
	shfl.sync.down.b32	%r66|%p5, %r48, 8, 31, -1;
$L__BB272_10:
	setp.eq.s32 	%p29, %r38, -1;
	mov.b32 	%f57, %r66;
	add.f32 	%f5, %f4, %f57;
	@%p29 bra 	$L__BB272_12;
	// begin inline asm
	mov.u32 %r49, %laneid;
	// end inline asm
	fns.b32 	%r50, %r38, %r49, 5;
	setp.gt.u32 	%p30, %r50, 31;
	selp.b32 	%r51, %r49, %r50, %p30;
	mov.b32 	%r52, %f5;
	shfl.sync.idx.b32	%r67|%p7, %r52, %r51, 31, %r38;
	bra.uni 	$L__BB272_13;
$L__BB272_12:
	mov.b32 	%r53, %f5;
	shfl.sync.down.b32	%r67|%p8, %r53, 4, 31, -1;
$L__BB272_13:
	setp.eq.s32 	%p31, %r38, -1;
	mov.b32 	%f58, %r67;
	add.f32 	%f6, %f5, %f58;
	@%p31 bra 	$L__BB272_15;
	// begin inline asm
	mov.u32 %r54, %laneid;
	// end inline asm
	fns.b32 	%r55, %r38, %r54, 3;
	setp.gt.u32 	%p32, %r55, 31;
	selp.b32 	%r56, %r54, %r55, %p32;
	mov.b32 	%r57, %f6;
	shfl.sync.idx.b32	%r68|%p10, %r57, %r56, 31, %r38;
	bra.uni 	$L__BB272_16;
$L__BB272_15:
	mov.b32 	%r58, %f6;
	shfl.sync.down.b32	%r68|%p11, %r58, 2, 31, -1;
$L__BB272_16:
	setp.eq.s32 	%p33, %r38, -1;
	mov.b32 	%f59, %r68;
	add.f32 	%f7, %f6, %f59;
	@%p33 bra 	$L__BB272_18;
	// begin inline asm
	mov.u32 %r59, %laneid;
	// end inline asm
	fns.b32 	%r60, %r38, %r59, 2;
	setp.gt.u32 	%p34, %r60, 31;
	selp.b32 	%r61, %r59, %r60, %p34;
	mov.b32 	%r62, %f7;
	shfl.sync.idx.b32	%r69|%p13, %r62, %r61, 31, %r38;
	bra.uni 	$L__BB272_19;
$L__BB272_18:
	mov.b32 	%r63, %f7;
	shfl.sync.down.b32	%r69|%p14, %r63, 1, 31, -1;
$L__BB272_19:
	mov.b32 	%f60, %r69;
	add.f32 	%f8, %f7, %f60;
	setp.ne.s32 	%p35, %r1, 0;
	@%p35 bra 	$L__BB272_21;
	cvta.to.global.u64 	%rd8, %rd3;
	mul.wide.u32 	%rd9, %r2, 4;
	add.s64 	%rd10, %rd8, %rd9;
	st.global.f32 	[%rd10], %f8;
$L__BB272_21:
	ret;

}
	// .globl	_Z10reduceLog6IfLj8ELb1EEvPT_S1_j
.visible .entry _Z10reduceLog6IfLj8ELb1EEvPT_S1_j(
	.param .u64 .ptr .align 1 _Z10reduceLog6IfLj8ELb1EEvPT_S1_j_param_0,
	.param .u64 .ptr .align 1 _Z10reduceLog6IfLj8ELb1EEvPT_S1_j_param_1,
	.param .u32 _Z10reduceLog6IfLj8ELb1EEvPT_S1_j_param_2
)
{
	.reg .pred 	%p<36>;
	.reg .b32 	%r<70>;
	.reg .b32 	%f<63>;
	.reg .b64 	%rd<11>;

	ld.param.u64 	%rd2, [_Z10reduceLog6IfLj8ELb1EEvPT_S1_j_param_0];
	ld.param.u64 	%rd3, [_Z10reduceLog6IfLj8ELb1EEvPT_S1_j_param_1];
	ld.param.u32 	%r23, [_Z10reduceLog6IfLj8ELb1EEvPT_S1_j_param_2];
	mov.u32 	%r1, %tid.x;
	mov.u32 	%r2, %ctaid.x;
	shl.b32 	%r24, %r2, 4;
	add.s32 	%r64, %r24, %r1;
	setp.ge.u32 	%p16, %r64, %r23;
	mov.f32 	%f62, 0f00000000;
	@%p16 bra 	$L__BB273_3;
	cvta.to.global.u64 	%rd1, %rd2;
	mov.u32 	%r25, %nctaid.x;
	shl.b32 	%r4, %r25, 4;
	mov.f32 	%f62, 0f00000000;
$L__BB273_2:
	mul.wide.u32 	%rd4, %r64, 4;
	add.s64 	%rd5, %rd1, %rd4;
	ld.global.f32 	%f11, [%rd5];
	setp.lt.f32 	%p17, %f11, 0f00800000;
	mul.f32 	%f12, %f11, 0f4B000000;
	selp.f32 	%f13, %f12, %f11, %p17;
	selp.f32 	%f14, 0fC1B80000, 0f00000000, %p17;
	mov.b32 	%r26, %f13;
	add.s32 	%r27, %r26, -1059760811;
	and.b32  	%r28, %r27, -8388608;
	sub.s32 	%r29, %r26, %r28;
	mov.b32 	%f15, %r29;
	cvt.rn.f32.s32 	%f16, %r28;
	fma.rn.f32 	%f17, %f16, 0f34000000, %f14;
	add.f32 	%f18, %f15, 0fBF800000;
	fma.rn.f32 	%f19, %f18, 0fBE055027, 0f3E1039F6;
	fma.rn.f32 	%f20, %f19, %f18, 0fBDF8CDCC;
	fma.rn.f32 	%f21, %f20, %f18, 0f3E0F2955;
	fma.rn.f32 	%f22, %f21, %f18, 0fBE2AD8B9;
	fma.rn.f32 	%f23, %f22, %f18, 0f3E4CED0B;
	fma.rn.f32 	%f24, %f23, %f18, 0fBE7FFF22;
	fma.rn.f32 	%f25, %f24, %f18, 0f3EAAAA78;
	fma.rn.f32 	%f26, %f25, %f18, 0fBF000000;
	mul.f32 	%f27, %f18, %f26;
	fma.rn.f32 	%f28, %f27, %f18, %f18;
	fma.rn.f32 	%f29, %f17, 0f3F317218, %f28;
	setp.gt.u32 	%p18, %r26, 2139095039;
	fma.rn.f32 	%f30, %f13, 0f7F800000, 0f7F800000;
	selp.f32 	%f31, %f30, %f29, %p18;
	setp.eq.f32 	%p19, %f13, 0f00000000;
	selp.f32 	%f32, 0fFF800000, %f31, %p19;
	add.f32 	%f33, %f62, %f32;
	add.s32 	%r30, %r64, 8;
	mul.wide.u32 	%rd6, %r30, 4;
	add.s64 	%rd7, %rd1, %rd6;
	ld.global.f32 	%f34, [%rd7];
	setp.lt.f32 	%p20, %f34, 0f00800000;
	mul.f32 	%f35, %f34, 0f4B000000;
	selp.f32 	%f36, %f35, %f34, %p20;
	selp.f32 	%f37, 0fC1B80000, 0f00000000, %p20;
	mov.b32 	%r31, %f36;
	add.s32 	%r32, %r31, -1059760811;
	and.b32  	%r33, %r32, -8388608;
	sub.s32 	%r34, %r31, %r33;
	mov.b32 	%f38, %r34;
	cvt.rn.f32.s32 	%f39, %r33;
	fma.rn.f32 	%f40, %f39, 0f34000000, %f37;
	add.f32 	%f41, %f38, 0fBF800000;
	fma.rn.f32 	%f42, %f41, 0fBE055027, 0f3E1039F6;
	fma.rn.f32 	%f43, %f42, %f41, 0fBDF8CDCC;
	fma.rn.f32 	%f44, %f43, %f41, 0f3E0F2955;
	fma.rn.f32 	%f45, %f44, %f41, 0fBE2AD8B9;
	fma.rn.f32 	%f46, %f45, %f41, 0f3E4CED0B;
	fma.rn.f32 	%f47, %f46, %f41, 0fBE7FFF22;
	fma.rn.f32 	%f48, %f47, %f41, 0f3EAAAA78;
	fma.rn.f32 	%f49, %f48, %f41, 0fBF000000;
	mul.f32 	%f50, %f41, %f49;
	fma.rn.f32 	%f51, %f50, %f41, %f41;
	fma.rn.f32 	%f52, %f40, 0f3F317218, %f51;
	setp.gt.u32 	%p21, %r31, 2139095039;
	fma.rn.f32 	%f53, %f36, 0f7F800000, 0f7F800000;
	selp.f32 	%f54, %f53, %f52, %p21;
	setp.eq.f32 	%p22, %f36, 0f00000000;
	selp.f32 	%f55, 0fFF800000, %f54, %p22;
	add.f32 	%f62, %f33, %f55;
	add.s32 	%r64, %r64, %r4;
	setp.lt.u32 	%p23, %r64, %r23;
	@%p23 bra 	$L__BB273_2;
$L__BB273_3:
	shl.b32 	%r35, %r1, 2;
	mov.u32 	%r36, __smem;
	add.s32 	%r37, %r36, %r35;
	st.shared.f32 	[%r37], %f62;
	barrier.sync 	0;
	barrier.sync 	0;
	barrier.sync 	0;
	barrier.sync 	0;
	setp.gt.u32 	%p24, %r1, 31;
	@%p24 bra 	$L__BB273_21;
	// begin inline asm
	activemask.b32 %r38;
	// end inline asm
	setp.ne.s32 	%p25, %r38, -1;
	@%p25 bra 	$L__BB273_6;
	mov.b32 	%r43, %f62;
	shfl.sync.down.b32	%r65|%p1, %r43, 16, 31, -1;
	bra.uni 	$L__BB273_7;
$L__BB273_6:
	// begin inline asm
	mov.u32 %r39, %laneid;
	// end inline asm
	fns.b32 	%r40, %r38, %r39, 17;
	setp.gt.u32 	%p26, %r40, 31;
	selp.b32 	%r41, %r39, %r40, %p26;
	mov.b32 	%r42, %f62;
	shfl.sync.idx.b32	%r65|%p2, %r42, %r41, 31, %r38;
$L__BB273_7:
	setp.eq.s32 	%p27, %r38, -1;
	mov.b32 	%f56, %r65;
	add.f32 	%f4, %f62, %f56;
	@%p27 bra 	$L__BB273_9;
	// begin inline asm
	mov.u32 %r44, %laneid;
	// end inline asm
	fns.b32 	%r45, %r38, %r44, 9;
	setp.gt.u32 	%p28, %r45, 31;
	selp.b32 	%r46, %r44, %r45, %p28;
	mov.b32 	%r47, %f4;
	shfl.sync.idx.b32	%r66|%p4, %r47, %r46, 31, %r38;
	bra.uni 	$L__BB273_10;
$L__BB273_9:
	mov.b32 	%r48, %f4;
	shfl.sync.down.b32	%r66|%p5, %r48, 8, 31, -1;
$L__BB273_10:
	setp.eq.s32 	%p29, %r38, -1;
	mov.b32 	%f57, %r66;
	add.f32 	%f5, %f4, %f57;
	@%p29 bra 	$L__BB273_12;
	// begin inline asm
	mov.u32 %r49, %laneid;
	// end inline asm
	fns.b32 	%r50, %r38, %r49, 5;
	setp.gt.u32 	%p30, %r50, 31;
	selp.b32 	%r51, %r49, %r50, %p30;
	mov.b32 	%r52, %f5;
	shfl.sync.idx.b32	%r67|%p7, %r52, %r51, 31, %r38;
	bra.uni 	$L__BB273_13;
$L__BB273_12:
	mov.b32 	%r53, %f5;
	shfl.sync.down.b32	%r67|%p8, %r53, 4, 31, -1;
$L__BB273_13:
	setp.eq.s32 	%p31, %r38, -1;
	mov.b32 	%f58, %r67;
	add.f32 	%f6, %f5, %f58;
	@%p31 bra 	$L__BB273_15;
	// begin inline asm
	mov.u32 %r54, %laneid;
	// end inline asm
	fns.b32 	%r55, %r38, %r54, 3;
	setp.gt.u32 	%p32, %r55, 31;
	selp.b32 	%r56, %r54, %r55, %p32;
	mov.b32 	%r57, %f6;
	shfl.sync.idx.b32	%r68|%p10, %r57, %r56, 31, %r38;
	bra.uni 	$L__BB273_16;
$L__BB273_15:
	mov.b32 	%r58, %f6;
	shfl.sync.down.b32	%r68|%p11, %r58, 2, 31, -1;
$L__BB273_16:
	setp.eq.s32 	%p33, %r38, -1;
	mov.b32 	%f59, %r68;
	add.f32 	%f7, %f6, %f59;
	@%p33 bra 	$L__BB273_18;
	// begin inline asm
	mov.u32 %r59, %laneid;
	// end inline asm
	fns.b32 	%r60, %r38, %r59, 2;
	setp.gt.u32 	%p34, %r60, 31;
	selp.b32 	%r61, %r59, %r60, %p34;
	mov.b32 	%r62, %f7;
	shfl.sync.idx.b32	%r69|%p13, %r62, %r61, 31, %r38;
	bra.uni 	$L__BB273_19;
$L__BB273_18:
	mov.b32 	%r63, %f7;
	shfl.sync.down.b32	%r69|%p14, %r63, 1, 31, -1;
$L__BB273_19:
	mov.b32 	%f60, %r69;
	add.f32 	%f8, %f7, %f60;
	setp.ne.s32 	%p35, %r1, 0;
	@%p35 bra 	$L__BB273_21;
	cvta.to.global.u64 	%rd8, %rd3;
	mul.wide.u32 	%rd9, %r2, 4;
	add.s64 	%rd10, %rd8, %rd9;
	st.global.f32 	[%rd10], %f8;
$L__BB273_21:
	ret;

}
	// .globl	_Z10reduceLog6IfLj4ELb1EEvPT_S1_j
.visible .entry _Z10reduceLog6IfLj4ELb1EEvPT_S1_j(
	.param .u64 .ptr .align 1 _Z10reduceLog6IfLj4ELb1EEvPT_S1_j_param_0,
	.param .u64 .ptr .align 1 _Z10reduceLog6IfLj4ELb1EEvPT_S1_j_param_1,
	.param .u32 _Z10reduceLog6IfLj4ELb1EEvPT_S1_j_param_2
)
{
	.reg .pred 	%p<36>;
	.reg .b32 	%r<70>;
	.reg .b32 	%f<63>;
	.reg .b64 	%rd<11>;

	ld.param.u64 	%rd2, [_Z10reduceLog6IfLj4ELb1EEvPT_S1_j_param_0];
	ld.param.u64 	%rd3, [_Z10reduceLog6IfLj4ELb1EEvPT_S1_j_param_1];
	ld.param.u32 	%r23, [_Z10reduceLog6IfLj4ELb1EEvPT_S1_j_param_2];
	mov.u32 	%r1, %tid.x;
	mov.u32 	%r2, %ctaid.x;
	shl.b32 	%r24, %r2, 3;
	add.s32 	%r64, %r24, %r1;
	setp.ge.u32 	%p16, %r64, %r23;
	mov.f32 	%f62, 0f00000000;
	@%p16 bra 	$L__BB274_3;
	cvta.to.global.u64 	%rd1, %rd2;
	mov.u32 	%r25, %nctaid.x;
	shl.b32 	%r4, %r25, 3;
	mov.f32 	%f62, 0f00000000;
$L__BB274_2:
	mul.wide.u32 	%rd4, %r64, 4;
	add.s64 	%rd5, %rd1, %rd4;
	ld.global.f32 	%f11, [%rd5];
	setp.lt.f32 	%p17, %f11, 0f00800000;
	mul.f32 	%f12, %f11, 0f4B000000;
	selp.f32 	%f13, %f12, %f11, %p17;
	selp.f32 	%f14, 0fC1B80000, 0f00000000, %p17;
	mov.b32 	%r26, %f13;
	add.s32 	%r27, %r26, -1059760811;
	and.b32  	%r28, %r27, -8388608;
	sub.s32 	%r29, %r26, %r28;
	mov.b32 	%f15, %r29;
	cvt.rn.f32.s32 	%f16, %r28;
	fma.rn.f32 	%f17, %f16, 0f34000000, %f14;
	add.f32 	%f18, %f15, 0fBF800000;
	fma.rn.f32 	%f19, %f18, 0fBE055027, 0f3E1039F6;
	fma.rn.f32 	%f20, %f19, %f18, 0fBDF8CDCC;
	fma.rn.f32 	%f21, %f20, %f18, 0f3E0F2955;
	fma.rn.f32 	%f22, %f21, %f18, 0fBE2AD8B9;
	fma.rn.f32 	%f23, %f22, %f18, 0f3E4CED0B;
	fma.rn.f32 	%f24, %f23, %f18, 0fBE7FFF22;
	fma.rn.f32 	%f25, %f24, %f18, 0f3EAAAA78;
	fma.rn.f32 	%f26, %f25, %f18, 0fBF000000;
	mul.f32 	%f27, %f18, %f26;
	fma.rn.f32 	%f28, %f27, %f18, %f18;
	fma.rn.f32 	%f29, %f17, 0f3F317218, %f28;
	setp.gt.u32 	%p18, %r26, 2139095039;
	fma.rn.f32 	%f30, %f13, 0f7F800000, 0f7F800000;
	selp.f32 	%f31, %f30, %f29, %p18;
	setp.eq.f32 	%p19, %f13, 0f00000000;
	selp.f32 	%f32, 0fFF800000, %f31, %p19;
	add.f32 	%f33, %f62, %f32;
	add.s32 	%r30, %r64, 4;
	mul.wide.u32 	%rd6, %r30, 4;
	add.s64 	%rd7, %rd1, %rd6;
	ld.global.f32 	%f34, [%rd7];
	setp.lt.f32 	%p20, %f34, 0f00800000;
	mul.f32 	%f35, %f34, 0f4B000000;
	selp.f32 	%f36, %f35, %f34, %p20;
	selp.f32 	%f37, 0fC1B80000, 0f00000000, %p20;
	mov.b32 	%r31, %f36;
	add.s32 	%r32, %r31, -1059760811;
	and.b32  	%r33, %r32, -8388608;
	sub.s32 	%r34, %r31, %r33;
	mov.b32 	%f38, %r34;
	cvt.rn.f32.s32 	%f39, %r33;
	fma.rn.f32 	%f40, %f39, 0f34000000, %f37;
	add.f32 	%f41, %f38, 0fBF800000;
	fma.rn.f32 	%f42, %f41, 0fBE055027, 0f3E1039F6;
	fma.rn.f32 	%f43, %f42, %f41, 0fBDF8CDCC;
	fma.rn.f32 	%f44, %f43, %f41, 0f3E0F2955;
	fma.rn.f32 	%f45, %f44, %f41, 0fBE2AD8B9;
	fma.rn.f32 	%f46, %f45, %f41, 0f3E4CED0B;
	fma.rn.f32 	%f47, %f46, %f41, 0fBE7FFF22;
	fma.rn.f32 	%f48, %f47, %f41, 0f3EAAAA78;
	fma.rn.f32 	%f49, %f48, %f41, 0fBF000000;
	mul.f32 	%f50, %f41, %f49;
	fma.rn.f32 	%f51, %f50, %f41, %f41;
	fma.rn.f32 	%f52, %f40, 0f3F317218, %f51;
	setp.gt.u32 	%p21, %r31, 2139095039;
	fma.rn.f32 	%f53, %f36, 0f7F800000, 0f7F800000;
	selp.f32 	%f54, %f53, %f52, %p21;
	setp.eq.f32 	%p22, %f36, 0f00000000;
	selp.f32 	%f55, 0fFF800000, %f54, %p22;
	add.f32 	%f62, %f33, %f55;
	add.s32 	%r64, %r64, %r4;
	setp.lt.u32 	%p23, %r64, %r23;
	@%p23 bra 	$L__BB274_2;
$L__BB274_3:
	shl.b32 	%r35, %r1, 2;
	mov.u32 	%r36, __smem;
	add.s32 	%r37, %r36, %r35;
	st.shared.f32 	[%r37], %f62;
	barrier.sync 	0;
	barrier.sync 	0;
	barrier.sync 	0;
	barrier.sync 	0;
	setp.gt.u32 	%p24, %r1, 31;
	@%p24 bra 	$L__BB274_21;
	// begin inline asm
	activemask.b32 %r38;
	// end inline asm
	setp.ne.s32 	%p25, %r38, -1;
	@%p25 bra 	$L__BB274_6;
	mov.b32 	%r43, %f62;
	shfl.sync.down.b32	%r65|%p1, %r43, 16, 31, -1;
	bra.uni 	$L__BB274_7;
$L__BB274_6:
	// begin inline asm
	mov.u32 %r39, %laneid;
	// end inline asm
	fns.b32 	%r40, %r38, %r39, 17;
	setp.gt.u32 	%p26, %r40, 31;
	selp.b32 	%r41, %r39, %r40, %p26;
	mov.b32 	%r42, %f62;
	shfl.sync.idx.b32	%r65|%p2, %r42, %r41, 31, %r38;
$L__BB274_7:
	setp.eq.s32 	%p27, %r38, -1;
	mov.b32 	%f56, %r65;
	add.f32 	%f4, %f62, %f56;
	@%p27 bra 	$L__BB274_9;
	// begin inline asm
	mov.u32 %r44, %laneid;
	// end inline asm
	fns.b32 	%r45, %r38, %r44, 9;
	setp.gt.u32 	%p28, %r45, 31;
	selp.b32 	%r46, %r44, %r45, %p28;
	mov.b32 	%r47, %f4;
	shfl.sync.idx.b32	%r66|%p4, %r47, %r46, 31, %r38;
	bra.uni 	$L__BB274_10;
$L__BB274_9:
	mov.b32 	%r48, %f4;
	shfl.sync.down.b32	%r66|%p5, %r48, 8, 31, -1;
$L__BB274_10:
	setp.eq.s32 	%p29, %r38, -1;
	mov.b32 	%f57, %r66;
	add.f32 	%f5, %f4, %f57;
	@%p29 bra 	$L__BB274_12;
	// begin inline asm
	mov.u32 %r49, %laneid;
	// end inline asm
	fns.b32 	%r50, %r38, %r49, 5;
	setp.gt.u32 	%p30, %r50, 31;
	selp.b32 	%r51, %r49, %r50, %p30;
	mov.b32 	%r52, %f5;
	shfl.sync.idx.b32	%r67|%p7, %r52, %r51, 31, %r38;
	bra.uni 	$L__BB274_13;
$L__BB274_12:
	mov.b32 	%r53, %f5;
	shfl.sync.down.b32	%r67|%p8, %r53, 4, 31, -1;
$L__BB274_13:
	setp.eq.s32 	%p31, %r38, -1;
	mov.b32 	%f58, %r67;
	add.f32 	%f6, %f5, %f58;
	@%p31 bra 	$L__BB274_15;
	// begin inline asm
	mov.u32 %r54, %laneid;
	// end inline asm
	fns.b32 	%r55, %r38, %r54, 3;
	setp.gt.u32 	%p32, %r55, 31;
	selp.b32 	%r56, %r54, %r55, %p32;
	mov.b32 	%r57, %f6;
	shfl.sync.idx.b32	%r68|%p10, %r57, %r56, 31, %r38;
	bra.uni 	$L__BB274_16;
$L__BB274_15:
	mov.b32 	%r58, %f6;
	shfl.sync.down.b32	%r68|%p11, %r58, 2, 31, -1;
$L__BB274_16:
	setp.eq.s32 	%p33, %r38, -1;
	mov.b32 	%f59, %r68;
	add.f32 	%f7, %f6, %f59;
	@%p33 bra 	$L__BB274_18;
	// begin inline asm
	mov.u32 %r59, %laneid;
	// end inline asm
	fns.b32 	%r60, %r38, %r59, 2;
	setp.gt.u32 	%p34, %r60, 31;
	selp.b32 	%r61, %r59, %r60, %p34;
	mov.b32 	%r62, %f7;
	shfl.sync.idx.b32	%r69|%p13, %r62, %r61, 31, %r38;
	bra.uni 	$L__BB274_19;
$L__BB274_18:
	mov.b32 	%r63, %f7;
	shfl.sync.down.b32	%r69|%p14, %r63, 1, 31, -1;
$L__BB274_19:
	mov.b32 	%f60, %r69;
	add.f32 	%f8, %f7, %f60;
	setp.ne.s32 	%p35, %r1, 0;
	@%p35 bra 	$L__BB274_21;
	cvta.to.global.u64 	%rd8, %rd3;
	mul.wide.u32 	%rd9, %r2, 4;
	add.s64 	%rd10, %rd8, %rd9;
	st.global.f32 	[%rd10], %f8;
$L__BB274_21:
	ret;

}
	// .globl	_Z10reduceLog6IfLj2ELb1EEvPT_S1_j
.visible .entry _Z10reduceLog6IfLj2ELb1EEvPT_S1_j(
	.param .u64 .ptr .align 1 _Z10reduceLog6IfLj2ELb1EEvPT_S1_j_param_0,
	.param .u64 .ptr .align 1 _Z10reduceLog6IfLj2ELb1EEvPT_S1_j_param_1,
	.param .u32 _Z10reduceLog6IfLj2ELb1EEvPT_S1_j_param_2
)
{
	.reg .pred 	%p<36>;
	.reg .b32 	%r<70>;
	.reg .b32 	%f<63>;
	.reg .b64 	%rd<11>;

	ld.param.u64 	%rd2, [_Z10reduceLog6IfLj2ELb1EEvPT_S1_j_param_0];
	ld.param.u64 	%rd3, [_Z10reduceLog6IfLj2ELb1EEvPT_S1_j_param_1];
	ld.param.u32 	%r23, [_Z10reduceLog6IfLj2ELb1EEvPT_S1_j_param_2];
	mov.u32 	%r1, %tid.x;
	mov.u32 	%r2, %ctaid.x;
	shl.b32 	%r24, %r2, 2;
	add.s32 	%r64, %r24, %r1;
	setp.ge.u32 	%p16, %r64, %r23;
	mov.f32 	%f62, 0f00000000;
	@%p16 bra 	$L__BB275_3;
	cvta.to.global.u64 	%rd1, %rd2;
	mov.u32 	%r25, %nctaid.x;
	shl.b32 	%r4, %r25, 2;
	mov.f32 	%f62, 0f00000000;
$L__BB275_2:
	mul.wide.u32 	%rd4, %r64, 4;
	add.s64 	%rd5, %rd1, %rd4;
	ld.global.f32 	%f11, [%rd5];
	setp.lt.f32 	%p17, %f11, 0f00800000;
	mul.f32 	%f12, %f11, 0f4B000000;
	selp.f32 	%f13, %f12, %f11, %p17;
	selp.f32 	%f14, 0fC1B80000, 0f00000000, %p17;
	mov.b32 	%r26, %f13;
	add.s32 	%r27, %r26, -1059760811;
	and.b32  	%r28, %r27, -8388608;
	sub.s32 	%r29, %r26, %r28;
	mov.b32 	%f15, %r29;
	cvt.rn.f32.s32 	%f16, %r28;
	fma.rn.f32 	%f17, %f16, 0f34000000, %f14;
	add.f32 	%f18, %f15, 0fBF800000;
	fma.rn.f32 	%f19, %f18, 0fBE055027, 0f3E1039F6;
	fma.rn.f32 	%f20, %f19, %f18, 0fBDF8CDCC;
	fma.rn.f32 	%f21, %f20, %f18, 0f3E0F2955;
	fma.rn.f32 	%f22, %f21, %f18, 0fBE2AD8B9;
	fma.rn.f32 	%f23, %f22, %f18, 0f3E4CED0B;
	fma.rn.f32 	%f24, %f23, %f18, 0fBE7FFF22;
	fma.rn.f32 	%f25, %f24, %f18, 0f3EAAAA78;
	fma.rn.f32 	%f26, %f25, %f18, 0fBF000000;
	mul.f32 	%f27, %f18, %f26;
	fma.rn.f32 	%f28, %f27, %f18, %f18;
	fma.rn.f32 	%f29, %f17, 0f3F317218, %f28;
	setp.gt.u32 	%p18, %r26, 2139095039;
	fma.rn.f32 	%f30, %f13, 0f7F800000, 0f7F800000;
	selp.f32 	%f31, %f30, %f29, %p18;
	setp.eq.f32 	%p19, %f13, 0f00000000;
	selp.f32 	%f32, 0fFF800000, %f31, %p19;
	add.f32 	%f33, %f62, %f32;
	add.s32 	%r30, %r64, 2;
	mul.wide.u32 	%rd6, %r30, 4;
	add.s64 	%rd7, %rd1, %rd6;
	ld.global.f32 	%f34, [%rd7];
	setp.lt.f32 	%p20, %f34, 0f00800000;
	mul.f32 	%f35, %f34, 0f4B000000;
	selp.f32 	%f36, %f35, %f34, %p20;
	selp.f32 	%f37, 0fC1B80000, 0f00000000, %p20;
	mov.b32 	%r31, %f36;
	add.s32 	%r32, %r31, -1059760811;
	and.b32  	%r33, %r32, -8388608;
	sub.s32 	%r34, %r31, %r33;
	mov.b32 	%f38, %r34;
	cvt.rn.f32.s32 	%f39, %r33;
	fma.rn.f32 	%f40, %f39, 0f34000000, %f37;
	add.f32 	%f41, %f38, 0fBF800000;
	fma.rn.f32 	%f42, %f41, 0fBE055027, 0f3E1039F6;
	fma.rn.f32 	%f43, %f42, %f41, 0fBDF8CDCC;
	fma.rn.f32 	%f44, %f43, %f41, 0f3E0F2955;
	fma.rn.f32 	%f45, %f44, %f41, 0fBE2AD8B9;
	fma.rn.f32 	%f46, %f45, %f41, 0f3E4CED0B;
	fma.rn.f32 	%f47, %f46, %f41, 0fBE7FFF22;
	fma.rn.f32 	%f48, %f47, %f41, 0f3EAAAA78;
	fma.rn.f32 	%f49, %f48, %f41, 0fBF000000;
	mul.f32 	%f50, %f41, %f49;
	fma.rn.f32 	%f51, %f50, %f41, %f41;
	fma.rn.f32 	%f52, %f40, 0f3F317218, %f51;
	setp.gt.u32 	%p21, %r31, 2139095039;
	fma.rn.f32 	%f53, %f36, 0f7F800000, 0f7F800000;
	selp.f32 	%f54, %f53, %f52, %p21;
	setp.eq.f32 	%p22, %f36, 0f00000000;
	selp.f32 	%f55, 0fFF800000, %f54, %p22;
	add.f32 	%f62, %f33, %f55;
	add.s32 	%r64, %r64, %r4;
	setp.lt.u32 	%p23, %r64, %r23;
	@%p23 bra 	$L__BB275_2;
$L__BB275_3:
	shl.b32 	%r35, %r1, 2;
	mov.u32 	%r36, __smem;
	add.s32 	%r37, %r36, %r35;
	st.shared.f32 	[%r37], %f62;
	barrier.sync 	0;
	barrier.sync 	0;
	barrier.sync 	0;
	barrier.sync 	0;
	setp.gt.u32 	%p24, %r1, 31;
	@%p24 bra 	$L__BB275_21;
	// begin inline asm
	activemask.b32 %r38;
	// end inline asm
	setp.ne.s32 	%p25, %r38, -1;
	@%p25 bra 	$L__BB275_6;
	mov.b32 	%r43, %f62;
	shfl.sync.down.b32	%r65|%p1, %r43, 16, 31, -1;
	bra.uni 	$L__BB275_7;
$L__BB275_6:
	// begin inline asm
	mov.u32 %r39, %laneid;
	// end inline asm
	fns.b32 	%r40, %r38, %r39, 17;
	setp.gt.u32 	%p26, %r40, 31;
	selp.b32 	%r41, %r39, %r40, %p26;
	mov.b32 	%r42, %f62;
	shfl.sync.idx.b32	%r65|%p2, %r42, %r41, 31, %r38;
$L__BB275_7:
	setp.eq.s32 	%p27, %r38, -1;
	mov.b32 	%f56, %r65;
	add.f32 	%f4, %f62, %f56;
	@%p27 bra 	$L__BB275_9;
	// begin inline asm
	mov.u32 %r44, %laneid;
	// end inline asm
	fns.b32 	%r45, %r38, %r44, 9;
	setp.gt.u32 	%p28, %r45, 31;
	selp.b32 	%r46, %r44, %r45, %p28;
	mov.b32 	%r47, %f4;
	shfl.sync.idx.b32	%r66|%p4, %r47, %r46, 31, %r38;
	bra.uni 	$L__BB275_10;
$L__BB275_9:
	mov.b32 	%r48, %f4;
	shfl.sync.down.b32	%r66|%p5, %r48, 8, 31, -1;
$L__BB275_10:
	setp.eq.s32 	%p29, %r38, -1;
	mov.b32 	%f57, %r66;
	add.f32 	%f5, %f4, %f57;
	@%p29 bra 	$L__BB275_12;
	// begin inline asm
	mov.u32 %r49, %laneid;
	// end inline asm
	fns.b32 	%r50, %r38, %r49, 5;
	setp.gt.u32 	%p30, %r50, 31;
	selp.b32 	%r51, %r49, %r50, %p30;
	mov.b32 	%r52, %f5;
	shfl.sync.idx.b32	%r67|%p7, %r52, %r51, 31, %r38;
	bra.uni 	$L__BB275_13;
$L__BB275_12:
	mov.b32 	%r53, %f5;
	shfl.sync.down.b32	%r67|%p8, %r53, 4, 31, -1;
$L__BB275_13:
	setp.eq.s32 	%p31, %r38, -1;
	mov.b32 	%f58, %r67;
	add.f32 	%f6, %f5, %f58;
	@%p31 bra 	$L__BB275_15;
	// begin inline asm
	mov.u32 %r54, %laneid;
	// end inline asm
	fns.b32 	%r55, %r38, %r54, 3;
	setp.gt.u32 	%p32, %r55, 31;
	selp.b32 	%r56, %r54, %r55, %p32;
	mov.b32 	%r57, %f6;
	shfl.sync.idx.b32	%r68|%p10, %r57, %r56, 31, %r38;
	bra.uni 	$L__BB275_16;
$L__BB275_15:
	mov.b32 	%r58, %f6;
	shfl.sync.down.b32	%r68|%p11, %r58, 2, 31, -1;
$L__BB275_16:
	setp.eq.s32 	%p33, %r38, -1;
	mov.b32 	%f59, %r68;
	add.f32 	%f7, %f6, %f59;
	@%p33 bra 	$L__BB275_18;
	// begin inline asm
	mov.u32 %r59, %laneid;
	// end inline asm
	fns.b32 	%r60, %r38, %r59, 2;
	setp.gt.u32 	%p34, %r60, 31;
	selp.b32 	%r61, %r59, %r60, %p34;
	mov.b32 	%r62, %f7;
	shfl.sync.idx.b32	%r69|%p13, %r62, %r61, 31, %r38;
	bra.uni 	$L__BB275_19;
$L__BB275_18:
	mov.b32 	%r63, %f7;
	shfl.sync.down.b32	%r69|%p14, %r63, 1, 31, -1;
$L__BB275_19:
	mov.b32 	%f60, %r69;
	add.f32 	%f8, %f7, %f60;
	setp.ne.s32 	%p35, %r1, 0;
	@%p35 bra 	$L__BB275_21;
	cvta.to.global.u64 	%rd8, %rd3;
	mul.wide.u32 	%rd9, %r2, 4;
	add.s64 	%rd10, %rd8, %rd9;
	st.global.f32 	[%rd10], %f8;
$L__BB275_21:
	ret;

}
	// .globl	_Z10reduceLog6IfLj1ELb1EEvPT_S1_j
.visible .entry _Z10reduceLog6IfLj1ELb1EEvPT_S1_j(
	.param .u64 .ptr .align 1 _Z10reduceLog6IfLj1ELb1EEvPT_S1_j_param_0,
	.param .u64 .ptr .align 1 _Z10reduceLog6IfLj1ELb1EEvPT_S1_j_param_1,
	.param .u32 _Z10reduceLog6IfLj1ELb1EEvPT_S1_j_param_2
)
{
	.reg .pred 	%p<36>;
	.reg .b32 	%r<69>;
	.reg .b32 	%f<63>;
	.reg .b64 	%rd<9>;

	ld.param.u64 	%rd2, [_Z10reduceLog6IfLj1ELb1EEvPT_S1_j_param_0];
	ld.param.u64 	%rd3, [_Z10reduceLog6IfLj1ELb1EEvPT_S1_j_param_1];
	ld.param.u32 	%r23, [_Z10reduceLog6IfLj1ELb1EEvPT_S1_j_param_2];
	mov.u32 	%r1, %tid.x;
	mov.u32 	%r2, %ctaid.x;
	shl.b32 	%r24, %r2, 1;
	add.s32 	%r63, %r24, %r1;
	setp.ge.u32 	%p16, %r63, %r23;
	mov.f32 	%f62, 0f00000000;
	@%p16 bra 	$L__BB276_3;
	mov.u32 	%r25, %nctaid.x;
	shl.b32 	%r4, %r25, 1;
	cvta.to.global.u64 	%rd1, %rd2;
	mov.f32 	%f62, 0f00000000;
$L__BB276_2:
	mul.wide.u32 	%rd4, %r63, 4;
	add.s64 	%rd5, %rd1, %rd4;
	ld.global.f32 	%f11, [%rd5];
	setp.lt.f32 	%p17, %f11, 0f00800000;
	mul.f32 	%f12, %f11, 0f4B000000;
	selp.f32 	%f13, %f12, %f11, %p17;
	selp.f32 	%f14, 0fC1B80000, 0f00000000, %p17;
	mov.b32 	%r26, %f13;
	add.s32 	%r27, %r26, -1059760811;
	and.b32  	%r28, %r27, -8388608;
	sub.s32 	%r29, %r26, %r28;
	mov.b32 	%f15, %r29;
	cvt.rn.f32.s32 	%f16, %r28;
	fma.rn.f32 	%f17, %f16, 0f34000000, %f14;
	add.f32 	%f18, %f15, 0fBF800000;
	fma.rn.f32 	%f19, %f18, 0fBE055027, 0f3E1039F6;
	fma.rn.f32 	%f20, %f19, %f18, 0fBDF8CDCC;
	fma.rn.f32 	%f21, %f20, %f18, 0f3E0F2955;
	fma.rn.f32 	%f22, %f21, %f18, 0fBE2AD8B9;
	fma.rn.f32 	%f23, %f22, %f18, 0f3E4CED0B;
	fma.rn.f32 	%f24, %f23, %f18, 0fBE7FFF22;
	fma.rn.f32 	%f25, %f24, %f18, 0f3EAAAA78;
	fma.rn.f32 	%f26, %f25, %f18, 0fBF000000;
	mul.f32 	%f27, %f18, %f26;
	fma.rn.f32 	%f28, %f27, %f18, %f18;
	fma.rn.f32 	%f29, %f17, 0f3F317218, %f28;
	setp.gt.u32 	%p18, %r26, 2139095039;
	fma.rn.f32 	%f30, %f13, 0f7F800000, 0f7F800000;
	selp.f32 	%f31, %f30, %f29, %p18;
	setp.eq.f32 	%p19, %f13, 0f00000000;
	selp.f32 	%f32, 0fFF800000, %f31, %p19;
	add.f32 	%f33, %f62, %f32;
	ld.global.f32 	%f34, [%rd5+4];
	setp.lt.f32 	%p20, %f34, 0f00800000;
	mul.f32 	%f35, %f34, 0f4B000000;
	selp.f32 	%f36, %f35, %f34, %p20;
	selp.f32 	%f37, 0fC1B80000, 0f00000000, %p20;
	mov.b32 	%r30, %f36;
	add.s32 	%r31, %r30, -1059760811;
	and.b32  	%r32, %r31, -8388608;
	sub.s32 	%r33, %r30, %r32;
	mov.b32 	%f38, %r33;
	cvt.rn.f32.s32 	%f39, %r32;
	fma.rn.f32 	%f40, %f39, 0f34000000, %f37;
	add.f32 	%f41, %f38, 0fBF800000;
	fma.rn.f32 	%f42, %f41, 0fBE055027, 0f3E1039F6;
	fma.rn.f32 	%f43, %f42, %f41, 0fBDF8CDCC;
	fma.rn.f32 	%f44, %f43, %f41, 0f3E0F2955;
	fma.rn.f32 	%f45, %f44, %f41, 0fBE2AD8B9;
	fma.rn.f32 	%f46, %f45, %f41, 0f3E4CED0B;
	fma.rn.f32 	%f47, %f46, %f41, 0fBE7FFF22;
	fma.rn.f32 	%f48, %f47, %f41, 0f3EAAAA78;
	fma.rn.f32 	%f49, %f48, %f41, 0fBF000000;
	mul.f32 	%f50, %f41, %f49;
	fma.rn.f32 	%f51, %f50, %f41, %f41;
	fma.rn.f32 	%f52, %f40, 0f3F317218, %f51;
	setp.gt.u32 	%p21, %r30, 2139095039;
	fma.rn.f32 	%f53, %f36, 0f7F800000, 0f7F800000;
	selp.f32 	%f54, %f53, %f52, %p21;
	setp.eq.f32 	%p22, %f36, 0f00000000;
	selp.f32 	%f55, 0fFF800000, %f54, %p22;
	add.f32 	%f62, %f33, %f55;
	add.s32 	%r63, %r63, %r4;
	setp.lt.u32 	%p23, %r63, %r23;
	@%p23 bra 	$L__BB276_2;
$L__BB276_3:
	shl.b32 	%r34, %r1, 2;
	mov.u32 	%r35, __smem;
	add.s32 	%r36, %r35, %r34;
	st.shared.f32 	[%r36], %f62;
	barrier.sync 	0;
	barrier.sync 	0;
	barrier.sync 	0;
	barrier.sync 	0;
	setp.gt.u32 	%p24, %r1, 31;
	@%p24 bra 	$L__BB276_21;
	// begin inline asm
	activemask.b32 %r37;
	// end inline asm
	setp.ne.s32 	%p25, %r37, -1;
	@%p25 bra 	$L__BB276_6;
	mov.b32 	%r42, %f62;
	shfl.sync.down.b32	%r64|%p1, %r42, 16, 31, -1;
	bra.uni 	$L__BB276_7;
$L__BB276_6:
	// begin inline asm
	mov.u32 %r38, %laneid;
	// end inline asm
	fns.b32 	%r39, %r37, %r38, 17;
	setp.gt.u32 	%p26, %r39, 31;
	selp.b32 	%r40, %r38, %r39, %p26;
	mov.b32 	%r41, %f62;
	shfl.sync.idx.b32	%r64|%p2, %r41, %r40, 31, %r37;
$L__BB276_7:
	setp.eq.s32 	%p27, %r37, -1;
	mov.b32 	%f56, %r64;
	add.f32 	%f4, %f62, %f56;
	@%p27 bra 	$L__BB276_9;
	// begin inline asm
	mov.u32 %r43, %laneid;
	// end inline asm
	fns.b32 	%r44, %r37, %r43, 9;
	setp.gt.u32 	%p28, %r44, 31;
	selp.b32 	%r45, %r43, %r44, %p28;
	mov.b32 	%r46, %f4;
	shfl.sync.idx.b32	%r65|%p4, %r46, %r45, 31, %r37;
	bra.uni 	$L__BB276_10;
$L__BB276_9:
	mov.b32 	%r47, %f4;
	shfl.sync.down.b32	%r65|%p5, %r47, 8, 31, -1;
$L__BB276_10:
	setp.eq.s32 	%p29, %r37, -1;
	mov.b32 	%f57, %r65;
	add.f32 	%f5, %f4, %f57;
	@%p29 bra 	$L__BB276_12;
	// begin inline asm
	mov.u32 %r48, %laneid;
	// end inline asm
	fns.b32 	%r49, %r37, %r48, 5;
	setp.gt.u32 	%p30, %r49, 31;
	selp.b32 	%r50, %r48, %r49, %p30;
	mov.b32 	%r51, %f5;
	shfl.sync.idx.b32	%r66|%p7, %r51, %r50, 31, %r37;
	bra.uni 	$L__BB276_13;
$L__BB276_12:
	mov.b32 	%r52, %f5;
	shfl.sync.down.b32	%r66|%p8, %r52, 4, 31, -1;
$L__BB276_13:
	setp.eq.s32 	%p31, %r37, -1;
	mov.b32 	%f58, %r66;
	add.f32 	%f6, %f5, %f58;
	@%p31 bra 	$L__BB276_15;
	// begin inline asm
	mov.u32 %r53, %laneid;
	// end inline asm
	fns.b32 	%r54, %r37, %r53, 3;
	setp.gt.u32 	%p32, %r54, 31;
	selp.b32 	%r55, %r53, %r54, %p32;
	mov.b32 	%r56, %f6;
	shfl.sync.idx.b32	%r67|%p10, %r56, %r55, 31, %r37;
	bra.uni 	$L__BB276_16;
$L__BB276_15:
	mov.b32 	%r57, %f6;
	shfl.sync.down.b32	%r67|%p11, %r57, 2, 31, -1;
$L__BB276_16:
	setp.eq.s32 	%p33, %r37, -1;
	mov.b32 	%f59, %r67;
	add.f32 	%f7, %f6, %f59;
	@%p33 bra 	$L__BB276_18;
	// begin inline asm
	mov.u32 %r58, %laneid;
	// end inline asm
	fns.b32 	%r59, %r37, %r58, 2;
	setp.gt.u32 	%p34, %r59, 31;
	selp.b32 	%r60, %r58, %r59, %p34;
	mov.b32 	%r61, %f7;
	shfl.sync.idx.b32	%r68|%p13, %r61, %r60, 31, %r37;
	bra.uni 	$L__BB276_19;
$L__BB276_18:
	mov.b32 	%r62, %f7;
	shfl.sync.down.b32	%r68|%p14, %r62, 1, 31, -1;
$L__BB276_19:
	mov.b32 	%f60, %r68;
	add.f32 	%f8, %f7, %f60;
	setp.ne.s32 	%p35, %r1, 0;
	@%p35 bra 	$L__BB276_21;
	cvta.to.global.u64 	%rd6, %rd3;
	mul.wide.u32 	%rd7, %r2, 4;
	add.s64 	%rd8, %rd6, %rd7;
	st.global.f32 	[%rd8], %f8;
$L__BB276_21:
	ret;

}
	// .globl	_Z10reduceLog6IfLj1024ELb0EEvPT_S1_j
.visible .entry _Z10reduceLog6IfLj1024ELb0EEvPT_S1_j(
	.param .u64 .ptr .align 1 _Z10reduceLog6IfLj1024ELb0EEvPT_S1_j_param_0,
	.param .u64 .ptr .align 1 _Z10reduceLog6IfLj1024ELb0EEvPT_S1_j_param_1,
	.param .u32 _Z10reduceLog6IfLj1024ELb0EEvPT_S1_j_param_2
)
{
	.reg .pred 	%p<40>;
	.reg .b32 	%r<70>;
	.reg .b32 	%f<79>;
	.reg .b64 	%rd<11>;

	ld.param.u64 	%rd3, [_Z10reduceLog6IfLj1024ELb0EEvPT_S1_j_param_0];
	ld.param.u64 	%rd2, [_Z10reduceLog6IfLj1024ELb0EEvPT_S1_j_param_1];
	ld.param.u32 	%r25, [_Z10reduceLog6IfLj1024ELb0EEvPT_S1_j_param_2];
	cvta.to.global.u64 	%rd1, %rd3;
	mov.u32 	%r1, %tid.x;
	mov.u32 	%r2, %ctaid.x;
	shl.b32 	%r26, %r2, 11;
	or.b32  	%r64, %r26, %r1;
	setp.ge.u32 	%p16, %r64, %r25;
	mov.f32 	%f73, 0f00000000;
	@%p16 bra 	$L__BB277_5;
	mov.u32 	%r27, %nctaid.x;
	shl.b32 	%r4, %r27, 11;
	mov.f32 	%f73, 0f00000000;
$L__BB277_2:
	mul.wide.u32 	%rd4, %r64, 4;
	add.s64 	%rd5, %rd1, %rd4;
	ld.global.f32 	%f20, [%rd5];
	setp.lt.f32 	%p17, %f20, 0f00800000;
	mul.f32 	%f21, %f20, 0f4B000000;
	selp.f32 	%f22, %f21, %f20, %p17;
	selp.f32 	%f23, 0fC1B80000, 0f00000000, %p17;
	mov.b32 	%r28, %f22;
	add.s32 	%r29, %r28, -1059760811;
	and.b32  	%r30, %r29, -8388608;
	sub.s32 	%r31, %r28, %r30;
	mov.b32 	%f24, %r31;
	cvt.rn.f32.s32 	%f25, %r30;
	fma.rn.f32 	%f26, %f25, 0f34000000, %f23;
	add.f32 	%f27, %f24, 0fBF800000;
	fma.rn.f32 	%f28, %f27, 0fBE055027, 0f3E1039F6;
	fma.rn.f32 	%f29, %f28, %f27, 0fBDF8CDCC;
	fma.rn.f32 	%f30, %f29, %f27, 0f3E0F2955;
	fma.rn.f32 	%f31, %f30, %f27, 0fBE2AD8B9;
	fma.rn.f32 	%f32, %f31, %f27, 0f3E4CED0B;
	fma.rn.f32 	%f33, %f32, %f27, 0fBE7FFF22;
	fma.rn.f32 	%f34, %f33, %f27, 0f3EAAAA78;
	fma.rn.f32 	%f35, %f34, %f27, 0fBF000000;
	mul.f32 	%f36, %f27, %f35;
	fma.rn.f32 	%f37, %f36, %f27, %f27;
	fma.rn.f32 	%f38, %f26, 0f3F317218, %f37;
	setp.gt.u32 	%p18, %r28, 2139095039;
	fma.rn.f32 	%f39, %f22, 0f7F800000, 0f7F800000;
	selp.f32 	%f40, %f39, %f38, %p18;
	setp.eq.f32 	%p19, %f22, 0f00000000;
	selp.f32 	%f41, 0fFF800000, %f40, %p19;
	add.f32 	%f73, %f73, %f41;
	add.s32 	%r6, %r64, 1024;
	setp.ge.u32 	%p20, %r6, %r25;
	@%p20 bra 	$L__BB277_4;
	mul.wide.u32 	%rd6, %r6, 4;
	add.s64 	%rd7, %rd1, %rd6;
	ld.global.f32 	%f42, [%rd7];
	setp.lt.f32 	%p21, %f42, 0f00800000;
	mul.f32 	%f43, %f42, 0f4B000000;
	selp.f32 	%f44, %f43, %f42, %p21;
	selp.f32 	%f45, 0fC1B80000, 0f00000000, %p21;
	mov.b32 	%r32, %f44;
	add.s32 	%r33, %r32, -1059760811;
	and.b32  	%r34, %r33, -8388608;
	sub.s32 	%r35, %r32, %r34;
	mov.b32 	%f46, %r35;
	cvt.rn.f32.s32 	%f47, %r34;
	fma.rn.f32 	%f48, %f47, 0f34000000, %f45;
	add.f32 	%f49, %f46, 0fBF800000;
	fma.rn.f32 	%f50, %f49, 0fBE055027, 0f3E1039F6;
	fma.rn.f32 	%f51, %f50, %f49, 0fBDF8CDCC;
	fma.rn.f32 	%f52, %f51, %f49, 0f3E0F2955;
	fma.rn.f32 	%f53, %f52, %f49, 0fBE2AD8B9;
	fma.rn.f32 	%f54, %f53, %f49, 0f3E4CED0B;
	fma.rn.f32 	%f55, %f54, %f49, 0fBE7FFF22;
	fma.rn.f32 	%f56, %f55, %f49, 0f3EAAAA78;
	fma.rn.f32 	%f57, %f56, %f49, 0fBF000000;
	mul.f32 	%f58, %f49, %f57;
	fma.rn.f32 	%f59, %f58, %f49, %f49;
	fma.rn.f32 	%f60, %f48, 0f3F317218, %f59;
	setp.gt.u32 	%p22, %r32, 2139095039;
	fma.rn.f32 	%f61, %f44, 0f7F800000, 0f7F800000;
	selp.f32 	%f62, %f61, %f60, %p22;
	setp.eq.f32 	%p23, %f44, 0f00000000;
	selp.f32 	%f63, 0fFF800000, %f62, %p23;
	add.f32 	%f73, %f73, %f63;
$L__BB277_4:
	add.s32 	%r64, %r64, %r4;
	setp.lt.u32 	%p24, %r64, %r25;
	@%p24 bra 	$L__BB277_2;
$L__BB277_5:
	shl.b32 	%r36, %r1, 2;
	mov.u32 	%r37, __smem;
	add.s32 	%r8, %r37, %r36;
	st.shared.f32 	[%r8], %f73;
	barrier.sync 	0;
	setp.gt.u32 	%p25, %r1, 255;
	@%p25 bra 	$L__BB277_7;
	ld.shared.f32 	%f64, [%r8+1024];
	add.f32 	%f73, %f73, %f64;
	st.shared.f32 	[%r8], %f73;
$L__BB277_7:
	barrier.sync 	0;
	setp.gt.u32 	%p26, %r1, 127;
	@%p26 bra 	$L__BB277_9;
	ld.shared.f32 	%f65, [%r8+512];
	add.f32 	%f73, %f73, %f65;
	st.shared.f32 	[%r8], %f73;
$L__BB277_9:
	barrier.sync 	0;
	setp.gt.u32 	%p27, %r1, 63;
	@%p27 bra 	$L__BB277_11;
	ld.shared.f32 	%f66, [%r8+256];
	add.f32 	%f73, %f73, %f66;
	st.shared.f32 	[%r8], %f73;
$L__BB277_11:
	barrier.sync 	0;
	setp.gt.u32 	%p28, %r1, 31;
	@%p28 bra 	$L__BB277_29;
	// begin inline asm
	activemask.b32 %r38;
	// end inline asm
	ld.shared.f32 	%f67, [%r8+128];
	add.f32 	%f12, %f73, %f67;
	setp.ne.s32 	%p29, %r38, -1;
	@%p29 bra 	$L__BB277_14;
	mov.b32 	%r43, %f12;
	shfl.sync.down.b32	%r65|%p1, %r43, 16, 31, -1;
	bra.uni 	$L__BB277_15;
$L__BB277_14:
	// begin inline asm
	mov.u32 %r39, %laneid;
	// end inline asm
	fns.b32 	%r40, %r38, %r39, 17;
	setp.gt.u32 	%p30, %r40, 31;
	selp.b32 	%r41, %r39, %r40, %p30;
	mov.b32 	%r42, %f12;
	shfl.sync.idx.b32	%r65|%p2, %r42, %r41, 31, %r38;
$L__BB277_15:
	setp.eq.s32 	%p31, %r38, -1;
	mov.b32 	%f68, %r65;
	add.f32 	%f13, %f12, %f68;
	@%p31 bra 	$L__BB277_17;
	// begin inline asm
	mov.u32 %r44, %laneid;
	// end inline asm
	fns.b32 	%r45, %r38, %r44, 9;
	setp.gt.u32 	%p32, %r45, 31;
	selp.b32 	%r46, %r44, %r45, %p32;
	mov.b32 	%r47, %f13;
	shfl.sync.idx.b32	%r66|%p4, %r47, %r46, 31, %r38;
	bra.uni 	$L__BB277_18;
$L__BB277_17:
	mov.b32 	%r48, %f13;
	shfl.sync.down.b32	%r66|%p5, %r48, 8, 31, -1;
$L__BB277_18:
	setp.eq.s32 	%p33, %r38, -1;
	mov.b32 	%f69, %r66;
	add.f32 	%f14, %f13, %f69;
	@%p33 bra 	$L__BB277_20;
	// begin inline asm
	mov.u32 %r49, %laneid;
	// end inline asm
	fns.b32 	%r50, %r38, %r49, 5;
	setp.gt.u32 	%p34, %r50, 31;
	selp.b32 	%r51, %r49, %r50, %p34;
	mov.b32 	%r52, %f14;
	shfl.sync.idx.b32	%r67|%p7, %r52, %r51, 31, %r38;
	bra.uni 	$L__BB277_21;
$L__BB277_20:
	mov.b32 	%r53, %f14;
	shfl.sync.down.b32	%r67|%p8, %r53, 4, 31, -1;
$L__BB277_21:
	setp.eq.s32 	%p35, %r38, -1;
	mov.b32 	%f70, %r67;
	add.f32 	%f15, %f14, %f70;
	@%p35 bra 	$L__BB277_23;
	// begin inline asm
	mov.u32 %r54, %laneid;
	// end inline asm
	fns.b32 	%r55, %r38, %r54, 3;
	setp.gt.u32 	%p36, %r55, 31;
	selp.b32 	%r56, %r54, %r55, %p36;
	mov.b32 	%r57, %f15;
	shfl.sync.idx.b32	%r68|%p10, %r57, %r56, 31, %r38;
	bra.uni 	$L__BB277_24;
$L__BB277_23:
	mov.b32 	%r58, %f15;
	shfl.sync.down.b32	%r68|%p11, %r58, 2, 31, -1;
$L__BB277_24:
	setp.eq.s32 	%p37, %r38, -1;
	mov.b32 	%f71, %r68;
	add.f32 	%f16, %f15, %f71;
	@%p37 bra 	$L__BB277_26;
	// begin inline asm
	mov.u32 %r59, %laneid;
	// end inline asm
	fns.b32 	%r60, %r38, %r59, 2;
	setp.gt.u32 	%p38, %r60, 31;
	selp.b32 	%r61, %r59, %r60, %p38;
	mov.b32 	%r62, %f16;
	shfl.sync.idx.b32	%r69|%p13, %r62, %r61, 31, %r38;
	bra.uni 	$L__BB277_27;
$L__BB277_26:
	mov.b32 	%r63, %f16;
	shfl.sync.down.b32	%r69|%p14, %r63, 1, 31, -1;
$L__BB277_27:
	mov.b32 	%f72, %r69;
	add.f32 	%f17, %f16, %f72;
	setp.ne.s32 	%p39, %r1, 0;
	@%p39 bra 	$L__BB277_29;
	cvta.to.global.u64 	%rd8, %rd2;
	mul.wide.u32 	%rd9, %r2, 4;
	add.s64 	%rd10, %rd8, %rd9;
	st.global.f32 	[%rd10], %f17;
$L__BB277_29:
	ret;

}
	// .globl	_Z10reduceLog6IfLj512ELb0EEvPT_S1_j
.visible .entry _Z10reduceLog6IfLj512ELb0EEvPT_S1_j(
	.param .u64 .ptr .align 1 _Z10reduceLog6IfLj512ELb0EEvPT_S1_j_param_0,
	.param .u64 .ptr .align 1 _Z10reduceLog6IfLj512ELb0EEvPT_S1_j_param_1,
	.param .u32 _Z10reduceLog6IfLj512ELb0EEvPT_S1_j_param_2
)
{
	.reg .pred 	%p<40>;
	.reg .b32 	%r<70>;
	.reg .b32 	%f<79>;
	.reg .b64 	%rd<11>;

	ld.param.u64 	%rd3, [_Z10reduceLog6IfLj512ELb0EEvPT_S1_j_param_0];
	ld.param.u64 	%rd2, [_Z10reduceLog6IfLj512ELb0EEvPT_S1_j_param_1];
	ld.param.u32 	%r25, [_Z10reduceLog6IfLj512ELb0EEvPT_S1_j_param_2];
	cvta.to.global.u64 	%rd1, %rd3;
	mov.u32 	%r1, %tid.x;
	mov.u32 	%r2, %ctaid.x;
	shl.b32 	%r26, %r2, 10;
	or.b32  	%r64, %r26, %r1;
	setp.ge.u32 	%p16, %r64, %r25;
	mov.f32 	%f73, 0f00000000;
	@%p16 bra 	$L__BB278_5;
	mov.u32 	%r27, %nctaid.x;
	shl.b32 	%r4, %r27, 10;
	mov.f32 	%f73, 0f00000000;
$L__BB278_2:
	mul.wide.u32 	%rd4, %r64, 4;
	add.s64 	%rd5, %rd1, %rd4;
	ld.global.f32 	%f20, [%rd5];
	setp.lt.f32 	%p17, %f20, 0f00800000;
	mul.f32 	%f21, %f20, 0f4B000000;
	selp.f32 	%f22, %f21, %f20, %p17;
	selp.f32 	%f23, 0fC1B80000, 0f00000000, %p17;
	mov.b32 	%r28, %f22;
	add.s32 	%r29, %r28, -1059760811;
	and.b32  	%r30, %r29, -8388608;
	sub.s32 	%r31, %r28, %r30;
	mov.b32 	%f24, %r31;
	cvt.rn.f32.s32 	%f25, %r30;
	fma.rn.f32 	%f26, %f25, 0f34000000, %f23;
	add.f32 	%f27, %f24, 0fBF800000;
	fma.rn.f32 	%f28, %f27, 0fBE055027, 0f3E1039F6;
	fma.rn.f32 	%f29, %f28, %f27, 0fBDF8CDCC;
	fma.rn.f32 	%f30, %f29, %f27, 0f3E0F2955;
	fma.rn.f32 	%f31, %f30, %f27, 0fBE2AD8B9;
	fma.rn.f32 	%f32, %f31, %f27, 0f3E4CED0B;
	fma.rn.f32 	%f33, %f32, %f27, 0fBE7FFF22;
	fma.rn.f32 	%f34, %f33, %f27, 0f3EAAAA78;
	fma.rn.f32 	%f35, %f34, %f27, 0fBF000000;
	mul.f32 	%f36, %f27, %f35;
	fma.rn.f32 	%f37, %f36, %f27, %f27;
	fma.rn.f32 	%f38, %f26, 0f3F317218, %f37;
	setp.gt.u32 	%p18, %r28, 2139095039;
	fma.rn.f32 	%f39, %f22, 0f7F800000, 0f7F800000;
	selp.f32 	%f40, %f39, %f38, %p18;
	setp.eq.f32 	%p19, %f22, 0f00000000;
	selp.f32 	%f41, 0fFF800000, %f40, %p19;
	add.f32 	%f73, %f73, %f41;
	add.s32 	%r6, %r64, 512;
	setp.ge.u32 	%p20, %r6, %r25;
	@%p20 bra 	$L__BB278_4;
	mul.wide.u32 	%rd6, %r6, 4;
	add.s64 	%rd7, %rd1, %rd6;
	ld.global.f32 	%f42, [%rd7];
	setp.lt.f32 	%p21, %f42, 0f00800000;
	mul.f32 	%f43, %f42, 0f4B000000;
	selp.f32 	%f44, %f43, %f42, %p21;
	selp.f32 	%f45, 0fC1B80000, 0f00000000, %p21;
	mov.b32 	%r32, %f44;
	add.s32 	%r33, %r32, -1059760811;
	and.b32  	%r34, %r33, -8388608;
	sub.s32 	%r35, %r32, %r34;
	mov.b32 	%f46, %r35;
	cvt.rn.f32.s32 	%f47, %r34;
	fma.rn.f32 	%f48, %f47, 0f34000000, %f45;
	add.f32 	%f49, %f46, 0fBF800000;
	fma.rn.f32 	%f50, %f49, 0fBE055027, 0f3E1039F6;
	fma.rn.f32 	%f51, %f50, %f49, 0fBDF8CDCC;
	fma.rn.f32 	%f52, %f51, %f49, 0f3E0F2955;
	fma.rn.f32 	%f53, %f52, %f49, 0fBE2AD8B9;
	fma.rn.f32 	%f54, %f53, %f49, 0f3E4CED0B;
	fma.rn.f32 	%f55, %f54, %f49, 0fBE7FFF22;
	fma.rn.f32 	%f56, %f55, %f49, 0f3EAAAA78;
	fma.rn.f32 	%f57, %f56, %f49, 0fBF000000;
	mul.f32 	%f58, %f49, %f57;
	fma.rn.f32 	%f59, %f58, %f49, %f49;
	fma.rn.f32 	%f60, %f48, 0f3F317218, %f59;
	setp.gt.u32 	%p22, %r32, 2139095039;
	fma.rn.f32 	%f61, %f44, 0f7F800000, 0f7F800000;
	selp.f32 	%f62, %f61, %f60, %p22;
	setp.eq.f32 	%p23, %f44, 0f00000000;
	selp.f32 	%f63, 0fFF800000, %f62, %p23;
	add.f32 	%f73, %f73, %f63;
$L__BB278_4:
	add.s32 	%r64, %r64, %r4;
	setp.lt.u32 	%p24, %r64, %r25;
	@%p24 bra 	$L__BB278_2;
$L__BB278_5:
	shl.b32 	%r36, %r1, 2;
	mov.u32 	%r37, __smem;
	add.s32 	%r8, %r37, %r36;
	st.shared.f32 	[%r8], %f73;
	barrier.sync 	0;
	setp.gt.u32 	%p25, %r1, 255;
	@%p25 bra 	$L__BB278_7;
	ld.shared.f32 	%f64, [%r8+1024];
	add.f32 	%f73, %f73, %f64;
	st.shared.f32 	[%r8], %f73;
$L__BB278_7:
	barrier.sync 	0;
	setp.gt.u32 	%p26, %r1, 127;
	@%p26 bra 	$L__BB278_9;
	ld.shared.f32 	%f65, [%r8+512];
	add.f32 	%f73, %f73, %f65;
	st.shared.f32 	[%r8], %f73;
$L__BB278_9:
	barrier.sync 	0;
	setp.gt.u32 	%p27, %r1, 63;
	@%p27 bra 	$L__BB278_11;
	ld.shared.f32 	%f66, [%r8+256];
	add.f32 	%f73, %f73, %f66;
	st.shared.f32 	[%r8], %f73;
$L__BB278_11:
	barrier.sync 	0;
	setp.gt.u32 	%p28, %r1, 31;
	@%p28 bra 	$L__BB278_29;
	// begin inline asm
	activemask.b32 %r38;
	// end inline asm
	ld.shared.f32 	%f67, [%r8+128];
	add.f32 	%f12, %f73, %f67;
	setp.ne.s32 	%p29, %r38, -1;
	@%p29 bra 	$L__BB278_14;
	mov.b32 	%r43, %f12;
	shfl.sync.down.b32	%r65|%p1, %r43, 16, 31, -1;
	bra.uni 	$L__BB278_15;
$L__BB278_14:
	// begin inline asm
	mov.u32 %r39, %laneid;
	// end inline asm
	fns.b32 	%r40, %r38, %r39, 17;
	setp.gt.u32 	%p30, %r40, 31;
	selp.b32 	%r41, %r39, %r40, %p30;
	mov.b32 	%r42, %f12;
	shfl.sync.idx.b32	%r65|%p2, %r42, %r41, 31, %r38;
$L__BB278_15:
	setp.eq.s32 	%p31, %r38, -1;
	mov.b32 	%f68, %r65;
	add.f32 	%f13, %f12, %f68;
	@%p31 bra 	$L__BB278_17;
	// begin inline asm
	mov.u32 %r44, %laneid;
	// end inline asm
	fns.b32 	%r45, %r38, %r44, 9;
	setp.gt.u32 	%p32, %r45, 31;
	selp.b32 	%r46, %r44, %r45, %p32;
	mov.b32 	%r47, %f13;
	shfl.sync.idx.b32	%r66|%p4, %r47, %r46, 31, %r38;
	bra.uni 	$L__BB278_18;
$L__BB278_17:
	mov.b32 	%r48, %f13;
	shfl.sync.down.b32	%r66|%p5, %r48, 8, 31, -1;
$L__BB278_18:
	setp.eq.s32 	%p33, %r38, -1;
	mov.b32 	%f69, %r66;
	add.f32 	%f14, %f13, %f69;
	@%p33 bra 	$L__BB278_20;
	// begin inline asm
	mov.u32 %r49, %laneid;
	// end inline asm
	fns.b32 	%r50, %r38, %r49, 5;
	setp.gt.u32 	%p34, %r50, 31;
	selp.b32 	%r51, %r49, %r50, %p34;
	mov.b32 	%r52, %f14;
	shfl.sync.idx.b32	%r67|%p7, %r52, %r51, 31, %r38;
	bra.uni 	$L__BB278_21;
$L__BB278_20:
	mov.b32 	%r53, %f14;
	shfl.sync.down.b32	%r67|%p8, %r53, 4, 31, -1;
$L__BB278_21:
	setp.eq.s32 	%p35, %r38, -1;
	mov.b32 	%f70, %r67;
	add.f32 	%f15, %f14, %f70;
	@%p35 bra 	$L__BB278_23;
	// begin inline asm
	mov.u32 %r54, %laneid;
	// end inline asm
	fns.b32 	%r55, %r38, %r54, 3;
	setp.gt.u32 	%p36, %r55, 31;
	selp.b32 	%r56, %r54, %r55, %p36;
	mov.b32 	%r57, %f15;
	shfl.sync.idx.b32	%r68|%p10, %r57, %r56, 31, %r38;
	bra.uni 	$L__BB278_24;
$L__BB278_23:
	mov.b32 	%r58, %f15;
	shfl.sync.down.b32	%r68|%p11, %r58, 2, 31, -1;
$L__BB278_24:
	setp.eq.s32 	%p37, %r38, -1;
	mov.b32 	%f71, %r68;
	add.f32 	%f16, %f15, %f71;
	@%p37 bra 	$L__BB278_26;
	// begin inline asm
	mov.u32 %r59, %laneid;
	// end inline asm
	fns.b32 	%r60, %r38, %r59, 2;
	setp.gt.u32 	%p38, %r60, 31;
	selp.b32 	%r61, %r59, %r60, %p38;
	mov.b32 	%r62, %f16;
	shfl.sync.idx.b32	%r69|%p13, %r62, %r61, 31, %r38;
	bra.uni 	$L__BB278_27;
$L__BB278_26:
	mov.b32 	%r63, %f16;
	shfl.sync.down.b32	%r69|%p14, %r63, 1, 31, -1;
$L__BB278_27:
	mov.b32 	%f72, %r69;
	add.f32 	%f17, %f16, %f72;
	setp.ne.s32 	%p39, %r1, 0;
	@%p39 bra 	$L__BB278_29;
	cvta.to.global.u64 	%rd8, %rd2;
	mul.wide.u32 	%rd9, %r2, 4;
	add.s64 	%rd10, %rd8, %rd9;
	st.global.f32 	[%rd10], %f17;
$L__BB278_29:
	ret;

}
	// .globl	_Z10reduceLog6IfLj256ELb0EEvPT_S1_j
.visible .entry _Z10reduceLog6IfLj256ELb0EEvPT_S1_j(
	.param .u64 .ptr .align 1 _Z10reduceLog6IfLj256ELb0EEvPT_S1_j_param_0,
	.param .u64 .ptr .align 1 _Z10reduceLog6IfLj256ELb0EEvPT_S1_j_param_1,
	.param .u32 _Z10reduceLog6IfLj256ELb0EEvPT_S1_j_param_2
)
{
	.reg .pred 	%p<39>;
	.reg .b32 	%r<70>;
	.reg .b32 	%f<75>;
	.reg .b64 	%rd<11>;

	ld.param.u64 	%rd3, [_Z10reduceLog6IfLj256ELb0EEvPT_S1_j_param_0];
	ld.param.u64 	%rd2, [_Z10reduceLog6IfLj256ELb0EEvPT_S1_j_param_1];
	ld.param.u32 	%r25, [_Z10reduceLog6IfLj256ELb0EEvPT_S1_j_param_2];
	cvta.to.global.u64 	%rd1, %rd3;
	mov.u32 	%r1, %tid.x;
	mov.u32 	%r2, %ctaid.x;
	shl.b32 	%r26, %r2, 9;
	add.s32 	%r64, %r26, %r1;
	setp.ge.u32 	%p16, %r64, %r25;
	mov.f32 	%f70, 0f00000000;
	@%p16 bra 	$L__BB279_5;
	mov.u32 	%r27, %nctaid.x;
	shl.b32 	%r4, %r27, 9;
	mov.f32 	%f70, 0f00000000;
$L__BB279_2:
	mul.wide.u32 	%rd4, %r64, 4;
	add.s64 	%rd5, %rd1, %rd4;
	ld.global.f32 	%f18, [%rd5];
	setp.lt.f32 	%p17, %f18, 0f00800000;
	mul.f32 	%f19, %f18, 0f4B000000;
	selp.f32 	%f20, %f19, %f18, %p17;
	selp.f32 	%f21, 0fC1B80000, 0f00000000, %p17;
	mov.b32 	%r28, %f20;
	add.s32 	%r29, %r28, -1059760811;
	and.b32  	%r30, %r29, -8388608;
	sub.s32 	%r31, %r28, %r30;
	mov.b32 	%f22, %r31;
	cvt.rn.f32.s32 	%f23, %r30;
	fma.rn.f32 	%f24, %f23, 0f34000000, %f21;
	add.f32 	%f25, %f22, 0fBF800000;
	fma.rn.f32 	%f26, %f25, 0fBE055027, 0f3E1039F6;
	fma.rn.f32 	%f27, %f26, %f25, 0fBDF8CDCC;
	fma.rn.f32 	%f28, %f27, %f25, 0f3E0F2955;
	fma.rn.f32 	%f29, %f28, %f25, 0fBE2AD8B9;
	fma.rn.f32 	%f30, %f29, %f25, 0f3E4CED0B;
	fma.rn.f32 	%f31, %f30, %f25, 0fBE7FFF22;
	fma.rn.f32 	%f32, %f31, %f25, 0f3EAAAA78;
	fma.rn.f32 	%f33, %f32, %f25, 0fBF000000;
	mul.f32 	%f34, %f25, %f33;
	fma.rn.f32 	%f35, %f34, %f25, %f25;
	fma.rn.f32 	%f36, %f24, 0f3F317218, %f35;
	setp.gt.u32 	%p18, %r28, 2139095039;
	fma.rn.f32 	%f37, %f20, 0f7F800000, 0f7F800000;
	selp.f32 	%f38, %f37, %f36, %p18;
	setp.eq.f32 	%p19, %f20, 0f00000000;
	selp.f32 	%f39, 0fFF800000, %f38, %p19;
	add.f32 	%f70, %f70, %f39;
	add.s32 	%r6, %r64, 256;
	setp.ge.u32 	%p20, %r6, %r25;
	@%p20 bra 	$L__BB279_4;
	mul.wide.u32 	%rd6, %r6, 4;
	add.s64 	%rd7, %rd1, %rd6;
	ld.global.f32 	%f40, [%rd7];
	setp.lt.f32 	%p21, %f40, 0f00800000;
	mul.f32 	%f41, %f40, 0f4B000000;
	selp.f32 	%f42, %f41, %f40, %p21;
	selp.f32 	%f43, 0fC1B80000, 0f00000000, %p21;
	mov.b32 	%r32, %f42;
	add.s32 	%r33, %r32, -1059760811;
	and.b32  	%r34, %r33, -8388608;
	sub.s32 	%r35, %r32, %r34;
	mov.b32 	%f44, %r35;
	cvt.rn.f32.s32 	%f45, %r34;
	fma.rn.f32 	%f46, %f45, 0f34000000, %f43;
	add.f32 	%f47, %f44, 0fBF800000;
	fma.rn.f32 	%f48, %f47, 0fBE055027, 0f3E1039F6;
	fma.rn.f32 	%f49, %f48, %f47, 0fBDF8CDCC;
	fma.rn.f32 	%f50, %f49, %f47, 0f3E0F2955;
	fma.rn.f32 	%f51, %f50, %f47, 0fBE2AD8B9;
	fma.rn.f32 	%f52, %f51, %f47, 0f3E4CED0B;
	fma.rn.f32 	%f53, %f52, %f47, 0fBE7FFF22;
	fma.rn.f32 	%f54, %f53, %f47, 0f3EAAAA78;
	fma.rn.f32 	%f55, %f54, %f47, 0fBF000000;
	mul.f32 	%f56, %f47, %f55;
	fma.rn.f32 	%f57, %f56, %f47, %f47;
	fma.rn.f32 	%f58, %f46, 0f3F317218, %f57;
	setp.gt.u32 	%p22, %r32, 2139095039;
	fma.rn.f32 	%f59, %f42, 0f7F800000, 0f7F800000;
	selp.f32 	%f60, %f59, %f58, %p22;
	setp.eq.f32 	%p23, %f42, 0f00000000;
	selp.f32 	%f61, 0fFF800000, %f60, %p23;
	add.f32 	%f70, %f70, %f61;
$L__BB279_4:
	add.s32 	%r64, %r64, %r4;
	setp.lt.u32 	%p24, %r64, %r25;
	@%p24 bra 	$L__BB279_2;
$L__BB279_5:
	shl.b32 	%r36, %r1, 2;
	mov.u32 	%r37, __smem;
	add.s32 	%r8, %r37, %r36;
	st.shared.f32 	[%r8], %f70;
	barrier.sync 	0;
	barrier.sync 	0;
	setp.gt.u32 	%p25, %r1, 127;
	@%p25 bra 	$L__BB279_7;
	ld.shared.f32 	%f62, [%r8+512];
	add.f32 	%f70, %f70, %f62;
	st.shared.f32 	[%r8], %f70;
$L__BB279_7:
	barrier.sync 	0;
	setp.gt.u32 	%p26, %r1, 63;
	@%p26 bra 	$L__BB279_9;
	ld.shared.f32 	%f63, [%r8+256];
	add.f32 	%f70, %f70, %f63;
	st.shared.f32 	[%r8], %f70;
$L__BB279_9:
	barrier.sync 	0;
	setp.gt.u32 	%p27, %r1, 31;
	@%p27 bra 	$L__BB279_27;
	// begin inline asm
	activemask.b32 %r38;
	// end inline asm
	ld.shared.f32 	%f64, [%r8+128];
	add.f32 	%f10, %f70, %f64;
	setp.ne.s32 	%p28, %r38, -1;
	@%p28 bra 	$L__BB279_12;
	mov.b32 	%r43, %f10;
	shfl.sync.down.b32	%r65|%p1, %r43, 16, 31, -1;
	bra.uni 	$L__BB279_13;
$L__BB279_12:
	// begin inline asm
	mov.u32 %r39, %laneid;
	// end inline asm
	fns.b32 	%r40, %r38, %r39, 17;
	setp.gt.u32 	%p29, %r40, 31;
	selp.b32 	%r41, %r39, %r40, %p29;
	mov.b32 	%r42, %f10;
	shfl.sync.idx.b32	%r65|%p2, %r42, %r41, 31, %r38;
$L__BB279_13:
	setp.eq.s32 	%p30, %r38, -1;
	mov.b32 	%f65, %r65;
	add.f32 	%f11, %f10, %f65;
	@%p30 bra 	$L__BB279_15;
	// begin inline asm
	mov.u32 %r44, %laneid;
	// end inline asm
	fns.b32 	%r45, %r38, %r44, 9;
	setp.gt.u32 	%p31, %r45, 31;
	selp.b32 	%r46, %r44, %r45, %p31;
	mov.b32 	%r47, %f11;
	shfl.sync.idx.b32	%r66|%p4, %r47, %r46, 31, %r38;
	bra.uni 	$L__BB279_16;
$L__BB279_15:
	mov.b32 	%r48, %f11;
	shfl.sync.down.b32	%r66|%p5, %r48, 8, 31, -1;
$L__BB279_16:
	setp.eq.s32 	%p32, %r38, -1;
	mov.b32 	%f66, %r66;
	add.f32 	%f12, %f11, %f66;
	@%p32 bra 	$L__BB279_18;
	// begin inline asm
	mov.u32 %r49, %laneid;
	// end inline asm
	fns.b32 	%r50, %r38, %r49, 5;
	setp.gt.u32 	%p33, %r50, 31;
	selp.b32 	%r51, %r49, %r50, %p33;
	mov.b32 	%r52, %f12;
	shfl.sync.idx.b32	%r67|%p7, %r52, %r51, 31, %r38;
	bra.uni 	$L__BB279_19;
$L__BB279_18:
	mov.b32 	%r53, %f12;
	shfl.sync.down.b32	%r67|%p8, %r53, 4, 31, -1;
$L__BB279_19:
	setp.eq.s32 	%p34, %r38, -1;
	mov.b32 	%f67, %r67;
	add.f32 	%f13, %f12, %f67;
	@%p34 bra 	$L__BB279_21;
	// begin inline asm
	mov.u32 %r54, %laneid;
	// end inline asm
	fns.b32 	%r55, %r38, %r54, 3;
	setp.gt.u32 	%p35, %r55, 31;
	selp.b32 	%r56, %r54, %r55, %p35;
	mov.b32 	%r57, %f13;
	shfl.sync.idx.b32	%r68|%p10, %r57, %r56, 31, %r38;
	bra.uni 	$L__BB279_22;
$L__BB279_21:
	mov.b32 	%r58, %f13;
	shfl.sync.down.b32	%r68|%p11, %r58, 2, 31, -1;
$L__BB279_22:
	setp.eq.s32 	%p36, %r38, -1;
	mov.b32 	%f68, %r68;
	add.f32 	%f14, %f13, %f68;
	@%p36 bra 	$L__BB279_24;
	// begin inline asm
	mov.u32 %r59, %laneid;
	// end inline asm
	fns.b32 	%r60, %r38, %r59, 2;
	setp.gt.u32 	%p37, %r60, 31;
	selp.b32 	%r61, %r59, %r60, %p37;
	mov.b32 	%r62, %f14;
	shfl.sync.idx.b32	%r69|%p13, %r62, %r61, 31, %r38;
	bra.uni 	$L__BB279_25;
$L__BB279_24:
	mov.b32 	%r63, %f14;
	shfl.sync.down.b32	%r69|%p14, %r63, 1, 31, -1;
$L__BB279_25:
	mov.b32 	%f69, %r69;
	add.f32 	%f15, %f14, %f69;
	setp.ne.s32 	%p38, %r1, 0;
	@%p38 bra 	$L__BB279_27;
	cvta.to.global.u64 	%rd8, %rd2;
	mul.wide.u32 	%rd9, %r2, 4;
	add.s64 	%rd10, %rd8, %rd9;
	st.global.f32 	[%rd10], %f15;
$L__BB279_27:
	ret;

}
	// .globl	_Z10reduceLog6IfLj128ELb0EEvPT_S1_j
.visible .entry _Z10reduceLog6IfLj128ELb0EEvPT_S1_j(
	.param .u64 .ptr .align 1 _Z10reduceLog6IfLj128ELb0EEvPT_S1_j_param_0,
	.param .u64 .ptr .align 1 _Z10reduceLog6IfLj128ELb0EEvPT_S1_j_param_1,
	.param .u32 _Z10reduceLog6IfLj128ELb0EEvPT_S1_j_param_2
)
{
	.reg .pred 	%p<38>;
	.reg .b32 	%r<70>;
	.reg .b32 	%f<71>;
	.reg .b64 	%rd<11>;

	ld.param.u64 	%rd3, [_Z10reduceLog6IfLj128ELb0EEvPT_S1_j_param_0];
	ld.param.u64 	%rd2, [_Z10reduceLog6IfLj128ELb0EEvPT_S1_j_param_1];
	ld.param.u32 	%r25, [_Z10reduceLog6IfLj128ELb0EEvPT_S1_j_param_2];
	cvta.to.global.u64 	%rd1, %rd3;
	mov.u32 	%r1, %tid.x;
	mov.u32 	%r2, %ctaid.x;
	shl.b32 	%r26, %r2, 8;
	add.s32 	%r64, %r26, %r1;
	setp.ge.u32 	%p16, %r64, %r25;
	mov.f32 	%f67, 0f00000000;
	@%p16 bra 	$L__BB280_5;
	mov.u32 	%r27, %nctaid.x;
	shl.b32 	%r4, %r27, 8;
	mov.f32 	%f67, 0f00000000;
$L__BB280_2:
	mul.wide.u32 	%rd4, %r64, 4;
	add.s64 	%rd5, %rd1, %rd4;
	ld.global.f32 	%f16, [%rd5];
	setp.lt.f32 	%p17, %f16, 0f00800000;
	mul.f32 	%f17, %f16, 0f4B000000;
	selp.f32 	%f18, %f17, %f16, %p17;
	selp.f32 	%f19, 0fC1B80000, 0f00000000, %p17;
	mov.b32 	%r28, %f18;
	add.s32 	%r29, %r28, -1059760811;
	and.b32  	%r30, %r29, -8388608;
	sub.s32 	%r31, %r28, %r30;
	mov.b32 	%f20, %r31;
	cvt.rn.f32.s32 	%f21, %r30;
	fma.rn.f32 	%f22, %f21, 0f34000000, %f19;
	add.f32 	%f23, %f20, 0fBF800000;
	fma.rn.f32 	%f24, %f23, 0fBE055027, 0f3E1039F6;
	fma.rn.f32 	%f25, %f24, %f23, 0fBDF8CDCC;
	fma.rn.f32 	%f26, %f25, %f23, 0f3E0F2955;
	fma.rn.f32 	%f27, %f26, %f23, 0fBE2AD8B9;
	fma.rn.f32 	%f28, %f27, %f23, 0f3E4CED0B;
	fma.rn.f32 	%f29, %f28, %f23, 0fBE7FFF22;
	fma.rn.f32 	%f30, %f29, %f23, 0f3EAAAA78;
	fma.rn.f32 	%f31, %f30, %f23, 0fBF000000;
	mul.f32 	%f32, %f23, %f31;
	fma.rn.f32 	%f33, %f32, %f23, %f23;
	fma.rn.f32 	%f34, %f22, 0f3F317218, %f33;
	setp.gt.u32 	%p18, %r28, 2139095039;
	fma.rn.f32 	%f35, %f18, 0f7F800000, 0f7F800000;
	selp.f32 	%f36, %f35, %f34, %p18;
	setp.eq.f32 	%p19, %f18, 0f00000000;
	selp.f32 	%f37, 0fFF800000, %f36, %p19;
	add.f32 	%f67, %f67, %f37;
	add.s32 	%r6, %r64, 128;
	setp.ge.u32 	%p20, %r6, %r25;
	@%p20 bra 	$L__BB280_4;
	mul.wide.u32 	%rd6, %r6, 4;
	add.s64 	%rd7, %rd1, %rd6;
	ld.global.f32 	%f38, [%rd7];
	setp.lt.f32 	%p21, %f38, 0f00800000;
	mul.f32 	%f39, %f38, 0f4B000000;
	selp.f32 	%f40, %f39, %f38, %p21;
	selp.f32 	%f41, 0fC1B80000, 0f00000000, %p21;
	mov.b32 	%r32, %f40;
	add.s32 	%r33, %r32, -1059760811;
	and.b32  	%r34, %r33, -8388608;
	sub.s32 	%r35, %r32, %r34;
	mov.b32 	%f42, %r35;
	cvt.rn.f32.s32 	%f43, %r34;
	fma.rn.f32 	%f44, %f43, 0f34000000, %f41;
	add.f32 	%f45, %f42, 0fBF800000;
	fma.rn.f32 	%f46, %f45, 0fBE055027, 0f3E1039F6;
	fma.rn.f32 	%f47, %f46, %f45, 0fBDF8CDCC;
	fma.rn.f32 	%f48, %f47, %f45, 0f3E0F2955;
	fma.rn.f32 	%f49, %f48, %f45, 0fBE2AD8B9;
	fma.rn.f32 	%f50, %f49, %f45, 0f3E4CED0B;
	fma.rn.f32 	%f51, %f50, %f45, 0fBE7FFF22;
	fma.rn.f32 	%f52, %f51, %f45, 0f3EAAAA78;
	fma.rn.f32 	%f53, %f52, %f45, 0fBF000000;
	mul.f32 	%f54, %f45, %f53;
	fma.rn.f32 	%f55, %f54, %f45, %f45;
	fma.rn.f32 	%f56, %f44, 0f3F317218, %f55;
	setp.gt.u32 	%p22, %r32, 2139095039;
	fma.rn.f32 	%f57, %f40, 0f7F800000, 0f7F800000;
	selp.f32 	%f58, %f57, %f56, %p22;
	setp.eq.f32 	%p23, %f40, 0f00000000;
	selp.f32 	%f59, 0fFF800000, %f58, %p23;
	add.f32 	%f67, %f67, %f59;
$L__BB280_4:
	add.s32 	%r64, %r64, %r4;
	setp.lt.u32 	%p24, %r64, %r25;
	@%p24 bra 	$L__BB280_2;
$L__BB280_5:
	shl.b32 	%r36, %r1, 2;
	mov.u32 	%r37, __smem;
	add.s32 	%r8, %r37, %r36;
	st.shared.f32 	[%r8], %f67;
	barrier.sync 	0;
	barrier.sync 	0;
	barrier.sync 	0;
	setp.gt.u32 	%p25, %r1, 63;
	@%p25 bra 	$L__BB280_7;
	ld.shared.f32 	%f60, [%r8+256];
	add.f32 	%f67, %f67, %f60;
	st.shared.f32 	[%r8], %f67;
$L__BB280_7:
	barrier.sync 	0;
	setp.gt.u32 	%p26, %r1, 31;
	@%p26 bra 	$L__BB280_25;
	// begin inline asm
	activemask.b32 %r38;
	// end inline asm
	ld.shared.f32 	%f61, [%r8+128];
	add.f32 	%f8, %f67, %f61;
	setp.ne.s32 	%p27, %r38, -1;
	@%p27 bra 	$L__BB280_10;
	mov.b32 	%r43, %f8;
	shfl.sync.down.b32	%r65|%p1, %r43, 16, 31, -1;
	bra.uni 	$L__BB280_11;
$L__BB280_10:
	// begin inline asm
	mov.u32 %r39, %laneid;
	// end inline asm
	fns.b32 	%r40, %r38, %r39, 17;
	setp.gt.u32 	%p28, %r40, 31;
	selp.b32 	%r41, %r39, %r40, %p28;
	mov.b32 	%r42, %f8;
	shfl.sync.idx.b32	%r65|%p2, %r42, %r41, 31, %r38;
$L__BB280_11:
	setp.eq.s32 	%p29, %r38, -1;
	mov.b32 	%f62, %r65;
	add.f32 	%f9, %f8, %f62;
	@%p29 bra 	$L__BB280_13;
	// begin inline asm
	mov.u32 %r44, %laneid;
	// end inline asm
	fns.b32 	%r45, %r38, %r44, 9;
	setp.gt.u32 	%p30, %r45, 31;
	selp.b32 	%r46, %r44, %r45, %p30;
	mov.b32 	%r47, %f9;
	shfl.sync.idx.b32	%r66|%p4, %r47, %r46, 31, %r38;
	bra.uni 	$L__BB280_14;
$L__BB280_13:
	mov.b32 	%r48, %f9;
	shfl.sync.down.b32	%r66|%p5, %r48, 8, 31, -1;
$L__BB280_14:
	setp.eq.s32 	%p31, %r38, -1;
	mov.b32 	%f63, %r66;
	add.f32 	%f10, %f9, %f63;
	@%p31 bra 	$L__BB280_16;
	// begin inline asm
	mov.u32 %r49, %laneid;
	// end inline asm
	fns.b32 	%r50, %r38, %r49, 5;
	setp.gt.u32 	%p32, %r50, 31;
	selp.b32 	%r51, %r49, %r50, %p32;
	mov.b32 	%r52, %f10;
	shfl.sync.idx.b32	%r67|%p7, %r52, %r51, 31, %r38;
	bra.uni 	$L__BB280_17;
$L__BB280_16:
	mov.b32 	%r53, %f10;
	shfl.sync.down.b32	%r67|%p8, %r53, 4, 31, -1;
$L__BB280_17:
	setp.eq.s32 	%p33, %r38, -1;
	mov.b32 	%f64, %r67;
	add.f32 	%f11, %f10, %f64;
	@%p33 bra 	$L__BB280_19;
	// begin inline asm
	mov.u32 %r54, %laneid;
	// end inline asm
	fns.b32 	%r55, %r38, %r54, 3;
	setp.gt.u32 	%p34, %r55, 31;
	selp.b32 	%r56, %r54, %r55, %p34;
	mov.b32 	%r57, %f11;
	shfl.sync.idx.b32	%r68|%p10, %r57, %r56, 31, %r38;
	bra.uni 	$L__BB280_20;
$L__BB280_19:
	mov.b32 	%r58, %f11;
	shfl.sync.down.b32	%r68|%p11, %r58, 2, 31, -1;
$L__BB280_20:
	setp.eq.s32 	%p35, %r38, -1;
	mov.b32 	%f65, %r68;
	add.f32 	%f12, %f11, %f65;
	@%p35 bra 	$L__BB280_22;
	// begin inline asm
	mov.u32 %r59, %laneid;
	// end inline asm
	fns.b32 	%r60, %r38, %r59, 2;
	setp.gt.u32 	%p36, %r60, 31;
	selp.b32 	%r61, %r59, %r60, %p36;
	mov.b32 	%r62, %f12;
	shfl.sync.idx.b32	%r69|%p13, %r62, %r61, 31, %r38;
	bra.uni 	$L__BB280_23;
$L__BB280_22:
	mov.b32 	%r63, %f12;
	shfl.sync.down.b32	%r69|%p14, %r63, 1, 31, -1;
$L__BB280_23:
	mov.b32 	%f66, %r69;
	add.f32 	%f13, %f12, %f66;
	setp.ne.s32 	%p37, %r1, 0;
	@%p37 bra 	$L__BB280_25;
	cvta.to.global.u64 	%rd8, %rd2;
	mul.wide.u32 	%rd9, %r2, 4;
	add.s64 	%rd10, %rd8, %rd9;
	st.global.f32 	[%rd10], %f13;
$L__BB280_25:
	ret;

}
	// .globl	_Z10reduceLog6IfLj64ELb0EEvPT_S1_j
.visible .entry _Z10reduceLog6IfLj64ELb0EEvPT_S1_j(
	.param .u64 .ptr .align 1 _Z10reduceLog6IfLj64ELb0EEvPT_S1_j_param_0,
	.param .u64 .ptr .align 1 _Z10reduceLog6IfLj64ELb0EEvPT_S1_j_param_1,
	.param .u32 _Z10reduceLog6IfLj64ELb0EEvPT_S1_j_param_2
)
{
	.reg .pred 	%p<37>;
	.reg .b32 	%r<70>;
	.reg .b32 	%f<67>;
	.reg .b64 	%rd<11>;

	ld.param.u64 	%rd3, [_Z10reduceLog6IfLj64ELb0EEvPT_S1_j_param_0];
	ld.param.u64 	%rd2, [_Z10reduceLog6IfLj64ELb0EEvPT_S1_j_param_1];
	ld.param.u32 	%r25, [_Z10reduceLog6IfLj64ELb0EEvPT_S1_j_param_2];
	cvta.to.global.u64 	%rd1, %rd3;
	mov.u32 	%r1, %tid.x;
	mov.u32 	%r2, %ctaid.x;
	shl.b32 	%r26, %r2, 7;
	add.s32 	%r64, %r26, %r1;
	setp.ge.u32 	%p16, %r64, %r25;
	mov.f32 	%f64, 0f00000000;
	@%p16 bra 	$L__BB281_5;
	mov.u32 	%r27, %nctaid.x;
	shl.b32 	%r4, %r27, 7;
	mov.f32 	%f64, 0f00000000;
$L__BB281_2:
	mul.wide.u32 	%rd4, %r64, 4;
	add.s64 	%rd5, %rd1, %rd4;
	ld.global.f32 	%f14, [%rd5];
	setp.lt.f32 	%p17, %f14, 0f00800000;
	mul.f32 	%f15, %f14, 0f4B000000;
	selp.f32 	%f16, %f15, %f14, %p17;
	selp.f32 	%f17, 0fC1B80000, 0f00000000, %p17;
	mov.b32 	%r28, %f16;
	add.s32 	%r29, %r28, -1059760811;
	and.b32  	%r30, %r29, -8388608;
	sub.s32 	%r31, %r28, %r30;
	mov.b32 	%f18, %r31;
	cvt.rn.f32.s32 	%f19, %r30;
	fma.rn.f32 	%f20, %f19, 0f34000000, %f17;
	add.f32 	%f21, %f18, 0fBF800000;
	fma.rn.f32 	%f22, %f21, 0fBE055027, 0f3E1039F6;
	fma.rn.f32 	%f23, %f22, %f21, 0fBDF8CDCC;
	fma.rn.f32 	%f24, %f23, %f21, 0f3E0F2955;
	fma.rn.f32 	%f25, %f24, %f21, 0fBE2AD8B9;
	fma.rn.f32 	%f26, %f25, %f21, 0f3E4CED0B;
	fma.rn.f32 	%f27, %f26, %f21, 0fBE7FFF22;
	fma.rn.f32 	%f28, %f27, %f21, 0f3EAAAA78;
	fma.rn.f32 	%f29, %f28, %f21, 0fBF000000;
	mul.f32 	%f30, %f21, %f29;
	fma.rn.f32 	%f31, %f30, %f21, %f21;
	fma.rn.f32 	%f32, %f20, 0f3F317218, %f31;
	setp.gt.u32 	%p18, %r28, 2139095039;
	fma.rn.f32 	%f33, %f16, 0f7F800000, 0f7F800000;
	selp.f32 	%f34, %f33, %f32, %p18;
	setp.eq.f32 	%p19, %f16, 0f00000000;
	selp.f32 	%f35, 0fFF800000, %f34, %p19;
	add.f32 	%f64, %f64, %f35;
	add.s32 	%r6, %r64, 64;
	setp.ge.u32 	%p20, %r6, %r25;
	@%p20 bra 	$L__BB281_4;
	mul.wide.u32 	%rd6, %r6, 4;
	add.s64 	%rd7, %rd1, %rd6;
	ld.global.f32 	%f36, [%rd7];
	setp.lt.f32 	%p21, %f36, 0f00800000;
	mul.f32 	%f37, %f36, 0f4B000000;
	selp.f32 	%f38, %f37, %f36, %p21;
	selp.f32 	%f39, 0fC1B80000, 0f00000000, %p21;
	mov.b32 	%r32, %f38;
	add.s32 	%r33, %r32, -1059760811;
	and.b32  	%r34, %r33, -8388608;
	sub.s32 	%r35, %r32, %r34;
	mov.b32 	%f40, %r35;
	cvt.rn.f32.s32 	%f41, %r34;
	fma.rn.f32 	%f42, %f41, 0f34000000, %f39;
	add.f32 	%f43, %f40, 0fBF800000;
	fma.rn.f32 	%f44, %f43, 0fBE055027, 0f3E1039F6;
	fma.rn.f32 	%f45, %f44, %f43, 0fBDF8CDCC;
	fma.rn.f32 	%f46, %f45, %f43, 0f3E0F2955;
	fma.rn.f32 	%f47, %f46, %f43, 0fBE2AD8B9;
	fma.rn.f32 	%f48, %f47, %f43, 0f3E4CED0B;
	fma.rn.f32 	%f49, %f48, %f43, 0fBE7FFF22;
	fma.rn.f32 	%f50, %f49, %f43, 0f3EAAAA78;
	fma.rn.f32 	%f51, %f50, %f43, 0fBF000000;
	mul.f32 	%f52, %f43, %f51;
	fma.rn.f32 	%f53, %f52, %f43, %f43;
	fma.rn.f32 	%f54, %f42, 0f3F317218, %f53;
	setp.gt.u32 	%p22, %r32, 2139095039;
	fma.rn.f32 	%f55, %f38, 0f7F800000, 0f7F800000;
	selp.f32 	%f56, %f55, %f54, %p22;
	setp.eq.f32 	%p23, %f38, 0f00000000;
	selp.f32 	%f57, 0fFF800000, %f56, %p23;
	add.f32 	%f64, %f64, %f57;
$L__BB281_4:
	add.s32 	%r64, %r64, %r4;
	setp.lt.u32 	%p24, %r64, %r25;
	@%p24 bra 	$L__BB281_2;
$L__BB281_5:
	shl.b32 	%r36, %r1, 2;
	mov.u32 	%r37, __smem;
	add.s32 	%r8, %r37, %r36;
	st.shared.f32 	[%r8], %f64;
	barrier.sync 	0;
	barrier.sync 	0;
	barrier.sync 	0;
	barrier.sync 	0;
	setp.gt.u32 	%p25, %r1, 31;
	@%p25 bra 	$L__BB281_23;
	// begin inline asm
	activemask.b32 %r38;
	// end inline asm
	ld.shared.f32 	%f58, [%r8+128];
	add.f32 	%f6, %f64, %f58;
	setp.ne.s32 	%p26, %r38, -1;
	@%p26 bra 	$L__BB281_8;
	mov.b32 	%r43, %f6;
	shfl.sync.down.b32	%r65|%p1, %r43, 16, 31, -1;
	bra.uni 	$L__BB281_9;
$L__BB281_8:
	// begin inline asm
	mov.u32 %r39, %laneid;
	// end inline asm
	fns.b32 	%r40, %r38, %r39, 17;
	setp.gt.u32 	%p27, %r40, 31;
	selp.b32 	%r41, %r39, %r40, %p27;
	mov.b32 	%r42, %f6;
	shfl.sync.idx.b32	%r65|%p2, %r42, %r41, 31, %r38;
$L__BB281_9:
	setp.eq.s32 	%p28, %r38, -1;
	mov.b32 	%f59, %r65;
	add.f32 	%f7, %f6, %f59;
	@%p28 bra 	$L__BB281_11;
	// begin inline asm
	mov.u32 %r44, %laneid;
	// end inline asm
	fns.b32 	%r45, %r38, %r44, 9;
	setp.gt.u32 	%p29, %r45, 31;
	selp.b32 	%r46, %r44, %r45, %p29;
	mov.b32 	%r47, %f7;
	shfl.sync.idx.b32	%r66|%p4, %r47, %r46, 31, %r38;
	bra.uni 	$L__BB281_12;
$L__BB281_11:
	mov.b32 	%r48, %f7;
	shfl.sync.down.b32	%r66|%p5, %r48, 8, 31, -1;
$L__BB281_12:
	setp.eq.s32 	%p30, %r38, -1;
	mov.b32 	%f60, %r66;
	add.f32 	%f8, %f7, %f60;
	@%p30 bra 	$L__BB281_14;
	// begin inline asm
	mov.u32 %r49, %laneid;
	// end inline asm
	fns.b32 	%r50, %r38, %r49, 5;
	setp.gt.u32 	%p31, %r50, 31;
	selp.b32 	%r51, %r49, %r50, %p31;
	mov.b32 	%r52, %f8;
	shfl.sync.idx.b32	%r67|%p7, %r52, %r51, 31, %r38;
	bra.uni 	$L__BB281_15;
$L__BB281_14:
	mov.b32 	%r53, %f8;
	shfl.sync.down.b32	%r67|%p8, %r53, 4, 31, -1;
$L__BB281_15:
	setp.eq.s32 	%p32, %r38, -1;
	mov.b32 	%f61, %r67;
	add.f32 	%f9, %f8, %f61;
	@%p32 bra 	$L__BB281_17;
	// begin inline asm
	mov.u32 %r54, %laneid;
	// end inline asm
	fns.b32 	%r55, %r38, %r54, 3;
	setp.gt.u32 	%p33, %r55, 31;
	selp.b32 	%r56, %r54, %r55, %p33;
	mov.b32 	%r57, %f9;
	shfl.sync.idx.b32	%r68|%p10, %r57, %r56, 31, %r38;
	bra.uni 	$L__BB281_18;
$L__BB281_17:
	mov.b32 	%r58, %f9;
	shfl.sync.down.b32	%r68|%p11, %r58, 2, 31, -1;
$L__BB281_18:
	setp.eq.s32 	%p34, %r38, -1;
	mov.b32 	%f62, %r68;
	add.f32 	%f10, %f9, %f62;
	@%p34 bra 	$L__BB281_20;
	// begin inline asm
	mov.u32 %r59, %laneid;
	// end inline asm
	fns.b32 	%r60, %r38, %r59, 2;
	setp.gt.u32 	%p35, %r60, 31;
	selp.b32 	%r61, %r59, %r60, %p35;
	mov.b32 	%r62, %f10;
	shfl.sync.idx.b32	%r69|%p13, %r62, %r61, 31, %r38;
	bra.uni 	$L__BB281_21;
$L__BB281_20:
	mov.b32 	%r63, %f10;
	shfl.sync.down.b32	%r69|%p14, %r63, 1, 31, -1;
$L__BB281_21:
	mov.b32 	%f63, %r69;
	add.f32 	%f11, %f10, %f63;
	setp.ne.s32 	%p36, %r1, 0;
	@%p36 bra 	$L__BB281_23;
	cvta.to.global.u64 	%rd8, %rd2;
	mul.wide.u32 	%rd9, %r2, 4;
	add.s64 	%rd10, %rd8, %rd9;
	st.global.f32 	[%rd10], %f11;
$L__BB281_23:
	ret;

}
	// .globl	_Z10reduceLog6IfLj32ELb0EEvPT_S1_j
.visible .entry _Z10reduceLog6IfLj32ELb0EEvPT_S1_j(
	.param .u64 .ptr .align 1 _Z10reduceLog6IfLj32ELb0EEvPT_S1_j_param_0,
	.param .u64 .ptr .align 1 _Z10reduceLog6IfLj32ELb0EEvPT_S1_j_param_1,
	.param .u32 _Z10reduceLog6IfLj32ELb0EEvPT_S1_j_param_2
)
{
	.reg .pred 	%p<37>;
	.reg .b32 	%r<70>;
	.reg .b32 	%f<65>;
	.reg .b64 	%rd<11>;

	ld.param.u64 	%rd3, [_Z10reduceLog6IfLj32ELb0EEvPT_S1_j_param_0];
	ld.param.u64 	%rd2, [_Z10reduceLog6IfLj32ELb0EEvPT_S1_j_param_1];
	ld.param.u32 	%r24, [_Z10reduceLog6IfLj32ELb0EEvPT_S1_j_param_2];
	cvta.to.global.u64 	%rd1, %rd3;
	mov.u32 	%r1, %tid.x;
	mov.u32 	%r2, %ctaid.x;
	shl.b32 	%r25, %r2, 6;
	add.s32 	%r64, %r25, %r1;
	setp.ge.u32 	%p16, %r64, %r24;
	mov.f32 	%f62, 0f00000000;
	@%p16 bra 	$L__BB282_5;
	mov.u32 	%r26, %nctaid.x;
	shl.b32 	%r4, %r26, 6;
	mov.f32 	%f62, 0f00000000;
$L__BB282_2:
	mul.wide.u32 	%rd4, %r64, 4;
	add.s64 	%rd5, %rd1, %rd4;
	ld.global.f32 	%f13, [%rd5];
	setp.lt.f32 	%p17, %f13, 0f00800000;
	mul.f32 	%f14, %f13, 0f4B000000;
	selp.f32 	%f15, %f14, %f13, %p17;
	selp.f32 	%f16, 0fC1B80000, 0f00000000, %p17;
	mov.b32 	%r27, %f15;
	add.s32 	%r28, %r27, -1059760811;
	and.b32  	%r29, %r28, -8388608;
	sub.s32 	%r30, %r27, %r29;
	mov.b32 	%f17, %r30;
	cvt.rn.f32.s32 	%f18, %r29;
	fma.rn.f32 	%f19, %f18, 0f34000000, %f16;
	add.f32 	%f20, %f17, 0fBF800000;
	fma.rn.f32 	%f21, %f20, 0fBE055027, 0f3E1039F6;
	fma.rn.f32 	%f22, %f21, %f20, 0fBDF8CDCC;
	fma.rn.f32 	%f23, %f22, %f20, 0f3E0F2955;
	fma.rn.f32 	%f24, %f23, %f20, 0fBE2AD8B9;
	fma.rn.f32 	%f25, %f24, %f20, 0f3E4CED0B;
	fma.rn.f32 	%f26, %f25, %f20, 0fBE7FFF22;
	fma.rn.f32 	%f27, %f26, %f20, 0f3EAAAA78;
	fma.rn.f32 	%f28, %f27, %f20, 0fBF000000;
	mul.f32 	%f29, %f20, %f28;
	fma.rn.f32 	%f30, %f29, %f20, %f20;
	fma.rn.f32 	%f31, %f19, 0f3F317218, %f30;
	setp.gt.u32 	%p18, %r27, 2139095039;
	fma.rn.f32 	%f32, %f15, 0f7F800000, 0f7F800000;
	selp.f32 	%f33, %f32, %f31, %p18;
	setp.eq.f32 	%p19, %f15, 0f00000000;
	selp.f32 	%f34, 0fFF800000, %f33, %p19;
	add.f32 	%f62, %f62, %f34;
	add.s32 	%r6, %r64, 32;
	setp.ge.u32 	%p20, %r6, %r24;
	@%p20 bra 	$L__BB282_4;
	mul.wide.u32 	%rd6, %r6, 4;
	add.s64 	%rd7, %rd1, %rd6;
	ld.global.f32 	%f35, [%rd7];
	setp.lt.f32 	%p21, %f35, 0f00800000;
	mul.f32 	%f36, %f35, 0f4B000000;
	selp.f32 	%f37, %f36, %f35, %p21;
	selp.f32 	%f38, 0fC1B80000, 0f00000000, %p21;
	mov.b32 	%r31, %f37;
	add.s32 	%r32, %r31, -1059760811;
	and.b32  	%r33, %r32, -8388608;
	sub.s32 	%r34, %r31, %r33;
	mov.b32 	%f39, %r34;
	cvt.rn.f32.s32 	%f40, %r33;
	fma.rn.f32 	%f41, %f40, 0f34000000, %f38;
	add.f32 	%f42, %f39, 0fBF800000;
	fma.rn.f32 	%f43, %f42, 0fBE055027, 0f3E1039F6;
	fma.rn.f32 	%f44, %f43, %f42, 0fBDF8CDCC;
	fma.rn.f32 	%f45, %f44, %f42, 0f3E0F2955;
	fma.rn.f32 	%f46, %f45, %f42, 0fBE2AD8B9;
	fma.rn.f32 	%f47, %f46, %f42, 0f3E4CED0B;
	fma.rn.f32 	%f48, %f47, %f42, 0fBE7FFF22;
	fma.rn.f32 	%f49, %f48, %f42, 0f3EAAAA78;
	fma.rn.f32 	%f50, %f49, %f42, 0fBF000000;
	mul.f32 	%f51, %f42, %f50;
	fma.rn.f32 	%f52, %f51, %f42, %f42;
	fma.rn.f32 	%f53, %f41, 0f3F317218, %f52;
	setp.gt.u32 	%p22, %r31, 2139095039;
	fma.rn.f32 	%f54, %f37, 0f7F800000, 0f7F800000;
	selp.f32 	%f55, %f54, %f53, %p22;
	setp.eq.f32 	%p23, %f37, 0f00000000;
	selp.f32 	%f56, 0fFF800000, %f55, %p23;
	add.f32 	%f62, %f62, %f56;
$L__BB282_4:
	add.s32 	%r64, %r64, %r4;
	setp.lt.u32 	%p24, %r64, %r24;
	@%p24 bra 	$L__BB282_2;
$L__BB282_5:
	shl.b32 	%r35, %r1, 2;
	mov.u32 	%r36, __smem;
	add.s32 	%r37, %r36, %r35;
	st.shared.f32 	[%r37], %f62;
	barrier.sync 	0;
	barrier.sync 	0;
	barrier.sync 	0;
	barrier.sync 	0;
	setp.gt.u32 	%p25, %r1, 31;
	@%p25 bra 	$L__BB282_23;
	// begin inline asm
	activemask.b32 %r38;
	// end inline asm
	setp.ne.s32 	%p26, %r38, -1;
	@%p26 bra 	$L__BB282_8;
	mov.b32 	%r43, %f62;
	shfl.sync.down.b32	%r65|%p1, %r43, 16, 31, -1;
	bra.uni 	$L__BB282_9;
$L__BB282_8:
	// begin inline asm
	mov.u32 %r39, %laneid;
	// end inline asm
	fns.b32 	%r40, %r38, %r39, 17;
	setp.gt.u32 	%p27, %r40, 31;
	selp.b32 	%r41, %r39, %r40, %p27;
	mov.b32 	%r42, %f62;
	shfl.sync.idx.b32	%r65|%p2, %r42, %r41, 31, %r38;
$L__BB282_9:
	setp.eq.s32 	%p28, %r38, -1;
	mov.b32 	%f57, %r65;
	add.f32 	%f6, %f62, %f57;
	@%p28 bra 	$L__BB282_11;
	// begin inline asm
	mov.u32 %r44, %laneid;
	// end inline asm
	fns.b32 	%r45, %r38, %r44, 9;
	setp.gt.u32 	%p29, %r45, 31;
	selp.b32 	%r46, %r44, %r45, %p29;
	mov.b32 	%r47, %f6;
	shfl.sync.idx.b32	%r66|%p4, %r47, %r46, 31, %r38;
	bra.uni 	$L__BB282_12;
$L__BB282_11:
	mov.b32 	%r48, %f6;
	shfl.sync.down.b32	%r66|%p5, %r48, 8, 31, -1;
$L__BB282_12:
	setp.eq.s32 	%p30, %r38, -1;
	mov.b32 	%f58, %r66;
	add.f32 	%f7, %f6, %f58;
	@%p30 bra 	$L__BB282_14;
	// begin inline asm
	mov.u32 %r49, %laneid;
	// end inline asm
	fns.b32 	%r50, %r38, %r49, 5;
	setp.gt.u32 	%p31, %r50, 31;
	selp.b32 	%r51, %r49, %r50, %p31;
	mov.b32 	%r52, %f7;
	shfl.sync.idx.b32	%r67|%p7, %r52, %r51, 31, %r38;
	bra.uni 	$L__BB282_15;
$L__BB282_14:
	mov.b32 	%r53, %f7;
	shfl.sync.down.b32	%r67|%p8, %r53, 4, 31, -1;
$L__BB282_15:
	setp.eq.s32 	%p32, %r38, -1;
	mov.b32 	%f59, %r67;
	add.f32 	%f8, %f7, %f59;
	@%p32 bra 	$L__BB282_17;
	// begin inline asm
	mov.u32 %r54, %laneid;
	// end inline asm
	fns.b32 	%r55, %r38, %r54, 3;
	setp.gt.u32 	%p33, %r55, 31;
	selp.b32 	%r56, %r54, %r55, %p33;
	mov.b32 	%r57, %f8;
	shfl.sync.idx.b32	%r68|%p10, %r57, %r56, 31, %r38;
	bra.uni 	$L__BB282_18;
$L__BB282_17:
	mov.b32 	%r58, %f8;
	shfl.sync.down.b32	%r68|%p11, %r58, 2, 31, -1;
$L__BB282_18:
	setp.eq.s32 	%p34, %r38, -1;
	mov.b32 	%f60, %r68;
	add.f32 	%f9, %f8, %f60;
	@%p34 bra 	$L__BB282_20;
	// begin inline asm
	mov.u32 %r59, %laneid;
	// end inline asm
	fns.b32 	%r60, %r38, %r59, 2;
	setp.gt.u32 	%p35, %r60, 31;
	selp.b32 	%r61, %r59, %r60, %p35;
	mov.b32 	%r62, %f9;
	shfl.sync.idx.b32	%r69|%p13, %r62, %r61, 31, %r38;
	bra.uni 	$L__BB282_21;
$L__BB282_20:
	mov.b32 	%r63, %f9;
	shfl.sync.down.b32	%r69|%p14, %r63, 1, 31, -1;
$L__BB282_21:
	mov.b32 	%f61, %r69;
	add.f32 	%f10, %f9, %f61;
	setp.ne.s32 	%p36, %r1, 0;
	@%p36 bra 	$L__BB282_23;
	cvta.to.global.u64 	%rd8, %rd2;
	mul.wide.u32 	%rd9, %r2, 4;
	add.s64 	%rd10, %rd8, %rd9;
	st.global.f32 	[%rd10], %f10;
$L__BB282_23:
	ret;

}
	// .globl	_Z10reduceLog6IfLj16ELb0EEvPT_S1_j
.visible .entry _Z10reduceLog6IfLj16ELb0EEvPT_S1_j(
	.param .u64 .ptr .align 1 _Z10reduceLog6IfLj16ELb0EEvPT_S1_j_param_0,
	.param .u64 .ptr .align 1 _Z10reduceLog6IfLj16ELb0EEvPT_S1_j_param_1,
	.param .u32 _Z10reduceLog6IfLj16ELb0EEvPT_S1_j_param_2
)
{
	.reg .pred 	%p<37>;
	.reg .b32 	%r<70>;
	.reg .b32 	%f<65>;
	.reg .b64 	%rd<11>;

	ld.param.u64 	%rd3, [_Z10reduceLog6IfLj16ELb0EEvPT_S1_j_param_0];
	ld.param.u64 	%rd2, [_Z10reduceLog6IfLj16ELb0EEvPT_S1_j_param_1];
	ld.param.u32 	%r24, [_Z10reduceLog6IfLj16ELb0EEvPT_S1_j_param_2];
	cvta.to.global.u64 	%rd1, %rd3;
	mov.u32 	%r1, %tid.x;
	mov.u32 	%r2, %ctaid.x;
	shl.b32 	%r25, %r2, 5;
	add.s32 	%r64, %r25, %r1;
	setp.ge.u32 	%p16, %r64, %r24;
	mov.f32 	%f62, 0f00000000;
	@%p16 bra 	$L__BB283_5;
	mov.u32 	%r26, %nctaid.x;
	shl.b32 	%r4, %r26, 5;
	mov.f32 	%f62, 0f00000000;
$L__BB283_2:
	mul.wide.u32 	%rd4, %r64, 4;
	add.s64 	%rd5, %rd1, %rd4;
	ld.global.f32 	%f13, [%rd5];
	setp.lt.f32 	%p17, %f13, 0f00800000;
	mul.f32 	%f14, %f13, 0f4B000000;
	selp.f32 	%f15, %f14, %f13, %p17;
	selp.f32 	%f16, 0fC1B80000, 0f00000000, %p17;
	mov.b32 	%r27, %f15;
	add.s32 	%r28, %r27, -1059760811;
	and.b32  	%r29, %r28, -8388608;
	sub.s32 	%r30, %r27, %r29;
	mov.b32 	%f17, %r30;
	cvt.rn.f32.s32 	%f18, %r29;
	fma.rn.f32 	%f19, %f18, 0f34000000, %f16;
	add.f32 	%f20, %f17, 0fBF800000;
	fma.rn.f32 	%f21, %f20, 0fBE055027, 0f3E1039F6;
	fma.rn.f32 	%f22, %f21, %f20, 0fBDF8CDCC;
	fma.rn.f32 	%f23, %f22, %f20, 0f3E0F2955;
	fma.rn.f32 	%f24, %f23, %f20, 0fBE2AD8B9;
	fma.rn.f32 	%f25, %f24, %f20, 0f3E4CED0B;
	fma.rn.f32 	%f26, %f25, %f20, 0fBE7FFF22;
	fma.rn.f32 	%f27, %f26, %f20, 0f3EAAAA78;
	fma.rn.f32 	%f28, %f27, %f20, 0fBF000000;
	mul.f32 	%f29, %f20, %f28;
	fma.rn.f32 	%f30, %f29, %f20, %f20;
	fma.rn.f32 	%f31, %f19, 0f3F317218, %f30;
	setp.gt.u32 	%p18, %r27, 2139095039;
	fma.rn.f32 	%f32, %f15, 0f7F800000, 0f7F800000;
	selp.f32 	%f33, %f32, %f31, %p18;
	setp.eq.f32 	%p19, %f15, 0f00000000;
	selp.f32 	%f34, 0fFF800000, %f33, %p19;
	add.f32 	%f62, %f62, %f34;
	add.s32 	%r6, %r64, 16;
	setp.ge.u32 	%p20, %r6, %r24;
	@%p20 bra 	$L__BB283_4;
	mul.wide.u32 	%rd6, %r6, 4;
	add.s64 	%rd7, %rd1, %rd6;
	ld.global.f32 	%f35, [%rd7];
	setp.lt.f32 	%p21, %f35, 0f00800000;
	mul.f32 	%f36, %f35, 0f4B000000;
	selp.f32 	%f37, %f36, %f35, %p21;
	selp.f32 	%f38, 0fC1B80000, 0f00000000, %p21;
	mov.b32 	%r31, %f37;
	add.s32 	%r32, %r31, -1059760811;
	and.b32  	%r33, %r32, -8388608;
	sub.s32 	%r34, %r31, %r33;
	mov.b32 	%f39, %r34;
	cvt.rn.f32.s32 	%f40, %r33;
	fma.rn.f32 	%f41, %f40, 0f34000000, %f38;
	add.f32 	%f42, %f39, 0fBF800000;
	fma.rn.f32 	%f43, %f42, 0fBE055027, 0f3E1039F6;
	fma.rn.f32 	%f44, %f43, %f42, 0fBDF8CDCC;
	fma.rn.f32 	%f45, %f44, %f42, 0f3E0F2955;
	fma.rn.f32 	%f46, %f45, %f42, 0fBE2AD8B9;
	fma.rn.f32 	%f47, %f46, %f42, 0f3E4CED0B;
	fma.rn.f32 	%f48, %f47, %f42, 0fBE7FFF22;
	fma.rn.f32 	%f49, %f48, %f42, 0f3EAAAA78;
	fma.rn.f32 	%f50, %f49, %f42, 0fBF000000;
	mul.f32 	%f51, %f42, %f50;
	fma.rn.f32 	%f52, %f51, %f42, %f42;
	fma.rn.f32 	%f53, %f41, 0f3F317218, %f52;
	setp.gt.u32 	%p22, %r31, 2139095039;
	fma.rn.f32 	%f54, %f37, 0f7F800000, 0f7F800000;
	selp.f32 	%f55, %f54, %f53, %p22;
	setp.eq.f32 	%p23, %f37, 0f00000000;
	selp.f32 	%f56, 0fFF800000, %f55, %p23;
	add.f32 	%f62, %f62, %f56;
$L__BB283_4:
	add.s32 	%r64, %r64, %r4;
	setp.lt.u32 	%p24, %r64, %r24;
	@%p24 bra 	$L__BB283_2;
$L__BB283_5:
	shl.b32 	%r35, %r1, 2;
	mov.u32 	%r36, __smem;
	add.s32 	%r37, %r36, %r35;
	st.shared.f32 	[%r37], %f62;
	barrier.sync 	0;
	barrier.sync 	0;
	barrier.sync 	0;
	barrier.sync 	0;
	setp.gt.u32 	%p25, %r1, 31;
	@%p25 bra 	$L__BB283_23;
	// begin inline asm
	activemask.b32 %r38;
	// end inline asm
	setp.ne.s32 	%p26, %r38, -1;
	@%p26 bra 	$L__BB283_8;
	mov.b32 	%r43, %f62;
	shfl.sync.down.b32	%r65|%p1, %r43, 16, 31, -1;
	bra.uni 	$L__BB283_9;
$L__BB283_8:
	// begin inline asm
	mov.u32 %r39, %laneid;
	// end inline asm
	fns.b32 	%r40, %r38, %r39, 17;
	setp.gt.u32 	%p27, %r40, 31;
	selp.b32 	%r41, %r39, %r40, %p27;
	mov.b32 	%r42, %f62;
	shfl.sync.idx.b32	%r65|%p2, %r42, %r41, 31, %r38;
$L__BB283_9:
	setp.eq.s32 	%p28, %r38, -1;
	mov.b32 	%f57, %r65;
	add.f32 	%f6, %f62, %f57;
	@%p28 bra 	$L__BB283_11;
	// begin inline asm
	mov.u32 %r44, %laneid;
	// end inline asm
	fns.b32 	%r45, %r38, %r44, 9;
	setp.gt.u32 	%p29, %r45, 31;
	selp.b32 	%r46, %r44, %r45, %p29;
	mov.b32 	%r47, %f6;
	shfl.sync.idx.b32	%r66|%p4, %r47, %r46, 31, %r38;
	bra.uni 	$L__BB283_12;
$L__BB283_11:
	mov.b32 	%r48, %f6;
	shfl.sync.down.b32	%r66|%p5, %r48, 8, 31, -1;
$L__BB283_12:
	setp.eq.s32 	%p30, %r38, -1;
	mov.b32 	%f58, %r66;
	add.f32 	%f7, %f6, %f58;
	@%p30 bra 	$L__BB283_14;
	// begin inline asm
	mov.u32 %r49, %laneid;
	// end inline asm
	fns.b32 	%r50, %r38, %r49, 5;
	setp.gt.u32 	%p31, %r50, 31;
	selp.b32 	%r51, %r49, %r50, %p31;
	mov.b32 	%r52, %f7;
	shfl.sync.idx.b32	%r67|%p7, %r52, %r51, 31, %r38;
	bra.uni 	$L__BB283_15;
$L__BB283_14:
	mov.b32 	%r53, %f7;
	shfl.sync.down.b32	%r67|%p8, %r53, 4, 31, -1;
$L__BB283_15:
	setp.eq.s32 	%p32, %r38, -1;
	mov.b32 	%f59, %r67;
	add.f32 	%f8, %f7, %f59;
	@%p32 bra 	$L__BB283_17;
	// begin inline asm
	mov.u32 %r54, %laneid;
	// end inline asm
	fns.b32 	%r55, %r38, %r54, 3;
	setp.gt.u32 	%p33, %r55, 31;
	selp.b32 	%r56, %r54, %r55, %p33;
	mov.b32 	%r57, %f8;
	shfl.sync.idx.b32	%r68|%p10, %r57, %r56, 31, %r38;
	bra.uni 	$L__BB283_18;
$L__BB283_17:
	mov.b32 	%r58, %f8;
	shfl.sync.down.b32	%r68|%p11, %r58, 2, 31, -1;
$L__BB283_18:
	setp.eq.s32 	%p34, %r38, -1;
	mov.b32 	%f60, %r68;
	add.f32 	%f9, %f8, %f60;
	@%p34 bra 	$L__BB283_20;
	// begin inline asm
	mov.u32 %r59, %laneid;
	// end inline asm
	fns.b32 	%r60, %r38, %r59, 2;
	setp.gt.u32 	%p35, %r60, 31;
	selp.b32 	%r61, %r59, %r60, %p35;
	mov.b32 	%r62, %f9;
	shfl.sync.idx.b32	%r69|%p13, %r62, %r61, 31, %r38;
	bra.uni 	$L__BB283_21;
$L__BB283_20:
	mov.b32 	%r63, %f9;
	shfl.sync.down.b32	%r69|%p14, %r63, 1, 31, -1;
$L__BB283_21:
	mov.b32 	%f61, %r69;
	add.f32 	%f10, %f9, %f61;
	setp.ne.s32 	%p36, %r1, 0;
	@%p36 bra 	$L__BB283_23;
	cvta.to.global.u64 	%rd8, %rd2;
	mul.wide.u32 	%rd9, %r2, 4;
	add.s64 	%rd10, %rd8, %rd9;
	st.global.f32 	[%rd10], %f10;
$L__BB283_23:
	ret;

}
	// .globl	_Z10reduceLog6IfLj8ELb0EEvPT_S1_j
.visible .entry _Z10reduceLog6IfLj8ELb0EEvPT_S1_j(
	.param .u64 .ptr .align 1 _Z10reduceLog6IfLj8ELb0EEvPT_S1_j_param_0,
	.param .u64 .ptr .align 1 _Z10reduceLog6IfLj8ELb0EEvPT_S1_j_param_1,
	.param .u32 _Z10reduceLog6IfLj8ELb0EEvPT_S1_j_param_2
)
{
	.reg .pred 	%p<37>;
	.reg .b32 	%r<70>;
	.reg .b32 	%f<65>;
	.reg .b64 	%rd<11>;

	ld.param.u64 	%rd3, [_Z10reduceLog6IfLj8ELb0EEvPT_S1_j_param_0];
	ld.param.u64 	%rd2, [_Z10reduceLog6IfLj8ELb0EEvPT_S1_j_param_1];
	ld.param.u32 	%r24, [_Z10reduceLog6IfLj8ELb0EEvPT_S1_j_param_2];
	cvta.to.global.u64 	%rd1, %rd3;
	mov.u32 	%r1, %tid.x;
	mov.u32 	%r2, %ctaid.x;
	shl.b32 	%r25, %r2, 4;
	add.s32 	%r64, %r25, %r1;
	setp.ge.u32 	%p16, %r64, %r24;
	mov.f32 	%f62, 0f00000000;
	@%p16 bra 	$L__BB284_5;
	mov.u32 	%r26, %nctaid.x;
	shl.b32 	%r4, %r26, 4;
	mov.f32 	%f62, 0f00000000;
$L__BB284_2:
	mul.wide.u32 	%rd4, %r64, 4;
	add.s64 	%rd5, %rd1, %rd4;
	ld.global.f32 	%f13, [%rd5];
	setp.lt.f32 	%p17, %f13, 0f00800000;
	mul.f32 	%f14, %f13, 0f4B000000;
	selp.f32 	%f15, %f14, %f13, %p17;
	selp.f32 	%f16, 0fC1B80000, 0f00000000, %p17;
	mov.b32 	%r27, %f15;
	add.s32 	%r28, %r27, -1059760811;
	and.b32  	%r29, %r28, -8388608;
	sub.s32 	%r30, %r27, %r29;
	mov.b32 	%f17, %r30;
	cvt.rn.f32.s32 	%f18, %r29;
	fma.rn.f32 	%f19, %f18, 0f34000000, %f16;
	add.f32 	%f20, %f17, 0fBF800000;
	fma.rn.f32 	%f21, %f20, 0fBE055027, 0f3E1039F6;
	fma.rn.f32 	%f22, %f21, %f20, 0fBDF8CDCC;
	fma.rn.f32 	%f23, %f22, %f20, 0f3E0F2955;
	fma.rn.f32 	%f24, %f23, %f20, 0fBE2AD8B9;
	fma.rn.f32 	%f25, %f24, %f20, 0f3E4CED0B;
	fma.rn.f32 	%f26, %f25, %f20, 0fBE7FFF22;
	fma.rn.f32 	%f27, %f26, %f20, 0f3EAAAA78;
	fma.rn.f32 	%f28, %f27, %f20, 0fBF000000;
	mul.f32 	%f29, %f20, %f28;
	fma.rn.f32 	%f30, %f29, %f20, %f20;
	fma.rn.f32 	%f31, %f19, 0f3F317218, %f30;
	setp.gt.u32 	%p18, %r27, 2139095039;
	fma.rn.f32 	%f32, %f15, 0f7F800000, 0f7F800000;
	selp.f32 	%f33, %f32, %f31, %p18;
	setp.eq.f32 	%p19, %f15, 0f00000000;
	selp.f32 	%f34, 0fFF800000, %f33, %p19;
	add.f32 	%f62, %f62, %f34;
	add.s32 	%r6, %r64, 8;
	setp.ge.u32 	%p20, %r6, %r24;
	@%p20 bra 	$L__BB284_4;
	mul.wide.u32 	%rd6, %r6, 4;
	add.s64 	%rd7, %rd1, %rd6;
	ld.global.f32 	%f35, [%rd7];
	setp.lt.f32 	%p21, %f35, 0f00800000;
	mul.f32 	%f36, %f35, 0f4B000000;
	selp.f32 	%f37, %f36, %f35, %p21;
	selp.f32 	%f38, 0fC1B80000, 0f00000000, %p21;
	mov.b32 	%r31, %f37;
	add.s32 	%r32, %r31, -1059760811;
	and.b32  	%r33, %r32, -8388608;
	sub.s32 	%r34, %r31, %r33;
	mov.b32 	%f39, %r34;
	cvt.rn.f32.s32 	%f40, %r33;
	fma.rn.f32 	%f41, %f40, 0f34000000, %f38;
	add.f32 	%f42, %f39, 0fBF800000;
	fma.rn.f32 	%f43, %f42, 0fBE055027, 0f3E1039F6;
	fma.rn.f32 	%f44, %f43, %f42, 0fBDF8CDCC;
	fma.rn.f32 	%f45, %f44, %f42, 0f3E0F2955;
	fma.rn.f32 	%f46, %f45, %f42, 0fBE2AD8B9;
	fma.rn.f32 	%f47, %f46, %f42, 0f3E4CED0B;
	fma.rn.f32 	%f48, %f47, %f42, 0fBE7FFF22;
	fma.rn.f32 	%f49, %f48, %f42, 0f3EAAAA78;
	fma.rn.f32 	%f50, %f49, %f42, 0fBF000000;
	mul.f32 	%f51, %f42, %f50;
	fma.rn.f32 	%f52, %f51, %f42, %f42;
	fma.rn.f32 	%f53, %f41, 0f3F317218, %f52;
	setp.gt.u32 	%p22, %r31, 2139095039;
	fma.rn.f32 	%f54, %f37, 0f7F800000, 0f7F800000;
	selp.f32 	%f55, %f54, %f53, %p22;
	setp.eq.f32 	%p23, %f37, 0f00000000;
	selp.f32 	%f56, 0fFF800000, %f55, %p23;
	add.f32 	%f62, %f62, %f56;
$L__BB284_4:
	add.s32 	%r64, %r64, %r4;
	setp.lt.u32 	%p24, %r64, %r24;
	@%p24 bra 	$L__BB284_2;
$L__BB284_5:
	shl.b32 	%r35, %r1, 2;
	mov.u32 	%r36, __smem;
	add.s32 	%r37, %r36, %r35;
	st.shared.f32 	[%r37], %f62;
	barrier.sync 	0;
	barrier.sync 	0;
	barrier.sync 	0;
	barrier.sync 	0;
	setp.gt.u32 	%p25, %r1, 31;
	@%p25 bra 	$L__BB284_23;
	// begin inline asm
	activemask.b32 %r38;
	// end inline asm
	setp.ne.s32 	%p26, %r38, -1;
	@%p26 bra 	$L__BB284_8;
	mov.b32 	%r43, %f62;
	shfl.sync.down.b32	%r65|%p1, %r43, 16, 31, -1;
	bra.uni 	$L__BB284_9;
$L__BB284_8:
	// begin inline asm
	mov.u32 %r39, %laneid;
	// end inline asm
	fns.b32 	%r40, %r38, %r39, 17;
	setp.gt.u32 	%p27, %r40, 31;
	selp.b32 	%r41, %r39, %r40, %p27;
	mov.b32 	%r42, %f62;
	shfl.sync.idx.b32	%r65|%p2, %r42, %r41, 31, %r38;
$L__BB284_9:
	setp.eq.s32 	%p28, %r38, -1;
	mov.b32 	%f57, %r65;
	add.f32 	%f6, %f62, %f57;
	@%p28 bra 	$L__BB284_11;
	// begin inline asm
	mov.u32 %r44, %laneid;
	// end inline asm
	fns.b32 	%r45, %r38, %r44, 9;
	setp.gt.u32 	%p29, %r45, 31;
	selp.b32 	%r46, %r44, %r45, %p29;
	mov.b32 	%r47, %f6;
	shfl.sync.idx.b32	%r66|%p4, %r47, %r46, 31, %r38;
	bra.uni 	$L__BB284_12;
$L__BB284_11:
	mov.b32 	%r48, %f6;
	shfl.sync.down.b32	%r66|%p5, %r48, 8, 31, -1;
$L__BB284_12:
	setp.eq.s32 	%p30, %r38, -1;
	mov.b32 	%f58, %r66;
	add.f32 	%f7, %f6, %f58;
	@%p30 bra 	$L__BB284_14;
	// begin inline asm
	mov.u32 %r49, %laneid;
	// end inline asm
	fns.b32 	%r50, %r38, %r49, 5;
	setp.gt.u32 	%p31, %r50, 31;
	selp.b32 	%r51, %r49, %r50, %p31;
	mov.b32 	%r52, %f7;
	shfl.sync.idx.b32	%r67|%p7, %r52, %r51, 31, %r38;
	bra.uni 	$L__BB284_15;
$L__BB284_14:
	mov.b32 	%r53, %f7;
	shfl.sync.down.b32	%r67|%p8, %r53, 4, 31, -1;
$L__BB284_15:
	setp.eq.s32 	%p32, %r38, -1;
	mov.b32 	%f59, %r67;
	add.f32 	%f8, %f7, %f59;
	@%p32 bra 	$L__BB284_17;
	// begin inline asm
	mov.u32 %r54, %laneid;
	// end inline asm
	fns.b32 	%r55, %r38, %r54, 3;
	setp.gt.u32 	%p33, %r55, 31;
	selp.b32 	%r56, %r54, %r55, %p33;
	mov.b32 	%r57, %f8;
	shfl.sync.idx.b32	%r68|%p10, %r57, %r56, 31, %r38;
	bra.uni 	$L__BB284_18;
$L__BB284_17:
	mov.b32 	%r58, %f8;
	shfl.sync.down.b32	%r68|%p11, %r58, 2, 31, -1;
$L__BB284_18:
	setp.eq.s32 	%p34, %r38, -1;
	mov.b32 	%f60, %r68;
	add.f32 	%f9, %f8, %f60;
	@%p34 bra 	$L__BB284_20;
	// begin inline asm
	mov.u32 %r59, %laneid;
	// end inline asm
	fns.b32 	%r60, %r38, %r59, 2;
	setp.gt.u32 	%p35, %r60, 31;
	selp.b32 	%r61, %r59, %r60, %p35;
	mov.b32 	%r62, %f9;
	shfl.sync.idx.b32	%r69|%p13, %r62, %r61, 31, %r38;
	bra.uni 	$L__BB284_21;
$L__BB284_20:
	mov.b32 	%r63, %f9;
	shfl.sync.down.b32	%r69|%p14, %r63, 1, 31, -1;
$L__BB284_21:
	mov.b32 	%f61, %r69;
	add.f32 	%f10, %f9, %f61;
	setp.ne.s32 	%p36, %r1, 0;
	@%p36 bra 	$L__BB284_23;
	cvta.to.global.u64 	%rd8, %rd2;
	mul.wide.u32 	%rd9, %r2, 4;
	add.s64 	%rd10, %rd8, %rd9;
	st.global.f32 	[%rd10], %f10;
$L__BB284_23:
	ret;

}
	// .globl	_Z10reduceLog6IfLj4ELb0EEvPT_S1_j
.visible .entry _Z10reduceLog6IfLj4ELb0EEvPT_S1_j(
	.param .u64 .ptr .align 1 _Z10reduceLog6IfLj4ELb0EEvPT_S1_j_param_0,
	.param .u64 .ptr .align 1 _Z10reduceLog6IfLj4ELb0EEvPT_S1_j_param_1,
	.param .u32 _Z10reduceLog6IfLj4ELb0EEvPT_S1_j_param_2
)
{
	.reg .pred 	%p<37>;
	.reg .b32 	%r<70>;
	.reg .b32 	%f<65>;
	.reg .b64 	%rd<11>;

	ld.param.u64 	%rd3, [_Z10reduceLog6IfLj4ELb0EEvPT_S1_j_param_0];
	ld.param.u64 	%rd2, [_Z10reduceLog6IfLj4ELb0EEvPT_S1_j_param_1];
	ld.param.u32 	%r24, [_Z10reduceLog6IfLj4ELb0EEvPT_S1_j_param_2];
	cvta.to.global.u64 	%rd1, %rd3;
	mov.u32 	%r1, %tid.x;
	mov.u32 	%r2, %ctaid.x;
	shl.b32 	%r25, %r2, 3;
	add.s32 	%r64, %r25, %r1;
	setp.ge.u32 	%p16, %r64, %r24;
	mov.f32 	%f62, 0f00000000;
	@%p16 bra 	$L__BB285_5;
	mov.u32 	%r26, %nctaid.x;
	shl.b32 	%r4, %r26, 3;
	mov.f32 	%f62, 0f00000000;
$L__BB285_2:
	mul.wide.u32 	%rd4, %r64, 4;
	add.s64 	%rd5, %rd1, %rd4;
	ld.global.f32 	%f13, [%rd5];
	setp.lt.f32 	%p17, %f13, 0f00800000;
	mul.f32 	%f14, %f13, 0f4B000000;
	selp.f32 	%f15, %f14, %f13, %p17;
	selp.f32 	%f16, 0fC1B80000, 0f00000000, %p17;
	mov.b32 	%r27, %f15;
	add.s32 	%r28, %r27, -1059760811;
	and.b32  	%r29, %r28, -8388608;
	sub.s32 	%r30, %r27, %r29;
	mov.b32 	%f17, %r30;
	cvt.rn.f32.s32 	%f18, %r29;
	fma.rn.f32 	%f19, %f18, 0f34000000, %f16;
	add.f32 	%f20, %f17, 0fBF800000;
	fma.rn.f32 	%f21, %f20, 0fBE055027, 0f3E1039F6;
	fma.rn.f32 	%f22, %f21, %f20, 0fBDF8CDCC;
	fma.rn.f32 	%f23, %f22, %f20, 0f3E0F2955;
	fma.rn.f32 	%f24, %f23, %f20, 0fBE2AD8B9;
	fma.rn.f32 	%f25, %f24, %f20, 0f3E4CED0B;
	fma.rn.f32 	%f26, %f25, %f20, 0fBE7FFF22;
	fma.rn.f32 	%f27, %f26, %f20, 0f3EAAAA78;
	fma.rn.f32 	%f28, %f27, %f20, 0fBF000000;
	mul.f32 	%f29, %f20, %f28;
	fma.rn.f32 	%f30, %f29, %f20, %f20;
	fma.rn.f32 	%f31, %f19, 0f3F317218, %f30;
	setp.gt.u32 	%p18, %r27, 2139095039;
	fma.rn.f32 	%f32, %f15, 0f7F800000, 0f7F800000;
	selp.f32 	%f33, %f32, %f31, %p18;
	setp.eq.f32 	%p19, %f15, 0f00000000;
	selp.f32 	%f34, 0fFF800000, %f33, %p19;
	add.f32 	%f62, %f62, %f34;
	add.s32 	%r6, %r64, 4;
	setp.ge.u32 	%p20, %r6, %r24;
	@%p20 bra 	$L__BB285_4;
	mul.wide.u32 	%rd6, %r6, 4;
	add.s64 	%rd7, %rd1, %rd6;
	ld.global.f32 	%f35, [%rd7];
	setp.lt.f32 	%p21, %f35, 0f00800000;
	mul.f32 	%f36, %f35, 0f4B000000;
	selp.f32 	%f37, %f36, %f35, %p21;
	selp.f32 	%f38, 0fC1B80000, 0f00000000, %p21;
	mov.b32 	%r31, %f37;
	add.s32 	%r32, %r31, -1059760811;
	and.b32  	%r33, %r32, -8388608;
	sub.s32 	%r34, %r31, %r33;
	mov.b32 	%f39, %r34;
	cvt.rn.f32.s32 	%f40, %r33;
	fma.rn.f32 	%f41, %f40, 0f34000000, %f38;
	add.f32 	%f42, %f39, 0fBF800000;
	fma.rn.f32 	%f43, %f42, 0fBE055027, 0f3E1039F6;
	fma.rn.f32 	%f44, %f43, %f42, 0fBDF8CDCC;
	fma.rn.f32 	%f45, %f44, %f42, 0f3E0F2955;
	fma.rn.f32 	%f46, %f45, %f42, 0fBE2AD8B9;
	fma.rn.f32 	%f47, %f46, %f42, 0f3E4CED0B;
	fma.rn.f32 	%f48, %f47, %f42, 0fBE7FFF22;
	fma.rn.f32 	%f49, %f48, %f42, 0f3EAAAA78;
	fma.rn.f32 	%f50, %f49, %f42, 0fBF000000;
	mul.f32 	%f51, %f42, %f50;
	fma.rn.f32 	%f52, %f51, %f42, %f42;
	fma.rn.f32 	%f53, %f41, 0f3F317218, %f52;
	setp.gt.u32 	%p22, %r31, 2139095039;
	fma.rn.f32 	%f54, %f37, 0f7F800000, 0f7F800000;
	selp.f32 	%f55, %f54, %f53, %p22;
	setp.eq.f32 	%p23, %f37, 0f00000000;
	selp.f32 	%f56, 0fFF800000, %f55, %p23;
	add.f32 	%f62, %f62, %f56;
$L__BB285_4:
	add.s32 	%r64, %r64, %r4;
	setp.lt.u32 	%p24, %r64, %r24;
	@%p24 bra 	$L__BB285_2;
$L__BB285_5:
	shl.b32 	%r35, %r1, 2;
	mov.u32 	%r36, __smem;
	add.s32 	%r37, %r36, %r35;
	st.shared.f32 	[%r37], %f62;
	barrier.sync 	0;
	barrier.sync 	0;
	barrier.sync 	0;
	barrier.sync 	0;
	setp.gt.u32 	%p25, %r1, 31;
	@%p25 bra 	$L__BB285_23;
	// begin inline asm
	activemask.b32 %r38;
	// end inline asm
	setp.ne.s32 	%p26, %r38, -1;
	@%p26 bra 	$L__BB285_8;
	mov.b32 	%r43, %f62;
	shfl.sync.down.b32	%r65|%p1, %r43, 16, 31, -1;
	bra.uni 	$L__BB285_9;
$L__BB285_8:
	// begin inline asm
	mov.u32 %r39, %laneid;
	// end inline asm
	fns.b32 	%r40, %r38, %r39, 17;
	setp.gt.u32 	%p27, %r40, 31;
	selp.b32 	%r41, %r39, %r40, %p27;
	mov.b32 	%r42, %f62;
	shfl.sync.idx.b32	%r65|%p2, %r42, %r41, 31, %r38;
$L__BB285_9:
	setp.eq.s32 	%p28, %r38, -1;
	mov.b32 	%f57, %r65;
	add.f32 	%f6, %f62, %f57;
	@%p28 bra 	$L__BB285_11;
	// begin inline asm
	mov.u32 %r44, %laneid;
	// end inline asm
	fns.b32 	%r45, %r38, %r44, 9;
	setp.gt.u32 	%p29, %r45, 31;
	selp.b32 	%r46, %r44, %r45, %p29;
	mov.b32 	%r47, %f6;
	shfl.sync.idx.b32	%r66|%p4, %r47, %r46, 31, %r38;
	bra.uni 	$L__BB285_12;
$L__BB285_11:
	mov.b32 	%r48, %f6;
	shfl.sync.down.b32	%r66|%p5, %r48, 8, 31, -1;
$L__BB285_12:
	setp.eq.s32 	%p30, %r38, -1;
	mov.b32 	%f58, %r66;
	add.f32 	%f7, %f6, %f58;
	@%p30 bra 	$L__BB285_14;
	// begin inline asm
	mov.u32 %r49, %laneid;
	// end inline asm
	fns.b32 	%r50, %r38, %r49, 5;
	setp.gt.u32 	%p31, %r50, 31;
	selp.b32 	%r51, %r49, %r50, %p31;
	mov.b32 	%r52, %f7;
	shfl.sync.idx.b32	%r67|%p7, %r52, %r51, 31, %r38;
	bra.uni 	$L__BB285_15;
$L__BB285_14:
	mov.b32 	%r53, %f7;
	shfl.sync.down.b32	%r67|%p8, %r53, 4, 31, -1;
$L__BB285_15:
	setp.eq.s32 	%p32, %r38, -1;
	mov.b32 	%f59, %r67;
	add.f32 	%f8, %f7, %f59;
	@%p32 bra 	$L__BB285_17;
	// begin inline asm
	mov.u32 %r54, %laneid;
	// end inline asm
	fns.b32 	%r55, %r38, %r54, 3;
	setp.gt.u32 	%p33, %r55, 31;
	selp.b32 	%r56, %r54, %r55, %p33;
	mov.b32 	%r57, %f8;
	shfl.sync.idx.b32	%r68|%p10, %r57, %r56, 31, %r38;
	bra.uni 	$L__BB285_18;
$L__BB285_17:
	mov.b32 	%r58, %f8;
	shfl.sync.down.b32	%r68|%p11, %r58, 2, 31, -1;
$L__BB285_18:
	setp.eq.s32 	%p34, %r38, -1;
	mov.b32 	%f60, %r68;
	add.f32 	%f9, %f8, %f60;
	@%p34 bra 	$L__BB285_20;
	// begin inline asm
	mov.u32 %r59, %laneid;
	// end inline asm
	fns.b32 	%r60, %r38, %r59, 2;
	setp.gt.u32 	%p35, %r60, 31;
	selp.b32 	%r61, %r59, %r60, %p35;
	mov.b32 	%r62, %f9;
	shfl.sync.idx.b32	%r69|%p13, %r62, %r61, 31, %r38;
	bra.uni 	$L__BB285_21;
$L__BB285_20:
	mov.b32 	%r63, %f9;
	shfl.sync.down.b32	%r69|%p14, %r63, 1, 31, -1;
$L__BB285_21:
	mov.b32 	%f61, %r69;
	add.f32 	%f10, %f9, %f61;
	setp.ne.s32 	%p36, %r1, 0;
	@%p36 bra 	$L__BB285_23;
	cvta.to.global.u64 	%rd8, %rd2;
	mul.wide.u32 	%rd9, %r2, 4;
	add.s64 	%rd10, %rd8, %rd9;
	st.global.f32 	[%rd10], %f10;
$L__BB285_23:
	ret;

}
	// .globl	_Z10reduceLog6IfLj2ELb0EEvPT_S1_j
.visible .entry _Z10reduceLog6IfLj2ELb0EEvPT_S1_j(
	.param .u64 .ptr .align 1 _Z10reduceLog6IfLj2ELb0EEvPT_S1_j_param_0,
	.param .u64 .ptr .align 1 _Z10reduceLog6IfLj2ELb0EEvPT_S1_j_param_1,
	.param .u32 _Z10reduceLog6IfLj2ELb0EEvPT_S1_j_param_2
)
{
	.reg .pred 	%p<37>;
	.reg .b32 	%r<70>;
	.reg .b32 	%f<65>;
	.reg .b64 	%rd<11>;

	ld.param.u64 	%rd3, [_Z10reduceLog6IfLj2ELb0EEvPT_S1_j_param_0];
	ld.param.u64 	%rd2, [_Z10reduceLog6IfLj2ELb0EEvPT_S1_j_param_1];
	ld.param.u32 	%r24, [_Z10reduceLog6IfLj2ELb0EEvPT_S1_j_param_2];
	cvta.to.global.u64 	%rd1, %rd3;
	mov.u32 	%r1, %tid.x;
	mov.u32 	%r2, %ctaid.x;
	shl.b32 	%r25, %r2, 2;
	add.s32 	%r64, %r25, %r1;
	setp.ge.u32 	%p16, %r64, %r24;
	mov.f32 	%f62, 0f00000000;
	@%p16 bra 	$L__BB286_5;
	mov.u32 	%r26, %nctaid.x;
	shl.b32 	%r4, %r26, 2;
	mov.f32 	%f62, 0f00000000;
$L__BB286_2:
	mul.wide.u32 	%rd4, %r64, 4;
	add.s64 	%rd5, %rd1, %rd4;
	ld.global.f32 	%f13, [%rd5];
	setp.lt.f32 	%p17, %f13, 0f00800000;
	mul.f32 	%f14, %f13, 0f4B000000;
	selp.f32 	%f15, %f14, %f13, %p17;
	selp.f32 	%f16, 0fC1B80000, 0f00000000, %p17;
	mov.b32 	%r27, %f15;
	add.s32 	%r28, %r27, -1059760811;
	and.b32  	%r29, %r28, -8388608;
	sub.s32 	%r30, %r27, %r29;
	mov.b32 	%f17, %r30;
	cvt.rn.f32.s32 	%f18, %r29;
	fma.rn.f32 	%f19, %f18, 0f34000000, %f16;
	add.f32 	%f20, %f17, 0fBF800000;
	fma.rn.f32 	%f21, %f20, 0fBE055027, 0f3E1039F6;
	fma.rn.f32 	%f22, %f21, %f20, 0fBDF8CDCC;
	fma.rn.f32 	%f23, %f22, %f20, 0f3E0F2955;
	fma.rn.f32 	%f24, %f23, %f20, 0fBE2AD8B9;
	fma.rn.f32 	%f25, %f24, %f20, 0f3E4CED0B;
	fma.rn.f32 	%f26, %f25, %f20, 0fBE7FFF22;
	fma.rn.f32 	%f27, %f26, %f20, 0f3EAAAA78;
	fma.rn.f32 	%f28, %f27, %f20, 0fBF000000;
	mul.f32 	%f29, %f20, %f28;
	fma.rn.f32 	%f30, %f29, %f20, %f20;
	fma.rn.f32 	%f31, %f19, 0f3F317218, %f30;
	setp.gt.u32 	%p18, %r27, 2139095039;
	fma.rn.f32 	%f32, %f15, 0f7F800000, 0f7F800000;
	selp.f32 	%f33, %f32, %f31, %p18;
	setp.eq.f32 	%p19, %f15, 0f00000000;
	selp.f32 	%f34, 0fFF800000, %f33, %p19;
	add.f32 	%f62, %f62, %f34;
	add.s32 	%r6, %r64, 2;
	setp.ge.u32 	%p20, %r6, %r24;
	@%p20 bra 	$L__BB286_4;
	mul.wide.u32 	%rd6, %r6, 4;
	add.s64 	%rd7, %rd1, %rd6;
	ld.global.f32 	%f35, [%rd7];
	setp.lt.f32 	%p21, %f35, 0f00800000;
	mul.f32 	%f36, %f35, 0f4B000000;
	selp.f32 	%f37, %f36, %f35, %p21;
	selp.f32 	%f38, 0fC1B80000, 0f00000000, %p21;
	mov.b32 	%r31, %f37;
	add.s32 	%r32, %r31, -1059760811;
	and.b32  	%r33, %r32, -8388608;
	sub.s32 	%r34, %r31, %r33;
	mov.b32 	%f39, %r34;
	cvt.rn.f32.s32 	%f40, %r33;
	fma.rn.f32 	%f41, %f40, 0f34000000, %f38;
	add.f32 	%f42, %f39, 0fBF800000;
	fma.rn.f32 	%f43, %f42, 0fBE055027, 0f3E1039F6;
	fma.rn.f32 	%f44, %f43, %f42, 0fBDF8CDCC;
	fma.rn.f32 	%f45, %f44, %f42, 0f3E0F2955;
	fma.rn.f32 	%f46, %f45, %f42, 0fBE2AD8B9;
	fma.rn.f32 	%f47, %f46, %f42, 0f3E4CED0B;
	fma.rn.f32 	%f48, %f47, %f42, 0fBE7FFF22;
	fma.rn.f32 	%f49, %f48, %f42, 0f3EAAAA78;
	fma.rn.f32 	%f50, %f49, %f42, 0fBF000000;
	mul.f32 	%f51, %f42, %f50;
	fma.rn.f32 	%f52, %f51, %f42, %f42;
	fma.rn.f32 	%f53, %f41, 0f3F317218, %f52;
	setp.gt.u32 	%p22, %r31, 2139095039;
	fma.rn.f32 	%f54, %f37, 0f7F800000, 0f7F800000;
	selp.f32 	%f55, %f54, %f53, %p22;
	setp.eq.f32 	%p23, %f37, 0f00000000;
	selp.f32 	%f56, 0fFF800000, %f55, %p23;
	add.f32 	%f62, %f62, %f56;
$L__BB286_4:
	add.s32 	%r64, %r64, %r4;
	setp.lt.u32 	%p24, %r64, %r24;
	@%p24 bra 	$L__BB286_2;
$L__BB286_5:
	shl.b32 	%r35, %r1, 2;
	mov.u32 	%r36, __smem;
	add.s32 	%r37, %r36, %r35;
	st.shared.f32 	[%r37], %f62;
	barrier.sync 	0;
	barrier.sync 	0;
	barrier.sync 	0;
	barrier.sync 	0;
	setp.gt.u32 	%p25, %r1, 31;
	@%p25 bra 	$L__BB286_23;
	// begin inline asm
	activemask.b32 %r38;
	// end inline asm
	setp.ne.s32 	%p26, %r38, -1;
	@%p26 bra 	$L__BB286_8;
	mov.b32 	%r43, %f62;
	shfl.sync.down.b32	%r65|%p1, %r43, 16, 31, -1;
	bra.uni 	$L__BB286_9;
$L__BB286_8:
	// begin inline asm
	mov.u32 %r39, %laneid;
	// end inline asm
	fns.b32 	%r40, %r38, %r39, 17;
	setp.gt.u32 	%p27, %r40, 31;
	selp.b32 	%r41, %r39, %r40, %p27;
	mov.b32 	%r42, %f62;
	shfl.sync.idx.b32	%r65|%p2, %r42, %r41, 31, %r38;
$L__BB286_9:
	setp.eq.s32 	%p28, %r38, -1;
	mov.b32 	%f57, %r65;
	add.f32 	%f6, %f62, %f57;
	@%p28 bra 	$L__BB286_11;
	// begin inline asm
	mov.u32 %r44, %laneid;
	// end inline asm
	fns.b32 	%r45, %r38, %r44, 9;
	setp.gt.u32 	%p29, %r45, 31;
	selp.b32 	%r46, %r44, %r45, %p29;
	mov.b32 	%r47, %f6;
	shfl.sync.idx.b32	%r66|%p4, %r47, %r46, 31, %r38;
	bra.uni 	$L__BB286_12;
$L__BB286_11:
	mov.b32 	%r48, %f6;
	shfl.sync.down.b32	%r66|%p5, %r48, 8, 31, -1;
$L__BB286_12:
	setp.eq.s32 	%p30, %r38, -1;
	mov.b32 	%f58, %r66;
	add.f32 	%f7, %f6, %f58;
	@%p30 bra 	$L__BB286_14;
	// begin inline asm
	mov.u32 %r49, %laneid;
	// end inline asm
	fns.b32 	%r50, %r38, %r49, 5;
	setp.gt.u32 	%p31, %r50, 31;
	selp.b32 	%r51, %r49, %r50, %p31;
	mov.b32 	%r52, %f7;
	shfl.sync.idx.b32	%r67|%p7, %r52, %r51, 31, %r38;
	bra.uni 	$L__BB286_15;
$L__BB286_14:
	mov.b32 	%r53, %f7;
	shfl.sync.down.b32	%r67|%p8, %r53, 4, 31, -1;
$L__BB286_15:
	setp.eq.s32 	%p32, %r38, -1;
	mov.b32 	%f59, %r67;
	add.f32 	%f8, %f7, %f59;
	@%p32 bra 	$L__BB286_17;
	// begin inline asm
	mov.u32 %r54, %laneid;
	// end inline asm
	fns.b32 	%r55, %r38, %r54, 3;
	setp.gt.u32 	%p33, %r55, 31;
	selp.b32 	%r56, %r54, %r55, %p33;
	mov.b32 	%r57, %f8;
	shfl.sync.idx.b32	%r68|%p10, %r57, %r56, 31, %r38;
	bra.uni 	$L__BB286_18;
$L__BB286_17:
	mov.b32 	%r58, %f8;
	shfl.sync.down.b32	%r68|%p11, %r58, 2, 31, -1;
$L__BB286_18:
	setp.eq.s32 	%p34, %r38, -1;
	mov.b32 	%f60, %r68;
	add.f32 	%f9, %f8, %f60;
	@%p34 bra 	$L__BB286_20;
	// begin inline asm
	mov.u32 %r59, %laneid;
	// end inline asm
	fns.b32 	%r60, %r38, %r59, 2;
	setp.gt.u32 	%p35, %r60, 31;
	selp.b32 	%r61, %r59, %r60, %p35;
	mov.b32 	%r62, %f9;
	shfl.sync.idx.b32	%r69|%p13, %r62, %r61, 31, %r38;
	bra.uni 	$L__BB286_21;
$L__BB286_20:
	mov.b32 	%r63, %f9;
	shfl.sync.down.b32	%r69|%p14, %r63, 1, 31, -1;
$L__BB286_21:
	mov.b32 	%f61, %r69;
	add.f32 	%f10, %f9, %f61;
	setp.ne.s32 	%p36, %r1, 0;
	@%p36 bra 	$L__BB286_23;
	cvta.to.global.u64 	%rd8, %rd2;
	mul.wide.u32 	%rd9, %r2, 4;
	add.s64 	%rd10, %rd8, %rd9;
	st.global.f32 	[%rd10], %f10;
$L__BB286_23:
	ret;

}
	// .globl	_Z10reduceLog6IfLj1ELb0EEvPT_S1_j
.visible .entry _Z10reduceLog6IfLj1ELb0EEvPT_S1_j(
	.param .u64 .ptr .align 1 _Z10reduceLog6IfLj1ELb0EEvPT_S1_j_param_0,
	.param .u64 .ptr .align 1 _Z10reduceLog6IfLj1ELb0EEvPT_S1_j_param_1,
	.param .u32 _Z10reduceLog6IfLj1ELb0EEvPT_S1_j_param_2
)
{
	.reg .pred 	%p<37>;
	.reg .b32 	%r<70>;
	.reg .b32 	%f<65>;
	.reg .b64 	%rd<9>;

	ld.param.u64 	%rd3, [_Z10reduceLog6IfLj1ELb0EEvPT_S1_j_param_0];
	ld.param.u64 	%rd4, [_Z10reduceLog6IfLj1ELb0EEvPT_S1_j_param_1];
	ld.param.u32 	%r23, [_Z10reduceLog6IfLj1ELb0EEvPT_S1_j_param_2];
	mov.u32 	%r1, %tid.x;
	mov.u32 	%r2, %ctaid.x;
	shl.b32 	%r24, %r2, 1;
	add.s32 	%r64, %r24, %r1;
	setp.ge.u32 	%p16, %r64, %r23;
	mov.f32 	%f62, 0f00000000;
	@%p16 bra 	$L__BB287_5;
	mov.u32 	%r25, %nctaid.x;
	shl.b32 	%r4, %r25, 1;
	cvta.to.global.u64 	%rd1, %rd3;
	mov.f32 	%f62, 0f00000000;
$L__BB287_2:
	mul.wide.u32 	%rd5, %r64, 4;
	add.s64 	%rd2, %rd1, %rd5;
	ld.global.f32 	%f13, [%rd2];
	setp.lt.f32 	%p17, %f13, 0f00800000;
	mul.f32 	%f14, %f13, 0f4B000000;
	selp.f32 	%f15, %f14, %f13, %p17;
	selp.f32 	%f16, 0fC1B80000, 0f00000000, %p17;
	mov.b32 	%r26, %f15;
	add.s32 	%r27, %r26, -1059760811;
	and.b32  	%r28, %r27, -8388608;
	sub.s32 	%r29, %r26, %r28;
	mov.b32 	%f17, %r29;
	cvt.rn.f32.s32 	%f18, %r28;
	fma.rn.f32 	%f19, %f18, 0f34000000, %f16;
	add.f32 	%f20, %f17, 0fBF800000;
	fma.rn.f32 	%f21, %f20, 0fBE055027, 0f3E1039F6;
	fma.rn.f32 	%f22, %f21, %f20, 0fBDF8CDCC;
	fma.rn.f32 	%f23, %f22, %f20, 0f3E0F2955;
	fma.rn.f32 	%f24, %f23, %f20, 0fBE2AD8B9;
	fma.rn.f32 	%f25, %f24, %f20, 0f3E4CED0B;
	fma.rn.f32 	%f26, %f25, %f20, 0fBE7FFF22;
	fma.rn.f32 	%f27, %f26, %f20, 0f3EAAAA78;
	fma.rn.f32 	%f28, %f27, %f20, 0fBF000000;
	mul.f32 	%f29, %f20, %f28;
	fma.rn.f32 	%f30, %f29, %f20, %f20;
	fma.rn.f32 	%f31, %f19, 0f3F317218, %f30;
	setp.gt.u32 	%p18, %r26, 2139095039;
	fma.rn.f32 	%f32, %f15, 0f7F800000, 0f7F800000;
	selp.f32 	%f33, %f32, %f31, %p18;
	setp.eq.f32 	%p19, %f15, 0f00000000;
	selp.f32 	%f34, 0fFF800000, %f33, %p19;
	add.f32 	%f62, %f62, %f34;
	add.s32 	%r30, %r64, 1;
	setp.ge.u32 	%p20, %r30, %r23;
	@%p20 bra 	$L__BB287_4;
	ld.global.f32 	%f35, [%rd2+4];
	setp.lt.f32 	%p21, %f35, 0f00800000;
	mul.f32 	%f36, %f35, 0f4B000000;
	selp.f32 	%f37, %f36, %f35, %p21;
	selp.f32 	%f38, 0fC1B80000, 0f00000000, %p21;
	mov.b32 	%r31, %f37;
	add.s32 	%r32, %r31, -1059760811;
	and.b32  	%r33, %r32, -8388608;
	sub.s32 	%r34, %r31, %r33;
	mov.b32 	%f39, %r34;
	cvt.rn.f32.s32 	%f40, %r33;
	fma.rn.f32 	%f41, %f40, 0f34000000, %f38;
	add.f32 	%f42, %f39, 0fBF800000;
	fma.rn.f32 	%f43, %f42, 0fBE055027, 0f3E1039F6;
	fma.rn.f32 	%f44, %f43, %f42, 0fBDF8CDCC;
	fma.rn.f32 	%f45, %f44, %f42, 0f3E0F2955;
	fma.rn.f32 	%f46, %f45, %f42, 0fBE2AD8B9;
	fma.rn.f32 	%f47, %f46, %f42, 0f3E4CED0B;
	fma.rn.f32 	%f48, %f47, %f42, 0fBE7FFF22;
	fma.rn.f32 	%f49, %f48, %f42, 0f3EAAAA78;
	fma.rn.f32 	%f50, %f49, %f42, 0fBF000000;
	mul.f32 	%f51, %f42, %f50;
	fma.rn.f32 	%f52, %f51, %f42, %f42;
	fma.rn.f32 	%f53, %f41, 0f3F317218, %f52;
	setp.gt.u32 	%p22, %r31, 2139095039;
	fma.rn.f32 	%f54, %f37, 0f7F800000, 0f7F800000;
	selp.f32 	%f55, %f54, %f53, %p22;
	setp.eq.f32 	%p23, %f37, 0f00000000;
	selp.f32 	%f56, 0fFF800000, %f55, %p23;
	add.f32 	%f62, %f62, %f56;
$L__BB287_4:
	add.s32 	%r64, %r64, %r4;
	setp.lt.u32 	%p24, %r64, %r23;
	@%p24 bra 	$L__BB287_2;
$L__BB287_5:
	shl.b32 	%r35, %r1, 2;
	mov.u32 	%r36, __smem;
	add.s32 	%r37, %r36, %r35;
	st.shared.f32 	[%r37], %f62;
	barrier.sync 	0;
	barrier.sync 	0;
	barrier.sync 	0;
	barrier.sync 	0;
	setp.gt.u32 	%p25, %r1, 31;
	@%p25 bra 	$L__BB287_23;
	// begin inline asm
	activemask.b32 %r38;
	// end inline asm
	setp.ne.s32 	%p26, %r38, -1;
	@%p26 bra 	$L__BB287_8;
	mov.b32 	%r43, %f62;
	shfl.sync.down.b32	%r65|%p1, %r43, 16, 31, -1;
	bra.uni 	$L__BB287_9;
$L__BB287_8:
	// begin inline asm
	mov.u32 %r39, %laneid;
	// end inline asm
	fns.b32 	%r40, %r38, %r39, 17;
	setp.gt.u32 	%p27, %r40, 31;
	selp.b32 	%r41, %r39, %r40, %p27;
	mov.b32 	%r42, %f62;
	shfl.sync.idx.b32	%r65|%p2, %r42, %r41, 31, %r38;
$L__BB287_9:
	setp.eq.s32 	%p28, %r38, -1;
	mov.b32 	%f57, %r65;
	add.f32 	%f6, %f62, %f57;
	@%p28 bra 	$L__BB287_11;
	// begin inline asm
	mov.u32 %r44, %laneid;
	// end inline asm
	fns.b32 	%r45, %r38, %r44, 9;
	setp.gt.u32 	%p29, %r45, 31;
	selp.b32 	%r46, %r44, %r45, %p29;
	mov.b32 	%r47, %f6;
	shfl.sync.idx.b32	%r66|%p4, %r47, %r46, 31, %r38;
	bra.uni 	$L__BB287_12;
$L__BB287_11:
	mov.b32 	%r48, %f6;
	shfl.sync.down.b32	%r66|%p5, %r48, 8, 31, -1;
$L__BB287_12:
	setp.eq.s32 	%p30, %r38, -1;
	mov.b32 	%f58, %r66;
	add.f32 	%f7, %f6, %f58;
	@%p30 bra 	$L__BB287_14;
	// begin inline asm
	mov.u32 %r49, %laneid;
	// end inline asm
	fns.b32 	%r50, %r38, %r49, 5;
	setp.gt.u32 	%p31, %r50, 31;
	selp.b32 	%r51, %r49, %r50, %p31;
	mov.b32 	%r52, %f7;
	shfl.sync.idx.b32	%r67|%p7, %r52, %r51, 31, %r38;
	bra.uni 	$L__BB287_15;
$L__BB287_14:
	mov.b32 	%r53, %f7;
	shfl.sync.down.b32	%r67|%p8, %r53, 4, 31, -1;
$L__BB287_15:
	setp.eq.s32 	%p32, %r38, -1;
	mov.b32 	%f59, %r67;
	add.f32 	%f8, %f7, %f59;
	@%p32 bra 	$L__BB287_17;
	// begin inline asm
	mov.u32 %r54, %laneid;
	// end inline asm
	fns.b32 	%r55, %r38, %r54, 3;
	setp.gt.u32 	%p33, %r55, 31;
	selp.b32 	%r56, %r54, %r55, %p33;
	mov.b32 	%r57, %f8;
	shfl.sync.idx.b32	%r68|%p10, %r57, %r56, 31, %r38;
	bra.uni 	$L__BB287_18;
$L__BB287_17:
	mov.b32 	%r58, %f8;
	shfl.sync.down.b32	%r68|%p11, %r58, 2, 31, -1;
$L__BB287_18:
	setp.eq.s32 	%p34, %r38, -1;
	mov.b32 	%f60, %r68;
	add.f32 	%f9, %f8, %f60;
	@%p34 bra 	$L__BB287_20;
	// begin inline asm
	mov.u32 %r59, %laneid;
	// end inline asm
	fns.b32 	%r60, %r38, %r59, 2;
	setp.gt.u32 	%p35, %r60, 31;
	selp.b32 	%r61, %r59, %r60, %p35;
	mov.b32 	%r62, %f9;
	shfl.sync.idx.b32	%r69|%p13, %r62, %r61, 31, %r38;
	bra.uni 	$L__BB287_21;
$L__BB287_20:
	mov.b32 	%r63, %f9;
	shfl.sync.down.b32	%r69|%p14, %r63, 1, 31, -1;
$L__BB287_21:
	mov.b32 	%f61, %r69;
	add.f32 	%f10, %f9, %f61;
	setp.ne.s32 	%p36, %r1, 0;
	@%p36 bra 	$L__BB287_23;
	cvta.to.global.u64 	%rd6, %rd4;
	mul.wide.u32 	%rd7, %r2, 4;
	add.s64 	%rd8, %rd6, %rd7;
	st.global.f32 	[%rd8], %f10;
$L__BB287_23:
	ret;

}


// ===== COMPILED SASS (sm_100) =====

	.target	sm_100

	.elftype	@"ET_EXEC"


//--------------------- .note.nv.tkinfo           --------------------------
	.section	.note.nv.tkinfo,"",@"SHT_NOTE"
	.sectionflags	@"SHF_NOTE_NV_TKINFO"
	.tkinfo
        /*0018*/ 	.word	0x00000002
        /*0030*/ 	.string	""
        /*0030*/ 	.string	"ptxas"
        /*0030*/ 	.string	"Cuda compilation tools, release 13.0, V13.0.88"
        /*0030*/ 	.string	"Build cuda_13.0.r13.0/compiler.36424714_0"
        /*0030*/ 	.string	"-arch sm_100 -m 64 "



//--------------------- .note.nv.cuinfo           --------------------------
	.section	.note.nv.cuinfo,"",@"SHT_NOTE"
	.sectionflags	@"SHF_NOTE_NV_CUINFO"
        /*0018*/ 	.short	0x0002
        /*001a*/ 	.short	0x0064
        /*001c*/ 	.short	0x0082
	.zero		2


//--------------------- .nv.info                  --------------------------
	.section	.nv.info,"",@"SHT_CUDA_INFO"
	.align	4


	//----- nvinfo : EIATTR_REGCOUNT
	.align		4
        /*0000*/ 	.byte	0x04, 0x2f
        /*0002*/ 	.short	(.L_1 - .L_0)
	.align		4
.L_0:
        /*0004*/ 	.word	index@(_Z11reduceRegr0IdEvPT_S1_j)
        /*0008*/ 	.word	0x00000018


	//----- nvinfo : EIATTR_FRAME_SIZE
	.align		4
.L_1:
        /*000c*/ 	.byte	0x04, 0x11
        /*000e*/ 	.short	(.L_3 - .L_2)
	.align		4
.L_2:
        /*0010*/ 	.word	index@(_Z11reduceRegr0IdEvPT_S1_j)
        /*0014*/ 	.word	0x00000000


	//----- nvinfo : EIATTR_REGCOUNT
	.align		4
.L_3:
        /*0018*/ 	.byte	0x04, 0x2f
        /*001a*/ 	.short	(.L_5 - .L_4)
	.align		4
.L_4:
        /*001c*/ 	.word	index@(_Z11reduceRegr1IdEvPT_S1_j)
        /*0020*/ 	.word	0x00000018


	//----- nvinfo : EIATTR_FRAME_SIZE
	.align		4
.L_5:
        /*0024*/ 	.byte	0x04, 0x11
        /*0026*/ 	.short	(.L_7 - .L_6)
	.align		4
.L_6:
        /*0028*/ 	.word	index@(_Z11reduceRegr1IdEvPT_S1_j)
        /*002c*/ 	.word	0x00000000


	//----- nvinfo : EIATTR_REGCOUNT
	.align		4
.L_7:
        /*0030*/ 	.byte	0x04, 0x2f
        /*0032*/ 	.short	(.L_9 - .L_8)
	.align		4
.L_8:
        /*0034*/ 	.word	index@(_Z11reduceRegr2IdEvPT_S1_j)
        /*0038*/ 	.word	0x00000018


	//----- nvinfo : EIATTR_FRAME_SIZE
	.align		4
.L_9:
        /*003c*/ 	.byte	0x04, 0x11
        /*003e*/ 	.short	(.L_11 - .L_10)
	.align		4
.L_10:
        /*0040*/ 	.word	index@(_Z11reduceRegr2IdEvPT_S1_j)
        /*0044*/ 	.word	0x00000000


	//----- nvinfo : EIATTR_REGCOUNT
	.align		4
.L_11:
        /*0048*/ 	.byte	0x04, 0x2f
        /*004a*/ 	.short	(.L_13 - .L_12)
	.align		4
.L_12:
        /*004c*/ 	.word	index@(_Z11reduceRegr3IdEvPT_S1_j)
        /*0050*/ 	.word	0x0000001a


	//----- nvinfo : EIATTR_FRAME_SIZE
	.align		4
.L_13:
        /*0054*/ 	.byte	0x04, 0x11
        /*0056*/ 	.short	(.L_15 - .L_14)
	.align		4
.L_14:
        /*0058*/ 	.word	index@(_Z11reduceRegr3IdEvPT_S1_j)
        /*005c*/ 	.word	0x00000000


	//----- nvinfo : EIATTR_REGCOUNT
	.align		4
.L_15:
        /*0060*/ 	.byte	0x04, 0x2f
        /*0062*/ 	.short	(.L_17 - .L_16)
	.align		4
.L_16:
        /*0064*/ 	.word	index@(_Z11reduceRegr4IdLj1024EEvPT_S1_j)
        /*0068*/ 	.word	0x0000001a


	//----- nvinfo : EIATTR_FRAME_SIZE
	.align		4
.L_17:
        /*006c*/ 	.byte	0x04, 0x11
        /*006e*/ 	.short	(.L_19 - .L_18)
	.align		4
.L_18:
        /*0070*/ 	.word	index@(_Z11reduceRegr4IdLj1024EEvPT_S1_j)
        /*0074*/ 	.word	0x00000000


	//----- nvinfo : EIATTR_REGCOUNT
	.align		4
.L_19:
        /*0078*/ 	.byte	0x04, 0x2f
        /*007a*/ 	.short	(.L_21 - .L_20)
	.align		4
.L_20:
        /*007c*/ 	.word	index@(_Z11reduceRegr4IdLj512EEvPT_S1_j)
        /*0080*/ 	.word	0x0000001a


	//----- nvinfo : EIATTR_FRAME_SIZE
	.align		4
.L_21:
        /*0084*/ 	.byte	0x04, 0x11
        /*0086*/ 	.short	(.L_23 - .L_22)
	.align		4
.L_22:
        /*0088*/ 	.word	index@(_Z11reduceRegr4IdLj512EEvPT_S1_j)
        /*008c*/ 	.word	0x00000000


	//----- nvinfo : EIATTR_REGCOUNT
	.align		4
.L_23:
        /*0090*/ 	.byte	0x04, 0x2f
        /*0092*/ 	.short	(.L_25 - .L_24)
	.align		4
.L_24:
        /*0094*/ 	.word	index@(_Z11reduceRegr4IdLj256EEvPT_S1_j)
        /*0098*/ 	.word	0x0000001a


	//----- nvinfo : EIATTR_FRAME_SIZE
	.align		4
.L_25:
        /*009c*/ 	.byte	0x04, 0x11
        /*009e*/ 	.short	(.L_27 - .L_26)
	.align		4
.L_26:
        /*00a0*/ 	.word	index@(_Z11reduceRegr4IdLj256EEvPT_S1_j)
        /*00a4*/ 	.word	0x00000000


	//----- nvinfo : EIATTR_REGCOUNT
	.align		4
.L_27:
        /*00a8*/ 	.byte	0x04, 0x2f
        /*00aa*/ 	.short	(.L_29 - .L_28)
	.align		4
.L_28:
        /*00ac*/ 	.word	index@(_Z11reduceRegr4IdLj128EEvPT_S1_j)
        /*00b0*/ 	.word	0x0000001a


	//----- nvinfo : EIATTR_FRAME_SIZE
	.align		4
.L_29:
        /*00b4*/ 	.byte	0x04, 0x11
        /*00b6*/ 	.short	(.L_31 - .L_30)
	.align		4
.L_30:
        /*00b8*/ 	.word	index@(_Z11reduceRegr4IdLj128EEvPT_S1_j)
        /*00bc*/ 	.word	0x00000000


	//----- nvinfo : EIATTR_REGCOUNT
	.align		4
.L_31:
        /*00c0*/ 	.byte	0x04, 0x2f
        /*00c2*/ 	.short	(.L_33 - .L_32)
	.align		4
.L_32:
        /*00c4*/ 	.word	index@(_Z11reduceRegr4IdLj64EEvPT_S1_j)
        /*00c8*/ 	.word	0x0000001a


	//----- nvinfo : EIATTR_FRAME_SIZE
	.align		4
.L_33:
        /*00cc*/ 	.byte	0x04, 0x11
        /*00ce*/ 	.short	(.L_35 - .L_34)
	.align		4
.L_34:
        /*00d0*/ 	.word	index@(_Z11reduceRegr4IdLj64EEvPT_S1_j)
        /*00d4*/ 	.word	0x00000000


	//----- nvinfo : EIATTR_REGCOUNT
	.align		4
.L_35:
        /*00d8*/ 	.byte	0x04, 0x2f
        /*00da*/ 	.short	(.L_37 - .L_36)
	.align		4
.L_36:
        /*00dc*/ 	.word	index@(_Z11reduceRegr4IdLj32EEvPT_S1_j)
        /*00e0*/ 	.word	0x0000001a


	//----- nvinfo : EIATTR_FRAME_SIZE
	.align		4
.L_37:
        /*00e4*/ 	.byte	0x04, 0x11
        /*00e6*/ 	.short	(.L_39 - .L_38)
	.align		4
.L_38:
        /*00e8*/ 	.word	index@(_Z11reduceRegr4IdLj32EEvPT_S1_j)
        /*00ec*/ 	.word	0x00000000


	//----- nvinfo : EIATTR_REGCOUNT
	.align		4
.L_39:
        /*00f0*/ 	.byte	0x04, 0x2f
        /*00f2*/ 	.short	(.L_41 - .L_40)
	.align		4
.L_40:
        /*00f4*/ 	.word	index@(_Z11reduceRegr4IdLj16EEvPT_S1_j)
        /*00f8*/ 	.word	0x0000001a


	//----- nvinfo : EIATTR_FRAME_SIZE
	.align		4
.L_41:
        /*00fc*/ 	.byte	0x04, 0x11
        /*00fe*/ 	.short	(.L_43 - .L_42)
	.align		4
.L_42:
        /*0100*/ 	.word	index@(_Z11reduceRegr4IdLj16EEvPT_S1_j)
        /*0104*/ 	.word	0x00000000


	//----- nvinfo : EIATTR_REGCOUNT
	.align		4
.L_43:
        /*0108*/ 	.byte	0x04, 0x2f
        /*010a*/ 	.short	(.L_45 - .L_44)
	.align		4
.L_44:
        /*010c*/ 	.word	index@(_Z11reduceRegr4IdLj8EEvPT_S1_j)
        /*0110*/ 	.word	0x0000001a


	//----- nvinfo : EIATTR_FRAME_SIZE
	.align		4
.L_45:
        /*0114*/ 	.byte	0x04, 0x11
        /*0116*/ 	.short	(.L_47 - .L_46)
	.align		4
.L_46:
        /*0118*/ 	.word	index@(_Z11reduceRegr4IdLj8EEvPT_S1_j)
        /*011c*/ 	.word	0x00000000


	//----- nvinfo : EIATTR_REGCOUNT
	.align		4
.L_47:
        /*0120*/ 	.byte	0x04, 0x2f
        /*0122*/ 	.short	(.L_49 - .L_48)
	.align		4
.L_48:
        /*0124*/ 	.word	index@(_Z11reduceRegr4IdLj4EEvPT_S1_j)
        /*0128*/ 	.word	0x0000001a


	//----- nvinfo : EIATTR_FRAME_SIZE
	.align		4
.L_49:
        /*012c*/ 	.byte	0x04, 0x11
        /*012e*/ 	.short	(.L_51 - .L_50)
	.align		4
.L_50:
        /*0130*/ 	.word	index@(_Z11reduceRegr4IdLj4EEvPT_S1_j)
        /*0134*/ 	.word	0x00000000


	//----- nvinfo : EIATTR_REGCOUNT
	.align		4
.L_51:
        /*0138*/ 	.byte	0x04, 0x2f
        /*013a*/ 	.short	(.L_53 - .L_52)
	.align		4
.L_52:
        /*013c*/ 	.word	index@(_Z11reduceRegr4IdLj2EEvPT_S1_j)
        /*0140*/ 	.word	0x0000001a


	//----- nvinfo : EIATTR_FRAME_SIZE
	.align		4
.L_53:
        /*0144*/ 	.byte	0x04, 0x11
        /*0146*/ 	.short	(.L_55 - .L_54)
	.align		4
.L_54:
        /*0148*/ 	.word	index@(_Z11reduceRegr4IdLj2EEvPT_S1_j)
        /*014c*/ 	.word	0x00000000


	//----- nvinfo : EIATTR_REGCOUNT
	.align		4
.L_55:
        /*0150*/ 	.byte	0x04, 0x2f
        /*0152*/ 	.short	(.L_57 - .L_56)
	.align		4
.L_56:
        /*0154*/ 	.word	index@(_Z11reduceRegr4IdLj1EEvPT_S1_j)
        /*0158*/ 	.word	0x0000001a


	//----- nvinfo : EIATTR_FRAME_SIZE
	.align		4
.L_57:
        /*015c*/ 	.byte	0x04, 0x11
        /*015e*/ 	.short	(.L_59 - .L_58)
	.align		4
.L_58:
        /*0160*/ 	.word	index@(_Z11reduceRegr4IdLj1EEvPT_S1_j)
        /*0164*/ 	.word	0x00000000


	//----- nvinfo : EIATTR_REGCOUNT
	.align		4
.L_59:
        /*0168*/ 	.byte	0x04, 0x2f
        /*016a*/ 	.short	(.L_61 - .L_60)
	.align		4
.L_60:
        /*016c*/ 	.word	index@(_Z11reduceRegr5IdLj1024EEvPT_S1_j)
        /*0170*/ 	.word	0x0000001a


	//----- nvinfo : EIATTR_FRAME_SIZE
	.align		4
.L_61:
        /*0174*/ 	.byte	0x04, 0x11
        /*0176*/ 	.short	(.L_63 - .L_62)
	.align		4
.L_62:
        /*0178*/ 	.word	index@(_Z11reduceRegr5IdLj1024EEvPT_S1_j)
        /*017c*/ 	.word	0x00000000


	//----- nvinfo : EIATTR_REGCOUNT
	.align		4
.L_63:
        /*0180*/ 	.byte	0x04, 0x2f
        /*0182*/ 	.short	(.L_65 - .L_64)
	.align		4
.L_64:
        /*0184*/ 	.word	index@(_Z11reduceRegr5IdLj512EEvPT_S1_j)
        /*0188*/ 	.word	0x0000001a


	//----- nvinfo : EIATTR_FRAME_SIZE
	.align		4
.L_65:
        /*018c*/ 	.byte	0x04, 0x11
        /*018e*/ 	.short	(.L_67 - .L_66)
	.align		4
.L_66:
        /*0190*/ 	.word	index@(_Z11reduceRegr5IdLj512EEvPT_S1_j)
        /*0194*/ 	.word	0x00000000


	//----- nvinfo : EIATTR_REGCOUNT
	.align		4
.L_67:
        /*0198*/ 	.byte	0x04, 0x2f
        /*019a*/ 	.short	(.L_69 - .L_68)
	.align		4
.L_68:
        /*019c*/ 	.word	index@(_Z11reduceRegr5IdLj256EEvPT_S1_j)
        /*01a0*/ 	.word	0x0000001a


	//----- nvinfo : EIATTR_FRAME_SIZE
	.align		4
.L_69:
        /*01a4*/ 	.byte	0x04, 0x11
        /*01a6*/ 	.short	(.L_71 - .L_70)
	.align		4
.L_70:
        /*01a8*/ 	.word	index@(_Z11reduceRegr5IdLj256EEvPT_S1_j)
        /*01ac*/ 	.word	0x00000000


	//----- nvinfo : EIATTR_REGCOUNT
	.align		4
.L_71:
        /*01b0*/ 	.byte	0x04, 0x2f
        /*01b2*/ 	.short	(.L_73 - .L_72)
	.align		4
.L_72:
        /*01b4*/ 	.word	index@(_Z11reduceRegr5IdLj128EEvPT_S1_j)
        /*01b8*/ 	.word	0x0000001a


	//----- nvinfo : EIATTR_FRAME_SIZE
	.align		4
.L_73:
        /*01bc*/ 	.byte	0x04, 0x11
        /*01be*/ 	.short	(.L_75 - .L_74)
	.align		4
.L_74:
        /*01c0*/ 	.word	index@(_Z11reduceRegr5IdLj128EEvPT_S1_j)
        /*01c4*/ 	.word	0x00000000


	//----- nvinfo : EIATTR_REGCOUNT
	.align		4
.L_75:
        /*01c8*/ 	.byte	0x04, 0x2f
        /*01ca*/ 	.short	(.L_77 - .L_76)
	.align		4
.L_76:
        /*01cc*/ 	.word	index@(_Z11reduceRegr5IdLj64EEvPT_S1_j)
        /*01d0*/ 	.word	0x0000001a


	//----- nvinfo : EIATTR_FRAME_SIZE
	.align		4
.L_77:
        /*01d4*/ 	.byte	0x04, 0x11
        /*01d6*/ 	.short	(.L_79 - .L_78)
	.align		4
.L_78:
        /*01d8*/ 	.word	index@(_Z11reduceRegr5IdLj64EEvPT_S1_j)
        /*01dc*/ 	.word	0x00000000


	//----- nvinfo : EIATTR_REGCOUNT
	.align		4
.L_79:
        /*01e0*/ 	.byte	0x04, 0x2f
        /*01e2*/ 	.short	(.L_81 - .L_80)
	.align		4
.L_80:
        /*01e4*/ 	.word	index@(_Z11reduceRegr5IdLj32EEvPT_S1_j)
        /*01e8*/ 	.word	0x0000001a


	//----- nvinfo : EIATTR_FRAME_SIZE
	.align		4
.L_81:
        /*01ec*/ 	.byte	0x04, 0x11
        /*01ee*/ 	.short	(.L_83 - .L_82)
	.align		4
.L_82:
        /*01f0*/ 	.word	index@(_Z11reduceRegr5IdLj32EEvPT_S1_j)
        /*01f4*/ 	.word	0x00000000


	//----- nvinfo : EIATTR_REGCOUNT
	.align		4
.L_83:
        /*01f8*/ 	.byte	0x04, 0x2f
        /*01fa*/ 	.short	(.L_85 - .L_84)
	.align		4
.L_84:
        /*01fc*/ 	.word	index@(_Z11reduceRegr5IdLj16EEvPT_S1_j)
        /*0200*/ 	.word	0x0000001a


	//----- nvinfo : EIATTR_FRAME_SIZE
	.align		4
.L_85:
        /*0204*/ 	.byte	0x04, 0x11
        /*0206*/ 	.short	(.L_87 - .L_86)
	.align		4
.L_86:
        /*0208*/ 	.word	index@(_Z11reduceRegr5IdLj16EEvPT_S1_j)
        /*020c*/ 	.word	0x00000000


	//----- nvinfo : EIATTR_REGCOUNT
	.align		4
.L_87:
        /*0210*/ 	.byte	0x04, 0x2f
        /*0212*/ 	.short	(.L_89 - .L_88)
	.align		4
.L_88:
        /*0214*/ 	.word	index@(_Z11reduceRegr5IdLj8EEvPT_S1_j)
        /*0218*/ 	.word	0x0000001a


	//----- nvinfo : EIATTR_FRAME_SIZE
	.align		4
.L_89:
        /*021c*/ 	.byte	0x04, 0x11
        /*021e*/ 	.short	(.L_91 - .L_90)
	.align		4
.L_90:
        /*0220*/ 	.word	index@(_Z11reduceRegr5IdLj8EEvPT_S1_j)
        /*0224*/ 	.word	0x00000000


	//----- nvinfo : EIATTR_REGCOUNT
	.align		4
.L_91:
        /*0228*/ 	.byte	0x04, 0x2f
        /*022a*/ 	.short	(.L_93 - .L_92)
	.align		4
.L_92:
        /*022c*/ 	.word	index@(_Z11reduceRegr5IdLj4EEvPT_S1_j)
        /*0230*/ 	.word	0x0000001a


	//----- nvinfo : EIATTR_FRAME_SIZE
	.align		4
.L_93:
        /*0234*/ 	.byte	0x04, 0x11
        /*0236*/ 	.short	(.L_95 - .L_94)
	.align		4
.L_94:
        /*0238*/ 	.word	index@(_Z11reduceRegr5IdLj4EEvPT_S1_j)
        /*023c*/ 	.word	0x00000000


	//----- nvinfo : EIATTR_REGCOUNT
	.align		4
.L_95:
        /*0240*/ 	.byte	0x04, 0x2f
        /*0242*/ 	.short	(.L_97 - .L_96)
	.align		4
.L_96:
        /*0244*/ 	.word	index@(_Z11reduceRegr5IdLj2EEvPT_S1_j)
        /*0248*/ 	.word	0x0000001a


	//----- nvinfo : EIATTR_FRAME_SIZE
	.align		4
.L_97:
        /*024c*/ 	.byte	0x04, 0x11
        /*024e*/ 	.short	(.L_99 - .L_98)
	.align		4
.L_98:
        /*0250*/ 	.word	index@(_Z11reduceRegr5IdLj2EEvPT_S1_j)
        /*0254*/ 	.word	0x00000000


	//----- nvinfo : EIATTR_REGCOUNT
	.align		4
.L_99:
        /*0258*/ 	.byte	0x04, 0x2f
        /*025a*/ 	.short	(.L_101 - .L_100)
	.align		4
.L_100:
        /*025c*/ 	.word	index@(_Z11reduceRegr5IdLj1EEvPT_S1_j)
        /*0260*/ 	.word	0x0000001a


	//----- nvinfo : EIATTR_FRAME_SIZE
	.align		4
.L_101:
        /*0264*/ 	.byte	0x04, 0x11
        /*0266*/ 	.short	(.L_103 - .L_102)
	.align		4
.L_102:
        /*0268*/ 	.word	index@(_Z11reduceRegr5IdLj1EEvPT_S1_j)
        /*026c*/ 	.word	0x00000000


	//----- nvinfo : EIATTR_REGCOUNT
	.align		4
.L_103:
        /*0270*/ 	.byte	0x04, 0x2f
        /*0272*/ 	.short	(.L_105 - .L_104)
	.align		4
.L_104:
        /*0274*/ 	.word	index@(_Z11reduceRegr6IdLj1024ELb1EEvPT_S1_j)
        /*0278*/ 	.word	0x00000030


	//----- nvinfo : EIATTR_FRAME_SIZE
	.align		4
.L_105:
        /*027c*/ 	.byte	0x04, 0x11
        /*027e*/ 	.short	(.L_107 - .L_106)
	.align		4
.L_106:
        /*0280*/ 	.word	index@(_Z11reduceRegr6IdLj1024ELb1EEvPT_S1_j)
        /*0284*/ 	.word	0x00000000


	//----- nvinfo : EIATTR_REGCOUNT
	.align		4
.L_107:
        /*0288*/ 	.byte	0x04, 0x2f
        /*028a*/ 	.short	(.L_109 - .L_108)
	.align		4
.L_108:
        /*028c*/ 	.word	index@(_Z11reduceRegr6IdLj512ELb1EEvPT_S1_j)
        /*0290*/ 	.word	0x00000030


	//----- nvinfo : EIATTR_FRAME_SIZE
	.align		4
.L_109:
        /*0294*/ 	.byte	0x04, 0x11
        /*0296*/ 	.short	(.L_111 - .L_110)
	.align		4
.L_110:
        /*0298*/ 	.word	index@(_Z11reduceRegr6IdLj512ELb1EEvPT_S1_j)
        /*029c*/ 	.word	0x00000000


	//----- nvinfo : EIATTR_REGCOUNT
	.align		4
.L_111:
        /*02a0*/ 	.byte	0x04, 0x2f
        /*02a2*/ 	.short	(.L_113 - .L_112)
	.align		4
.L_112:
        /*02a4*/ 	.word	index@(_Z11reduceRegr6IdLj256ELb1EEvPT_S1_j)
        /*02a8*/ 	.word	0x00000030


	//----- nvinfo : EIATTR_FRAME_SIZE
	.align		4
.L_113:
        /*02ac*/ 	.byte	0x04, 0x11
        /*02ae*/ 	.short	(.L_115 - .L_114)
	.align		4
.L_114:
        /*02b0*/ 	.word	index@(_Z11reduceRegr6IdLj256ELb1EEvPT_S1_j)
        /*02b4*/ 	.word	0x00000000


	//----- nvinfo : EIATTR_REGCOUNT
	.align		4
.L_115:
        /*02b8*/ 	.byte	0x04, 0x2f
        /*02ba*/ 	.short	(.L_117 - .L_116)
	.align		4
.L_116:
        /*02bc*/ 	.word	index@(_Z11reduceRegr6IdLj128ELb1EEvPT_S1_j)
        /*02c0*/ 	.word	0x00000030


	//----- nvinfo : EIATTR_FRAME_SIZE
	.align		4
.L_117:
        /*02c4*/ 	.byte	0x04, 0x11
        /*02c6*/ 	.short	(.L_119 - .L_118)
	.align		4
.L_118:
        /*02c8*/ 	.word	index@(_Z11reduceRegr6IdLj128ELb1EEvPT_S1_j)
        /*02cc*/ 	.word	0x00000000


	//----- nvinfo : EIATTR_REGCOUNT
	.align		4
.L_119:
        /*02d0*/ 	.byte	0x04, 0x2f
        /*02d2*/ 	.short	(.L_121 - .L_120)
	.align		4
.L_120:
        /*02d4*/ 	.word	index@(_Z11reduceRegr6IdLj64ELb1EEvPT_S1_j)
        /*02d8*/ 	.word	0x00000030


	//----- nvinfo : EIATTR_FRAME_SIZE
	.align		4
.L_121:
        /*02dc*/ 	.byte	0x04, 0x11
        /*02de*/ 	.short	(.L_123 - .L_122)
	.align		4
.L_122:
        /*02e0*/ 	.word	index@(_Z11reduceRegr6IdLj64ELb1EEvPT_S1_j)
        /*02e4*/ 	.word	0x00000000


	//----- nvinfo : EIATTR_REGCOUNT
	.align		4
.L_123:
        /*02e8*/ 	.byte	0x04, 0x2f
        /*02ea*/ 	.short	(.L_125 - .L_124)
	.align		4
.L_124:
        /*02ec*/ 	.word	index@(_Z11reduceRegr6IdLj32ELb1EEvPT_S1_j)
        /*02f0*/ 	.word	0x00000030


	//----- nvinfo : EIATTR_FRAME_SIZE
	.align		4
.L_125:
        /*02f4*/ 	.byte	0x04, 0x11
        /*02f6*/ 	.short	(.L_127 - .L_126)
	.align		4
.L_126:
        /*02f8*/ 	.word	index@(_Z11reduceRegr6IdLj32ELb1EEvPT_S1_j)
        /*02fc*/ 	.word	0x00000000


	//----- nvinfo : EIATTR_REGCOUNT
	.align		4
.L_127:
        /*0300*/ 	.byte	0x04, 0x2f
        /*0302*/ 	.short	(.L_129 - .L_128)
	.align		4
.L_128:
        /*0304*/ 	.word	index@(_Z11reduceRegr6IdLj16ELb1EEvPT_S1_j)
        /*0308*/ 	.word	0x00000030


	//----- nvinfo : EIATTR_FRAME_SIZE
	.align		4
.L_129:
        /*030c*/ 	.byte	0x04, 0x11
        /*030e*/ 	.short	(.L_131 - .L_130)
	.align		4
.L_130:
        /*0310*/ 	.word	index@(_Z11reduceRegr6IdLj16ELb1EEvPT_S1_j)
        /*0314*/ 	.word	0x00000000


	//----- nvinfo : EIATTR_REGCOUNT
	.align		4
.L_131:
        /*0318*/ 	.byte	0x04, 0x2f
        /*031a*/ 	.short	(.L_133 - .L_132)
	.align		4
.L_132:
        /*031c*/ 	.word	index@(_Z11reduceRegr6IdLj8ELb1EEvPT_S1_j)
        /*0320*/ 	.word	0x00000030


	//----- nvinfo : EIATTR_FRAME_SIZE
	.align		4
.L_133:
        /*0324*/ 	.byte	0x04, 0x11
        /*0326*/ 	.short	(.L_135 - .L_134)
	.align		4
.L_134:
        /*0328*/ 	.word	index@(_Z11reduceRegr6IdLj8ELb1EEvPT_S1_j)
        /*032c*/ 	.word	0x00000000


	//----- nvinfo : EIATTR_REGCOUNT
	.align		4
.L_135:
        /*0330*/ 	.byte	0x04, 0x2f
        /*0332*/ 	.short	(.L_137 - .L_136)
	.align		4
.L_136:
        /*0334*/ 	.word	index@(_Z11reduceRegr6IdLj4ELb1EEvPT_S1_j)
        /*0338*/ 	.word	0x00000030


	//----- nvinfo : EIATTR_FRAME_SIZE
	.align		4
.L_137:
        /*033c*/ 	.byte	0x04, 0x11
        /*033e*/ 	.short	(.L_139 - .L_138)
	.align		4
.L_138:
        /*0340*/ 	.word	index@(_Z11reduceRegr6IdLj4ELb1EEvPT_S1_j)
        /*0344*/ 	.word	0x00000000


	//----- nvinfo : EIATTR_REGCOUNT
	.align		4
.L_139:
        /*0348*/ 	.byte	0x04, 0x2f
        /*034a*/ 	.short	(.L_141 - .L_140)
	.align		4
.L_140:
        /*034c*/ 	.word	index@(_Z11reduceRegr6IdLj2ELb1EEvPT_S1_j)
        /*0350*/ 	.word	0x00000030


	//----- nvinfo : EIATTR_FRAME_SIZE
	.align		4
.L_141:
        /*0354*/ 	.byte	0x04, 0x11
        /*0356*/ 	.short	(.L_143 - .L_142)
	.align		4
.L_142:
        /*0358*/ 	.word	index@(_Z11reduceRegr6IdLj2ELb1EEvPT_S1_j)
        /*035c*/ 	.word	0x00000000


	//----- nvinfo : EIATTR_REGCOUNT
	.align		4
.L_143:
        /*0360*/ 	.byte	0x04, 0x2f
        /*0362*/ 	.short	(.L_145 - .L_144)
	.align		4
.L_144:
        /*0364*/ 	.word	index@(_Z11reduceRegr6IdLj1ELb1EEvPT_S1_j)
        /*0368*/ 	.word	0x00000030


	//----- nvinfo : EIATTR_FRAME_SIZE
	.align		4
.L_145:
        /*036c*/ 	.byte	0x04, 0x11
        /*036e*/ 	.short	(.L_147 - .L_146)
	.align		4
.L_146:
        /*0370*/ 	.word	index@(_Z11reduceRegr6IdLj1ELb1EEvPT_S1_j)
        /*0374*/ 	.word	0x00000000


	//----- nvinfo : EIATTR_REGCOUNT
	.align		4
.L_147:
        /*0378*/ 	.byte	0x04, 0x2f
        /*037a*/ 	.short	(.L_149 - .L_148)
	.align		4
.L_148:
        /*037c*/ 	.word	index@(_Z11reduceRegr6IdLj1024ELb0EEvPT_S1_j)
        /*0380*/ 	.word	0x00000030


	//----- nvinfo : EIATTR_FRAME_SIZE
	.align		4
.L_149:
        /*0384*/ 	.byte	0x04, 0x11
        /*0386*/ 	.short	(.L_151 - .L_150)
	.align		4
.L_150:
        /*0388*/ 	.word	index@(_Z11reduceRegr6IdLj1024ELb0EEvPT_S1_j)
        /*038c*/ 	.word	0x00000000


	//----- nvinfo : EIATTR_REGCOUNT
	.align		4
.L_151:
        /*0390*/ 	.byte	0x04, 0x2f
        /*0392*/ 	.short	(.L_153 - .L_152)
	.align		4
.L_152:
        /*0394*/ 	.word	index@(_Z11reduceRegr6IdLj512ELb0EEvPT_S1_j)
        /*0398*/ 	.word	0x00000030


	//----- nvinfo : EIATTR_FRAME_SIZE
	.align		4
.L_153:
        /*039c*/ 	.byte	0x04, 0x11
        /*039e*/ 	.short	(.L_155 - .L_154)
	.align		4
.L_154:
        /*03a0*/ 	.word	index@(_Z11reduceRegr6IdLj512ELb0EEvPT_S1_j)
        /*03a4*/ 	.word	0x00000000


	//----- nvinfo : EIATTR_REGCOUNT
	.align		4
.L_155:
        /*03a8*/ 	.byte	0x04, 0x2f
        /*03aa*/ 	.short	(.L_157 - .L_156)
	.align		4
.L_156:
        /*03ac*/ 	.word	index@(_Z11reduceRegr6IdLj256ELb0EEvPT_S1_j)
        /*03b0*/ 	.word	0x00000030


	//----- nvinfo : EIATTR_FRAME_SIZE
	.align		4
.L_157:
        /*03b4*/ 	.byte	0x04, 0x11
        /*03b6*/ 	.short	(.L_159 - .L_158)
	.align		4
.L_158:
        /*03b8*/ 	.word	index@(_Z11reduceRegr6IdLj256ELb0EEvPT_S1_j)
        /*03bc*/ 	.word	0x00000000


	//----- nvinfo : EIATTR_REGCOUNT
	.align		4
.L_159:
        /*03c0*/ 	.byte	0x04, 0x2f
        /*03c2*/ 	.short	(.L_161 - .L_160)
	.align		4
.L_160:
        /*03c4*/ 	.word	index@(_Z11reduceRegr6IdLj128ELb0EEvPT_S1_j)
        /*03c8*/ 	.word	0x00000030


	//----- nvinfo : EIATTR_FRAME_SIZE
	.align		4
.L_161:
        /*03cc*/ 	.byte	0x04, 0x11
        /*03ce*/ 	.short	(.L_163 - .L_162)
	.align		4
.L_162:
        /*03d0*/ 	.word	index@(_Z11reduceRegr6IdLj128ELb0EEvPT_S1_j)
        /*03d4*/ 	.word	0x00000000


	//----- nvinfo : EIATTR_REGCOUNT
	.align		4
.L_163:
        /*03d8*/ 	.byte	0x04, 0x2f
        /*03da*/ 	.short	(.L_165 - .L_164)
	.align		4
.L_164:
        /*03dc*/ 	.word	index@(_Z11reduceRegr6IdLj64ELb0EEvPT_S1_j)
        /*03e0*/ 	.word	0x00000030


	//----- nvinfo : EIATTR_FRAME_SIZE
	.align		4
.L_165:
        /*03e4*/ 	.byte	0x04, 0x11
        /*03e6*/ 	.short	(.L_167 - .L_166)
	.align		4
.L_166:
        /*03e8*/ 	.word	index@(_Z11reduceRegr6IdLj64ELb0EEvPT_S1_j)
        /*03ec*/ 	.word	0x00000000


	//----- nvinfo : EIATTR_REGCOUNT
	.align		4
.L_167:
        /*03f0*/ 	.byte	0x04, 0x2f
        /*03f2*/ 	.short	(.L_169 - .L_168)
	.align		4
.L_168:
        /*03f4*/ 	.word	index@(_Z11reduceRegr6IdLj32ELb0EEvPT_S1_j)
        /*03f8*/ 	.word	0x00000030


	//----- nvinfo : EIATTR_FRAME_SIZE
	.align		4
.L_169:
        /*03fc*/ 	.byte	0x04, 0x11
        /*03fe*/ 	.short	(.L_171 - .L_170)
	.align		4
.L_170:
        /*0400*/ 	.word	index@(_Z11reduceRegr6IdLj32ELb0EEvPT_S1_j)
        /*0404*/ 	.word	0x00000000


	//----- nvinfo : EIATTR_REGCOUNT
	.align		4
.L_171:
        /*0408*/ 	.byte	0x04, 0x2f
        /*040a*/ 	.short	(.L_173 - .L_172)
	.align		4
.L_172:
        /*040c*/ 	.word	index@(_Z11reduceRegr6IdLj16ELb0EEvPT_S1_j)
        /*0410*/ 	.word	0x00000030


	//----- nvinfo : EIATTR_FRAME_SIZE
	.align		4
.L_173:
        /*0414*/ 	.byte	0x04, 0x11
        /*0416*/ 	.short	(.L_175 - .L_174)
	.align		4
.L_174:
        /*0418*/ 	.word	index@(_Z11reduceRegr6IdLj16ELb0EEvPT_S1_j)
        /*041c*/ 	.word	0x00000000


	//----- nvinfo : EIATTR_REGCOUNT
	.align		4
.L_175:
        /*0420*/ 	.byte	0x04, 0x2f
        /*0422*/ 	.short	(.L_177 - .L_176)
	.align		4
.L_176:
        /*0424*/ 	.word	index@(_Z11reduceRegr6IdLj8ELb0EEvPT_S1_j)
        /*0428*/ 	.word	0x00000030


	//----- nvinfo : EIATTR_FRAME_SIZE
	.align		4
.L_177:
        /*042c*/ 	.byte	0x04, 0x11
        /*042e*/ 	.short	(.L_179 - .L_178)
	.align		4
.L_178:
        /*0430*/ 	.word	index@(_Z11reduceRegr6IdLj8ELb0EEvPT_S1_j)
        /*0434*/ 	.word	0x00000000


	//----- nvinfo : EIATTR_REGCOUNT
	.align		4
.L_179:
        /*0438*/ 	.byte	0x04, 0x2f
        /*043a*/ 	.short	(.L_181 - .L_180)
	.align		4
.L_180:
        /*043c*/ 	.word	index@(_Z11reduceRegr6IdLj4ELb0EEvPT_S1_j)
        /*0440*/ 	.word	0x00000030


	//----- nvinfo : EIATTR_FRAME_SIZE
	.align		4
.L_181:
        /*0444*/ 	.byte	0x04, 0x11
        /*0446*/ 	.short	(.L_183 - .L_182)
	.align		4
.L_182:
        /*0448*/ 	.word	index@(_Z11reduceRegr6IdLj4ELb0EEvPT_S1_j)
        /*044c*/ 	.word	0x00000000


	//----- nvinfo : EIATTR_REGCOUNT
	.align		4
.L_183:
        /*0450*/ 	.byte	0x04, 0x2f
        /*0452*/ 	.short	(.L_185 - .L_184)
	.align		4
.L_184:
        /*0454*/ 	.word	index@(_Z11reduceRegr6IdLj2ELb0EEvPT_S1_j)
        /*0458*/ 	.word	0x00000030


	//----- nvinfo : EIATTR_FRAME_SIZE
	.align		4
.L_185:
        /*045c*/ 	.byte	0x04, 0x11
        /*045e*/ 	.short	(.L_187 - .L_186)
	.align		4
.L_186:
        /*0460*/ 	.word	index@(_Z11reduceRegr6IdLj2ELb0EEvPT_S1_j)
        /*0464*/ 	.word	0x00000000


	//----- nvinfo : EIATTR_REGCOUNT
	.align		4
.L_187:
        /*0468*/ 	.byte	0x04, 0x2f
        /*046a*/ 	.short	(.L_189 - .L_188)
	.align		4
.L_188:
        /*046c*/ 	.word	index@(_Z11reduceRegr6IdLj1ELb0EEvPT_S1_j)
        /*0470*/ 	.word	0x00000030


	//----- nvinfo : EIATTR_FRAME_SIZE
	.align		4
.L_189:
        /*0474*/ 	.byte	0x04, 0x11
        /*0476*/ 	.short	(.L_191 - .L_190)
	.align		4
.L_190:
        /*0478*/ 	.word	index@(_Z11reduceRegr6IdLj1ELb0EEvPT_S1_j)
        /*047c*/ 	.word	0x00000000


	//----- nvinfo : EIATTR_REGCOUNT
	.align		4
.L_191:
        /*0480*/ 	.byte	0x04, 0x2f
        /*0482*/ 	.short	(.L_193 - .L_192)
	.align		4
.L_192:
        /*0484*/ 	.word	index@(_Z7reduce0IdEvPT_S1_j)
        /*0488*/ 	.word	0x0000000d


	//----- nvinfo : EIATTR_FRAME_SIZE
	.align		4
.L_193:
        /*048c*/ 	.byte	0x04, 0x11
        /*048e*/ 	.short	(.L_195 - .L_194)
	.align		4
.L_194:
        /*0490*/ 	.word	index@(_Z7reduce0IdEvPT_S1_j)
        /*0494*/ 	.word	0x00000000


	//----- nvinfo : EIATTR_REGCOUNT
	.align		4
.L_195:
        /*0498*/ 	.byte	0x04, 0x2f
        /*049a*/ 	.short	(.L_197 - .L_196)
	.align		4
.L_196:
        /*049c*/ 	.word	index@(_Z7reduce1IdEvPT_S1_j)
        /*04a0*/ 	.word	0x0000000c


	//----- nvinfo : EIATTR_FRAME_SIZE
	.align		4
.L_197:
        /*04a4*/ 	.byte	0x04, 0x11
        /*04a6*/ 	.short	(.L_199 - .L_198)
	.align		4
.L_198:
        /*04a8*/ 	.word	index@(_Z7reduce1IdEvPT_S1_j)
        /*04ac*/ 	.word	0x00000000


	//----- nvinfo : EIATTR_REGCOUNT
	.align		4
.L_199:
        /*04b0*/ 	.byte	0x04, 0x2f
        /*04b2*/ 	.short	(.L_201 - .L_200)
	.align		4
.L_200:
        /*04b4*/ 	.word	index@(_Z7reduce2IdEvPT_S1_j)
        /*04b8*/ 	.word	0x0000000d


	//----- nvinfo : EIATTR_FRAME_SIZE
	.align		4
.L_201:
        /*04bc*/ 	.byte	0x04, 0x11
        /*04be*/ 	.short	(.L_203 - .L_202)
	.align		4
.L_202:
        /*04c0*/ 	.word	index@(_Z7reduce2IdEvPT_S1_j)
        /*04c4*/ 	.word	0x00000000


	//----- nvinfo : EIATTR_REGCOUNT
	.align		4
.L_203:
        /*04c8*/ 	.byte	0x04, 0x2f
        /*04ca*/ 	.short	(.L_205 - .L_204)
	.align		4
.L_204:
        /*04cc*/ 	.word	index@(_Z7reduce3IdEvPT_S1_j)
        /*04d0*/ 	.word	0x00000010


	//----- nvinfo : EIATTR_FRAME_SIZE
	.align		4
.L_205:
        /*04d4*/ 	.byte	0x04, 0x11
        /*04d6*/ 	.short	(.L_207 - .L_206)
	.align		4
.L_206:
        /*04d8*/ 	.word	index@(_Z7reduce3IdEvPT_S1_j)
        /*04dc*/ 	.word	0x00000000


	//----- nvinfo : EIATTR_REGCOUNT
	.align		4
.L_207:
        /*04e0*/ 	.byte	0x04, 0x2f
        /*04e2*/ 	.short	(.L_209 - .L_208)
	.align		4
.L_208:
        /*04e4*/ 	.word	index@(_Z7reduce4IdLj1024EEvPT_S1_j)
        /*04e8*/ 	.word	0x00000011


	//----- nvinfo : EIATTR_FRAME_SIZE
	.align		4
.L_209:
        /*04ec*/ 	.byte	0x04, 0x11
        /*04ee*/ 	.short	(.L_211 - .L_210)
	.align		4
.L_210:
        /*04f0*/ 	.word	index@(_Z7reduce4IdLj1024EEvPT_S1_j)
        /*04f4*/ 	.word	0x00000000


	//----- nvinfo : EIATTR_REGCOUNT
	.align		4
.L_211:
        /*04f8*/ 	.byte	0x04, 0x2f
        /*04fa*/ 	.short	(.L_213 - .L_212)
	.align		4
.L_212:
        /*04fc*/ 	.word	index@(_Z7reduce4IdLj512EEvPT_S1_j)
        /*0500*/ 	.word	0x00000011


	//----- nvinfo : EIATTR_FRAME_SIZE
	.align		4
.L_213:
        /*0504*/ 	.byte	0x04, 0x11
        /*0506*/ 	.short	(.L_215 - .L_214)
	.align		4
.L_214:
        /*0508*/ 	.word	index@(_Z7reduce4IdLj512EEvPT_S1_j)
        /*050c*/ 	.word	0x00000000


	//----- nvinfo : EIATTR_REGCOUNT
	.align		4
.L_215:
        /*0510*/ 	.byte	0x04, 0x2f
        /*0512*/ 	.short	(.L_217 - .L_216)
	.align		4
.L_216:
        /*0514*/ 	.word	index@(_Z7reduce4IdLj256EEvPT_S1_j)
        /*0518*/ 	.word	0x00000011


	//----- nvinfo : EIATTR_FRAME_SIZE
	.align		4
.L_217:
        /*051c*/ 	.byte	0x04, 0x11
        /*051e*/ 	.short	(.L_219 - .L_218)
	.align		4
.L_218:
        /*0520*/ 	.word	index@(_Z7reduce4IdLj256EEvPT_S1_j)
        /*0524*/ 	.word	0x00000000


	//----- nvinfo : EIATTR_REGCOUNT
	.align		4
.L_219:
        /*0528*/ 	.byte	0x04, 0x2f
        /*052a*/ 	.short	(.L_221 - .L_220)
	.align		4
.L_220:
        /*052c*/ 	.word	index@(_Z7reduce4IdLj128EEvPT_S1_j)
        /*0530*/ 	.word	0x00000011


	//----- nvinfo : EIATTR_FRAME_SIZE
	.align		4
.L_221:
        /*0534*/ 	.byte	0x04, 0x11
        /*0536*/ 	.short	(.L_223 - .L_222)
	.align		4
.L_222:
        /*0538*/ 	.word	index@(_Z7reduce4IdLj128EEvPT_S1_j)
        /*053c*/ 	.word	0x00000000


	//----- nvinfo : EIATTR_REGCOUNT
	.align		4
.L_223:
        /*0540*/ 	.byte	0x04, 0x2f
        /*0542*/ 	.short	(.L_225 - .L_224)
	.align		4
.L_224:
        /*0544*/ 	.word	index@(_Z7reduce4IdLj64EEvPT_S1_j)
        /*0548*/ 	.word	0x00000011


	//----- nvinfo : EIATTR_FRAME_SIZE
	.align		4
.L_225:
        /*054c*/ 	.byte	0x04, 0x11
        /*054e*/ 	.short	(.L_227 - .L_226)
	.align		4
.L_226:
        /*0550*/ 	.word	index@(_Z7reduce4IdLj64EEvPT_S1_j)
        /*0554*/ 	.word	0x00000000


	//----- nvinfo : EIATTR_REGCOUNT
	.align		4
.L_227:
        /*0558*/ 	.byte	0x04, 0x2f
        /*055a*/ 	.short	(.L_229 - .L_228)
	.align		4
.L_228:
        /*055c*/ 	.word	index@(_Z7reduce4IdLj32EEvPT_S1_j)
        /*0560*/ 	.word	0x00000011


	//----- nvinfo : EIATTR_FRAME_SIZE
	.align		4
.L_229:
        /*0564*/ 	.byte	0x04, 0x11
        /*0566*/ 	.short	(.L_231 - .L_230)
	.align		4
.L_230:
        /*0568*/ 	.word	index@(_Z7reduce4IdLj32EEvPT_S1_j)
        /*056c*/ 	.word	0x00000000


	//----- nvinfo : EIATTR_REGCOUNT
	.align		4
.L_231:
        /*0570*/ 	.byte	0x04, 0x2f
        /*0572*/ 	.short	(.L_233 - .L_232)
	.align		4
.L_232:
        /*0574*/ 	.word	index@(_Z7reduce4IdLj16EEvPT_S1_j)
        /*0578*/ 	.word	0x00000011


	//----- nvinfo : EIATTR_FRAME_SIZE
	.align		4
.L_233:
        /*057c*/ 	.byte	0x04, 0x11
        /*057e*/ 	.short	(.L_235 - .L_234)
	.align		4
.L_234:
        /*0580*/ 	.word	index@(_Z7reduce4IdLj16EEvPT_S1_j)
        /*0584*/ 	.word	0x00000000


	//----- nvinfo : EIATTR_REGCOUNT
	.align		4
.L_235:
        /*0588*/ 	.byte	0x04, 0x2f
        /*058a*/ 	.short	(.L_237 - .L_236)
	.align		4
.L_236:
        /*058c*/ 	.word	index@(_Z7reduce4IdLj8EEvPT_S1_j)
        /*0590*/ 	.word	0x00000011


	//----- nvinfo : EIATTR_FRAME_SIZE
	.align		4
.L_237:
        /*0594*/ 	.byte	0x04, 0x11
        /*0596*/ 	.short	(.L_239 - .L_238)
	.align		4
.L_238:
        /*0598*/ 	.word	index@(_Z7reduce4IdLj8EEvPT_S1_j)
        /*059c*/ 	.word	0x00000000


	//----- nvinfo : EIATTR_REGCOUNT
	.align		4
.L_239:
        /*05a0*/ 	.byte	0x04, 0x2f
        /*05a2*/ 	.short	(.L_241 - .L_240)
	.align		4
.L_240:
        /*05a4*/ 	.word	index@(_Z7reduce4IdLj4EEvPT_S1_j)
        /*05a8*/ 	.word	0x00000011


	//----- nvinfo : EIATTR_FRAME_SIZE
	.align		4
.L_241:
        /*05ac*/ 	.byte	0x04, 0x11
        /*05ae*/ 	.short	(.L_243 - .L_242)
	.align		4
.L_242:
        /*05b0*/ 	.word	index@(_Z7reduce4IdLj4EEvPT_S1_j)
        /*05b4*/ 	.word	0x00000000


	//----- nvinfo : EIATTR_REGCOUNT
	.align		4
.L_243:
        /*05b8*/ 	.byte	0x04, 0x2f
        /*05ba*/ 	.short	(.L_245 - .L_244)
	.align		4
.L_244:
        /*05bc*/ 	.word	index@(_Z7reduce4IdLj2EEvPT_S1_j)
        /*05c0*/ 	.word	0x00000011


	//----- nvinfo : EIATTR_FRAME_SIZE
	.align		4
.L_245:
        /*05c4*/ 	.byte	0x04, 0x11
        /*05c6*/ 	.short	(.L_247 - .L_246)
	.align		4
.L_246:
        /*05c8*/ 	.word	index@(_Z7reduce4IdLj2EEvPT_S1_j)
        /*05cc*/ 	.word	0x00000000


	//----- nvinfo : EIATTR_REGCOUNT
	.align		4
.L_247:
        /*05d0*/ 	.byte	0x04, 0x2f
        /*05d2*/ 	.short	(.L_249 - .L_248)
	.align		4
.L_248:
        /*05d4*/ 	.word	index@(_Z7reduce4IdLj1EEvPT_S1_j)
        /*05d8*/ 	.word	0x00000011


	//----- nvinfo : EIATTR_FRAME_SIZE
	.align		4
.L_249:
        /*05dc*/ 	.byte	0x04, 0x11
        /*05de*/ 	.short	(.L_251 - .L_250)
	.align		4
.L_250:
        /*05e0*/ 	.word	index@(_Z7reduce4IdLj1EEvPT_S1_j)
        /*05e4*/ 	.word	0x00000000


	//----- nvinfo : EIATTR_REGCOUNT
	.align		4
.L_251:
        /*05e8*/ 	.byte	0x04, 0x2f
        /*05ea*/ 	.short	(.L_253 - .L_252)
	.align		4
.L_252:
        /*05ec*/ 	.word	index@(_Z7reduce5IdLj1024EEvPT_S1_j)
        /*05f0*/ 	.word	0x00000011


	//----- nvinfo : EIATTR_FRAME_SIZE
	.align		4
.L_253:
        /*05f4*/ 	.byte	0x04, 0x11
        /*05f6*/ 	.short	(.L_255 - .L_254)
	.align		4
.L_254:
        /*05f8*/ 	.word	index@(_Z7reduce5IdLj1024EEvPT_S1_j)
        /*05fc*/ 	.word	0x00000000


	//----- nvinfo : EIATTR_REGCOUNT
	.align		4
.L_255:
        /*0600*/ 	.byte	0x04, 0x2f
        /*0602*/ 	.short	(.L_257 - .L_256)
	.align		4
.L_256:
        /*0604*/ 	.word	index@(_Z7reduce5IdLj512EEvPT_S1_j)
        /*0608*/ 	.word	0x00000011


	//----- nvinfo : EIATTR_FRAME_SIZE
	.align		4
.L_257:
        /*060c*/ 	.byte	0x04, 0x11
        /*060e*/ 	.short	(.L_259 - .L_258)
	.align		4
.L_258:
        /*0610*/ 	.word	index@(_Z7reduce5IdLj512EEvPT_S1_j)
        /*0614*/ 	.word	0x00000000


	//----- nvinfo : EIATTR_REGCOUNT
	.align		4
.L_259:
        /*0618*/ 	.byte	0x04, 0x2f
        /*061a*/ 	.short	(.L_261 - .L_260)
	.align		4
.L_260:
        /*061c*/ 	.word	index@(_Z7reduce5IdLj256EEvPT_S1_j)
        /*0620*/ 	.word	0x00000011


	//----- nvinfo : EIATTR_FRAME_SIZE
	.align		4
.L_261:
        /*0624*/ 	.byte	0x04, 0x11
        /*0626*/ 	.short	(.L_263 - .L_262)
	.align		4
.L_262:
        /*0628*/ 	.word	index@(_Z7reduce5IdLj256EEvPT_S1_j)
        /*062c*/ 	.word	0x00000000


	//----- nvinfo : EIATTR_REGCOUNT
	.align		4
.L_263:
        /*0630*/ 	.byte	0x04, 0x2f
        /*0632*/ 	.short	(.L_265 - .L_264)
	.align		4
.L_264:
        /*0634*/ 	.word	index@(_Z7reduce5IdLj128EEvPT_S1_j)
        /*0638*/ 	.word	0x00000011


	//----- nvinfo : EIATTR_FRAME_SIZE
	.align		4
.L_265:
        /*063c*/ 	.byte	0x04, 0x11
        /*063e*/ 	.short	(.L_267 - .L_266)
	.align		4
.L_266:
        /*0640*/ 	.word	index@(_Z7reduce5IdLj128EEvPT_S1_j)
        /*0644*/ 	.word	0x00000000


	//----- nvinfo : EIATTR_REGCOUNT
	.align		4
.L_267:
        /*0648*/ 	.byte	0x04, 0x2f
        /*064a*/ 	.short	(.L_269 - .L_268)
	.align		4
.L_268:
        /*064c*/ 	.word	index@(_Z7reduce5IdLj64EEvPT_S1_j)
        /*0650*/ 	.word	0x00000011


	//----- nvinfo : EIATTR_FRAME_SIZE
	.align		4
.L_269:
        /*0654*/ 	.byte	0x04, 0x11
        /*0656*/ 	.short	(.L_271 - .L_270)
	.align		4
.L_270:
        /*0658*/ 	.word	index@(_Z7reduce5IdLj64EEvPT_S1_j)
        /*065c*/ 	.word	0x00000000


	//----- nvinfo : EIATTR_REGCOUNT
	.align		4
.L_271:
        /*0660*/ 	.byte	0x04, 0x2f
        /*0662*/ 	.short	(.L_273 - .L_272)
	.align		4
.L_272:
        /*0664*/ 	.word	index@(_Z7reduce5IdLj32EEvPT_S1_j)
        /*0668*/ 	.word	0x00000011


	//----- nvinfo : EIATTR_FRAME_SIZE
	.align		4
.L_273:
        /*066c*/ 	.byte	0x04, 0x11
        /*066e*/ 	.short	(.L_275 - .L_274)
	.align		4
.L_274:
        /*0670*/ 	.word	index@(_Z7reduce5IdLj32EEvPT_S1_j)
        /*0674*/ 	.word	0x00000000


	//----- nvinfo : EIATTR_REGCOUNT
	.align		4
.L_275:
        /*0678*/ 	.byte	0x04, 0x2f
        /*067a*/ 	.short	(.L_277 - .L_276)
	.align		4
.L_276:
        /*067c*/ 	.word	index@(_Z7reduce5IdLj16EEvPT_S1_j)
        /*0680*/ 	.word	0x00000011


	//----- nvinfo : EIATTR_FRAME_SIZE
	.align		4
.L_277:
        /*0684*/ 	.byte	0x04, 0x11
        /*0686*/ 	.short	(.L_279 - .L_278)
	.align		4
.L_278:
        /*0688*/ 	.word	index@(_Z7reduce5IdLj16EEvPT_S1_j)
        /*068c*/ 	.word	0x00000000


	//----- nvinfo : EIATTR_REGCOUNT
	.align		4
.L_279:
        /*0690*/ 	.byte	0x04, 0x2f
        /*0692*/ 	.short	(.L_281 - .L_280)
	.align		4
.L_280:
        /*0694*/ 	.word	index@(_Z7reduce5IdLj8EEvPT_S1_j)
        /*0698*/ 	.word	0x00000011


	//----- nvinfo : EIATTR_FRAME_SIZE
	.align		4
.L_281:
        /*069c*/ 	.byte	0x04, 0x11
        /*069e*/ 	.short	(.L_283 - .L_282)
	.align		4
.L_282:
        /*06a0*/ 	.word	index@(_Z7reduce5IdLj8EEvPT_S1_j)
        /*06a4*/ 	.word	0x00000000


	//----- nvinfo : EIATTR_REGCOUNT
	.align		4
.L_283:
        /*06a8*/ 	.byte	0x04, 0x2f
        /*06aa*/ 	.short	(.L_285 - .L_284)
	.align		4
.L_284:
        /*06ac*/ 	.word	index@(_Z7reduce5IdLj4EEvPT_S1_j)
        /*06b0*/ 	.word	0x00000011


	//----- nvinfo : EIATTR_FRAME_SIZE
	.align		4
.L_285:
        /*06b4*/ 	.byte	0x04, 0x11
        /*06b6*/ 	.short	(.L_287 - .L_286)
	.align		4
.L_286:
        /*06b8*/ 	.word	index@(_Z7reduce5IdLj4EEvPT_S1_j)
        /*06bc*/ 	.word	0x00000000


	//----- nvinfo : EIATTR_REGCOUNT
	.align		4
.L_287:
        /*06c0*/ 	.byte	0x04, 0x2f
        /*06c2*/ 	.short	(.L_289 - .L_288)
	.align		4
.L_288:
        /*06c4*/ 	.word	index@(_Z7reduce5IdLj2EEvPT_S1_j)
        /*06c8*/ 	.word	0x00000011


	//----- nvinfo : EIATTR_FRAME_SIZE
	.align		4
.L_289:
        /*06cc*/ 	.byte	0x04, 0x11
        /*06ce*/ 	.short	(.L_291 - .L_290)
	.align		4
.L_290:
        /*06d0*/ 	.word	index@(_Z7reduce5IdLj2EEvPT_S1_j)
        /*06d4*/ 	.word	0x00000000


	//----- nvinfo : EIATTR_REGCOUNT
	.align		4
.L_291:
        /*06d8*/ 	.byte	0x04, 0x2f
        /*06da*/ 	.short	(.L_293 - .L_292)
	.align		4
.L_292:
        /*06dc*/ 	.word	index@(_Z7reduce5IdLj1EEvPT_S1_j)
        /*06e0*/ 	.word	0x00000011


	//----- nvinfo : EIATTR_FRAME_SIZE
	.align		4
.L_293:
        /*06e4*/ 	.byte	0x04, 0x11
        /*06e6*/ 	.short	(.L_295 - .L_294)
	.align		4
.L_294:
        /*06e8*/ 	.word	index@(_Z7reduce5IdLj1EEvPT_S1_j)
        /*06ec*/ 	.word	0x00000000


	//----- nvinfo : EIATTR_REGCOUNT
	.align		4
.L_295:
        /*06f0*/ 	.byte	0x04, 0x2f
        /*06f2*/ 	.short	(.L_297 - .L_296)
	.align		4
.L_296:
        /*06f4*/ 	.word	index@(_Z7reduce6IdLj1024ELb1EEvPT_S1_j)
        /*06f8*/ 	.word	0x00000011


	//----- nvinfo : EIATTR_FRAME_SIZE
	.align		4
.L_297:
        /*06fc*/ 	.byte	0x04, 0x11
        /*06fe*/ 	.short	(.L_299 - .L_298)
	.align		4
.L_298:
        /*0700*/ 	.word	index@(_Z7reduce6IdLj1024ELb1EEvPT_S1_j)
        /*0704*/ 	.word	0x00000000


	//----- nvinfo : EIATTR_REGCOUNT
	.align		4
.L_299:
        /*0708*/ 	.byte	0x04, 0x2f
        /*070a*/ 	.short	(.L_301 - .L_300)
	.align		4
.L_300:
        /*070c*/ 	.word	index@(_Z7reduce6IdLj512ELb1EEvPT_S1_j)
        /*0710*/ 	.word	0x00000011


	//----- nvinfo : EIATTR_FRAME_SIZE
	.align		4
.L_301:
        /*0714*/ 	.byte	0x04, 0x11
        /*0716*/ 	.short	(.L_303 - .L_302)
	.align		4
.L_302:
        /*0718*/ 	.word	index@(_Z7reduce6IdLj512ELb1EEvPT_S1_j)
        /*071c*/ 	.word	0x00000000


	//----- nvinfo : EIATTR_REGCOUNT
	.align		4
.L_303:
        /*0720*/ 	.byte	0x04, 0x2f
        /*0722*/ 	.short	(.L_305 - .L_304)
	.align		4
.L_304:
        /*0724*/ 	.word	index@(_Z7reduce6IdLj256ELb1EEvPT_S1_j)
        /*0728*/ 	.word	0x00000011


	//----- nvinfo : EIATTR_FRAME_SIZE
	.align		4
.L_305:
        /*072c*/ 	.byte	0x04, 0x11
        /*072e*/ 	.short	(.L_307 - .L_306)
	.align		4
.L_306:
        /*0730*/ 	.word	index@(_Z7reduce6IdLj256ELb1EEvPT_S1_j)
        /*0734*/ 	.word	0x00000000


	//----- nvinfo : EIATTR_REGCOUNT
	.align		4
.L_307:
        /*0738*/ 	.byte	0x04, 0x2f
        /*073a*/ 	.short	(.L_309 - .L_308)
	.align		4
.L_308:
        /*073c*/ 	.word	index@(_Z7reduce6IdLj128ELb1EEvPT_S1_j)
        /*0740*/ 	.word	0x00000011


	//----- nvinfo : EIATTR_FRAME_SIZE
	.align		4
.L_309:
        /*0744*/ 	.byte	0x04, 0x11
        /*0746*/ 	.short	(.L_311 - .L_310)
	.align		4
.L_310:
        /*0748*/ 	.word	index@(_Z7reduce6IdLj128ELb1EEvPT_S1_j)
        /*074c*/ 	.word	0x00000000


	//----- nvinfo : EIATTR_REGCOUNT
	.align		4
.L_311:
        /*0750*/ 	.byte	0x04, 0x2f
        /*0752*/ 	.short	(.L_313 - .L_312)
	.align		4
.L_312:
        /*0754*/ 	.word	index@(_Z7reduce6IdLj64ELb1EEvPT_S1_j)
        /*0758*/ 	.word	0x00000011


	//----- nvinfo : EIATTR_FRAME_SIZE
	.align		4
.L_313:
        /*075c*/ 	.byte	0x04, 0x11
        /*075e*/ 	.short	(.L_315 - .L_314)
	.align		4
.L_314:
        /*0760*/ 	.word	index@(_Z7reduce6IdLj64ELb1EEvPT_S1_j)
        /*0764*/ 	.word	0x00000000


	//----- nvinfo : EIATTR_REGCOUNT
	.align		4
.L_315:
        /*0768*/ 	.byte	0x04, 0x2f
        /*076a*/ 	.short	(.L_317 - .L_316)
	.align		4
.L_316:
        /*076c*/ 	.word	index@(_Z7reduce6IdLj32ELb1EEvPT_S1_j)
        /*0770*/ 	.word	0x00000011


	//----- nvinfo : EIATTR_FRAME_SIZE
	.align		4
.L_317:
        /*0774*/ 	.byte	0x04, 0x11
        /*0776*/ 	.short	(.L_319 - .L_318)
	.align		4
.L_318:
        /*0778*/ 	.word	index@(_Z7reduce6IdLj32ELb1EEvPT_S1_j)
        /*077c*/ 	.word	0x00000000


	//----- nvinfo : EIATTR_REGCOUNT
	.align		4
.L_319:
        /*0780*/ 	.byte	0x04, 0x2f
        /*0782*/ 	.short	(.L_321 - .L_320)
	.align		4
.L_320:
        /*0784*/ 	.word	index@(_Z7reduce6IdLj16ELb1EEvPT_S1_j)
        /*0788*/ 	.word	0x00000011


	//----- nvinfo : EIATTR_FRAME_SIZE
	.align		4
.L_321:
        /*078c*/ 	.byte	0x04, 0x11
        /*078e*/ 	.short	(.L_323 - .L_322)
	.align		4
.L_322:
        /*0790*/ 	.word	index@(_Z7reduce6IdLj16ELb1EEvPT_S1_j)
        /*0794*/ 	.word	0x00000000


	//----- nvinfo : EIATTR_REGCOUNT
	.align		4
.L_323:
        /*0798*/ 	.byte	0x04, 0x2f
        /*079a*/ 	.short	(.L_325 - .L_324)
	.align		4
.L_324:
        /*079c*/ 	.word	index@(_Z7reduce6IdLj8ELb1EEvPT_S1_j)
        /*07a0*/ 	.word	0x00000011


	//----- nvinfo : EIATTR_FRAME_SIZE
	.align		4
.L_325:
        /*07a4*/ 	.byte	0x04, 0x11
        /*07a6*/ 	.short	(.L_327 - .L_326)
	.align		4
.L_326:
        /*07a8*/ 	.word	index@(_Z7reduce6IdLj8ELb1EEvPT_S1_j)
        /*07ac*/ 	.word	0x00000000


	//----- nvinfo : EIATTR_REGCOUNT
	.align		4
.L_327:
        /*07b0*/ 	.byte	0x04, 0x2f
        /*07b2*/ 	.short	(.L_329 - .L_328)
	.align		4
.L_328:
        /*07b4*/ 	.word	index@(_Z7reduce6IdLj4ELb1EEvPT_S1_j)
        /*07b8*/ 	.word	0x00000011


	//----- nvinfo : EIATTR_FRAME_SIZE
	.align		4
.L_329:
        /*07bc*/ 	.byte	0x04, 0x11
        /*07be*/ 	.short	(.L_331 - .L_330)
	.align		4
.L_330:
        /*07c0*/ 	.word	index@(_Z7reduce6IdLj4ELb1EEvPT_S1_j)
        /*07c4*/ 	.word	0x00000000


	//----- nvinfo : EIATTR_REGCOUNT
	.align		4
.L_331:
        /*07c8*/ 	.byte	0x04, 0x2f
        /*07ca*/ 	.short	(.L_333 - .L_332)
	.align		4
.L_332:
        /*07cc*/ 	.word	index@(_Z7reduce6IdLj2ELb1EEvPT_S1_j)
        /*07d0*/ 	.word	0x00000011


	//----- nvinfo : EIATTR_FRAME_SIZE
	.align		4
.L_333:
        /*07d4*/ 	.byte	0x04, 0x11
        /*07d6*/ 	.short	(.L_335 - .L_334)
	.align		4
.L_334:
        /*07d8*/ 	.word	index@(_Z7reduce6IdLj2ELb1EEvPT_S1_j)
        /*07dc*/ 	.word	0x00000000


	//----- nvinfo : EIATTR_REGCOUNT
	.align		4
.L_335:
        /*07e0*/ 	.byte	0x04, 0x2f
        /*07e2*/ 	.short	(.L_337 - .L_336)
	.align		4
.L_336:
        /*07e4*/ 	.word	index@(_Z7reduce6IdLj1ELb1EEvPT_S1_j)
        /*07e8*/ 	.word	0x00000012


	//----- nvinfo : EIATTR_FRAME_SIZE
	.align		4
.L_337:
        /*07ec*/ 	.byte	0x04, 0x11
        /*07ee*/ 	.short	(.L_339 - .L_338)
	.align		4
.L_338:
        /*07f0*/ 	.word	index@(_Z7reduce6IdLj1ELb1EEvPT_S1_j)
        /*07f4*/ 	.word	0x00000000


	//----- nvinfo : EIATTR_REGCOUNT
	.align		4
.L_339:
        /*07f8*/ 	.byte	0x04, 0x2f
        /*07fa*/ 	.short	(.L_341 - .L_340)
	.align		4
.L_340:
        /*07fc*/ 	.word	index@(_Z7reduce6IdLj1024ELb0EEvPT_S1_j)
        /*0800*/ 	.word	0x00000011


	//----- nvinfo : EIATTR_FRAME_SIZE
	.align		4
.L_341:
        /*0804*/ 	.byte	0x04, 0x11
        /*0806*/ 	.short	(.L_343 - .L_342)
	.align		4
.L_342:
        /*0808*/ 	.word	index@(_Z7reduce6IdLj1024ELb0EEvPT_S1_j)
        /*080c*/ 	.word	0x00000000


	//----- nvinfo : EIATTR_REGCOUNT
	.align		4
.L_343:
        /*0810*/ 	.byte	0x04, 0x2f
        /*0812*/ 	.short	(.L_345 - .L_344)
	.align		4
.L_344:
        /*0814*/ 	.word	index@(_Z7reduce6IdLj512ELb0EEvPT_S1_j)
        /*0818*/ 	.word	0x00000011


	//----- nvinfo : EIATTR_FRAME_SIZE
	.align		4
.L_345:
        /*081c*/ 	.byte	0x04, 0x11
        /*081e*/ 	.short	(.L_347 - .L_346)
	.align		4
.L_346:
        /*0820*/ 	.word	index@(_Z7reduce6IdLj512ELb0EEvPT_S1_j)
        /*0824*/ 	.word	0x00000000


	//----- nvinfo : EIATTR_REGCOUNT
	.align		4
.L_347:
        /*0828*/ 	.byte	0x04, 0x2f
        /*082a*/ 	.short	(.L_349 - .L_348)
	.align		4
.L_348:
        /*082c*/ 	.word	index@(_Z7reduce6IdLj256ELb0EEvPT_S1_j)
        /*0830*/ 	.word	0x00000011


	//----- nvinfo : EIATTR_FRAME_SIZE
	.align		4
.L_349:
        /*0834*/ 	.byte	0x04, 0x11
        /*0836*/ 	.short	(.L_351 - .L_350)
	.align		4
.L_350:
        /*0838*/ 	.word	index@(_Z7reduce6IdLj256ELb0EEvPT_S1_j)
        /*083c*/ 	.word	0x00000000


	//----- nvinfo : EIATTR_REGCOUNT
	.align		4
.L_351:
        /*0840*/ 	.byte	0x04, 0x2f
        /*0842*/ 	.short	(.L_353 - .L_352)
	.align		4
.L_352:
        /*0844*/ 	.word	index@(_Z7reduce6IdLj128ELb0EEvPT_S1_j)
        /*0848*/ 	.word	0x00000011


	//----- nvinfo : EIATTR_FRAME_SIZE
	.align		4
.L_353:
        /*084c*/ 	.byte	0x04, 0x11
        /*084e*/ 	.short	(.L_355 - .L_354)
	.align		4
.L_354:
        /*0850*/ 	.word	index@(_Z7reduce6IdLj128ELb0EEvPT_S1_j)
        /*0854*/ 	.word	0x00000000


	//----- nvinfo : EIATTR_REGCOUNT
	.align		4
.L_355:
        /*0858*/ 	.byte	0x04, 0x2f
        /*085a*/ 	.short	(.L_357 - .L_356)
	.align		4
.L_356:
        /*085c*/ 	.word	index@(_Z7reduce6IdLj64ELb0EEvPT_S1_j)
        /*0860*/ 	.word	0x00000011


	//----- nvinfo : EIATTR_FRAME_SIZE
	.align		4
.L_357:
        /*0864*/ 	.byte	0x04, 0x11
        /*0866*/ 	.short	(.L_359 - .L_358)
	.align		4
.L_358:
        /*0868*/ 	.word	index@(_Z7reduce6IdLj64ELb0EEvPT_S1_j)
        /*086c*/ 	.word	0x00000000


	//----- nvinfo : EIATTR_REGCOUNT
	.align		4
.L_359:
        /*0870*/ 	.byte	0x04, 0x2f
        /*0872*/ 	.short	(.L_361 - .L_360)
	.align		4
.L_360:
        /*0874*/ 	.word	index@(_Z7reduce6IdLj32ELb0EEvPT_S1_j)
        /*0878*/ 	.word	0x00000011


	//----- nvinfo : EIATTR_FRAME_SIZE
	.align		4
.L_361:
        /*087c*/ 	.byte	0x04, 0x11
        /*087e*/ 	.short	(.L_363 - .L_362)
	.align		4
.L_362:
        /*0880*/ 	.word	index@(_Z7reduce6IdLj32ELb0EEvPT_S1_j)
        /*0884*/ 	.word	0x00000000


	//----- nvinfo : EIATTR_REGCOUNT
	.align		4
.L_363:
        /*0888*/ 	.byte	0x04, 0x2f
        /*088a*/ 	.short	(.L_365 - .L_364)
	.align		4
.L_364:
        /*088c*/ 	.word	index@(_Z7reduce6IdLj16ELb0EEvPT_S1_j)
        /*0890*/ 	.word	0x00000011


	//----- nvinfo : EIATTR_FRAME_SIZE
	.align		4
.L_365:
        /*0894*/ 	.byte	0x04, 0x11
        /*0896*/ 	.short	(.L_367 - .L_366)
	.align		4
.L_366:
        /*0898*/ 	.word	index@(_Z7reduce6IdLj16ELb0EEvPT_S1_j)
        /*089c*/ 	.word	0x00000000


	//----- nvinfo : EIATTR_REGCOUNT
	.align		4
.L_367:
        /*08a0*/ 	.byte	0x04, 0x2f
        /*08a2*/ 	.short	(.L_369 - .L_368)
	.align		4
.L_368:
        /*08a4*/ 	.word	index@(_Z7reduce6IdLj8ELb0EEvPT_S1_j)
        /*08a8*/ 	.word	0x00000011


	//----- nvinfo : EIATTR_FRAME_SIZE
	.align		4
.L_369:
        /*08ac*/ 	.byte	0x04, 0x11
        /*08ae*/ 	.short	(.L_371 - .L_370)
	.align		4
.L_370:
        /*08b0*/ 	.word	index@(_Z7reduce6IdLj8ELb0EEvPT_S1_j)
        /*08b4*/ 	.word	0x00000000


	//----- nvinfo : EIATTR_REGCOUNT
	.align		4
.L_371:
        /*08b8*/ 	.byte	0x04, 0x2f
        /*08ba*/ 	.short	(.L_373 - .L_372)
	.align		4
.L_372:
        /*08bc*/ 	.word	index@(_Z7reduce6IdLj4ELb0EEvPT_S1_j)
        /*08c0*/ 	.word	0x00000011


	//----- nvinfo : EIATTR_FRAME_SIZE
	.align		4
.L_373:
        /*08c4*/ 	.byte	0x04, 0x11
        /*08c6*/ 	.short	(.L_375 - .L_374)
	.align		4
.L_374:
        /*08c8*/ 	.word	index@(_Z7reduce6IdLj4ELb0EEvPT_S1_j)
        /*08cc*/ 	.word	0x00000000


	//----- nvinfo : EIATTR_REGCOUNT
	.align		4
.L_375:
        /*08d0*/ 	.byte	0x04, 0x2f
        /*08d2*/ 	.short	(.L_377 - .L_376)
	.align		4
.L_376:
        /*08d4*/ 	.word	index@(_Z7reduce6IdLj2ELb0EEvPT_S1_j)
        /*08d8*/ 	.word	0x00000011


	//----- nvinfo : EIATTR_FRAME_SIZE
	.align		4
.L_377:
        /*08dc*/ 	.byte	0x04, 0x11
        /*08de*/ 	.short	(.L_379 - .L_378)
	.align		4
.L_378:
        /*08e0*/ 	.word	index@(_Z7reduce6IdLj2ELb0EEvPT_S1_j)
        /*08e4*/ 	.word	0x00000000


	//----- nvinfo : EIATTR_REGCOUNT
	.align		4
.L_379:
        /*08e8*/ 	.byte	0x04, 0x2f
        /*08ea*/ 	.short	(.L_381 - .L_380)
	.align		4
.L_380:
        /*08ec*/ 	.word	index@(_Z7reduce6IdLj1ELb0EEvPT_S1_j)
        /*08f0*/ 	.word	0x00000012


	//----- nvinfo : EIATTR_FRAME_SIZE
	.align		4
.L_381:
        /*08f4*/ 	.byte	0x04, 0x11
        /*08f6*/ 	.short	(.L_383 - .L_382)
	.align		4
.L_382:
        /*08f8*/ 	.word	index@(_Z7reduce6IdLj1ELb0EEvPT_S1_j)
        /*08fc*/ 	.word	0x00000000


	//----- nvinfo : EIATTR_REGCOUNT
	.align		4
.L_383:
        /*0900*/ 	.byte	0x04, 0x2f
        /*0902*/ 	.short	(.L_385 - .L_384)
	.align		4
.L_384:
        /*0904*/ 	.word	index@(_Z10reduceLog0IdEvPT_S1_j)
        /*0908*/ 	.word	0x00000016


	//----- nvinfo : EIATTR_FRAME_SIZE
	.align		4
.L_385:
        /*090c*/ 	.byte	0x04, 0x11
        /*090e*/ 	.short	(.L_387 - .L_386)
	.align		4
.L_386:
        /*0910*/ 	.word	index@(_Z10reduceLog0IdEvPT_S1_j)
        /*0914*/ 	.word	0x00000000


	//----- nvinfo : EIATTR_REGCOUNT
	.align		4
.L_387:
        /*0918*/ 	.byte	0x04, 0x2f
        /*091a*/ 	.short	(.L_389 - .L_388)
	.align		4
.L_388:
        /*091c*/ 	.word	index@(_Z10reduceLog1IdEvPT_S1_j)
        /*0920*/ 	.word	0x00000016


	//----- nvinfo : EIATTR_FRAME_SIZE
	.align		4
.L_389:
        /*0924*/ 	.byte	0x04, 0x11
        /*0926*/ 	.short	(.L_391 - .L_390)
	.align		4
.L_390:
        /*0928*/ 	.word	index@(_Z10reduceLog1IdEvPT_S1_j)
        /*092c*/ 	.word	0x00000000


	//----- nvinfo : EIATTR_REGCOUNT
	.align		4
.L_391:
        /*0930*/ 	.byte	0x04, 0x2f
        /*0932*/ 	.short	(.L_393 - .L_392)
	.align		4
.L_392:
        /*0934*/ 	.word	index@(_Z10reduceLog2IdEvPT_S1_j)
        /*0938*/ 	.word	0x00000016


	//----- nvinfo : EIATTR_FRAME_SIZE
	.align		4
.L_393:
        /*093c*/ 	.byte	0x04, 0x11
        /*093e*/ 	.short	(.L_395 - .L_394)
	.align		4
.L_394:
        /*0940*/ 	.word	index@(_Z10reduceLog2IdEvPT_S1_j)
        /*0944*/ 	.word	0x00000000


	//----- nvinfo : EIATTR_REGCOUNT
	.align		4
.L_395:
        /*0948*/ 	.byte	0x04, 0x2f
        /*094a*/ 	.short	(.L_397 - .L_396)
	.align		4
.L_396:
        /*094c*/ 	.word	index@(_Z10reduceLog3IdEvPT_S1_j)
        /*0950*/ 	.word	0x00000018


	//----- nvinfo : EIATTR_FRAME_SIZE
	.align		4
.L_397:
        /*0954*/ 	.byte	0x04, 0x11
        /*0956*/ 	.short	(.L_399 - .L_398)
	.align		4
.L_398:
        /*0958*/ 	.word	index@(_Z10reduceLog3IdEvPT_S1_j)
        /*095c*/ 	.word	0x00000000


	//----- nvinfo : EIATTR_REGCOUNT
	.align		4
.L_399:
        /*0960*/ 	.byte	0x04, 0x2f
        /*0962*/ 	.short	(.L_401 - .L_400)
	.align		4
.L_400:
        /*0964*/ 	.word	index@(_Z10reduceLog4IdLj1024EEvPT_S1_j)
        /*0968*/ 	.word	0x00000018


	//----- nvinfo : EIATTR_FRAME_SIZE
	.align		4
.L_401:
        /*096c*/ 	.byte	0x04, 0x11
        /*096e*/ 	.short	(.L_403 - .L_402)
	.align		4
.L_402:
        /*0970*/ 	.word	index@(_Z10reduceLog4IdLj1024EEvPT_S1_j)
        /*0974*/ 	.word	0x00000000


	//----- nvinfo : EIATTR_REGCOUNT
	.align		4
.L_403:
        /*0978*/ 	.byte	0x04, 0x2f
        /*097a*/ 	.short	(.L_405 - .L_404)
	.align		4
.L_404:
        /*097c*/ 	.word	index@(_Z10reduceLog4IdLj512EEvPT_S1_j)
        /*0980*/ 	.word	0x00000018


	//----- nvinfo : EIATTR_FRAME_SIZE
	.align		4
.L_405:
        /*0984*/ 	.byte	0x04, 0x11
        /*0986*/ 	.short	(.L_407 - .L_406)
	.align		4
.L_406:
        /*0988*/ 	.word	index@(_Z10reduceLog4IdLj512EEvPT_S1_j)
        /*098c*/ 	.word	0x00000000


	//----- nvinfo : EIATTR_REGCOUNT
	.align		4
.L_407:
        /*0990*/ 	.byte	0x04, 0x2f
        /*0992*/ 	.short	(.L_409 - .L_408)
	.align		4
.L_408:
        /*0994*/ 	.word	index@(_Z10reduceLog4IdLj256EEvPT_S1_j)
        /*0998*/ 	.word	0x00000018


	//----- nvinfo : EIATTR_FRAME_SIZE
	.align		4
.L_409:
        /*099c*/ 	.byte	0x04, 0x11
        /*099e*/ 	.short	(.L_411 - .L_410)
	.align		4
.L_410:
        /*09a0*/ 	.word	index@(_Z10reduceLog4IdLj256EEvPT_S1_j)
        /*09a4*/ 	.word	0x00000000


	//----- nvinfo : EIATTR_REGCOUNT
	.align		4
.L_411:
        /*09a8*/ 	.byte	0x04, 0x2f
        /*09aa*/ 	.short	(.L_413 - .L_412)
	.align		4
.L_412:
        /*09ac*/ 	.word	index@(_Z10reduceLog4IdLj128EEvPT_S1_j)
        /*09b0*/ 	.word	0x00000018


	//----- nvinfo : EIATTR_FRAME_SIZE
	.align		4
.L_413:
        /*09b4*/ 	.byte	0x04, 0x11
        /*09b6*/ 	.short	(.L_415 - .L_414)
	.align		4
.L_414:
        /*09b8*/ 	.word	index@(_Z10reduceLog4IdLj128EEvPT_S1_j)
        /*09bc*/ 	.word	0x00000000


	//----- nvinfo : EIATTR_REGCOUNT
	.align		4
.L_415:
        /*09c0*/ 	.byte	0x04, 0x2f
        /*09c2*/ 	.short	(.L_417 - .L_416)
	.align		4
.L_416:
        /*09c4*/ 	.word	index@(_Z10reduceLog4IdLj64EEvPT_S1_j)
        /*09c8*/ 	.word	0x00000018


	//----- nvinfo : EIATTR_FRAME_SIZE
	.align		4
.L_417:
        /*09cc*/ 	.byte	0x04, 0x11
        /*09ce*/ 	.short	(.L_419 - .L_418)
	.align		4
.L_418:
        /*09d0*/ 	.word	index@(_Z10reduceLog4IdLj64EEvPT_S1_j)
        /*09d4*/ 	.word	0x00000000


	//----- nvinfo : EIATTR_REGCOUNT
	.align		4
.L_419:
        /*09d8*/ 	.byte	0x04, 0x2f
        /*09da*/ 	.short	(.L_421 - .L_420)
	.align		4
.L_420:
        /*09dc*/ 	.word	index@(_Z10reduceLog4IdLj32EEvPT_S1_j)
        /*09e0*/ 	.word	0x00000018


	//----- nvinfo : EIATTR_FRAME_SIZE
	.align		4
.L_421:
        /*09e4*/ 	.byte	0x04, 0x11
        /*09e6*/ 	.short	(.L_423 - .L_422)
	.align		4
.L_422:
        /*09e8*/ 	.word	index@(_Z10reduceLog4IdLj32EEvPT_S1_j)
        /*09ec*/ 	.word	0x00000000


	//----- nvinfo : EIATTR_REGCOUNT
	.align		4
.L_423:
        /*09f0*/ 	.byte	0x04, 0x2f
        /*09f2*/ 	.short	(.L_425 - .L_424)
	.align		4
.L_424:
        /*09f4*/ 	.word	index@(_Z10reduceLog4IdLj16EEvPT_S1_j)
        /*09f8*/ 	.word	0x00000018


	//----- nvinfo : EIATTR_FRAME_SIZE
	.align		4
.L_425:
        /*09fc*/ 	.byte	0x04, 0x11
        /*09fe*/ 	.short	(.L_427 - .L_426)
	.align		4
.L_426:
        /*0a00*/ 	.word	index@(_Z10reduceLog4IdLj16EEvPT_S1_j)
        /*0a04*/ 	.word	0x00000000


	//----- nvinfo : EIATTR_REGCOUNT
	.align		4
.L_427:
        /*0a08*/ 	.byte	0x04, 0x2f
        /*0a0a*/ 	.short	(.L_429 - .L_428)
	.align		4
.L_428:
        /*0a0c*/ 	.word	index@(_Z10reduceLog4IdLj8EEvPT_S1_j)
        /*0a10*/ 	.word	0x00000018


	//----- nvinfo : EIATTR_FRAME_SIZE
	.align		4
.L_429:
        /*0a14*/ 	.byte	0x04, 0x11
        /*0a16*/ 	.short	(.L_431 - .L_430)
	.align		4
.L_430:
        /*0a18*/ 	.word	index@(_Z10reduceLog4IdLj8EEvPT_S1_j)
        /*0a1c*/ 	.word	0x00000000


	//----- nvinfo : EIATTR_REGCOUNT
	.align		4
.L_431:
        /*0a20*/ 	.byte	0x04, 0x2f
        /*0a22*/ 	.short	(.L_433 - .L_432)
	.align		4
.L_432:
        /*0a24*/ 	.word	index@(_Z10reduceLog4IdLj4EEvPT_S1_j)
        /*0a28*/ 	.word	0x00000018


	//----- nvinfo : EIATTR_FRAME_SIZE
	.align		4
.L_433:
        /*0a2c*/ 	.byte	0x04, 0x11
        /*0a2e*/ 	.short	(.L_435 - .L_434)
	.align		4
.L_434:
        /*0a30*/ 	.word	index@(_Z10reduceLog4IdLj4EEvPT_S1_j)
        /*0a34*/ 	.word	0x00000000


	//----- nvinfo : EIATTR_REGCOUNT
	.align		4
.L_435:
        /*0a38*/ 	.byte	0x04, 0x2f
        /*0a3a*/ 	.short	(.L_437 - .L_436)
	.align		4
.L_436:
        /*0a3c*/ 	.word	index@(_Z10reduceLog4IdLj2EEvPT_S1_j)
        /*0a40*/ 	.word	0x00000018


	//----- nvinfo : EIATTR_FRAME_SIZE
	.align		4
.L_437:
        /*0a44*/ 	.byte	0x04, 0x11
        /*0a46*/ 	.short	(.L_439 - .L_438)
	.align		4
.L_438:
        /*0a48*/ 	.word	index@(_Z10reduceLog4IdLj2EEvPT_S1_j)
        /*0a4c*/ 	.word	0x00000000


	//----- nvinfo : EIATTR_REGCOUNT
	.align		4
.L_439:
        /*0a50*/ 	.byte	0x04, 0x2f
        /*0a52*/ 	.short	(.L_441 - .L_440)
	.align		4
.L_440:
        /*0a54*/ 	.word	index@(_Z10reduceLog4IdLj1EEvPT_S1_j)
        /*0a58*/ 	.word	0x00000018


	//----- nvinfo : EIATTR_FRAME_SIZE
	.align		4
.L_441:
        /*0a5c*/ 	.byte	0x04, 0x11
        /*0a5e*/ 	.short	(.L_443 - .L_442)
	.align		4
.L_442:
        /*0a60*/ 	.word	index@(_Z10reduceLog4IdLj1EEvPT_S1_j)
        /*0a64*/ 	.word	0x00000000


	//----- nvinfo : EIATTR_REGCOUNT
	.align		4
.L_443:
        /*0a68*/ 	.byte	0x04, 0x2f
        /*0a6a*/ 	.short	(.L_445 - .L_444)
	.align		4
.L_444:
        /*0a6c*/ 	.word	index@(_Z10reduceLog5IdLj1024EEvPT_S1_j)
        /*0a70*/ 	.word	0x00000018


	//----- nvinfo : EIATTR_FRAME_SIZE
	.align		4
.L_445:
        /*0a74*/ 	.byte	0x04, 0x11
        /*0a76*/ 	.short	(.L_447 - .L_446)
	.align		4
.L_446:
        /*0a78*/ 	.word	index@(_Z10reduceLog5IdLj1024EEvPT_S1_j)
        /*0a7c*/ 	.word	0x00000000


	//----- nvinfo : EIATTR_REGCOUNT
	.align		4
.L_447:
        /*0a80*/ 	.byte	0x04, 0x2f
        /*0a82*/ 	.short	(.L_449 - .L_448)
	.align		4
.L_448:
        /*0a84*/ 	.word	index@(_Z10reduceLog5IdLj512EEvPT_S1_j)
        /*0a88*/ 	.word	0x00000018


	//----- nvinfo : EIATTR_FRAME_SIZE
	.align		4
.L_449:
        /*0a8c*/ 	.byte	0x04, 0x11
        /*0a8e*/ 	.short	(.L_451 - .L_450)
	.align		4
.L_450:
        /*0a90*/ 	.word	index@(_Z10reduceLog5IdLj512EEvPT_S1_j)
        /*0a94*/ 	.word	0x00000000


	//----- nvinfo : EIATTR_REGCOUNT
	.align		4
.L_451:
        /*0a98*/ 	.byte	0x04, 0x2f
        /*0a9a*/ 	.short	(.L_453 - .L_452)
	.align		4
.L_452:
        /*0a9c*/ 	.word	index@(_Z10reduceLog5IdLj256EEvPT_S1_j)
        /*0aa0*/ 	.word	0x00000018


	//----- nvinfo : EIATTR_FRAME_SIZE
	.align		4
.L_453:
        /*0aa4*/ 	.byte	0x04, 0x11
        /*0aa6*/ 	.short	(.L_455 - .L_454)
	.align		4
.L_454:
        /*0aa8*/ 	.word	index@(_Z10reduceLog5IdLj256EEvPT_S1_j)
        /*0aac*/ 	.word	0x00000000


	//----- nvinfo : EIATTR_REGCOUNT
	.align		4
.L_455:
        /*0ab0*/ 	.byte	0x04, 0x2f
        /*0ab2*/ 	.short	(.L_457 - .L_456)
	.align		4
.L_456:
        /*0ab4*/ 	.word	index@(_Z10reduceLog5IdLj128EEvPT_S1_j)
        /*0ab8*/ 	.word	0x00000018


	//----- nvinfo : EIATTR_FRAME_SIZE
	.align		4
.L_457:
        /*0abc*/ 	.byte	0x04, 0x11
        /*0abe*/ 	.short	(.L_459 - .L_458)
	.align		4
.L_458:
        /*0ac0*/ 	.word	index@(_Z10reduceLog5IdLj128EEvPT_S1_j)
        /*0ac4*/ 	.word	0x00000000


	//----- nvinfo : EIATTR_REGCOUNT
	.align		4
.L_459:
        /*0ac8*/ 	.byte	0x04, 0x2f
        /*0aca*/ 	.short	(.L_461 - .L_460)
	.align		4
.L_460:
        /*0acc*/ 	.word	index@(_Z10reduceLog5IdLj64EEvPT_S1_j)
        /*0ad0*/ 	.word	0x00000018


	//----- nvinfo : EIATTR_FRAME_SIZE
	.align		4
.L_461:
        /*0ad4*/ 	.byte	0x04, 0x11
        /*0ad6*/ 	.short	(.L_463 - .L_462)
	.align		4
.L_462:
        /*0ad8*/ 	.word	index@(_Z10reduceLog5IdLj64EEvPT_S1_j)
        /*0adc*/ 	.word	0x00000000


	//----- nvinfo : EIATTR_REGCOUNT
	.align		4
.L_463:
        /*0ae0*/ 	.byte	0x04, 0x2f
        /*0ae2*/ 	.short	(.L_465 - .L_464)
	.align		4
.L_464:
        /*0ae4*/ 	.word	index@(_Z10reduceLog5IdLj32EEvPT_S1_j)
        /*0ae8*/ 	.word	0x00000018


	//----- nvinfo : EIATTR_FRAME_SIZE
	.align		4
.L_465:
        /*0aec*/ 	.byte	0x04, 0x11
        /*0aee*/ 	.short	(.L_467 - .L_466)
	.align		4
.L_466:
        /*0af0*/ 	.word	index@(_Z10reduceLog5IdLj32EEvPT_S1_j)
        /*0af4*/ 	.word	0x00000000


	//----- nvinfo : EIATTR_REGCOUNT
	.align		4
.L_467:
        /*0af8*/ 	.byte	0x04, 0x2f
        /*0afa*/ 	.short	(.L_469 - .L_468)
	.align		4
.L_468:
        /*0afc*/ 	.word	index@(_Z10reduceLog5IdLj16EEvPT_S1_j)
        /*0b00*/ 	.word	0x00000018


	//----- nvinfo : EIATTR_FRAME_SIZE
	.align		4
.L_469:
        /*0b04*/ 	.byte	0x04, 0x11
        /*0b06*/ 	.short	(.L_471 - .L_470)
	.align		4
.L_470:
        /*0b08*/ 	.word	index@(_Z10reduceLog5IdLj16EEvPT_S1_j)
        /*0b0c*/ 	.word	0x00000000


	//----- nvinfo : EIATTR_REGCOUNT
	.align		4
.L_471:
        /*0b10*/ 	.byte	0x04, 0x2f
        /*0b12*/ 	.short	(.L_473 - .L_472)
	.align		4
.L_472:
        /*0b14*/ 	.word	index@(_Z10reduceLog5IdLj8EEvPT_S1_j)
        /*0b18*/ 	.word	0x00000018


	//----- nvinfo : EIATTR_FRAME_SIZE
	.align		4
.L_473:
        /*0b1c*/ 	.byte	0x04, 0x11
        /*0b1e*/ 	.short	(.L_475 - .L_474)
	.align		4
.L_474:
        /*0b20*/ 	.word	index@(_Z10reduceLog5IdLj8EEvPT_S1_j)
        /*0b24*/ 	.word	0x00000000


	//----- nvinfo : EIATTR_REGCOUNT
	.align		4
.L_475:
        /*0b28*/ 	.byte	0x04, 0x2f
        /*0b2a*/ 	.short	(.L_477 - .L_476)
	.align		4
.L_476:
        /*0b2c*/ 	.word	index@(_Z10reduceLog5IdLj4EEvPT_S1_j)
        /*0b30*/ 	.word	0x00000018


	//----- nvinfo : EIATTR_FRAME_SIZE
	.align		4
.L_477:
        /*0b34*/ 	.byte	0x04, 0x11
        /*0b36*/ 	.short	(.L_479 - .L_478)
	.align		4
.L_478:
        /*0b38*/ 	.word	index@(_Z10reduceLog5IdLj4EEvPT_S1_j)
        /*0b3c*/ 	.word	0x00000000


	//----- nvinfo : EIATTR_REGCOUNT
	.align		4
.L_479:
        /*0b40*/ 	.byte	0x04, 0x2f
        /*0b42*/ 	.short	(.L_481 - .L_480)
	.align		4
.L_480:
        /*0b44*/ 	.word	index@(_Z10reduceLog5IdLj2EEvPT_S1_j)
        /*0b48*/ 	.word	0x00000018


	//----- nvinfo : EIATTR_FRAME_SIZE
	.align		4
.L_481:
        /*0b4c*/ 	.byte	0x04, 0x11
        /*0b4e*/ 	.short	(.L_483 - .L_482)
	.align		4
.L_482:
        /*0b50*/ 	.word	index@(_Z10reduceLog5IdLj2EEvPT_S1_j)
        /*0b54*/ 	.word	0x00000000


	//----- nvinfo : EIATTR_REGCOUNT
	.align		4
.L_483:
        /*0b58*/ 	.byte	0x04, 0x2f
        /*0b5a*/ 	.short	(.L_485 - .L_484)
	.align		4
.L_484:
        /*0b5c*/ 	.word	index@(_Z10reduceLog5IdLj1EEvPT_S1_j)
        /*0b60*/ 	.word	0x00000018


	//----- nvinfo : EIATTR_FRAME_SIZE
	.align		4
.L_485:
        /*0b64*/ 	.byte	0x04, 0x11
        /*0b66*/ 	.short	(.L_487 - .L_486)
	.align		4
.L_486:
        /*0b68*/ 	.word	index@(_Z10reduceLog5IdLj1EEvPT_S1_j)
        /*0b6c*/ 	.word	0x00000000


	//----- nvinfo : EIATTR_REGCOUNT
	.align		4
.L_487:
        /*0b70*/ 	.byte	0x04, 0x2f
        /*0b72*/ 	.short	(.L_489 - .L_488)
	.align		4
.L_488:
        /*0b74*/ 	.word	index@(_Z10reduceLog6IdLj1024ELb1EEvPT_S1_j)
        /*0b78*/ 	.word	0x0000001c


	//----- nvinfo : EIATTR_FRAME_SIZE
	.align		4
.L_489:
        /*0b7c*/ 	.byte	0x04, 0x11
        /*0b7e*/ 	.short	(.L_491 - .L_490)
	.align		4
.L_490:
        /*0b80*/ 	.word	index@(_Z10reduceLog6IdLj1024ELb1EEvPT_S1_j)
        /*0b84*/ 	.word	0x00000000


	//----- nvinfo : EIATTR_REGCOUNT
	.align		4
.L_491:
        /*0b88*/ 	.byte	0x04, 0x2f
        /*0b8a*/ 	.short	(.L_493 - .L_492)
	.align		4
.L_492:
        /*0b8c*/ 	.word	index@(_Z10reduceLog6IdLj512ELb1EEvPT_S1_j)
        /*0b90*/ 	.word	0x0000001c


	//----- nvinfo : EIATTR_FRAME_SIZE
	.align		4
.L_493:
        /*0b94*/ 	.byte	0x04, 0x11
        /*0b96*/ 	.short	(.L_495 - .L_494)
	.align		4
.L_494:
        /*0b98*/ 	.word	index@(_Z10reduceLog6IdLj512ELb1EEvPT_S1_j)
        /*0b9c*/ 	.word	0x00000000


	//----- nvinfo : EIATTR_REGCOUNT
	.align		4
.L_495:
        /*0ba0*/ 	.byte	0x04, 0x2f
        /*0ba2*/ 	.short	(.L_497 - .L_496)
	.align		4
.L_496:
        /*0ba4*/ 	.word	index@(_Z10reduceLog6IdLj256ELb1EEvPT_S1_j)
        /*0ba8*/ 	.word	0x0000001c


	//----- nvinfo : EIATTR_FRAME_SIZE
	.align		4
.L_497:
        /*0bac*/ 	.byte	0x04, 0x11
        /*0bae*/ 	.short	(.L_499 - .L_498)
	.align		4
.L_498:
        /*0bb0*/ 	.word	index@(_Z10reduceLog6IdLj256ELb1EEvPT_S1_j)
        /*0bb4*/ 	.word	0x00000000


	//----- nvinfo : EIATTR_REGCOUNT
	.align		4
.L_499:
        /*0bb8*/ 	.byte	0x04, 0x2f
        /*0bba*/ 	.short	(.L_501 - .L_500)
	.align		4
.L_500:
        /*0bbc*/ 	.word	index@(_Z10reduceLog6IdLj128ELb1EEvPT_S1_j)
        /*0bc0*/ 	.word	0x0000001c


	//----- nvinfo : EIATTR_FRAME_SIZE
	.align		4
.L_501:
        /*0bc4*/ 	.byte	0x04, 0x11
        /*0bc6*/ 	.short	(.L_503 - .L_502)
	.align		4
.L_502:
        /*0bc8*/ 	.word	index@(_Z10reduceLog6IdLj128ELb1EEvPT_S1_j)
        /*0bcc*/ 	.word	0x00000000


	//----- nvinfo : EIATTR_REGCOUNT
	.align		4
.L_503:
        /*0bd0*/ 	.byte	0x04, 0x2f
        /*0bd2*/ 	.short	(.L_505 - .L_504)
	.align		4
.L_504:
        /*0bd4*/ 	.word	index@(_Z10reduceLog6IdLj64ELb1EEvPT_S1_j)
        /*0bd8*/ 	.word	0x0000001c


	//----- nvinfo : EIATTR_FRAME_SIZE
	.align		4
.L_505:
        /*0bdc*/ 	.byte	0x04, 0x11
        /*0bde*/ 	.short	(.L_507 - .L_506)
	.align		4
.L_506:
        /*0be0*/ 	.word	index@(_Z10reduceLog6IdLj64ELb1EEvPT_S1_j)
        /*0be4*/ 	.word	0x00000000


	//----- nvinfo : EIATTR_REGCOUNT
	.align		4
.L_507:
        /*0be8*/ 	.byte	0x04, 0x2f
        /*0bea*/ 	.short	(.L_509 - .L_508)
	.align		4
.L_508:
        /*0bec*/ 	.word	index@(_Z10reduceLog6IdLj32ELb1EEvPT_S1_j)
        /*0bf0*/ 	.word	0x0000001c


	//----- nvinfo : EIATTR_FRAME_SIZE
	.align		4
.L_509:
        /*0bf4*/ 	.byte	0x04, 0x11
        /*0bf6*/ 	.short	(.L_511 - .L_510)
	.align		4
.L_510:
        /*0bf8*/ 	.word	index@(_Z10reduceLog6IdLj32ELb1EEvPT_S1_j)
        /*0bfc*/ 	.word	0x00000000


	//----- nvinfo : EIATTR_REGCOUNT
	.align		4
.L_511:
        /*0c00*/ 	.byte	0x04, 0x2f
        /*0c02*/ 	.short	(.L_513 - .L_512)
	.align		4
.L_512:
        /*0c04*/ 	.word	index@(_Z10reduceLog6IdLj16ELb1EEvPT_S1_j)
        /*0c08*/ 	.word	0x0000001c


	//----- nvinfo : EIATTR_FRAME_SIZE
	.align		4
.L_513:
        /*0c0c*/ 	.byte	0x04, 0x11
        /*0c0e*/ 	.short	(.L_515 - .L_514)
	.align		4
.L_514:
        /*0c10*/ 	.word	index@(_Z10reduceLog6IdLj16ELb1EEvPT_S1_j)
        /*0c14*/ 	.word	0x00000000


	//----- nvinfo : EIATTR_REGCOUNT
	.align		4
.L_515:
        /*0c18*/ 	.byte	0x04, 0x2f
        /*0c1a*/ 	.short	(.L_517 - .L_516)
	.align		4
.L_516:
        /*0c1c*/ 	.word	index@(_Z10reduceLog6IdLj8ELb1EEvPT_S1_j)
        /*0c20*/ 	.word	0x0000001c


	//----- nvinfo : EIATTR_FRAME_SIZE
	.align		4
.L_517:
        /*0c24*/ 	.byte	0x04, 0x11
        /*0c26*/ 	.short	(.L_519 - .L_518)
	.align		4
.L_518:
        /*0c28*/ 	.word	index@(_Z10reduceLog6IdLj8ELb1EEvPT_S1_j)
        /*0c2c*/ 	.word	0x00000000


	//----- nvinfo : EIATTR_REGCOUNT
	.align		4
.L_519:
        /*0c30*/ 	.byte	0x04, 0x2f
        /*0c32*/ 	.short	(.L_521 - .L_520)
	.align		4
.L_520:
        /*0c34*/ 	.word	index@(_Z10reduceLog6IdLj4ELb1EEvPT_S1_j)
        /*0c38*/ 	.word	0x0000001c


	//----- nvinfo : EIATTR_FRAME_SIZE
	.align		4
.L_521:
        /*0c3c*/ 	.byte	0x04, 0x11
        /*0c3e*/ 	.short	(.L_523 - .L_522)
	.align		4
.L_522:
        /*0c40*/ 	.word	index@(_Z10reduceLog6IdLj4ELb1EEvPT_S1_j)
        /*0c44*/ 	.word	0x00000000


	//----- nvinfo : EIATTR_REGCOUNT
	.align		4
.L_523:
        /*0c48*/ 	.byte	0x04, 0x2f
        /*0c4a*/ 	.short	(.L_525 - .L_524)
	.align		4
.L_524:
        /*0c4c*/ 	.word	index@(_Z10reduceLog6IdLj2ELb1EEvPT_S1_j)
        /*0c50*/ 	.word	0x0000001c


	//----- nvinfo : EIATTR_FRAME_SIZE
	.align		4
.L_525:
        /*0c54*/ 	.byte	0x04, 0x11
        /*0c56*/ 	.short	(.L_527 - .L_526)
	.align		4
.L_526:
        /*0c58*/ 	.word	index@(_Z10reduceLog6IdLj2ELb1EEvPT_S1_j)
        /*0c5c*/ 	.word	0x00000000


	//----- nvinfo : EIATTR_REGCOUNT
	.align		4
.L_527:
        /*0c60*/ 	.byte	0x04, 0x2f
        /*0c62*/ 	.short	(.L_529 - .L_528)
	.align		4
.L_528:
        /*0c64*/ 	.word	index@(_Z10reduceLog6IdLj1ELb1EEvPT_S1_j)
        /*0c68*/ 	.word	0x0000001c


	//----- nvinfo : EIATTR_FRAME_SIZE
	.align		4
.L_529:
        /*0c6c*/ 	.byte	0x04, 0x11
        /*0c6e*/ 	.short	(.L_531 - .L_530)
	.align		4
.L_530:
        /*0c70*/ 	.word	index@(_Z10reduceLog6IdLj1ELb1EEvPT_S1_j)
        /*0c74*/ 	.word	0x00000000


	//----- nvinfo : EIATTR_REGCOUNT
	.align		4
.L_531:
        /*0c78*/ 	.byte	0x04, 0x2f
        /*0c7a*/ 	.short	(.L_533 - .L_532)
	.align		4
.L_532:
        /*0c7c*/ 	.word	index@(_Z10reduceLog6IdLj1024ELb0EEvPT_S1_j)
        /*0c80*/ 	.word	0x0000001a


	//----- nvinfo : EIATTR_FRAME_SIZE
	.align		4
.L_533:
        /*0c84*/ 	.byte	0x04, 0x11
        /*0c86*/ 	.short	(.L_535 - .L_534)
	.align		4
.L_534:
        /*0c88*/ 	.word	index@(_Z10reduceLog6IdLj1024ELb0EEvPT_S1_j)
        /*0c8c*/ 	.word	0x00000000


	//----- nvinfo : EIATTR_REGCOUNT
	.align		4
.L_535:
        /*0c90*/ 	.byte	0x04, 0x2f
        /*0c92*/ 	.short	(.L_537 - .L_536)
	.align		4
.L_536:
        /*0c94*/ 	.word	index@(_Z10reduceLog6IdLj512ELb0EEvPT_S1_j)
        /*0c98*/ 	.word	0x0000001a


	//----- nvinfo : EIATTR_FRAME_SIZE
	.align		4
.L_537:
        /*0c9c*/ 	.byte	0x04, 0x11
        /*0c9e*/ 	.short	(.L_539 - .L_538)
	.align		4
.L_538:
        /*0ca0*/ 	.word	index@(_Z10reduceLog6IdLj512ELb0EEvPT_S1_j)
        /*0ca4*/ 	.word	0x00000000


	//----- nvinfo : EIATTR_REGCOUNT
	.align		4
.L_539:
        /*0ca8*/ 	.byte	0x04, 0x2f
        /*0caa*/ 	.short	(.L_541 - .L_540)
	.align		4
.L_540:
        /*0cac*/ 	.word	index@(_Z10reduceLog6IdLj256ELb0EEvPT_S1_j)
        /*0cb0*/ 	.word	0x0000001a


	//----- nvinfo : EIATTR_FRAME_SIZE
	.align		4
.L_541:
        /*0cb4*/ 	.byte	0x04, 0x11
        /*0cb6*/ 	.short	(.L_543 - .L_542)
	.align		4
.L_542:
        /*0cb8*/ 	.word	index@(_Z10reduceLog6IdLj256ELb0EEvPT_S1_j)
        /*0cbc*/ 	.word	0x00000000


	//----- nvinfo : EIATTR_REGCOUNT
	.align		4
.L_543:
        /*0cc0*/ 	.byte	0x04, 0x2f
        /*0cc2*/ 	.short	(.L_545 - .L_544)
	.align		4
.L_544:
        /*0cc4*/ 	.word	index@(_Z10reduceLog6IdLj128ELb0EEvPT_S1_j)
        /*0cc8*/ 	.word	0x0000001a


	//----- nvinfo : EIATTR_FRAME_SIZE
	.align		4
.L_545:
        /*0ccc*/ 	.byte	0x04, 0x11
        /*0cce*/ 	.short	(.L_547 - .L_546)
	.align		4
.L_546:
        /*0cd0*/ 	.word	index@(_Z10reduceLog6IdLj128ELb0EEvPT_S1_j)
        /*0cd4*/ 	.word	0x00000000


	//----- nvinfo : EIATTR_REGCOUNT
	.align		4
.L_547:
        /*0cd8*/ 	.byte	0x04, 0x2f
        /*0cda*/ 	.short	(.L_549 - .L_548)
	.align		4
.L_548:
        /*0cdc*/ 	.word	index@(_Z10reduceLog6IdLj64ELb0EEvPT_S1_j)
        /*0ce0*/ 	.word	0x0000001a


	//----- nvinfo : EIATTR_FRAME_SIZE
	.align		4
.L_549:
        /*0ce4*/ 	.byte	0x04, 0x11
        /*0ce6*/ 	.short	(.L_551 - .L_550)
	.align		4
.L_550:
        /*0ce8*/ 	.word	index@(_Z10reduceLog6IdLj64ELb0EEvPT_S1_j)
        /*0cec*/ 	.word	0x00000000


	//----- nvinfo : EIATTR_REGCOUNT
	.align		4
.L_551:
        /*0cf0*/ 	.byte	0x04, 0x2f
        /*0cf2*/ 	.short	(.L_553 - .L_552)
	.align		4
.L_552:
        /*0cf4*/ 	.word	index@(_Z10reduceLog6IdLj32ELb0EEvPT_S1_j)
        /*0cf8*/ 	.word	0x0000001a


	//----- nvinfo : EIATTR_FRAME_SIZE
	.align		4
.L_553:
        /*0cfc*/ 	.byte	0x04, 0x11
        /*0cfe*/ 	.short	(.L_555 - .L_554)
	.align		4
.L_554:
        /*0d00*/ 	.word	index@(_Z10reduceLog6IdLj32ELb0EEvPT_S1_j)
        /*0d04*/ 	.word	0x00000000


	//----- nvinfo : EIATTR_REGCOUNT
	.align		4
.L_555:
        /*0d08*/ 	.byte	0x04, 0x2f
        /*0d0a*/ 	.short	(.L_557 - .L_556)
	.align		4
.L_556:
        /*0d0c*/ 	.word	index@(_Z10reduceLog6IdLj16ELb0EEvPT_S1_j)
        /*0d10*/ 	.word	0x0000001a


	//----- nvinfo : EIATTR_FRAME_SIZE
	.align		4
.L_557:
        /*0d14*/ 	.byte	0x04, 0x11
        /*0d16*/ 	.short	(.L_559 - .L_558)
	.align		4
.L_558:
        /*0d18*/ 	.word	index@(_Z10reduceLog6IdLj16ELb0EEvPT_S1_j)
        /*0d1c*/ 	.word	0x00000000


	//----- nvinfo : EIATTR_REGCOUNT
	.align		4
.L_559:
        /*0d20*/ 	.byte	0x04, 0x2f
        /*0d22*/ 	.short	(.L_561 - .L_560)
	.align		4
.L_560:
        /*0d24*/ 	.word	index@(_Z10reduceLog6IdLj8ELb0EEvPT_S1_j)
        /*0d28*/ 	.word	0x0000001a


	//----- nvinfo : EIATTR_FRAME_SIZE
	.align		4
.L_561:
        /*0d2c*/ 	.byte	0x04, 0x11
        /*0d2e*/ 	.short	(.L_563 - .L_562)
	.align		4
.L_562:
        /*0d30*/ 	.word	index@(_Z10reduceLog6IdLj8ELb0EEvPT_S1_j)
        /*0d34*/ 	.word	0x00000000


	//----- nvinfo : EIATTR_REGCOUNT
	.align		4
.L_563:
        /*0d38*/ 	.byte	0x04, 0x2f
        /*0d3a*/ 	.short	(.L_565 - .L_564)
	.align		4
.L_564:
        /*0d3c*/ 	.word	index@(_Z10reduceLog6IdLj4ELb0EEvPT_S1_j)
        /*0d40*/ 	.word	0x0000001a


	//----- nvinfo : EIATTR_FRAME_SIZE
	.align		4
.L_565:
        /*0d44*/ 	.byte	0x04, 0x11
        /*0d46*/ 	.short	(.L_567 - .L_566)
	.align		4
.L_566:
        /*0d48*/ 	.word	index@(_Z10reduceLog6IdLj4ELb0EEvPT_S1_j)
        /*0d4c*/ 	.word	0x00000000


	//----- nvinfo : EIATTR_REGCOUNT
	.align		4
.L_567:
        /*0d50*/ 	.byte	0x04, 0x2f
        /*0d52*/ 	.short	(.L_569 - .L_568)
	.align		4
.L_568:
        /*0d54*/ 	.word	index@(_Z10reduceLog6IdLj2ELb0EEvPT_S1_j)
        /*0d58*/ 	.word	0x0000001a


	//----- nvinfo : EIATTR_FRAME_SIZE
	.align		4
.L_569:
        /*0d5c*/ 	.byte	0x04, 0x11
        /*0d5e*/ 	.short	(.L_571 - .L_570)
	.align		4
.L_570:
        /*0d60*/ 	.word	index@(_Z10reduceLog6IdLj2ELb0EEvPT_S1_j)
        /*0d64*/ 	.word	0x00000000


	//----- nvinfo : EIATTR_REGCOUNT
	.align		4
.L_571:
        /*0d68*/ 	.byte	0x04, 0x2f
        /*0d6a*/ 	.short	(.L_573 - .L_572)
	.align		4
.L_572:
        /*0d6c*/ 	.word	index@(_Z10reduceLog6IdLj1ELb0EEvPT_S1_j)
        /*0d70*/ 	.word	0x0000001c


	//----- nvinfo : EIATTR_FRAME_SIZE
	.align		4
.L_573:
        /*0d74*/ 	.byte	0x04, 0x11
        /*0d76*/ 	.short	(.L_575 - .L_574)
	.align		4
.L_574:
        /*0d78*/ 	.word	index@(_Z10reduceLog6IdLj1ELb0EEvPT_S1_j)
        /*0d7c*/ 	.word	0x00000000


	//----- nvinfo : EIATTR_REGCOUNT
	.align		4
.L_575:
        /*0d80*/ 	.byte	0x04, 0x2f
        /*0d82*/ 	.short	(.L_577 - .L_576)
	.align		4
.L_576:
        /*0d84*/ 	.word	index@(_Z11reduceRegr0IfEvPT_S1_j)
        /*0d88*/ 	.word	0x0000000c


	//----- nvinfo : EIATTR_FRAME_SIZE
	.align		4
.L_577:
        /*0d8c*/ 	.byte	0x04, 0x11
        /*0d8e*/ 	.short	(.L_579 - .L_578)
	.align		4
.L_578:
        /*0d90*/ 	.word	index@(_Z11reduceRegr0IfEvPT_S1_j)
        /*0d94*/ 	.word	0x00000000


	//----- nvinfo : EIATTR_REGCOUNT
	.align		4
.L_579:
        /*0d98*/ 	.byte	0x04, 0x2f
        /*0d9a*/ 	.short	(.L_581 - .L_580)
	.align		4
.L_580:
        /*0d9c*/ 	.word	index@(_Z11reduceRegr1IfEvPT_S1_j)
        /*0da0*/ 	.word	0x0000000c


	//----- nvinfo : EIATTR_FRAME_SIZE
	.align		4
.L_581:
        /*0da4*/ 	.byte	0x04, 0x11
        /*0da6*/ 	.short	(.L_583 - .L_582)
	.align		4
.L_582:
        /*0da8*/ 	.word	index@(_Z11reduceRegr1IfEvPT_S1_j)
        /*0dac*/ 	.word	0x00000000


	//----- nvinfo : EIATTR_REGCOUNT
	.align		4
.L_583:
        /*0db0*/ 	.byte	0x04, 0x2f
        /*0db2*/ 	.short	(.L_585 - .L_584)
	.align		4
.L_584:
        /*0db4*/ 	.word	index@(_Z11reduceRegr2IfEvPT_S1_j)
        /*0db8*/ 	.word	0x0000000c


	//----- nvinfo : EIATTR_FRAME_SIZE
	.align		4
.L_585:
        /*0dbc*/ 	.byte	0x04, 0x11
        /*0dbe*/ 	.short	(.L_587 - .L_586)
	.align		4
.L_586:
        /*0dc0*/ 	.word	index@(_Z11reduceRegr2IfEvPT_S1_j)
        /*0dc4*/ 	.word	0x00000000


	//----- nvinfo : EIATTR_REGCOUNT
	.align		4
.L_587:
        /*0dc8*/ 	.byte	0x04, 0x2f
        /*0dca*/ 	.short	(.L_589 - .L_588)
	.align		4
.L_588:
        /*0dcc*/ 	.word	index@(_Z11reduceRegr3IfEvPT_S1_j)
        /*0dd0*/ 	.word	0x0000000e


	//----- nvinfo : EIATTR_FRAME_SIZE
	.align		4
.L_589:
        /*0dd4*/ 	.byte	0x04, 0x11
        /*0dd6*/ 	.short	(.L_591 - .L_590)
	.align		4
.L_590:
        /*0dd8*/ 	.word	index@(_Z11reduceRegr3IfEvPT_S1_j)
        /*0ddc*/ 	.word	0x00000000


	//----- nvinfo : EIATTR_REGCOUNT
	.align		4
.L_591:
        /*0de0*/ 	.byte	0x04, 0x2f
        /*0de2*/ 	.short	(.L_593 - .L_592)
	.align		4
.L_592:
        /*0de4*/ 	.word	index@(_Z11reduceRegr4IfLj1024EEvPT_S1_j)
        /*0de8*/ 	.word	0x0000000f


	//----- nvinfo : EIATTR_FRAME_SIZE
	.align		4
.L_593:
        /*0dec*/ 	.byte	0x04, 0x11
        /*0dee*/ 	.short	(.L_595 - .L_594)
	.align		4
.L_594:
        /*0df0*/ 	.word	index@(_Z11reduceRegr4IfLj1024EEvPT_S1_j)
        /*0df4*/ 	.word	0x00000000


	//----- nvinfo : EIATTR_REGCOUNT
	.align		4
.L_595:
        /*0df8*/ 	.byte	0x04, 0x2f
        /*0dfa*/ 	.short	(.L_597 - .L_596)
	.align		4
.L_596:
        /*0dfc*/ 	.word	index@(_Z11reduceRegr4IfLj512EEvPT_S1_j)
        /*0e00*/ 	.word	0x0000000f


	//----- nvinfo : EIATTR_FRAME_SIZE
	.align		4
.L_597:
        /*0e04*/ 	.byte	0x04, 0x11
        /*0e06*/ 	.short	(.L_599 - .L_598)
	.align		4
.L_598:
        /*0e08*/ 	.word	index@(_Z11reduceRegr4IfLj512EEvPT_S1_j)
        /*0e0c*/ 	.word	0x00000000


	//----- nvinfo : EIATTR_REGCOUNT
	.align		4
.L_599:
        /*0e10*/ 	.byte	0x04, 0x2f
        /*0e12*/ 	.short	(.L_601 - .L_600)
	.align		4
.L_600:
        /*0e14*/ 	.word	index@(_Z11reduceRegr4IfLj256EEvPT_S1_j)
        /*0e18*/ 	.word	0x0000000f


	//----- nvinfo : EIATTR_FRAME_SIZE
	.align		4
.L_601:
        /*0e1c*/ 	.byte	0x04, 0x11
        /*0e1e*/ 	.short	(.L_603 - .L_602)
	.align		4
.L_602:
        /*0e20*/ 	.word	index@(_Z11reduceRegr4IfLj256EEvPT_S1_j)
        /*0e24*/ 	.word	0x00000000


	//----- nvinfo : EIATTR_REGCOUNT
	.align		4
.L_603:
        /*0e28*/ 	.byte	0x04, 0x2f
        /*0e2a*/ 	.short	(.L_605 - .L_604)
	.align		4
.L_604:
        /*0e2c*/ 	.word	index@(_Z11reduceRegr4IfLj128EEvPT_S1_j)
        /*0e30*/ 	.word	0x0000000f


	//----- nvinfo : EIATTR_FRAME_SIZE
	.align		4
.L_605:
        /*0e34*/ 	.byte	0x04, 0x11
        /*0e36*/ 	.short	(.L_607 - .L_606)
	.align		4
.L_606:
        /*0e38*/ 	.word	index@(_Z11reduceRegr4IfLj128EEvPT_S1_j)
        /*0e3c*/ 	.word	0x00000000


	//----- nvinfo : EIATTR_REGCOUNT
	.align		4
.L_607:
        /*0e40*/ 	.byte	0x04, 0x2f
        /*0e42*/ 	.short	(.L_609 - .L_608)
	.align		4
.L_608:
        /*0e44*/ 	.word	index@(_Z11reduceRegr4IfLj64EEvPT_S1_j)
        /*0e48*/ 	.word	0x0000000f


	//----- nvinfo : EIATTR_FRAME_SIZE
	.align		4
.L_609:
        /*0e4c*/ 	.byte	0x04, 0x11
        /*0e4e*/ 	.short	(.L_611 - .L_610)
	.align		4
.L_610:
        /*0e50*/ 	.word	index@(_Z11reduceRegr4IfLj64EEvPT_S1_j)
        /*0e54*/ 	.word	0x00000000


	//----- nvinfo : EIATTR_REGCOUNT
	.align		4
.L_611:
        /*0e58*/ 	.byte	0x04, 0x2f
        /*0e5a*/ 	.short	(.L_613 - .L_612)
	.align		4
.L_612:
        /*0e5c*/ 	.word	index@(_Z11reduceRegr4IfLj32EEvPT_S1_j)
        /*0e60*/ 	.word	0x00000010


	//----- nvinfo : EIATTR_FRAME_SIZE
	.align		4
.L_613:
        /*0e64*/ 	.byte	0x04, 0x11
        /*0e66*/ 	.short	(.L_615 - .L_614)
	.align		4
.L_614:
        /*0e68*/ 	.word	index@(_Z11reduceRegr4IfLj32EEvPT_S1_j)
        /*0e6c*/ 	.word	0x00000000


	//----- nvinfo : EIATTR_REGCOUNT
	.align		4
.L_615:
        /*0e70*/ 	.byte	0x04, 0x2f
        /*0e72*/ 	.short	(.L_617 - .L_616)
	.align		4
.L_616:
        /*0e74*/ 	.word	index@(_Z11reduceRegr4IfLj16EEvPT_S1_j)
        /*0e78*/ 	.word	0x00000010


	//----- nvinfo : EIATTR_FRAME_SIZE
	.align		4
.L_617:
        /*0e7c*/ 	.byte	0x04, 0x11
        /*0e7e*/ 	.short	(.L_619 - .L_618)
	.align		4
.L_618:
        /*0e80*/ 	.word	index@(_Z11reduceRegr4IfLj16EEvPT_S1_j)
        /*0e84*/ 	.word	0x00000000


	//----- nvinfo : EIATTR_REGCOUNT
	.align		4
.L_619:
        /*0e88*/ 	.byte	0x04, 0x2f
        /*0e8a*/ 	.short	(.L_621 - .L_620)
	.align		4
.L_620:
        /*0e8c*/ 	.word	index@(_Z11reduceRegr4IfLj8EEvPT_S1_j)
        /*0e90*/ 	.word	0x00000010


	//----- nvinfo : EIATTR_FRAME_SIZE
	.align		4
.L_621:
        /*0e94*/ 	.byte	0x04, 0x11
        /*0e96*/ 	.short	(.L_623 - .L_622)
	.align		4
.L_622:
        /*0e98*/ 	.word	index@(_Z11reduceRegr4IfLj8EEvPT_S1_j)
        /*0e9c*/ 	.word	0x00000000


	//----- nvinfo : EIATTR_REGCOUNT
	.align		4
.L_623:
        /*0ea0*/ 	.byte	0x04, 0x2f
        /*0ea2*/ 	.short	(.L_625 - .L_624)
	.align		4
.L_624:
        /*0ea4*/ 	.word	index@(_Z11reduceRegr4IfLj4EEvPT_S1_j)
        /*0ea8*/ 	.word	0x00000010


	//----- nvinfo : EIATTR_FRAME_SIZE
	.align		4
.L_625:
        /*0eac*/ 	.byte	0x04, 0x11
        /*0eae*/ 	.short	(.L_627 - .L_626)
	.align		4
.L_626:
        /*0eb0*/ 	.word	index@(_Z11reduceRegr4IfLj4EEvPT_S1_j)
        /*0eb4*/ 	.word	0x00000000


	//----- nvinfo : EIATTR_REGCOUNT
	.align		4
.L_627:
        /*0eb8*/ 	.byte	0x04, 0x2f
        /*0eba*/ 	.short	(.L_629 - .L_628)
	.align		4
.L_628:
        /*0ebc*/ 	.word	index@(_Z11reduceRegr4IfLj2EEvPT_S1_j)
        /*0ec0*/ 	.word	0x00000010


	//----- nvinfo : EIATTR_FRAME_SIZE
	.align		4
.L_629:
        /*0ec4*/ 	.byte	0x04, 0x11
        /*0ec6*/ 	.short	(.L_631 - .L_630)
	.align		4
.L_630:
        /*0ec8*/ 	.word	index@(_Z11reduceRegr4IfLj2EEvPT_S1_j)
        /*0ecc*/ 	.word	0x00000000


	//----- nvinfo : EIATTR_REGCOUNT
	.align		4
.L_631:
        /*0ed0*/ 	.byte	0x04, 0x2f
        /*0ed2*/ 	.short	(.L_633 - .L_632)
	.align		4
.L_632:
        /*0ed4*/ 	.word	index@(_Z11reduceRegr4IfLj1EEvPT_S1_j)
        /*0ed8*/ 	.word	0x00000010


	//----- nvinfo : EIATTR_FRAME_SIZE
	.align		4
.L_633:
        /*0edc*/ 	.byte	0x04, 0x11
        /*0ede*/ 	.short	(.L_635 - .L_634)
	.align		4
.L_634:
        /*0ee0*/ 	.word	index@(_Z11reduceRegr4IfLj1EEvPT_S1_j)
        /*0ee4*/ 	.word	0x00000000


	//----- nvinfo : EIATTR_REGCOUNT
	.align		4
.L_635:
        /*0ee8*/ 	.byte	0x04, 0x2f
        /*0eea*/ 	.short	(.L_637 - .L_636)
	.align		4
.L_636:
        /*0eec*/ 	.word	index@(_Z11reduceRegr5IfLj1024EEvPT_S1_j)
        /*0ef0*/ 	.word	0x00000011


	//----- nvinfo : EIATTR_FRAME_SIZE
	.align		4
.L_637:
        /*0ef4*/ 	.byte	0x04, 0x11
        /*0ef6*/ 	.short	(.L_639 - .L_638)
	.align		4
.L_638:
        /*0ef8*/ 	.word	index@(_Z11reduceRegr5IfLj1024EEvPT_S1_j)
        /*0efc*/ 	.word	0x00000000


	//----- nvinfo : EIATTR_REGCOUNT
	.align		4
.L_639:
        /*0f00*/ 	.byte	0x04, 0x2f
        /*0f02*/ 	.short	(.L_641 - .L_640)
	.align		4
.L_640:
        /*0f04*/ 	.word	index@(_Z11reduceRegr5IfLj512EEvPT_S1_j)
        /*0f08*/ 	.word	0x0000000f


	//----- nvinfo : EIATTR_FRAME_SIZE
	.align		4
.L_641:
        /*0f0c*/ 	.byte	0x04, 0x11
        /*0f0e*/ 	.short	(.L_643 - .L_642)
	.align		4
.L_642:
        /*0f10*/ 	.word	index@(_Z11reduceRegr5IfLj512EEvPT_S1_j)
        /*0f14*/ 	.word	0x00000000


	//----- nvinfo : EIATTR_REGCOUNT
	.align		4
.L_643:
        /*0f18*/ 	.byte	0x04, 0x2f
        /*0f1a*/ 	.short	(.L_645 - .L_644)
	.align		4
.L_644:
        /*0f1c*/ 	.word	index@(_Z11reduceRegr5IfLj256EEvPT_S1_j)
        /*0f20*/ 	.word	0x00000010


	//----- nvinfo : EIATTR_FRAME_SIZE
	.align		4
.L_645:
        /*0f24*/ 	.byte	0x04, 0x11
        /*0f26*/ 	.short	(.L_647 - .L_646)
	.align		4
.L_646:
        /*0f28*/ 	.word	index@(_Z11reduceRegr5IfLj256EEvPT_S1_j)
        /*0f2c*/ 	.word	0x00000000


	//----- nvinfo : EIATTR_REGCOUNT
	.align		4
.L_647:
        /*0f30*/ 	.byte	0x04, 0x2f
        /*0f32*/ 	.short	(.L_649 - .L_648)
	.align		4
.L_648:
        /*0f34*/ 	.word	index@(_Z11reduceRegr5IfLj128EEvPT_S1_j)
        /*0f38*/ 	.word	0x00000010


	//----- nvinfo : EIATTR_FRAME_SIZE
	.align		4
.L_649:
        /*0f3c*/ 	.byte	0x04, 0x11
        /*0f3e*/ 	.short	(.L_651 - .L_650)
	.align		4
.L_650:
        /*0f40*/ 	.word	index@(_Z11reduceRegr5IfLj128EEvPT_S1_j)
        /*0f44*/ 	.word	0x00000000


	//----- nvinfo : EIATTR_REGCOUNT
	.align		4
.L_651:
        /*0f48*/ 	.byte	0x04, 0x2f
        /*0f4a*/ 	.short	(.L_653 - .L_652)
	.align		4
.L_652:
        /*0f4c*/ 	.word	index@(_Z11reduceRegr5IfLj64EEvPT_S1_j)
        /*0f50*/ 	.word	0x00000010


	//----- nvinfo : EIATTR_FRAME_SIZE
	.align		4
.L_653:
        /*0f54*/ 	.byte	0x04, 0x11
        /*0f56*/ 	.short	(.L_655 - .L_654)
	.align		4
.L_654:
        /*0f58*/ 	.word	index@(_Z11reduceRegr5IfLj64EEvPT_S1_j)
        /*0f5c*/ 	.word	0x00000000


	//----- nvinfo : EIATTR_REGCOUNT
	.align		4
.L_655:
        /*0f60*/ 	.byte	0x04, 0x2f
        /*0f62*/ 	.short	(.L_657 - .L_656)
	.align		4
.L_656:
        /*0f64*/ 	.word	index@(_Z11reduceRegr5IfLj32EEvPT_S1_j)
        /*0f68*/ 	.word	0x00000010


	//----- nvinfo : EIATTR_FRAME_SIZE
	.align		4
.L_657:
        /*0f6c*/ 	.byte	0x04, 0x11
        /*0f6e*/ 	.short	(.L_659 - .L_658)
	.align		4
.L_658:
        /*0f70*/ 	.word	index@(_Z11reduceRegr5IfLj32EEvPT_S1_j)
        /*0f74*/ 	.word	0x00000000


	//----- nvinfo : EIATTR_REGCOUNT
	.align		4
.L_659:
        /*0f78*/ 	.byte	0x04, 0x2f
        /*0f7a*/ 	.short	(.L_661 - .L_660)
	.align		4
.L_660:
        /*0f7c*/ 	.word	index@(_Z11reduceRegr5IfLj16EEvPT_S1_j)
        /*0f80*/ 	.word	0x00000010


	//----- nvinfo : EIATTR_FRAME_SIZE
	.align		4
.L_661:
        /*0f84*/ 	.byte	0x04, 0x11
        /*0f86*/ 	.short	(.L_663 - .L_662)
	.align		4
.L_662:
        /*0f88*/ 	.word	index@(_Z11reduceRegr5IfLj16EEvPT_S1_j)
        /*0f8c*/ 	.word	0x00000000


	//----- nvinfo : EIATTR_REGCOUNT
	.align		4
.L_663:
        /*0f90*/ 	.byte	0x04, 0x2f
        /*0f92*/ 	.short	(.L_665 - .L_664)
	.align		4
.L_664:
        /*0f94*/ 	.word	index@(_Z11reduceRegr5IfLj8EEvPT_S1_j)
        /*0f98*/ 	.word	0x00000010


	//----- nvinfo : EIATTR_FRAME_SIZE
	.align		4
.L_665:
        /*0f9c*/ 	.byte	0x04, 0x11
        /*0f9e*/ 	.short	(.L_667 - .L_666)
	.align		4
.L_666:
        /*0fa0*/ 	.word	index@(_Z11reduceRegr5IfLj8EEvPT_S1_j)
        /*0fa4*/ 	.word	0x00000000


	//----- nvinfo : EIATTR_REGCOUNT
	.align		4
.L_667:
        /*0fa8*/ 	.byte	0x04, 0x2f
        /*0faa*/ 	.short	(.L_669 - .L_668)
	.align		4
.L_668:
        /*0fac*/ 	.word	index@(_Z11reduceRegr5IfLj4EEvPT_S1_j)
        /*0fb0*/ 	.word	0x00000010


	//----- nvinfo : EIATTR_FRAME_SIZE
	.align		4
.L_669:
        /*0fb4*/ 	.byte	0x04, 0x11
        /*0fb6*/ 	.short	(.L_671 - .L_670)
	.align		4
.L_670:
        /*0fb8*/ 	.word	index@(_Z11reduceRegr5IfLj4EEvPT_S1_j)
        /*0fbc*/ 	.word	0x00000000


	//----- nvinfo : EIATTR_REGCOUNT
	.align		4
.L_671:
        /*0fc0*/ 	.byte	0x04, 0x2f
        /*0fc2*/ 	.short	(.L_673 - .L_672)
	.align		4
.L_672:
        /*0fc4*/ 	.word	index@(_Z11reduceRegr5IfLj2EEvPT_S1_j)
        /*0fc8*/ 	.word	0x00000010


	//----- nvinfo : EIATTR_FRAME_SIZE
	.align		4
.L_673:
        /*0fcc*/ 	.byte	0x04, 0x11
        /*0fce*/ 	.short	(.L_675 - .L_674)
	.align		4
.L_674:
        /*0fd0*/ 	.word	index@(_Z11reduceRegr5IfLj2EEvPT_S1_j)
        /*0fd4*/ 	.word	0x00000000


	//----- nvinfo : EIATTR_REGCOUNT
	.align		4
.L_675:
        /*0fd8*/ 	.byte	0x04, 0x2f
        /*0fda*/ 	.short	(.L_677 - .L_676)
	.align		4
.L_676:
        /*0fdc*/ 	.word	index@(_Z11reduceRegr5IfLj1EEvPT_S1_j)
        /*0fe0*/ 	.word	0x00000010


	//----- nvinfo : EIATTR_FRAME_SIZE
	.align		4
.L_677:
        /*0fe4*/ 	.byte	0x04, 0x11
        /*0fe6*/ 	.short	(.L_679 - .L_678)
	.align		4
.L_678:
        /*0fe8*/ 	.word	index@(_Z11reduceRegr5IfLj1EEvPT_S1_j)
        /*0fec*/ 	.word	0x00000000


	//----- nvinfo : EIATTR_REGCOUNT
	.align		4
.L_679:
        /*0ff0*/ 	.byte	0x04, 0x2f
        /*0ff2*/ 	.short	(.L_681 - .L_680)
	.align		4
.L_680:
        /*0ff4*/ 	.word	index@(_Z11reduceRegr6IfLj1024ELb1EEvPT_S1_j)
        /*0ff8*/ 	.word	0x00000014


	//----- nvinfo : EIATTR_FRAME_SIZE
	.align		4
.L_681:
        /*0ffc*/ 	.byte	0x04, 0x11
        /*0ffe*/ 	.short	(.L_683 - .L_682)
	.align		4
.L_682:
        /*1000*/ 	.word	index@(_Z11reduceRegr6IfLj1024ELb1EEvPT_S1_j)
        /*1004*/ 	.word	0x00000000


	//----- nvinfo : EIATTR_REGCOUNT
	.align		4
.L_683:
        /*1008*/ 	.byte	0x04, 0x2f
        /*100a*/ 	.short	(.L_685 - .L_684)
	.align		4
.L_684:
        /*100c*/ 	.word	index@(_Z11reduceRegr6IfLj512ELb1EEvPT_S1_j)
        /*1010*/ 	.word	0x00000014


	//----- nvinfo : EIATTR_FRAME_SIZE
	.align		4
.L_685:
        /*1014*/ 	.byte	0x04, 0x11
        /*1016*/ 	.short	(.L_687 - .L_686)
	.align		4
.L_686:
        /*1018*/ 	.word	index@(_Z11reduceRegr6IfLj512ELb1EEvPT_S1_j)
        /*101c*/ 	.word	0x00000000


	//----- nvinfo : EIATTR_REGCOUNT
	.align		4
.L_687:
        /*1020*/ 	.byte	0x04, 0x2f
        /*1022*/ 	.short	(.L_689 - .L_688)
	.align		4
.L_688:
        /*1024*/ 	.word	index@(_Z11reduceRegr6IfLj256ELb1EEvPT_S1_j)
        /*1028*/ 	.word	0x00000014


	//----- nvinfo : EIATTR_FRAME_SIZE
	.align		4
.L_689:
        /*102c*/ 	.byte	0x04, 0x11
        /*102e*/ 	.short	(.L_691 - .L_690)
	.align		4
.L_690:
        /*1030*/ 	.word	index@(_Z11reduceRegr6IfLj256ELb1EEvPT_S1_j)
        /*1034*/ 	.word	0x00000000


	//----- nvinfo : EIATTR_REGCOUNT
	.align		4
.L_691:
        /*1038*/ 	.byte	0x04, 0x2f
        /*103a*/ 	.short	(.L_693 - .L_692)
	.align		4
.L_692:
        /*103c*/ 	.word	index@(_Z11reduceRegr6IfLj128ELb1EEvPT_S1_j)
        /*1040*/ 	.word	0x00000014


	//----- nvinfo : EIATTR_FRAME_SIZE
	.align		4
.L_693:
        /*1044*/ 	.byte	0x04, 0x11
        /*1046*/ 	.short	(.L_695 - .L_694)
	.align		4
.L_694:
        /*1048*/ 	.word	index@(_Z11reduceRegr6IfLj128ELb1EEvPT_S1_j)
        /*104c*/ 	.word	0x00000000


	//----- nvinfo : EIATTR_REGCOUNT
	.align		4
.L_695:
        /*1050*/ 	.byte	0x04, 0x2f
        /*1052*/ 	.short	(.L_697 - .L_696)
	.align		4
.L_696:
        /*1054*/ 	.word	index@(_Z11reduceRegr6IfLj64ELb1EEvPT_S1_j)
        /*1058*/ 	.word	0x00000014


	//----- nvinfo : EIATTR_FRAME_SIZE
	.align		4
.L_697:
        /*105c*/ 	.byte	0x04, 0x11
        /*105e*/ 	.short	(.L_699 - .L_698)
	.align		4
.L_698:
        /*1060*/ 	.word	index@(_Z11reduceRegr6IfLj64ELb1EEvPT_S1_j)
        /*1064*/ 	.word	0x00000000


	//----- nvinfo : EIATTR_REGCOUNT
	.align		4
.L_699:
        /*1068*/ 	.byte	0x04, 0x2f
        /*106a*/ 	.short	(.L_701 - .L_700)
	.align		4
.L_700:
        /*106c*/ 	.word	index@(_Z11reduceRegr6IfLj32ELb1EEvPT_S1_j)
        /*1070*/ 	.word	0x00000014


	//----- nvinfo : EIATTR_FRAME_SIZE
	.align		4
.L_701:
        /*1074*/ 	.byte	0x04, 0x11
        /*1076*/ 	.short	(.L_703 - .L_702)
	.align		4
.L_702:
        /*1078*/ 	.word	index@(_Z11reduceRegr6IfLj32ELb1EEvPT_S1_j)
        /*107c*/ 	.word	0x00000000


	//----- nvinfo : EIATTR_REGCOUNT
	.align		4
.L_703:
        /*1080*/ 	.byte	0x04, 0x2f
        /*1082*/ 	.short	(.L_705 - .L_704)
	.align		4
.L_704:
        /*1084*/ 	.word	index@(_Z11reduceRegr6IfLj16ELb1EEvPT_S1_j)
        /*1088*/ 	.word	0x00000014


	//----- nvinfo : EIATTR_FRAME_SIZE
	.align		4
.L_705:
        /*108c*/ 	.byte	0x04, 0x11
        /*108e*/ 	.short	(.L_707 - .L_706)
	.align		4
.L_706:
        /*1090*/ 	.word	index@(_Z11reduceRegr6IfLj16ELb1EEvPT_S1_j)
        /*1094*/ 	.word	0x00000000


	//----- nvinfo : EIATTR_REGCOUNT
	.align		4
.L_707:
        /*1098*/ 	.byte	0x04, 0x2f
        /*109a*/ 	.short	(.L_709 - .L_708)
	.align		4
.L_708:
        /*109c*/ 	.word	index@(_Z11reduceRegr6IfLj8ELb1EEvPT_S1_j)
        /*10a0*/ 	.word	0x00000014


	//----- nvinfo : EIATTR_FRAME_SIZE
	.align		4
.L_709:
        /*10a4*/ 	.byte	0x04, 0x11
        /*10a6*/ 	.short	(.L_711 - .L_710)
	.align		4
.L_710:
        /*10a8*/ 	.word	index@(_Z11reduceRegr6IfLj8ELb1EEvPT_S1_j)
        /*10ac*/ 	.word	0x00000000


	//----- nvinfo : EIATTR_REGCOUNT
	.align		4
.L_711:
        /*10b0*/ 	.byte	0x04, 0x2f
        /*10b2*/ 	.short	(.L_713 - .L_712)
	.align		4
.L_712:
        /*10b4*/ 	.word	index@(_Z11reduceRegr6IfLj4ELb1EEvPT_S1_j)
        /*10b8*/ 	.word	0x00000014


	//----- nvinfo : EIATTR_FRAME_SIZE
	.align		4
.L_713:
        /*10bc*/ 	.byte	0x04, 0x11
        /*10be*/ 	.short	(.L_715 - .L_714)
	.align		4
.L_714:
        /*10c0*/ 	.word	index@(_Z11reduceRegr6IfLj4ELb1EEvPT_S1_j)
        /*10c4*/ 	.word	0x00000000


	//----- nvinfo : EIATTR_REGCOUNT
	.align		4
.L_715:
        /*10c8*/ 	.byte	0x04, 0x2f
        /*10ca*/ 	.short	(.L_717 - .L_716)
	.align		4
.L_716:
        /*10cc*/ 	.word	index@(_Z11reduceRegr6IfLj2ELb1EEvPT_S1_j)
        /*10d0*/ 	.word	0x00000014


	//----- nvinfo : EIATTR_FRAME_SIZE
	.align		4
.L_717:
        /*10d4*/ 	.byte	0x04, 0x11
        /*10d6*/ 	.short	(.L_719 - .L_718)
	.align		4
.L_718:
        /*10d8*/ 	.word	index@(_Z11reduceRegr6IfLj2ELb1EEvPT_S1_j)
        /*10dc*/ 	.word	0x00000000


	//----- nvinfo : EIATTR_REGCOUNT
	.align		4
.L_719:
        /*10e0*/ 	.byte	0x04, 0x2f
        /*10e2*/ 	.short	(.L_721 - .L_720)
	.align		4
.L_720:
        /*10e4*/ 	.word	index@(_Z11reduceRegr6IfLj1ELb1EEvPT_S1_j)
        /*10e8*/ 	.word	0x00000014


	//----- nvinfo : EIATTR_FRAME_SIZE
	.align		4
.L_721:
        /*10ec*/ 	.byte	0x04, 0x11
        /*10ee*/ 	.short	(.L_723 - .L_722)
	.align		4
.L_722:
        /*10f0*/ 	.word	index@(_Z11reduceRegr6IfLj1ELb1EEvPT_S1_j)
        /*10f4*/ 	.word	0x00000000


	//----- nvinfo : EIATTR_REGCOUNT
	.align		4
.L_723:
        /*10f8*/ 	.byte	0x04, 0x2f
        /*10fa*/ 	.short	(.L_725 - .L_724)
	.align		4
.L_724:
        /*10fc*/ 	.word	index@(_Z11reduceRegr6IfLj1024ELb0EEvPT_S1_j)
        /*1100*/ 	.word	0x00000013


	//----- nvinfo : EIATTR_FRAME_SIZE
	.align		4
.L_725:
        /*1104*/ 	.byte	0x04, 0x11
        /*1106*/ 	.short	(.L_727 - .L_726)
	.align		4
.L_726:
        /*1108*/ 	.word	index@(_Z11reduceRegr6IfLj1024ELb0EEvPT_S1_j)
        /*110c*/ 	.word	0x00000000


	//----- nvinfo : EIATTR_REGCOUNT
	.align		4
.L_727:
        /*1110*/ 	.byte	0x04, 0x2f
        /*1112*/ 	.short	(.L_729 - .L_728)
	.align		4
.L_728:
        /*1114*/ 	.word	index@(_Z11reduceRegr6IfLj512ELb0EEvPT_S1_j)
        /*1118*/ 	.word	0x00000013


	//----- nvinfo : EIATTR_FRAME_SIZE
	.align		4
.L_729:
        /*111c*/ 	.byte	0x04, 0x11
        /*111e*/ 	.short	(.L_731 - .L_730)
	.align		4
.L_730:
        /*1120*/ 	.word	index@(_Z11reduceRegr6IfLj512ELb0EEvPT_S1_j)
        /*1124*/ 	.word	0x00000000


	//----- nvinfo : EIATTR_REGCOUNT
	.align		4
.L_731:
        /*1128*/ 	.byte	0x04, 0x2f
        /*112a*/ 	.short	(.L_733 - .L_732)
	.align		4
.L_732:
        /*112c*/ 	.word	index@(_Z11reduceRegr6IfLj256ELb0EEvPT_S1_j)
        /*1130*/ 	.word	0x00000013


	//----- nvinfo : EIATTR_FRAME_SIZE
	.align		4
.L_733:
        /*1134*/ 	.byte	0x04, 0x11
        /*1136*/ 	.short	(.L_735 - .L_734)
	.align		4
.L_734:
        /*1138*/ 	.word	index@(_Z11reduceRegr6IfLj256ELb0EEvPT_S1_j)
        /*113c*/ 	.word	0x00000000


	//----- nvinfo : EIATTR_REGCOUNT
	.align		4
.L_735:
        /*1140*/ 	.byte	0x04, 0x2f
        /*1142*/ 	.short	(.L_737 - .L_736)
	.align		4
.L_736:
        /*1144*/ 	.word	index@(_Z11reduceRegr6IfLj128ELb0EEvPT_S1_j)
        /*1148*/ 	.word	0x00000013


	//----- nvinfo : EIATTR_FRAME_SIZE
	.align		4
.L_737:
        /*114c*/ 	.byte	0x04, 0x11
        /*114e*/ 	.short	(.L_739 - .L_738)
	.align		4
.L_738:
        /*1150*/ 	.word	index@(_Z11reduceRegr6IfLj128ELb0EEvPT_S1_j)
        /*1154*/ 	.word	0x00000000


	//----- nvinfo : EIATTR_REGCOUNT
	.align		4
.L_739:
        /*1158*/ 	.byte	0x04, 0x2f
        /*115a*/ 	.short	(.L_741 - .L_740)
	.align		4
.L_740:
        /*115c*/ 	.word	index@(_Z11reduceRegr6IfLj64ELb0EEvPT_S1_j)
        /*1160*/ 	.word	0x00000013


	//----- nvinfo : EIATTR_FRAME_SIZE
	.align		4
.L_741:
        /*1164*/ 	.byte	0x04, 0x11
        /*1166*/ 	.short	(.L_743 - .L_742)
	.align		4
.L_742:
        /*1168*/ 	.word	index@(_Z11reduceRegr6IfLj64ELb0EEvPT_S1_j)
        /*116c*/ 	.word	0x00000000


	//----- nvinfo : EIATTR_REGCOUNT
	.align		4
.L_743:
        /*1170*/ 	.byte	0x04, 0x2f
        /*1172*/ 	.short	(.L_745 - .L_744)
	.align		4
.L_744:
        /*1174*/ 	.word	index@(_Z11reduceRegr6IfLj32ELb0EEvPT_S1_j)
        /*1178*/ 	.word	0x00000013


	//----- nvinfo : EIATTR_FRAME_SIZE
	.align		4
.L_745:
        /*117c*/ 	.byte	0x04, 0x11
        /*117e*/ 	.short	(.L_747 - .L_746)
	.align		4
.L_746:
        /*1180*/ 	.word	index@(_Z11reduceRegr6IfLj32ELb0EEvPT_S1_j)
        /*1184*/ 	.word	0x00000000


	//----- nvinfo : EIATTR_REGCOUNT
	.align		4
.L_747:
        /*1188*/ 	.byte	0x04, 0x2f
        /*118a*/ 	.short	(.L_749 - .L_748)
	.align		4
.L_748:
        /*118c*/ 	.word	index@(_Z11reduceRegr6IfLj16ELb0EEvPT_S1_j)
        /*1190*/ 	.word	0x00000013


	//----- nvinfo : EIATTR_FRAME_SIZE
	.align		4
.L_749:
        /*1194*/ 	.byte	0x04, 0x11
        /*1196*/ 	.short	(.L_751 - .L_750)
	.align		4
.L_750:
        /*1198*/ 	.word	index@(_Z11reduceRegr6IfLj16ELb0EEvPT_S1_j)
        /*119c*/ 	.word	0x00000000


	//----- nvinfo : EIATTR_REGCOUNT
	.align		4
.L_751:
        /*11a0*/ 	.byte	0x04, 0x2f
        /*11a2*/ 	.short	(.L_753 - .L_752)
	.align		4
.L_752:
        /*11a4*/ 	.word	index@(_Z11reduceRegr6IfLj8ELb0EEvPT_S1_j)
        /*11a8*/ 	.word	0x00000013


	//----- nvinfo : EIATTR_FRAME_SIZE
	.align		4
.L_753:
        /*11ac*/ 	.byte	0x04, 0x11
        /*11ae*/ 	.short	(.L_755 - .L_754)
	.align		4
.L_754:
        /*11b0*/ 	.word	index@(_Z11reduceRegr6IfLj8ELb0EEvPT_S1_j)
        /*11b4*/ 	.word	0x00000000


	//----- nvinfo : EIATTR_REGCOUNT
	.align		4
.L_755:
        /*11b8*/ 	.byte	0x04, 0x2f
        /*11ba*/ 	.short	(.L_757 - .L_756)
	.align		4
.L_756:
        /*11bc*/ 	.word	index@(_Z11reduceRegr6IfLj4ELb0EEvPT_S1_j)
        /*11c0*/ 	.word	0x00000013


	//----- nvinfo : EIATTR_FRAME_SIZE
	.align		4
.L_757:
        /*11c4*/ 	.byte	0x04, 0x11
        /*11c6*/ 	.short	(.L_759 - .L_758)
	.align		4
.L_758:
        /*11c8*/ 	.word	index@(_Z11reduceRegr6IfLj4ELb0EEvPT_S1_j)
        /*11cc*/ 	.word	0x00000000


	//----- nvinfo : EIATTR_REGCOUNT
	.align		4
.L_759:
        /*11d0*/ 	.byte	0x04, 0x2f
        /*11d2*/ 	.short	(.L_761 - .L_760)
	.align		4
.L_760:
        /*11d4*/ 	.word	index@(_Z11reduceRegr6IfLj2ELb0EEvPT_S1_j)
        /*11d8*/ 	.word	0x00000013


	//----- nvinfo : EIATTR_FRAME_SIZE
	.align		4
.L_761:
        /*11dc*/ 	.byte	0x04, 0x11
        /*11de*/ 	.short	(.L_763 - .L_762)
	.align		4
.L_762:
        /*11e0*/ 	.word	index@(_Z11reduceRegr6IfLj2ELb0EEvPT_S1_j)
        /*11e4*/ 	.word	0x00000000


	//----- nvinfo : EIATTR_REGCOUNT
	.align		4
.L_763:
        /*11e8*/ 	.byte	0x04, 0x2f
        /*11ea*/ 	.short	(.L_765 - .L_764)
	.align		4
.L_764:
        /*11ec*/ 	.word	index@(_Z11reduceRegr6IfLj1ELb0EEvPT_S1_j)
        /*11f0*/ 	.word	0x00000016


	//----- nvinfo : EIATTR_FRAME_SIZE
	.align		4
.L_765:
        /*11f4*/ 	.byte	0x04, 0x11
        /*11f6*/ 	.short	(.L_767 - .L_766)
	.align		4
.L_766:
        /*11f8*/ 	.word	index@(_Z11reduceRegr6IfLj1ELb0EEvPT_S1_j)
        /*11fc*/ 	.word	0x00000000


	//----- nvinfo : EIATTR_REGCOUNT
	.align		4
.L_767:
        /*1200*/ 	.byte	0x04, 0x2f
        /*1202*/ 	.short	(.L_769 - .L_768)
	.align		4
.L_768:
        /*1204*/ 	.word	index@(_Z7reduce0IfEvPT_S1_j)
        /*1208*/ 	.word	0x0000000b


	//----- nvinfo : EIATTR_FRAME_SIZE
	.align		4
.L_769:
        /*120c*/ 	.byte	0x04, 0x11
        /*120e*/ 	.short	(.L_771 - .L_770)
	.align		4
.L_770:
        /*1210*/ 	.word	index@(_Z7reduce0IfEvPT_S1_j)
        /*1214*/ 	.word	0x00000000


	//----- nvinfo : EIATTR_REGCOUNT
	.align		4
.L_771:
        /*1218*/ 	.byte	0x04, 0x2f
        /*121a*/ 	.short	(.L_773 - .L_772)
	.align		4
.L_772:
        /*121c*/ 	.word	index@(_Z7reduce1IfEvPT_S1_j)
        /*1220*/ 	.word	0x0000000a


	//----- nvinfo : EIATTR_FRAME_SIZE
	.align		4
.L_773:
        /*1224*/ 	.byte	0x04, 0x11
        /*1226*/ 	.short	(.L_775 - .L_774)
	.align		4
.L_774:
        /*1228*/ 	.word	index@(_Z7reduce1IfEvPT_S1_j)
        /*122c*/ 	.word	0x00000000


	//----- nvinfo : EIATTR_REGCOUNT
	.align		4
.L_775:
        /*1230*/ 	.byte	0x04, 0x2f
        /*1232*/ 	.short	(.L_777 - .L_776)
	.align		4
.L_776:
        /*1234*/ 	.word	index@(_Z7reduce2IfEvPT_S1_j)
        /*1238*/ 	.word	0x0000000b


	//----- nvinfo : EIATTR_FRAME_SIZE
	.align		4
.L_777:
        /*123c*/ 	.byte	0x04, 0x11
        /*123e*/ 	.short	(.L_779 - .L_778)
	.align		4
.L_778:
        /*1240*/ 	.word	index@(_Z7reduce2IfEvPT_S1_j)
        /*1244*/ 	.word	0x00000000


	//----- nvinfo : EIATTR_REGCOUNT
	.align		4
.L_779:
        /*1248*/ 	.byte	0x04, 0x2f
        /*124a*/ 	.short	(.L_781 - .L_780)
	.align		4
.L_780:
        /*124c*/ 	.word	index@(_Z7reduce3IfEvPT_S1_j)
        /*1250*/ 	.word	0x00000010


	//----- nvinfo : EIATTR_FRAME_SIZE
	.align		4
.L_781:
        /*1254*/ 	.byte	0x04, 0x11
        /*1256*/ 	.short	(.L_783 - .L_782)
	.align		4
.L_782:
        /*1258*/ 	.word	index@(_Z7reduce3IfEvPT_S1_j)
        /*125c*/ 	.word	0x00000000


	//----- nvinfo : EIATTR_REGCOUNT
	.align		4
.L_783:
        /*1260*/ 	.byte	0x04, 0x2f
        /*1262*/ 	.short	(.L_785 - .L_784)
	.align		4
.L_784:
        /*1264*/ 	.word	index@(_Z7reduce4IfLj1024EEvPT_S1_j)
        /*1268*/ 	.word	0x0000000f


	//----- nvinfo : EIATTR_FRAME_SIZE
	.align		4
.L_785:
        /*126c*/ 	.byte	0x04, 0x11
        /*126e*/ 	.short	(.L_787 - .L_786)
	.align		4
.L_786:
        /*1270*/ 	.word	index@(_Z7reduce4IfLj1024EEvPT_S1_j)
        /*1274*/ 	.word	0x00000000


	//----- nvinfo : EIATTR_REGCOUNT
	.align		4
.L_787:
        /*1278*/ 	.byte	0x04, 0x2f
        /*127a*/ 	.short	(.L_789 - .L_788)
	.align		4
.L_788:
        /*127c*/ 	.word	index@(_Z7reduce4IfLj512EEvPT_S1_j)
        /*1280*/ 	.word	0x0000000f


	//----- nvinfo : EIATTR_FRAME_SIZE
	.align		4
.L_789:
        /*1284*/ 	.byte	0x04, 0x11
        /*1286*/ 	.short	(.L_791 - .L_790)
	.align		4
.L_790:
        /*1288*/ 	.word	index@(_Z7reduce4IfLj512EEvPT_S1_j)
        /*128c*/ 	.word	0x00000000


	//----- nvinfo : EIATTR_REGCOUNT
	.align		4
.L_791:
        /*1290*/ 	.byte	0x04, 0x2f
        /*1292*/ 	.short	(.L_793 - .L_792)
	.align		4
.L_792:
        /*1294*/ 	.word	index@(_Z7reduce4IfLj256EEvPT_S1_j)
        /*1298*/ 	.word	0x0000000f


	//----- nvinfo : EIATTR_FRAME_SIZE
	.align		4
.L_793:
        /*129c*/ 	.byte	0x04, 0x11
        /*129e*/ 	.short	(.L_795 - .L_794)
	.align		4
.L_794:
        /*12a0*/ 	.word	index@(_Z7reduce4IfLj256EEvPT_S1_j)
        /*12a4*/ 	.word	0x00000000


	//----- nvinfo : EIATTR_REGCOUNT
	.align		4
.L_795:
        /*12a8*/ 	.byte	0x04, 0x2f
        /*12aa*/ 	.short	(.L_797 - .L_796)
	.align		4
.L_796:
        /*12ac*/ 	.word	index@(_Z7reduce4IfLj128EEvPT_S1_j)
        /*12b0*/ 	.word	0x0000000f


	//----- nvinfo : EIATTR_FRAME_SIZE
	.align		4
.L_797:
        /*12b4*/ 	.byte	0x04, 0x11
        /*12b6*/ 	.short	(.L_799 - .L_798)
	.align		4
.L_798:
        /*12b8*/ 	.word	index@(_Z7reduce4IfLj128EEvPT_S1_j)
        /*12bc*/ 	.word	0x00000000


	//----- nvinfo : EIATTR_REGCOUNT
	.align		4
.L_799:
        /*12c0*/ 	.byte	0x04, 0x2f
        /*12c2*/ 	.short	(.L_801 - .L_800)
	.align		4
.L_800:
        /*12c4*/ 	.word	index@(_Z7reduce4IfLj64EEvPT_S1_j)
        /*12c8*/ 	.word	0x0000000f


	//----- nvinfo : EIATTR_FRAME_SIZE
	.align		4
.L_801:
        /*12cc*/ 	.byte	0x04, 0x11
        /*12ce*/ 	.short	(.L_803 - .L_802)
	.align		4
.L_802:
        /*12d0*/ 	.word	index@(_Z7reduce4IfLj64EEvPT_S1_j)
        /*12d4*/ 	.word	0x00000000


	//----- nvinfo : EIATTR_REGCOUNT
	.align		4
.L_803:
        /*12d8*/ 	.byte	0x04, 0x2f
        /*12da*/ 	.short	(.L_805 - .L_804)
	.align		4
.L_804:
        /*12dc*/ 	.word	index@(_Z7reduce4IfLj32EEvPT_S1_j)
        /*12e0*/ 	.word	0x00000010


	//----- nvinfo : EIATTR_FRAME_SIZE
	.align		4
.L_805:
        /*12e4*/ 	.byte	0x04, 0x11
        /*12e6*/ 	.short	(.L_807 - .L_806)
	.align		4
.L_806:
        /*12e8*/ 	.word	index@(_Z7reduce4IfLj32EEvPT_S1_j)
        /*12ec*/ 	.word	0x00000000


	//----- nvinfo : EIATTR_REGCOUNT
	.align		4
.L_807:
        /*12f0*/ 	.byte	0x04, 0x2f
        /*12f2*/ 	.short	(.L_809 - .L_808)
	.align		4
.L_808:
        /*12f4*/ 	.word	index@(_Z7reduce4IfLj16EEvPT_S1_j)
        /*12f8*/ 	.word	0x00000010


	//----- nvinfo : EIATTR_FRAME_SIZE
	.align		4
.L_809:
        /*12fc*/ 	.byte	0x04, 0x11
        /*12fe*/ 	.short	(.L_811 - .L_810)
	.align		4
.L_810:
        /*1300*/ 	.word	index@(_Z7reduce4IfLj16EEvPT_S1_j)
        /*1304*/ 	.word	0x00000000


	//----- nvinfo : EIATTR_REGCOUNT
	.align		4
.L_811:
        /*1308*/ 	.byte	0x04, 0x2f
        /*130a*/ 	.short	(.L_813 - .L_812)
	.align		4
.L_812:
        /*130c*/ 	.word	index@(_Z7reduce4IfLj8EEvPT_S1_j)
        /*1310*/ 	.word	0x00000010


	//----- nvinfo : EIATTR_FRAME_SIZE
	.align		4
.L_813:
        /*1314*/ 	.byte	0x04, 0x11
        /*1316*/ 	.short	(.L_815 - .L_814)
	.align		4
.L_814:
        /*1318*/ 	.word	index@(_Z7reduce4IfLj8EEvPT_S1_j)
        /*131c*/ 	.word	0x00000000


	//----- nvinfo : EIATTR_REGCOUNT
	.align		4
.L_815:
        /*1320*/ 	.byte	0x04, 0x2f
        /*1322*/ 	.short	(.L_817 - .L_816)
	.align		4
.L_816:
        /*1324*/ 	.word	index@(_Z7reduce4IfLj4EEvPT_S1_j)
        /*1328*/ 	.word	0x00000010


	//----- nvinfo : EIATTR_FRAME_SIZE
	.align		4
.L_817:
        /*132c*/ 	.byte	0x04, 0x11
        /*132e*/ 	.short	(.L_819 - .L_818)
	.align		4
.L_818:
        /*1330*/ 	.word	index@(_Z7reduce4IfLj4EEvPT_S1_j)
        /*1334*/ 	.word	0x00000000


	//----- nvinfo : EIATTR_REGCOUNT
	.align		4
.L_819:
        /*1338*/ 	.byte	0x04, 0x2f
        /*133a*/ 	.short	(.L_821 - .L_820)
	.align		4
.L_820:
        /*133c*/ 	.word	index@(_Z7reduce4IfLj2EEvPT_S1_j)
        /*1340*/ 	.word	0x00000010


	//----- nvinfo : EIATTR_FRAME_SIZE
	.align		4
.L_821:
        /*1344*/ 	.byte	0x04, 0x11
        /*1346*/ 	.short	(.L_823 - .L_822)
	.align		4
.L_822:
        /*1348*/ 	.word	index@(_Z7reduce4IfLj2EEvPT_S1_j)
        /*134c*/ 	.word	0x00000000


	//----- nvinfo : EIATTR_REGCOUNT
	.align		4
.L_823:
        /*1350*/ 	.byte	0x04, 0x2f
        /*1352*/ 	.short	(.L_825 - .L_824)
	.align		4
.L_824:
        /*1354*/ 	.word	index@(_Z7reduce4IfLj1EEvPT_S1_j)
        /*1358*/ 	.word	0x00000010


	//----- nvinfo : EIATTR_FRAME_SIZE
	.align		4
.L_825:
        /*135c*/ 	.byte	0x04, 0x11
        /*135e*/ 	.short	(.L_827 - .L_826)
	.align		4
.L_826:
        /*1360*/ 	.word	index@(_Z7reduce4IfLj1EEvPT_S1_j)
        /*1364*/ 	.word	0x00000000


	//----- nvinfo : EIATTR_REGCOUNT
	.align		4
.L_827:
        /*1368*/ 	.byte	0x04, 0x2f
        /*136a*/ 	.short	(.L_829 - .L_828)
	.align		4
.L_828:
        /*136c*/ 	.word	index@(_Z7reduce5IfLj1024EEvPT_S1_j)
        /*1370*/ 	.word	0x0000000f


	//----- nvinfo : EIATTR_FRAME_SIZE
	.align		4
.L_829:
        /*1374*/ 	.byte	0x04, 0x11
        /*1376*/ 	.short	(.L_831 - .L_830)
	.align		4
.L_830:
        /*1378*/ 	.word	index@(_Z7reduce5IfLj1024EEvPT_S1_j)
        /*137c*/ 	.word	0x00000000


	//----- nvinfo : EIATTR_REGCOUNT
	.align		4
.L_831:
        /*1380*/ 	.byte	0x04, 0x2f
        /*1382*/ 	.short	(.L_833 - .L_832)
	.align		4
.L_832:
        /*1384*/ 	.word	index@(_Z7reduce5IfLj512EEvPT_S1_j)
        /*1388*/ 	.word	0x0000000f


	//----- nvinfo : EIATTR_FRAME_SIZE
	.align		4
.L_833:
        /*138c*/ 	.byte	0x04, 0x11
        /*138e*/ 	.short	(.L_835 - .L_834)
	.align		4
.L_834:
        /*1390*/ 	.word	index@(_Z7reduce5IfLj512EEvPT_S1_j)
        /*1394*/ 	.word	0x00000000


	//----- nvinfo : EIATTR_REGCOUNT
	.align		4
.L_835:
        /*1398*/ 	.byte	0x04, 0x2f
        /*139a*/ 	.short	(.L_837 - .L_836)
	.align		4
.L_836:
        /*139c*/ 	.word	index@(_Z7reduce5IfLj256EEvPT_S1_j)
        /*13a0*/ 	.word	0x00000010


	//----- nvinfo : EIATTR_FRAME_SIZE
	.align		4
.L_837:
        /*13a4*/ 	.byte	0x04, 0x11
        /*13a6*/ 	.short	(.L_839 - .L_838)
	.align		4
.L_838:
        /*13a8*/ 	.word	index@(_Z7reduce5IfLj256EEvPT_S1_j)
        /*13ac*/ 	.word	0x00000000


	//----- nvinfo : EIATTR_REGCOUNT
	.align		4
.L_839:
        /*13b0*/ 	.byte	0x04, 0x2f
        /*13b2*/ 	.short	(.L_841 - .L_840)
	.align		4
.L_840:
        /*13b4*/ 	.word	index@(_Z7reduce5IfLj128EEvPT_S1_j)
        /*13b8*/ 	.word	0x00000010


	//----- nvinfo : EIATTR_FRAME_SIZE
	.align		4
.L_841:
        /*13bc*/ 	.byte	0x04, 0x11
        /*13be*/ 	.short	(.L_843 - .L_842)
	.align		4
.L_842:
        /*13c0*/ 	.word	index@(_Z7reduce5IfLj128EEvPT_S1_j)
        /*13c4*/ 	.word	0x00000000


	//----- nvinfo : EIATTR_REGCOUNT
	.align		4
.L_843:
        /*13c8*/ 	.byte	0x04, 0x2f
        /*13ca*/ 	.short	(.L_845 - .L_844)
	.align		4
.L_844:
        /*13cc*/ 	.word	index@(_Z7reduce5IfLj64EEvPT_S1_j)
        /*13d0*/ 	.word	0x00000010


	//----- nvinfo : EIATTR_FRAME_SIZE
	.align		4
.L_845:
        /*13d4*/ 	.byte	0x04, 0x11
        /*13d6*/ 	.short	(.L_847 - .L_846)
	.align		4
.L_846:
        /*13d8*/ 	.word	index@(_Z7reduce5IfLj64EEvPT_S1_j)
        /*13dc*/ 	.word	0x00000000


	//----- nvinfo : EIATTR_REGCOUNT
	.align		4
.L_847:
        /*13e0*/ 	.byte	0x04, 0x2f
        /*13e2*/ 	.short	(.L_849 - .L_848)
	.align		4
.L_848:
        /*13e4*/ 	.word	index@(_Z7reduce5IfLj32EEvPT_S1_j)
        /*13e8*/ 	.word	0x00000010


	//----- nvinfo : EIATTR_FRAME_SIZE
	.align		4
.L_849:
        /*13ec*/ 	.byte	0x04, 0x11
        /*13ee*/ 	.short	(.L_851 - .L_850)
	.align		4
.L_850:
        /*13f0*/ 	.word	index@(_Z7reduce5IfLj32EEvPT_S1_j)
        /*13f4*/ 	.word	0x00000000


	//----- nvinfo : EIATTR_REGCOUNT
	.align		4
.L_851:
        /*13f8*/ 	.byte	0x04, 0x2f
        /*13fa*/ 	.short	(.L_853 - .L_852)
	.align		4
.L_852:
        /*13fc*/ 	.word	index@(_Z7reduce5IfLj16EEvPT_S1_j)
        /*1400*/ 	.word	0x00000010


	//----- nvinfo : EIATTR_FRAME_SIZE
	.align		4
.L_853:
        /*1404*/ 	.byte	0x04, 0x11
        /*1406*/ 	.short	(.L_855 - .L_854)
	.align		4
.L_854:
        /*1408*/ 	.word	index@(_Z7reduce5IfLj16EEvPT_S1_j)
        /*140c*/ 	.word	0x00000000


	//----- nvinfo : EIATTR_REGCOUNT
	.align		4
.L_855:
        /*1410*/ 	.byte	0x04, 0x2f
        /*1412*/ 	.short	(.L_857 - .L_856)
	.align		4
.L_856:
        /*1414*/ 	.word	index@(_Z7reduce5IfLj8EEvPT_S1_j)
        /*1418*/ 	.word	0x00000010


	//----- nvinfo : EIATTR_FRAME_SIZE
	.align		4
.L_857:
        /*141c*/ 	.byte	0x04, 0x11
        /*141e*/ 	.short	(.L_859 - .L_858)
	.align		4
.L_858:
        /*1420*/ 	.word	index@(_Z7reduce5IfLj8EEvPT_S1_j)
        /*1424*/ 	.word	0x00000000


	//----- nvinfo : EIATTR_REGCOUNT
	.align		4
.L_859:
        /*1428*/ 	.byte	0x04, 0x2f
        /*142a*/ 	.short	(.L_861 - .L_860)
	.align		4
.L_860:
        /*142c*/ 	.word	index@(_Z7reduce5IfLj4EEvPT_S1_j)
        /*1430*/ 	.word	0x00000010


	//----- nvinfo : EIATTR_FRAME_SIZE
	.align		4
.L_861:
        /*1434*/ 	.byte	0x04, 0x11
        /*1436*/ 	.short	(.L_863 - .L_862)
	.align		4
.L_862:
        /*1438*/ 	.word	index@(_Z7reduce5IfLj4EEvPT_S1_j)
        /*143c*/ 	.word	0x00000000


	//----- nvinfo : EIATTR_REGCOUNT
	.align		4
.L_863:
        /*1440*/ 	.byte	0x04, 0x2f
        /*1442*/ 	.short	(.L_865 - .L_864)
	.align		4
.L_864:
        /*1444*/ 	.word	index@(_Z7reduce5IfLj2EEvPT_S1_j)
        /*1448*/ 	.word	0x00000010


	//----- nvinfo : EIATTR_FRAME_SIZE
	.align		4
.L_865:
        /*144c*/ 	.byte	0x04, 0x11
        /*144e*/ 	.short	(.L_867 - .L_866)
	.align		4
.L_866:
        /*1450*/ 	.word	index@(_Z7reduce5IfLj2EEvPT_S1_j)
        /*1454*/ 	.word	0x00000000


	//----- nvinfo : EIATTR_REGCOUNT
	.align		4
.L_867:
        /*1458*/ 	.byte	0x04, 0x2f
        /*145a*/ 	.short	(.L_869 - .L_868)
	.align		4
.L_868:
        /*145c*/ 	.word	index@(_Z7reduce5IfLj1EEvPT_S1_j)
        /*1460*/ 	.word	0x00000010


	//----- nvinfo : EIATTR_FRAME_SIZE
	.align		4
.L_869:
        /*1464*/ 	.byte	0x04, 0x11
        /*1466*/ 	.short	(.L_871 - .L_870)
	.align		4
.L_870:
        /*1468*/ 	.word	index@(_Z7reduce5IfLj1EEvPT_S1_j)
        /*146c*/ 	.word	0x00000000


	//----- nvinfo : EIATTR_REGCOUNT
	.align		4
.L_871:
        /*1470*/ 	.byte	0x04, 0x2f
        /*1472*/ 	.short	(.L_873 - .L_872)
	.align		4
.L_872:
        /*1474*/ 	.word	index@(_Z7reduce6IfLj1024ELb1EEvPT_S1_j)
        /*1478*/ 	.word	0x0000000f


	//----- nvinfo : EIATTR_FRAME_SIZE
	.align		4
.L_873:
        /*147c*/ 	.byte	0x04, 0x11
        /*147e*/ 	.short	(.L_875 - .L_874)
	.align		4
.L_874:
        /*1480*/ 	.word	index@(_Z7reduce6IfLj1024ELb1EEvPT_S1_j)
        /*1484*/ 	.word	0x00000000


	//----- nvinfo : EIATTR_REGCOUNT
	.align		4
.L_875:
        /*1488*/ 	.byte	0x04, 0x2f
        /*148a*/ 	.short	(.L_877 - .L_876)
	.align		4
.L_876:
        /*148c*/ 	.word	index@(_Z7reduce6IfLj512ELb1EEvPT_S1_j)
        /*1490*/ 	.word	0x0000000f


	//----- nvinfo : EIATTR_FRAME_SIZE
	.align		4
.L_877:
        /*1494*/ 	.byte	0x04, 0x11
        /*1496*/ 	.short	(.L_879 - .L_878)
	.align		4
.L_878:
        /*1498*/ 	.word	index@(_Z7reduce6IfLj512ELb1EEvPT_S1_j)
        /*149c*/ 	.word	0x00000000


	//----- nvinfo : EIATTR_REGCOUNT
	.align		4
.L_879:
        /*14a0*/ 	.byte	0x04, 0x2f
        /*14a2*/ 	.short	(.L_881 - .L_880)
	.align		4
.L_880:
        /*14a4*/ 	.word	index@(_Z7reduce6IfLj256ELb1EEvPT_S1_j)
        /*14a8*/ 	.word	0x00000010


	//----- nvinfo : EIATTR_FRAME_SIZE
	.align		4
.L_881:
        /*14ac*/ 	.byte	0x04, 0x11
        /*14ae*/ 	.short	(.L_883 - .L_882)
	.align		4
.L_882:
        /*14b0*/ 	.word	index@(_Z7reduce6IfLj256ELb1EEvPT_S1_j)
        /*14b4*/ 	.word	0x00000000


	//----- nvinfo : EIATTR_REGCOUNT
	.align		4
.L_883:
        /*14b8*/ 	.byte	0x04, 0x2f
        /*14ba*/ 	.short	(.L_885 - .L_884)
	.align		4
.L_884:
        /*14bc*/ 	.word	index@(_Z7reduce6IfLj128ELb1EEvPT_S1_j)
        /*14c0*/ 	.word	0x00000010


	//----- nvinfo : EIATTR_FRAME_SIZE
	.align		4
.L_885:
        /*14c4*/ 	.byte	0x04, 0x11
        /*14c6*/ 	.short	(.L_887 - .L_886)
	.align		4
.L_886:
        /*14c8*/ 	.word	index@(_Z7reduce6IfLj128ELb1EEvPT_S1_j)
        /*14cc*/ 	.word	0x00000000


	//----- nvinfo : EIATTR_REGCOUNT
	.align		4
.L_887:
        /*14d0*/ 	.byte	0x04, 0x2f
        /*14d2*/ 	.short	(.L_889 - .L_888)
	.align		4
.L_888:
        /*14d4*/ 	.word	index@(_Z7reduce6IfLj64ELb1EEvPT_S1_j)
        /*14d8*/ 	.word	0x00000010


	//----- nvinfo : EIATTR_FRAME_SIZE
	.align		4
.L_889:
        /*14dc*/ 	.byte	0x04, 0x11
        /*14de*/ 	.short	(.L_891 - .L_890)
	.align		4
.L_890:
        /*14e0*/ 	.word	index@(_Z7reduce6IfLj64ELb1EEvPT_S1_j)
        /*14e4*/ 	.word	0x00000000


	//----- nvinfo : EIATTR_REGCOUNT
	.align		4
.L_891:
        /*14e8*/ 	.byte	0x04, 0x2f
        /*14ea*/ 	.short	(.L_893 - .L_892)
	.align		4
.L_892:
        /*14ec*/ 	.word	index@(_Z7reduce6IfLj32ELb1EEvPT_S1_j)
        /*14f0*/ 	.word	0x00000010


	//----- nvinfo : EIATTR_FRAME_SIZE
	.align		4
.L_893:
        /*14f4*/ 	.byte	0x04, 0x11
        /*14f6*/ 	.short	(.L_895 - .L_894)
	.align		4
.L_894:
        /*14f8*/ 	.word	index@(_Z7reduce6IfLj32ELb1EEvPT_S1_j)
        /*14fc*/ 	.word	0x00000000


	//----- nvinfo : EIATTR_REGCOUNT
	.align		4
.L_895:
        /*1500*/ 	.byte	0x04, 0x2f
        /*1502*/ 	.short	(.L_897 - .L_896)
	.align		4
.L_896:
        /*1504*/ 	.word	index@(_Z7reduce6IfLj16ELb1EEvPT_S1_j)
        /*1508*/ 	.word	0x00000010


	//----- nvinfo : EIATTR_FRAME_SIZE
	.align		4
.L_897:
        /*150c*/ 	.byte	0x04, 0x11
        /*150e*/ 	.short	(.L_899 - .L_898)
	.align		4
.L_898:
        /*1510*/ 	.word	index@(_Z7reduce6IfLj16ELb1EEvPT_S1_j)
        /*1514*/ 	.word	0x00000000


	//----- nvinfo : EIATTR_REGCOUNT
	.align		4
.L_899:
        /*1518*/ 	.byte	0x04, 0x2f
        /*151a*/ 	.short	(.L_901 - .L_900)
	.align		4
.L_900:
        /*151c*/ 	.word	index@(_Z7reduce6IfLj8ELb1EEvPT_S1_j)
        /*1520*/ 	.word	0x00000010


	//----- nvinfo : EIATTR_FRAME_SIZE
	.align		4
.L_901:
        /*1524*/ 	.byte	0x04, 0x11
        /*1526*/ 	.short	(.L_903 - .L_902)
	.align		4
.L_902:
        /*1528*/ 	.word	index@(_Z7reduce6IfLj8ELb1EEvPT_S1_j)
        /*152c*/ 	.word	0x00000000


	//----- nvinfo : EIATTR_REGCOUNT
	.align		4
.L_903:
        /*1530*/ 	.byte	0x04, 0x2f
        /*1532*/ 	.short	(.L_905 - .L_904)
	.align		4
.L_904:
        /*1534*/ 	.word	index@(_Z7reduce6IfLj4ELb1EEvPT_S1_j)
        /*1538*/ 	.word	0x00000010


	//----- nvinfo : EIATTR_FRAME_SIZE
	.align		4
.L_905:
        /*153c*/ 	.byte	0x04, 0x11
        /*153e*/ 	.short	(.L_907 - .L_906)
	.align		4
.L_906:
        /*1540*/ 	.word	index@(_Z7reduce6IfLj4ELb1EEvPT_S1_j)
        /*1544*/ 	.word	0x00000000


	//----- nvinfo : EIATTR_REGCOUNT
	.align		4
.L_907:
        /*1548*/ 	.byte	0x04, 0x2f
        /*154a*/ 	.short	(.L_909 - .L_908)
	.align		4
.L_908:
        /*154c*/ 	.word	index@(_Z7reduce6IfLj2ELb1EEvPT_S1_j)
        /*1550*/ 	.word	0x00000010


	//----- nvinfo : EIATTR_FRAME_SIZE
	.align		4
.L_909:
        /*1554*/ 	.byte	0x04, 0x11
        /*1556*/ 	.short	(.L_911 - .L_910)
	.align		4
.L_910:
        /*1558*/ 	.word	index@(_Z7reduce6IfLj2ELb1EEvPT_S1_j)
        /*155c*/ 	.word	0x00000000


	//----- nvinfo : EIATTR_REGCOUNT
	.align		4
.L_911:
        /*1560*/ 	.byte	0x04, 0x2f
        /*1562*/ 	.short	(.L_913 - .L_912)
	.align		4
.L_912:
        /*1564*/ 	.word	index@(_Z7reduce6IfLj1ELb1EEvPT_S1_j)
        /*1568*/ 	.word	0x00000010


	//----- nvinfo : EIATTR_FRAME_SIZE
	.align		4
.L_913:
        /*156c*/ 	.byte	0x04, 0x11
        /*156e*/ 	.short	(.L_915 - .L_914)
	.align		4
.L_914:
        /*1570*/ 	.word	index@(_Z7reduce6IfLj1ELb1EEvPT_S1_j)
        /*1574*/ 	.word	0x00000000


	//----- nvinfo : EIATTR_REGCOUNT
	.align		4
.L_915:
        /*1578*/ 	.byte	0x04, 0x2f
        /*157a*/ 	.short	(.L_917 - .L_916)
	.align		4
.L_916:
        /*157c*/ 	.word	index@(_Z7reduce6IfLj1024ELb0EEvPT_S1_j)
        /*1580*/ 	.word	0x0000000f


	//----- nvinfo : EIATTR_FRAME_SIZE
	.align		4
.L_917:
        /*1584*/ 	.byte	0x04, 0x11
        /*1586*/ 	.short	(.L_919 - .L_918)
	.align		4
.L_918:
        /*1588*/ 	.word	index@(_Z7reduce6IfLj1024ELb0EEvPT_S1_j)
        /*158c*/ 	.word	0x00000000


	//----- nvinfo : EIATTR_REGCOUNT
	.align		4
.L_919:
        /*1590*/ 	.byte	0x04, 0x2f
        /*1592*/ 	.short	(.L_921 - .L_920)
	.align		4
.L_920:
        /*1594*/ 	.word	index@(_Z7reduce6IfLj512ELb0EEvPT_S1_j)
        /*1598*/ 	.word	0x0000000f


	//----- nvinfo : EIATTR_FRAME_SIZE
	.align		4
.L_921:
        /*159c*/ 	.byte	0x04, 0x11
        /*159e*/ 	.short	(.L_923 - .L_922)
	.align		4
.L_922:
        /*15a0*/ 	.word	index@(_Z7reduce6IfLj512ELb0EEvPT_S1_j)
        /*15a4*/ 	.word	0x00000000


	//----- nvinfo : EIATTR_REGCOUNT
	.align		4
.L_923:
        /*15a8*/ 	.byte	0x04, 0x2f
        /*15aa*/ 	.short	(.L_925 - .L_924)
	.align		4
.L_924:
        /*15ac*/ 	.word	index@(_Z7reduce6IfLj256ELb0EEvPT_S1_j)
        /*15b0*/ 	.word	0x00000010


	//----- nvinfo : EIATTR_FRAME_SIZE
	.align		4
.L_925:
        /*15b4*/ 	.byte	0x04, 0x11
        /*15b6*/ 	.short	(.L_927 - .L_926)
	.align		4
.L_926:
        /*15b8*/ 	.word	index@(_Z7reduce6IfLj256ELb0EEvPT_S1_j)
        /*15bc*/ 	.word	0x00000000


	//----- nvinfo : EIATTR_REGCOUNT
	.align		4
.L_927:
        /*15c0*/ 	.byte	0x04, 0x2f
        /*15c2*/ 	.short	(.L_929 - .L_928)
	.align		4
.L_928:
        /*15c4*/ 	.word	index@(_Z7reduce6IfLj128ELb0EEvPT_S1_j)
        /*15c8*/ 	.word	0x00000010


	//----- nvinfo : EIATTR_FRAME_SIZE
	.align		4
.L_929:
        /*15cc*/ 	.byte	0x04, 0x11
        /*15ce*/ 	.short	(.L_931 - .L_930)
	.align		4
.L_930:
        /*15d0*/ 	.word	index@(_Z7reduce6IfLj128ELb0EEvPT_S1_j)
        /*15d4*/ 	.word	0x00000000


	//----- nvinfo : EIATTR_REGCOUNT
	.align		4
.L_931:
        /*15d8*/ 	.byte	0x04, 0x2f
        /*15da*/ 	.short	(.L_933 - .L_932)
	.align		4
.L_932:
        /*15dc*/ 	.word	index@(_Z7reduce6IfLj64ELb0EEvPT_S1_j)
        /*15e0*/ 	.word	0x00000010


	//----- nvinfo : EIATTR_FRAME_SIZE
	.align		4
.L_933:
        /*15e4*/ 	.byte	0x04, 0x11
        /*15e6*/ 	.short	(.L_935 - .L_934)
	.align		4
.L_934:
        /*15e8*/ 	.word	index@(_Z7reduce6IfLj64ELb0EEvPT_S1_j)
        /*15ec*/ 	.word	0x00000000


	//----- nvinfo : EIATTR_REGCOUNT
	.align		4
.L_935:
        /*15f0*/ 	.byte	0x04, 0x2f
        /*15f2*/ 	.short	(.L_937 - .L_936)
	.align		4
.L_936:
        /*15f4*/ 	.word	index@(_Z7reduce6IfLj32ELb0EEvPT_S1_j)
        /*15f8*/ 	.word	0x00000010


	//----- nvinfo : EIATTR_FRAME_SIZE
	.align		4
.L_937:
        /*15fc*/ 	.byte	0x04, 0x11
        /*15fe*/ 	.short	(.L_939 - .L_938)
	.align		4
.L_938:
        /*1600*/ 	.word	index@(_Z7reduce6IfLj32ELb0EEvPT_S1_j)
        /*1604*/ 	.word	0x00000000


	//----- nvinfo : EIATTR_REGCOUNT
	.align		4
.L_939:
        /*1608*/ 	.byte	0x04, 0x2f
        /*160a*/ 	.short	(.L_941 - .L_940)
	.align		4
.L_940:
        /*160c*/ 	.word	index@(_Z7reduce6IfLj16ELb0EEvPT_S1_j)
        /*1610*/ 	.word	0x00000010


	//----- nvinfo : EIATTR_FRAME_SIZE
	.align		4
.L_941:
        /*1614*/ 	.byte	0x04, 0x11
        /*1616*/ 	.short	(.L_943 - .L_942)
	.align		4
.L_942:
        /*1618*/ 	.word	index@(_Z7reduce6IfLj16ELb0EEvPT_S1_j)
        /*161c*/ 	.word	0x00000000


	//----- nvinfo : EIATTR_REGCOUNT
	.align		4
.L_943:
        /*1620*/ 	.byte	0x04, 0x2f
        /*1622*/ 	.short	(.L_945 - .L_944)
	.align		4
.L_944:
        /*1624*/ 	.word	index@(_Z7reduce6IfLj8ELb0EEvPT_S1_j)
        /*1628*/ 	.word	0x00000010


	//----- nvinfo : EIATTR_FRAME_SIZE
	.align		4
.L_945:
        /*162c*/ 	.byte	0x04, 0x11
        /*162e*/ 	.short	(.L_947 - .L_946)
	.align		4
.L_946:
        /*1630*/ 	.word	index@(_Z7reduce6IfLj8ELb0EEvPT_S1_j)
        /*1634*/ 	.word	0x00000000


	//----- nvinfo : EIATTR_REGCOUNT
	.align		4
.L_947:
        /*1638*/ 	.byte	0x04, 0x2f
        /*163a*/ 	.short	(.L_949 - .L_948)
	.align		4
.L_948:
        /*163c*/ 	.word	index@(_Z7reduce6IfLj4ELb0EEvPT_S1_j)
        /*1640*/ 	.word	0x00000010


	//----- nvinfo : EIATTR_FRAME_SIZE
	.align		4
.L_949:
        /*1644*/ 	.byte	0x04, 0x11
        /*1646*/ 	.short	(.L_951 - .L_950)
	.align		4
.L_950:
        /*1648*/ 	.word	index@(_Z7reduce6IfLj4ELb0EEvPT_S1_j)
        /*164c*/ 	.word	0x00000000


	//----- nvinfo : EIATTR_REGCOUNT
	.align		4
.L_951:
        /*1650*/ 	.byte	0x04, 0x2f
        /*1652*/ 	.short	(.L_953 - .L_952)
	.align		4
.L_952:
        /*1654*/ 	.word	index@(_Z7reduce6IfLj2ELb0EEvPT_S1_j)
        /*1658*/ 	.word	0x00000010


	//----- nvinfo : EIATTR_FRAME_SIZE
	.align		4
.L_953:
        /*165c*/ 	.byte	0x04, 0x11
        /*165e*/ 	.short	(.L_955 - .L_954)
	.align		4
.L_954:
        /*1660*/ 	.word	index@(_Z7reduce6IfLj2ELb0EEvPT_S1_j)
        /*1664*/ 	.word	0x00000000


	//----- nvinfo : EIATTR_REGCOUNT
	.align		4
.L_955:
        /*1668*/ 	.byte	0x04, 0x2f
        /*166a*/ 	.short	(.L_957 - .L_956)
	.align		4
.L_956:
        /*166c*/ 	.word	index@(_Z7reduce6IfLj1ELb0EEvPT_S1_j)
        /*1670*/ 	.word	0x00000010


	//----- nvinfo : EIATTR_FRAME_SIZE
	.align		4
.L_957:
        /*1674*/ 	.byte	0x04, 0x11
        /*1676*/ 	.short	(.L_959 - .L_958)
	.align		4
.L_958:
        /*1678*/ 	.word	index@(_Z7reduce6IfLj1ELb0EEvPT_S1_j)
        /*167c*/ 	.word	0x00000000


	//----- nvinfo : EIATTR_REGCOUNT
	.align		4
.L_959:
        /*1680*/ 	.byte	0x04, 0x2f
        /*1682*/ 	.short	(.L_961 - .L_960)
	.align		4
.L_960:
        /*1684*/ 	.word	index@(_Z10reduceLog0IfEvPT_S1_j)
        /*1688*/ 	.word	0x0000000c


	//----- nvinfo : EIATTR_FRAME_SIZE
	.align		4
.L_961:
        /*168c*/ 	.byte	0x04, 0x11
        /*168e*/ 	.short	(.L_963 - .L_962)
	.align		4
.L_962:
        /*1690*/ 	.word	index@(_Z10reduceLog0IfEvPT_S1_j)
        /*1694*/ 	.word	0x00000000


	//----- nvinfo : EIATTR_REGCOUNT
	.align		4
.L_963:
        /*1698*/ 	.byte	0x04, 0x2f
        /*169a*/ 	.short	(.L_965 - .L_964)
	.align		4
.L_964:
        /*169c*/ 	.word	index@(_Z10reduceLog1IfEvPT_S1_j)
        /*16a0*/ 	.word	0x0000000c


	//----- nvinfo : EIATTR_FRAME_SIZE
	.align		4
.L_965:
        /*16a4*/ 	.byte	0x04, 0x11
        /*16a6*/ 	.short	(.L_967 - .L_966)
	.align		4
.L_966:
        /*16a8*/ 	.word	index@(_Z10reduceLog1IfEvPT_S1_j)
        /*16ac*/ 	.word	0x00000000


	//----- nvinfo : EIATTR_REGCOUNT
	.align		4
.L_967:
        /*16b0*/ 	.byte	0x04, 0x2f
        /*16b2*/ 	.short	(.L_969 - .L_968)
	.align		4
.L_968:
        /*16b4*/ 	.word	index@(_Z10reduceLog2IfEvPT_S1_j)
        /*16b8*/ 	.word	0x0000000c


	//----- nvinfo : EIATTR_FRAME_SIZE
	.align		4
.L_969:
        /*16bc*/ 	.byte	0x04, 0x11
        /*16be*/ 	.short	(.L_971 - .L_970)
	.align		4
.L_970:
        /*16c0*/ 	.word	index@(_Z10reduceLog2IfEvPT_S1_j)
        /*16c4*/ 	.word	0x00000000


	//----- nvinfo : EIATTR_REGCOUNT
	.align		4
.L_971:
        /*16c8*/ 	.byte	0x04, 0x2f
        /*16ca*/ 	.short	(.L_973 - .L_972)
	.align		4
.L_972:
        /*16cc*/ 	.word	index@(_Z10reduceLog3IfEvPT_S1_j)
        /*16d0*/ 	.word	0x0000000e


	//----- nvinfo : EIATTR_FRAME_SIZE
	.align		4
.L_973:
        /*16d4*/ 	.byte	0x04, 0x11
        /*16d6*/ 	.short	(.L_975 - .L_974)
	.align		4
.L_974:
        /*16d8*/ 	.word	index@(_Z10reduceLog3IfEvPT_S1_j)
        /*16dc*/ 	.word	0x00000000


	//----- nvinfo : EIATTR_REGCOUNT
	.align		4
.L_975:
        /*16e0*/ 	.byte	0x04, 0x2f
        /*16e2*/ 	.short	(.L_977 - .L_976)
	.align		4
.L_976:
        /*16e4*/ 	.word	index@(_Z10reduceLog4IfLj1024EEvPT_S1_j)
        /*16e8*/ 	.word	0x0000000f


	//----- nvinfo : EIATTR_FRAME_SIZE
	.align		4
.L_977:
        /*16ec*/ 	.byte	0x04, 0x11
        /*16ee*/ 	.short	(.L_979 - .L_978)
	.align		4
.L_978:
        /*16f0*/ 	.word	index@(_Z10reduceLog4IfLj1024EEvPT_S1_j)
        /*16f4*/ 	.word	0x00000000


	//----- nvinfo : EIATTR_REGCOUNT
	.align		4
.L_979:
        /*16f8*/ 	.byte	0x04, 0x2f
        /*16fa*/ 	.short	(.L_981 - .L_980)
	.align		4
.L_980:
        /*16fc*/ 	.word	index@(_Z10reduceLog4IfLj512EEvPT_S1_j)
        /*1700*/ 	.word	0x0000000f


	//----- nvinfo : EIATTR_FRAME_SIZE
	.align		4
.L_981:
        /*1704*/ 	.byte	0x04, 0x11
        /*1706*/ 	.short	(.L_983 - .L_982)
	.align		4
.L_982:
        /*1708*/ 	.word	index@(_Z10reduceLog4IfLj512EEvPT_S1_j)
        /*170c*/ 	.word	0x00000000


	//----- nvinfo : EIATTR_REGCOUNT
	.align		4
.L_983:
        /*1710*/ 	.byte	0x04, 0x2f
        /*1712*/ 	.short	(.L_985 - .L_984)
	.align		4
.L_984:
        /*1714*/ 	.word	index@(_Z10reduceLog4IfLj256EEvPT_S1_j)
        /*1718*/ 	.word	0x0000000f


	//----- nvinfo : EIATTR_FRAME_SIZE
	.align		4
.L_985:
        /*171c*/ 	.byte	0x04, 0x11
        /*171e*/ 	.short	(.L_987 - .L_986)
	.align		4
.L_986:
        /*1720*/ 	.word	index@(_Z10reduceLog4IfLj256EEvPT_S1_j)
        /*1724*/ 	.word	0x00000000


	//----- nvinfo : EIATTR_REGCOUNT
	.align		4
.L_987:
        /*1728*/ 	.byte	0x04, 0x2f
        /*172a*/ 	.short	(.L_989 - .L_988)
	.align		4
.L_988:
        /*172c*/ 	.word	index@(_Z10reduceLog4IfLj128EEvPT_S1_j)
        /*1730*/ 	.word	0x0000000f


	//----- nvinfo : EIATTR_FRAME_SIZE
	.align		4
.L_989:
        /*1734*/ 	.byte	0x04, 0x11
        /*1736*/ 	.short	(.L_991 - .L_990)
	.align		4
.L_990:
        /*1738*/ 	.word	index@(_Z10reduceLog4IfLj128EEvPT_S1_j)
        /*173c*/ 	.word	0x00000000


	//----- nvinfo : EIATTR_REGCOUNT
	.align		4
.L_991:
        /*1740*/ 	.byte	0x04, 0x2f
        /*1742*/ 	.short	(.L_993 - .L_992)
	.align		4
.L_992:
        /*1744*/ 	.word	index@(_Z10reduceLog4IfLj64EEvPT_S1_j)
        /*1748*/ 	.word	0x0000000f


	//----- nvinfo : EIATTR_FRAME_SIZE
	.align		4
.L_993:
        /*174c*/ 	.byte	0x04, 0x11
        /*174e*/ 	.short	(.L_995 - .L_994)
	.align		4
.L_994:
        /*1750*/ 	.word	index@(_Z10reduceLog4IfLj64EEvPT_S1_j)
        /*1754*/ 	.word	0x00000000


	//----- nvinfo : EIATTR_REGCOUNT
	.align		4
.L_995:
        /*1758*/ 	.byte	0x04, 0x2f
        /*175a*/ 	.short	(.L_997 - .L_996)
	.align		4
.L_996:
        /*175c*/ 	.word	index@(_Z10reduceLog4IfLj32EEvPT_S1_j)
        /*1760*/ 	.word	0x00000010


	//----- nvinfo : EIATTR_FRAME_SIZE
	.align		4
.L_997:
        /*1764*/ 	.byte	0x04, 0x11
        /*1766*/ 	.short	(.L_999 - .L_998)
	.align		4
.L_998:
        /*1768*/ 	.word	index@(_Z10reduceLog4IfLj32EEvPT_S1_j)
        /*176c*/ 	.word	0x00000000


	//----- nvinfo : EIATTR_REGCOUNT
	.align		4
.L_999:
        /*1770*/ 	.byte	0x04, 0x2f
        /*1772*/ 	.short	(.L_1001 - .L_1000)
	.align		4
.L_1000:
        /*1774*/ 	.word	index@(_Z10reduceLog4IfLj16EEvPT_S1_j)
        /*1778*/ 	.word	0x00000010


	//----- nvinfo : EIATTR_FRAME_SIZE
	.align		4
.L_1001:
        /*177c*/ 	.byte	0x04, 0x11
        /*177e*/ 	.short	(.L_1003 - .L_1002)
	.align		4
.L_1002:
        /*1780*/ 	.word	index@(_Z10reduceLog4IfLj16EEvPT_S1_j)
        /*1784*/ 	.word	0x00000000


	//----- nvinfo : EIATTR_REGCOUNT
	.align		4
.L_1003:
        /*1788*/ 	.byte	0x04, 0x2f
        /*178a*/ 	.short	(.L_1005 - .L_1004)
	.align		4
.L_1004:
        /*178c*/ 	.word	index@(_Z10reduceLog4IfLj8EEvPT_S1_j)
        /*1790*/ 	.word	0x00000010


	//----- nvinfo : EIATTR_FRAME_SIZE
	.align		4
.L_1005:
        /*1794*/ 	.byte	0x04, 0x11
        /*1796*/ 	.short	(.L_1007 - .L_1006)
	.align		4
.L_1006:
        /*1798*/ 	.word	index@(_Z10reduceLog4IfLj8EEvPT_S1_j)
        /*179c*/ 	.word	0x00000000


	//----- nvinfo : EIATTR_REGCOUNT
	.align		4
.L_1007:
        /*17a0*/ 	.byte	0x04, 0x2f
        /*17a2*/ 	.short	(.L_1009 - .L_1008)
	.align		4
.L_1008:
        /*17a4*/ 	.word	index@(_Z10reduceLog4IfLj4EEvPT_S1_j)
        /*17a8*/ 	.word	0x00000010


	//----- nvinfo : EIATTR_FRAME_SIZE
	.align		4
.L_1009:
        /*17ac*/ 	.byte	0x04, 0x11
        /*17ae*/ 	.short	(.L_1011 - .L_1010)
	.align		4
.L_1010:
        /*17b0*/ 	.word	index@(_Z10reduceLog4IfLj4EEvPT_S1_j)
        /*17b4*/ 	.word	0x00000000


	//----- nvinfo : EIATTR_REGCOUNT
	.align		4
.L_1011:
        /*17b8*/ 	.byte	0x04, 0x2f
        /*17ba*/ 	.short	(.L_1013 - .L_1012)
	.align		4
.L_1012:
        /*17bc*/ 	.word	index@(_Z10reduceLog4IfLj2EEvPT_S1_j)
        /*17c0*/ 	.word	0x00000010


	//----- nvinfo : EIATTR_FRAME_SIZE
	.align		4
.L_1013:
        /*17c4*/ 	.byte	0x04, 0x11
        /*17c6*/ 	.short	(.L_1015 - .L_1014)
	.align		4
.L_1014:
        /*17c8*/ 	.word	index@(_Z10reduceLog4IfLj2EEvPT_S1_j)
        /*17cc*/ 	.word	0x00000000


	//----- nvinfo : EIATTR_REGCOUNT
	.align		4
.L_1015:
        /*17d0*/ 	.byte	0x04, 0x2f
        /*17d2*/ 	.short	(.L_1017 - .L_1016)
	.align		4
.L_1016:
        /*17d4*/ 	.word	index@(_Z10reduceLog4IfLj1EEvPT_S1_j)
        /*17d8*/ 	.word	0x00000010


	//----- nvinfo : EIATTR_FRAME_SIZE
	.align		4
.L_1017:
        /*17dc*/ 	.byte	0x04, 0x11
        /*17de*/ 	.short	(.L_1019 - .L_1018)
	.align		4
.L_1018:
        /*17e0*/ 	.word	index@(_Z10reduceLog4IfLj1EEvPT_S1_j)
        /*17e4*/ 	.word	0x00000000


	//----- nvinfo : EIATTR_REGCOUNT
	.align		4
.L_1019:
        /*17e8*/ 	.byte	0x04, 0x2f
        /*17ea*/ 	.short	(.L_1021 - .L_1020)
	.align		4
.L_1020:
        /*17ec*/ 	.word	index@(_Z10reduceLog5IfLj1024EEvPT_S1_j)
        /*17f0*/ 	.word	0x00000011


	//----- nvinfo : EIATTR_FRAME_SIZE
	.align		4
.L_1021:
        /*17f4*/ 	.byte	0x04, 0x11
        /*17f6*/ 	.short	(.L_1023 - .L_1022)
	.align		4
.L_1022:
        /*17f8*/ 	.word	index@(_Z10reduceLog5IfLj1024EEvPT_S1_j)
        /*17fc*/ 	.word	0x00000000


	//----- nvinfo : EIATTR_REGCOUNT
	.align		4
.L_1023:
        /*1800*/ 	.byte	0x04, 0x2f
        /*1802*/ 	.short	(.L_1025 - .L_1024)
	.align		4
.L_1024:
        /*1804*/ 	.word	index@(_Z10reduceLog5IfLj512EEvPT_S1_j)
        /*1808*/ 	.word	0x0000000f


	//----- nvinfo : EIATTR_FRAME_SIZE
	.align		4
.L_1025:
        /*180c*/ 	.byte	0x04, 0x11
        /*180e*/ 	.short	(.L_1027 - .L_1026)
	.align		4
.L_1026:
        /*1810*/ 	.word	index@(_Z10reduceLog5IfLj512EEvPT_S1_j)
        /*1814*/ 	.word	0x00000000


	//----- nvinfo : EIATTR_REGCOUNT
	.align		4
.L_1027:
        /*1818*/ 	.byte	0x04, 0x2f
        /*181a*/ 	.short	(.L_1029 - .L_1028)
	.align		4
.L_1028:
        /*181c*/ 	.word	index@(_Z10reduceLog5IfLj256EEvPT_S1_j)
        /*1820*/ 	.word	0x00000010


	//----- nvinfo : EIATTR_FRAME_SIZE
	.align		4
.L_1029:
        /*1824*/ 	.byte	0x04, 0x11
        /*1826*/ 	.short	(.L_1031 - .L_1030)
	.align		4
.L_1030:
        /*1828*/ 	.word	index@(_Z10reduceLog5IfLj256EEvPT_S1_j)
        /*182c*/ 	.word	0x00000000


	//----- nvinfo : EIATTR_REGCOUNT
	.align		4
.L_1031:
        /*1830*/ 	.byte	0x04, 0x2f
        /*1832*/ 	.short	(.L_1033 - .L_1032)
	.align		4
.L_1032:
        /*1834*/ 	.word	index@(_Z10reduceLog5IfLj128EEvPT_S1_j)
        /*1838*/ 	.word	0x00000010


	//----- nvinfo : EIATTR_FRAME_SIZE
	.align		4
.L_1033:
        /*183c*/ 	.byte	0x04, 0x11
        /*183e*/ 	.short	(.L_1035 - .L_1034)
	.align		4
.L_1034:
        /*1840*/ 	.word	index@(_Z10reduceLog5IfLj128EEvPT_S1_j)
        /*1844*/ 	.word	0x00000000


	//----- nvinfo : EIATTR_REGCOUNT
	.align		4
.L_1035:
        /*1848*/ 	.byte	0x04, 0x2f
        /*184a*/ 	.short	(.L_1037 - .L_1036)
	.align		4
.L_1036:
        /*184c*/ 	.word	index@(_Z10reduceLog5IfLj64EEvPT_S1_j)
        /*1850*/ 	.word	0x00000010


	//----- nvinfo : EIATTR_FRAME_SIZE
	.align		4
.L_1037:
        /*1854*/ 	.byte	0x04, 0x11
        /*1856*/ 	.short	(.L_1039 - .L_1038)
	.align		4
.L_1038:
        /*1858*/ 	.word	index@(_Z10reduceLog5IfLj64EEvPT_S1_j)
        /*185c*/ 	.word	0x00000000


	//----- nvinfo : EIATTR_REGCOUNT
	.align		4
.L_1039:
        /*1860*/ 	.byte	0x04, 0x2f
        /*1862*/ 	.short	(.L_1041 - .L_1040)
	.align		4
.L_1040:
        /*1864*/ 	.word	index@(_Z10reduceLog5IfLj32EEvPT_S1_j)
        /*1868*/ 	.word	0x00000010


	//----- nvinfo : EIATTR_FRAME_SIZE
	.align		4
.L_1041:
        /*186c*/ 	.byte	0x04, 0x11
        /*186e*/ 	.short	(.L_1043 - .L_1042)
	.align		4
.L_1042:
        /*1870*/ 	.word	index@(_Z10reduceLog5IfLj32EEvPT_S1_j)
        /*1874*/ 	.word	0x00000000


	//----- nvinfo : EIATTR_REGCOUNT
	.align		4
.L_1043:
        /*1878*/ 	.byte	0x04, 0x2f
        /*187a*/ 	.short	(.L_1045 - .L_1044)
	.align		4
.L_1044:
        /*187c*/ 	.word	index@(_Z10reduceLog5IfLj16EEvPT_S1_j)
        /*1880*/ 	.word	0x00000010


	//----- nvinfo : EIATTR_FRAME_SIZE
	.align		4
.L_1045:
        /*1884*/ 	.byte	0x04, 0x11
        /*1886*/ 	.short	(.L_1047 - .L_1046)
	.align		4
.L_1046:
        /*1888*/ 	.word	index@(_Z10reduceLog5IfLj16EEvPT_S1_j)
        /*188c*/ 	.word	0x00000000


	//----- nvinfo : EIATTR_REGCOUNT
	.align		4
.L_1047:
        /*1890*/ 	.byte	0x04, 0x2f
        /*1892*/ 	.short	(.L_1049 - .L_1048)
	.align		4
.L_1048:
        /*1894*/ 	.word	index@(_Z10reduceLog5IfLj8EEvPT_S1_j)
        /*1898*/ 	.word	0x00000010


	//----- nvinfo : EIATTR_FRAME_SIZE
	.align		4
.L_1049:
        /*189c*/ 	.byte	0x04, 0x11
        /*189e*/ 	.short	(.L_1051 - .L_1050)
	.align		4
.L_1050:
        /*18a0*/ 	.word	index@(_Z10reduceLog5IfLj8EEvPT_S1_j)
        /*18a4*/ 	.word	0x00000000


	//----- nvinfo : EIATTR_REGCOUNT
	.align		4
.L_1051:
        /*18a8*/ 	.byte	0x04, 0x2f
        /*18aa*/ 	.short	(.L_1053 - .L_1052)
	.align		4
.L_1052:
        /*18ac*/ 	.word	index@(_Z10reduceLog5IfLj4EEvPT_S1_j)
        /*18b0*/ 	.word	0x00000010


	//----- nvinfo : EIATTR_FRAME_SIZE
	.align		4
.L_1053:
        /*18b4*/ 	.byte	0x04, 0x11
        /*18b6*/ 	.short	(.L_1055 - .L_1054)
	.align		4
.L_1054:
        /*18b8*/ 	.word	index@(_Z10reduceLog5IfLj4EEvPT_S1_j)
        /*18bc*/ 	.word	0x00000000


	//----- nvinfo : EIATTR_REGCOUNT
	.align		4
.L_1055:
        /*18c0*/ 	.byte	0x04, 0x2f
        /*18c2*/ 	.short	(.L_1057 - .L_1056)
	.align		4
.L_1056:
        /*18c4*/ 	.word	index@(_Z10reduceLog5IfLj2EEvPT_S1_j)
        /*18c8*/ 	.word	0x00000010


	//----- nvinfo : EIATTR_FRAME_SIZE
	.align		4
.L_1057:
        /*18cc*/ 	.byte	0x04, 0x11
        /*18ce*/ 	.short	(.L_1059 - .L_1058)
	.align		4
.L_1058:
        /*18d0*/ 	.word	index@(_Z10reduceLog5IfLj2EEvPT_S1_j)
        /*18d4*/ 	.word	0x00000000


	//----- nvinfo : EIATTR_REGCOUNT
	.align		4
.L_1059:
        /*18d8*/ 	.byte	0x04, 0x2f
        /*18da*/ 	.short	(.L_1061 - .L_1060)
	.align		4
.L_1060:
        /*18dc*/ 	.word	index@(_Z10reduceLog5IfLj1EEvPT_S1_j)
        /*18e0*/ 	.word	0x00000010


	//----- nvinfo : EIATTR_FRAME_SIZE
	.align		4
.L_1061:
        /*18e4*/ 	.byte	0x04, 0x11
        /*18e6*/ 	.short	(.L_1063 - .L_1062)
	.align		4
.L_1062:
        /*18e8*/ 	.word	index@(_Z10reduceLog5IfLj1EEvPT_S1_j)
        /*18ec*/ 	.word	0x00000000


	//----- nvinfo : EIATTR_REGCOUNT
	.align		4
.L_1063:
        /*18f0*/ 	.byte	0x04, 0x2f
        /*18f2*/ 	.short	(.L_1065 - .L_1064)
	.align		4
.L_1064:
        /*18f4*/ 	.word	index@(_Z10reduceLog6IfLj1024ELb1EEvPT_S1_j)
        /*18f8*/ 	.word	0x00000014


	//----- nvinfo : EIATTR_FRAME_SIZE
	.align		4
.L_1065:
        /*18fc*/ 	.byte	0x04, 0x11
        /*18fe*/ 	.short	(.L_1067 - .L_1066)
	.align		4
.L_1066:
        /*1900*/ 	.word	index@(_Z10reduceLog6IfLj1024ELb1EEvPT_S1_j)
        /*1904*/ 	.word	0x00000000


	//----- nvinfo : EIATTR_REGCOUNT
	.align		4
.L_1067:
        /*1908*/ 	.byte	0x04, 0x2f
        /*190a*/ 	.short	(.L_1069 - .L_1068)
	.align		4
.L_1068:
        /*190c*/ 	.word	index@(_Z10reduceLog6IfLj512ELb1EEvPT_S1_j)
        /*1910*/ 	.word	0x00000014


	//----- nvinfo : EIATTR_FRAME_SIZE
	.align		4
.L_1069:
        /*1914*/ 	.byte	0x04, 0x11
        /*1916*/ 	.short	(.L_1071 - .L_1070)
	.align		4
.L_1070:
        /*1918*/ 	.word	index@(_Z10reduceLog6IfLj512ELb1EEvPT_S1_j)
        /*191c*/ 	.word	0x00000000


	//----- nvinfo : EIATTR_REGCOUNT
	.align		4
.L_1071:
        /*1920*/ 	.byte	0x04, 0x2f
        /*1922*/ 	.short	(.L_1073 - .L_1072)
	.align		4
.L_1072:
        /*1924*/ 	.word	index@(_Z10reduceLog6IfLj256ELb1EEvPT_S1_j)
        /*1928*/ 	.word	0x00000014


	//----- nvinfo : EIATTR_FRAME_SIZE
	.align		4
.L_1073:
        /*192c*/ 	.byte	0x04, 0x11
        /*192e*/ 	.short	(.L_1075 - .L_1074)
	.align		4
.L_1074:
        /*1930*/ 	.word	index@(_Z10reduceLog6IfLj256ELb1EEvPT_S1_j)
        /*1934*/ 	.word	0x00000000


	//----- nvinfo : EIATTR_REGCOUNT
	.align		4
.L_1075:
        /*1938*/ 	.byte	0x04, 0x2f
        /*193a*/ 	.short	(.L_1077 - .L_1076)
	.align		4
.L_1076:
        /*193c*/ 	.word	index@(_Z10reduceLog6IfLj128ELb1EEvPT_S1_j)
        /*1940*/ 	.word	0x00000014


	//----- nvinfo : EIATTR_FRAME_SIZE
	.align		4
.L_1077:
        /*1944*/ 	.byte	0x04, 0x11
        /*1946*/ 	.short	(.L_1079 - .L_1078)
	.align		4
.L_1078:
        /*1948*/ 	.word	index@(_Z10reduceLog6IfLj128ELb1EEvPT_S1_j)
        /*194c*/ 	.word	0x00000000


	//----- nvinfo : EIATTR_REGCOUNT
	.align		4
.L_1079:
        /*1950*/ 	.byte	0x04, 0x2f
        /*1952*/ 	.short	(.L_1081 - .L_1080)
	.align		4
.L_1080:
        /*1954*/ 	.word	index@(_Z10reduceLog6IfLj64ELb1EEvPT_S1_j)
        /*1958*/ 	.word	0x00000014


	//----- nvinfo : EIATTR_FRAME_SIZE
	.align		4
.L_1081:
        /*195c*/ 	.byte	0x04, 0x11
        /*195e*/ 	.short	(.L_1083 - .L_1082)
	.align		4
.L_1082:
        /*1960*/ 	.word	index@(_Z10reduceLog6IfLj64ELb1EEvPT_S1_j)
        /*1964*/ 	.word	0x00000000


	//----- nvinfo : EIATTR_REGCOUNT
	.align		4
.L_1083:
        /*1968*/ 	.byte	0x04, 0x2f
        /*196a*/ 	.short	(.L_1085 - .L_1084)
	.align		4
.L_1084:
        /*196c*/ 	.word	index@(_Z10reduceLog6IfLj32ELb1EEvPT_S1_j)
        /*1970*/ 	.word	0x00000014


	//----- nvinfo : EIATTR_FRAME_SIZE
	.align		4
.L_1085:
        /*1974*/ 	.byte	0x04, 0x11
        /*1976*/ 	.short	(.L_1087 - .L_1086)
	.align		4
.L_1086:
        /*1978*/ 	.word	index@(_Z10reduceLog6IfLj32ELb1EEvPT_S1_j)
        /*197c*/ 	.word	0x00000000


	//----- nvinfo : EIATTR_REGCOUNT
	.align		4
.L_1087:
        /*1980*/ 	.byte	0x04, 0x2f
        /*1982*/ 	.short	(.L_1089 - .L_1088)
	.align		4
.L_1088:
        /*1984*/ 	.word	index@(_Z10reduceLog6IfLj16ELb1EEvPT_S1_j)
        /*1988*/ 	.word	0x00000014


	//----- nvinfo : EIATTR_FRAME_SIZE
	.align		4
.L_1089:
        /*198c*/ 	.byte	0x04, 0x11
        /*198e*/ 	.short	(.L_1091 - .L_1090)
	.align		4
.L_1090:
        /*1990*/ 	.word	index@(_Z10reduceLog6IfLj16ELb1EEvPT_S1_j)
        /*1994*/ 	.word	0x00000000


	//----- nvinfo : EIATTR_REGCOUNT
	.align		4
.L_1091:
        /*1998*/ 	.byte	0x04, 0x2f
        /*199a*/ 	.short	(.L_1093 - .L_1092)
	.align		4
.L_1092:
        /*199c*/ 	.word	index@(_Z10reduceLog6IfLj8ELb1EEvPT_S1_j)
        /*19a0*/ 	.word	0x00000014


	//----- nvinfo : EIATTR_FRAME_SIZE
	.align		4
.L_1093:
        /*19a4*/ 	.byte	0x04, 0x11
        /*19a6*/ 	.short	(.L_1095 - .L_1094)
	.align		4
.L_1094:
        /*19a8*/ 	.word	index@(_Z10reduceLog6IfLj8ELb1EEvPT_S1_j)
        /*19ac*/ 	.word	0x00000000


	//----- nvinfo : EIATTR_REGCOUNT
	.align		4
.L_1095:
        /*19b0*/ 	.byte	0x04, 0x2f
        /*19b2*/ 	.short	(.L_1097 - .L_1096)
	.align		4
.L_1096:
        /*19b4*/ 	.word	index@(_Z10reduceLog6IfLj4ELb1EEvPT_S1_j)
        /*19b8*/ 	.word	0x00000014


	//----- nvinfo : EIATTR_FRAME_SIZE
	.align		4
.L_1097:
        /*19bc*/ 	.byte	0x04, 0x11
        /*19be*/ 	.short	(.L_1099 - .L_1098)
	.align		4
.L_1098:
        /*19c0*/ 	.word	index@(_Z10reduceLog6IfLj4ELb1EEvPT_S1_j)
        /*19c4*/ 	.word	0x00000000


	//----- nvinfo : EIATTR_REGCOUNT
	.align		4
.L_1099:
        /*19c8*/ 	.byte	0x04, 0x2f
        /*19ca*/ 	.short	(.L_1101 - .L_1100)
	.align		4
.L_1100:
        /*19cc*/ 	.word	index@(_Z10reduceLog6IfLj2ELb1EEvPT_S1_j)
        /*19d0*/ 	.word	0x00000014


	//----- nvinfo : EIATTR_FRAME_SIZE
	.align		4
.L_1101:
        /*19d4*/ 	.byte	0x04, 0x11
        /*19d6*/ 	.short	(.L_1103 - .L_1102)
	.align		4
.L_1102:
        /*19d8*/ 	.word	index@(_Z10reduceLog6IfLj2ELb1EEvPT_S1_j)
        /*19dc*/ 	.word	0x00000000


	//----- nvinfo : EIATTR_REGCOUNT
	.align		4
.L_1103:
        /*19e0*/ 	.byte	0x04, 0x2f
        /*19e2*/ 	.short	(.L_1105 - .L_1104)
	.align		4
.L_1104:
        /*19e4*/ 	.word	index@(_Z10reduceLog6IfLj1ELb1EEvPT_S1_j)
        /*19e8*/ 	.word	0x00000016


	//----- nvinfo : EIATTR_FRAME_SIZE
	.align		4
.L_1105:
        /*19ec*/ 	.byte	0x04, 0x11
        /*19ee*/ 	.short	(.L_1107 - .L_1106)
	.align		4
.L_1106:
        /*19f0*/ 	.word	index@(_Z10reduceLog6IfLj1ELb1EEvPT_S1_j)
        /*19f4*/ 	.word	0x00000000


	//----- nvinfo : EIATTR_REGCOUNT
	.align		4
.L_1107:
        /*19f8*/ 	.byte	0x04, 0x2f
        /*19fa*/ 	.short	(.L_1109 - .L_1108)
	.align		4
.L_1108:
        /*19fc*/ 	.word	index@(_Z10reduceLog6IfLj1024ELb0EEvPT_S1_j)
        /*1a00*/ 	.word	0x00000012


	//----- nvinfo : EIATTR_FRAME_SIZE
	.align		4
.L_1109:
        /*1a04*/ 	.byte	0x04, 0x11
        /*1a06*/ 	.short	(.L_1111 - .L_1110)
	.align		4
.L_1110:
        /*1a08*/ 	.word	index@(_Z10reduceLog6IfLj1024ELb0EEvPT_S1_j)
        /*1a0c*/ 	.word	0x00000000


	//----- nvinfo : EIATTR_REGCOUNT
	.align		4
.L_1111:
        /*1a10*/ 	.byte	0x04, 0x2f
        /*1a12*/ 	.short	(.L_1113 - .L_1112)
	.align		4
.L_1112:
        /*1a14*/ 	.word	index@(_Z10reduceLog6IfLj512ELb0EEvPT_S1_j)
        /*1a18*/ 	.word	0x00000012


	//----- nvinfo : EIATTR_FRAME_SIZE
	.align		4
.L_1113:
        /*1a1c*/ 	.byte	0x04, 0x11
        /*1a1e*/ 	.short	(.L_1115 - .L_1114)
	.align		4
.L_1114:
        /*1a20*/ 	.word	index@(_Z10reduceLog6IfLj512ELb0EEvPT_S1_j)
        /*1a24*/ 	.word	0x00000000


	//----- nvinfo : EIATTR_REGCOUNT
	.align		4
.L_1115:
        /*1a28*/ 	.byte	0x04, 0x2f
        /*1a2a*/ 	.short	(.L_1117 - .L_1116)
	.align		4
.L_1116:
        /*1a2c*/ 	.word	index@(_Z10reduceLog6IfLj256ELb0EEvPT_S1_j)
        /*1a30*/ 	.word	0x00000012


	//----- nvinfo : EIATTR_FRAME_SIZE
	.align		4
.L_1117:
        /*1a34*/ 	.byte	0x04, 0x11
        /*1a36*/ 	.short	(.L_1119 - .L_1118)
	.align		4
.L_1118:
        /*1a38*/ 	.word	index@(_Z10reduceLog6IfLj256ELb0EEvPT_S1_j)
        /*1a3c*/ 	.word	0x00000000


	//----- nvinfo : EIATTR_REGCOUNT
	.align		4
.L_1119:
        /*1a40*/ 	.byte	0x04, 0x2f
        /*1a42*/ 	.short	(.L_1121 - .L_1120)
	.align		4
.L_1120:
        /*1a44*/ 	.word	index@(_Z10reduceLog6IfLj128ELb0EEvPT_S1_j)
        /*1a48*/ 	.word	0x00000012


	//----- nvinfo : EIATTR_FRAME_SIZE
	.align		4
.L_1121:
        /*1a4c*/ 	.byte	0x04, 0x11
        /*1a4e*/ 	.short	(.L_1123 - .L_1122)
	.align		4
.L_1122:
        /*1a50*/ 	.word	index@(_Z10reduceLog6IfLj128ELb0EEvPT_S1_j)
        /*1a54*/ 	.word	0x00000000


	//----- nvinfo : EIATTR_REGCOUNT
	.align		4
.L_1123:
        /*1a58*/ 	.byte	0x04, 0x2f
        /*1a5a*/ 	.short	(.L_1125 - .L_1124)
	.align		4
.L_1124:
        /*1a5c*/ 	.word	index@(_Z10reduceLog6IfLj64ELb0EEvPT_S1_j)
        /*1a60*/ 	.word	0x00000012


	//----- nvinfo : EIATTR_FRAME_SIZE
	.align		4
.L_1125:
        /*1a64*/ 	.byte	0x04, 0x11
        /*1a66*/ 	.short	(.L_1127 - .L_1126)
	.align		4
.L_1126:
        /*1a68*/ 	.word	index@(_Z10reduceLog6IfLj64ELb0EEvPT_S1_j)
        /*1a6c*/ 	.word	0x00000000


	//----- nvinfo : EIATTR_REGCOUNT
	.align		4
.L_1127:
        /*1a70*/ 	.byte	0x04, 0x2f
        /*1a72*/ 	.short	(.L_1129 - .L_1128)
	.align		4
.L_1128:
        /*1a74*/ 	.word	index@(_Z10reduceLog6IfLj32ELb0EEvPT_S1_j)
        /*1a78*/ 	.word	0x00000012


	//----- nvinfo : EIATTR_FRAME_SIZE
	.align		4
.L_1129:
        /*1a7c*/ 	.byte	0x04, 0x11
        /*1a7e*/ 	.short	(.L_1131 - .L_1130)
	.align		4
.L_1130:
        /*1a80*/ 	.word	index@(_Z10reduceLog6IfLj32ELb0EEvPT_S1_j)
        /*1a84*/ 	.word	0x00000000


	//----- nvinfo : EIATTR_REGCOUNT
	.align		4
.L_1131:
        /*1a88*/ 	.byte	0x04, 0x2f
        /*1a8a*/ 	.short	(.L_1133 - .L_1132)
	.align		4
.L_1132:
        /*1a8c*/ 	.word	index@(_Z10reduceLog6IfLj16ELb0EEvPT_S1_j)
        /*1a90*/ 	.word	0x00000012


	//----- nvinfo : EIATTR_FRAME_SIZE
	.align		4
.L_1133:
        /*1a94*/ 	.byte	0x04, 0x11
        /*1a96*/ 	.short	(.L_1135 - .L_1134)
	.align		4
.L_1134:
        /*1a98*/ 	.word	index@(_Z10reduceLog6IfLj16ELb0EEvPT_S1_j)
        /*1a9c*/ 	.word	0x00000000


	//----- nvinfo : EIATTR_REGCOUNT
	.align		4
.L_1135:
        /*1aa0*/ 	.byte	0x04, 0x2f
        /*1aa2*/ 	.short	(.L_1137 - .L_1136)
	.align		4
.L_1136:
        /*1aa4*/ 	.word	index@(_Z10reduceLog6IfLj8ELb0EEvPT_S1_j)
        /*1aa8*/ 	.word	0x00000012


	//----- nvinfo : EIATTR_FRAME_SIZE
	.align		4
.L_1137:
        /*1aac*/ 	.byte	0x04, 0x11
        /*1aae*/ 	.short	(.L_1139 - .L_1138)
	.align		4
.L_1138:
        /*1ab0*/ 	.word	index@(_Z10reduceLog6IfLj8ELb0EEvPT_S1_j)
        /*1ab4*/ 	.word	0x00000000


	//----- nvinfo : EIATTR_REGCOUNT
	.align		4
.L_1139:
        /*1ab8*/ 	.byte	0x04, 0x2f
        /*1aba*/ 	.short	(.L_1141 - .L_1140)
	.align		4
.L_1140:
        /*1abc*/ 	.word	index@(_Z10reduceLog6IfLj4ELb0EEvPT_S1_j)
        /*1ac0*/ 	.word	0x00000012


	//----- nvinfo : EIATTR_FRAME_SIZE
	.align		4
.L_1141:
        /*1ac4*/ 	.byte	0x04, 0x11
        /*1ac6*/ 	.short	(.L_1143 - .L_1142)
	.align		4
.L_1142:
        /*1ac8*/ 	.word	index@(_Z10reduceLog6IfLj4ELb0EEvPT_S1_j)
        /*1acc*/ 	.word	0x00000000


	//----- nvinfo : EIATTR_REGCOUNT
	.align		4
.L_1143:
        /*1ad0*/ 	.byte	0x04, 0x2f
        /*1ad2*/ 	.short	(.L_1145 - .L_1144)
	.align		4
.L_1144:
        /*1ad4*/ 	.word	index@(_Z10reduceLog6IfLj2ELb0EEvPT_S1_j)
        /*1ad8*/ 	.word	0x00000012


	//----- nvinfo : EIATTR_FRAME_SIZE
	.align		4
.L_1145:
        /*1adc*/ 	.byte	0x04, 0x11
        /*1ade*/ 	.short	(.L_1147 - .L_1146)
	.align		4
.L_1146:
        /*1ae0*/ 	.word	index@(_Z10reduceLog6IfLj2ELb0EEvPT_S1_j)
        /*1ae4*/ 	.word	0x00000000


	//----- nvinfo : EIATTR_REGCOUNT
	.align		4
.L_1147:
        /*1ae8*/ 	.byte	0x04, 0x2f
        /*1aea*/ 	.short	(.L_1149 - .L_1148)
	.align		4
.L_1148:
        /*1aec*/ 	.word	index@(_Z10reduceLog6IfLj1ELb0EEvPT_S1_j)
        /*1af0*/ 	.word	0x00000012


	//----- nvinfo : EIATTR_FRAME_SIZE
	.align		4
.L_1149:
        /*1af4*/ 	.byte	0x04, 0x11
        /*1af6*/ 	.short	(.L_1151 - .L_1150)
	.align		4
.L_1150:
        /*1af8*/ 	.word	index@(_Z10reduceLog6IfLj1ELb0EEvPT_S1_j)
        /*1afc*/ 	.word	0x00000000


	//----- nvinfo : EIATTR_MIN_STACK_SIZE
	.align		4
.L_1151:
        /*1b00*/ 	.byte	0x04, 0x12
        /*1b02*/ 	.short	(.L_1153 - .L_1152)
	.align		4
.L_1152:
        /*1b04*/ 	.word	index@(_Z10reduceLog6IfLj1ELb0EEvPT_S1_j)
        /*1b08*/ 	.word	0x00000000


	//----- nvinfo : EIATTR_MIN_STACK_SIZE
	.align		4
.L_1153:
        /*1b0c*/ 	.byte	0x04, 0x12
        /*1b0e*/ 	.short	(.L_1155 - .L_1154)
	.align		4
.L_1154:
        /*1b10*/ 	.word	index@(_Z10reduceLog6IfLj2ELb0EEvPT_S1_j)
        /*1b14*/ 	.word	0x00000000


	//----- nvinfo : EIATTR_MIN_STACK_SIZE
	.align		4
.L_1155:
        /*1b18*/ 	.byte	0x04, 0x12
        /*1b1a*/ 	.short	(.L_1157 - .L_1156)
	.align		4
.L_1156:
        /*1b1c*/ 	.word	index@(_Z10reduceLog6IfLj4ELb0EEvPT_S1_j)
        /*1b20*/ 	.word	0x00000000


	//----- nvinfo : EIATTR_MIN_STACK_SIZE
	.align		4
.L_1157:
        /*1b24*/ 	.byte	0x04, 0x12
        /*1b26*/ 	.short	(.L_1159 - .L_1158)
	.align		4
.L_1158:
        /*1b28*/ 	.word	index@(_Z10reduceLog6IfLj8ELb0EEvPT_S1_j)
        /*1b2c*/ 	.word	0x00000000


	//----- nvinfo : EIATTR_MIN_STACK_SIZE
	.align		4
.L_1159:
        /*1b30*/ 	.byte	0x04, 0x12
        /*1b32*/ 	.short	(.L_1161 - .L_1160)
	.align		4
.L_1160:
        /*1b34*/ 	.word	index@(_Z10reduceLog6IfLj16ELb0EEvPT_S1_j)
        /*1b38*/ 	.word	0x00000000


	//----- nvinfo : EIATTR_MIN_STACK_SIZE
	.align		4
.L_1161:
        /*1b3c*/ 	.byte	0x04, 0x12
        /*1b3e*/ 	.short	(.L_1163 - .L_1162)
	.align		4
.L_1162:
        /*1b40*/ 	.word	index@(_Z10reduceLog6IfLj32ELb0EEvPT_S1_j)
        /*1b44*/ 	.word	0x00000000


	//----- nvinfo : EIATTR_MIN_STACK_SIZE
	.align		4
.L_1163:
        /*1b48*/ 	.byte	0x04, 0x12
        /*1b4a*/ 	.short	(.L_1165 - .L_1164)
	.align		4
.L_1164:
        /*1b4c*/ 	.word	index@(_Z10reduceLog6IfLj64ELb0EEvPT_S1_j)
        /*1b50*/ 	.word	0x00000000


	//----- nvinfo : EIATTR_MIN_STACK_SIZE
	.align		4
.L_1165:
        /*1b54*/ 	.byte	0x04, 0x12
        /*1b56*/ 	.short	(.L_1167 - .L_1166)
	.align		4
.L_1166:
        /*1b58*/ 	.word	index@(_Z10reduceLog6IfLj128ELb0EEvPT_S1_j)
        /*1b5c*/ 	.word	0x00000000


	//----- nvinfo : EIATTR_MIN_STACK_SIZE
	.align		4
.L_1167:
        /*1b60*/ 	.byte	0x04, 0x12
        /*1b62*/ 	.short	(.L_1169 - .L_1168)
	.align		4
.L_1168:
        /*1b64*/ 	.word	index@(_Z10reduceLog6IfLj256ELb0EEvPT_S1_j)
        /*1b68*/ 	.word	0x00000000


	//----- nvinfo : EIATTR_MIN_STACK_SIZE
	.align		4
.L_1169:
        /*1b6c*/ 	.byte	0x04, 0x12
        /*1b6e*/ 	.short	(.L_1171 - .L_1170)
	.align		4
.L_1170:
        /*1b70*/ 	.word	index@(_Z10reduceLog6IfLj512ELb0EEvPT_S1_j)
        /*1b74*/ 	.word	0x00000000


	//----- nvinfo : EIATTR_MIN_STACK_SIZE
	.align		4
.L_1171:
        /*1b78*/ 	.byte	0x04, 0x12
        /*1b7a*/ 	.short	(.L_1173 - .L_1172)
	.align		4
.L_1172:
        /*1b7c*/ 	.word	index@(_Z10reduceLog6IfLj1024ELb0EEvPT_S1_j)
        /*1b80*/ 	.word	0x00000000


	//----- nvinfo : EIATTR_MIN_STACK_SIZE
	.align		4
.L_1173:
        /*1b84*/ 	.byte	0x04, 0x12
        /*1b86*/ 	.short	(.L_1175 - .L_1174)
	.align		4
.L_1174:
        /*1b88*/ 	.word	index@(_Z10reduceLog6IfLj1ELb1EEvPT_S1_j)
        /*1b8c*/ 	.word	0x00000000


	//----- nvinfo : EIATTR_MIN_STACK_SIZE
	.align		4
.L_1175:
        /*1b90*/ 	.byte	0x04, 0x12
        /*1b92*/ 	.short	(.L_1177 - .L_1176)
	.align		4
.L_1176:
        /*1b94*/ 	.word	index@(_Z10reduceLog6IfLj2ELb1EEvPT_S1_j)
        /*1b98*/ 	.word	0x00000000


	//----- nvinfo : EIATTR_MIN_STACK_SIZE
	.align		4
.L_1177:
        /*1b9c*/ 	.byte	0x04, 0x12
        /*1b9e*/ 	.short	(.L_1179 - .L_1178)
	.align		4
.L_1178:
        /*1ba0*/ 	.word	index@(_Z10reduceLog6IfLj4ELb1EEvPT_S1_j)
        /*1ba4*/ 	.word	0x00000000


	//----- nvinfo : EIATTR_MIN_STACK_SIZE
	.align		4
.L_1179:
        /*1ba8*/ 	.byte	0x04, 0x12
        /*1baa*/ 	.short	(.L_1181 - .L_1180)
	.align		4
.L_1180:
        /*1bac*/ 	.word	index@(_Z10reduceLog6IfLj8ELb1EEvPT_S1_j)
        /*1bb0*/ 	.word	0x00000000


	//----- nvinfo : EIATTR_MIN_STACK_SIZE
	.align		4
.L_1181:
        /*1bb4*/ 	.byte	0x04, 0x12
        /*1bb6*/ 	.short	(.L_1183 - .L_1182)
	.align		4
.L_1182:
        /*1bb8*/ 	.word	index@(_Z10reduceLog6IfLj16ELb1EEvPT_S1_j)
        /*1bbc*/ 	.word	0x00000000


	//----- nvinfo : EIATTR_MIN_STACK_SIZE
	.align		4
.L_1183:
        /*1bc0*/ 	.byte	0x04, 0x12
        /*1bc2*/ 	.short	(.L_1185 - .L_1184)
	.align		4
.L_1184:
        /*1bc4*/ 	.word	index@(_Z10reduceLog6IfLj32ELb1EEvPT_S1_j)
        /*1bc8*/ 	.word	0x00000000


	//----- nvinfo : EIATTR_MIN_STACK_SIZE
	.align		4
.L_1185:
        /*1bcc*/ 	.byte	0x04, 0x12
        /*1bce*/ 	.short	(.L_1187 - .L_1186)
	.align		4
.L_1186:
        /*1bd0*/ 	.word	index@(_Z10reduceLog6IfLj64ELb1EEvPT_S1_j)
        /*1bd4*/ 	.word	0x00000000


	//----- nvinfo : EIATTR_MIN_STACK_SIZE
	.align		4
.L_1187:
        /*1bd8*/ 	.byte	0x04, 0x12
        /*1bda*/ 	.short	(.L_1189 - .L_1188)
	.align		4
.L_1188:
        /*1bdc*/ 	.word	index@(_Z10reduceLog6IfLj128ELb1EEvPT_S1_j)
        /*1be0*/ 	.word	0x00000000


	//----- nvinfo : EIATTR_MIN_STACK_SIZE
	.align		4
.L_1189:
        /*1be4*/ 	.byte	0x04, 0x12
        /*1be6*/ 	.short	(.L_1191 - .L_1190)
	.align		4
.L_1190:
        /*1be8*/ 	.word	index@(_Z10reduceLog6IfLj256ELb1EEvPT_S1_j)
        /*1bec*/ 	.word	0x00000000


	//----- nvinfo : EIATTR_MIN_STACK_SIZE
	.align		4
.L_1191:
        /*1bf0*/ 	.byte	0x04, 0x12
        /*1bf2*/ 	.short	(.L_1193 - .L_1192)
	.align		4
.L_1192:
        /*1bf4*/ 	.word	index@(_Z10reduceLog6IfLj512ELb1EEvPT_S1_j)
        /*1bf8*/ 	.word	0x00000000


	//----- nvinfo : EIATTR_MIN_STACK_SIZE
	.align		4
.L_1193:
        /*1bfc*/ 	.byte	0x04, 0x12
        /*1bfe*/ 	.short	(.L_1195 - .L_1194)
	.align		4
.L_1194:
        /*1c00*/ 	.word	index@(_Z10reduceLog6IfLj1024ELb1EEvPT_S1_j)
        /*1c04*/ 	.word	0x00000000


	//----- nvinfo : EIATTR_MIN_STACK_SIZE
	.align		4
.L_1195:
        /*1c08*/ 	.byte	0x04, 0x12
        /*1c0a*/ 	.short	(.L_1197 - .L_1196)
	.align		4
.L_1196:
        /*1c0c*/ 	.word	index@(_Z10reduceLog5IfLj1EEvPT_S1_j)
        /*1c10*/ 	.word	0x00000000


	//----- nvinfo : EIATTR_MIN_STACK_SIZE
	.align		4
.L_1197:
        /*1c14*/ 	.byte	0x04, 0x12
        /*1c16*/ 	.short	(.L_1199 - .L_1198)
	.align		4
.L_1198:
        /*1c18*/ 	.word	index@(_Z10reduceLog5IfLj2EEvPT_S1_j)
        /*1c1c*/ 	.word	0x00000000


	//----- nvinfo : EIATTR_MIN_STACK_SIZE
	.align		4
.L_1199:
        /*1c20*/ 	.byte	0x04, 0x12
        /*1c22*/ 	.short	(.L_1201 - .L_1200)
	.align		4
.L_1200:
        /*1c24*/ 	.word	index@(_Z10reduceLog5IfLj4EEvPT_S1_j)
        /*1c28*/ 	.word	0x00000000


	//----- nvinfo : EIATTR_MIN_STACK_SIZE
	.align		4
.L_1201:
        /*1c2c*/ 	.byte	0x04, 0x12
        /*1c2e*/ 	.short	(.L_1203 - .L_1202)
	.align		4
.L_1202:
        /*1c30*/ 	.word	index@(_Z10reduceLog5IfLj8EEvPT_S1_j)
        /*1c34*/ 	.word	0x00000000


	//----- nvinfo : EIATTR_MIN_STACK_SIZE
	.align		4
.L_1203:
        /*1c38*/ 	.byte	0x04, 0x12
        /*1c3a*/ 	.short	(.L_1205 - .L_1204)
	.align		4
.L_1204:
        /*1c3c*/ 	.word	index@(_Z10reduceLog5IfLj16EEvPT_S1_j)
        /*1c40*/ 	.word	0x00000000


	//----- nvinfo : EIATTR_MIN_STACK_SIZE
	.align		4
.L_1205:
        /*1c44*/ 	.byte	0x04, 0x12
        /*1c46*/ 	.short	(.L_1207 - .L_1206)
	.align		4
.L_1206:
        /*1c48*/ 	.word	index@(_Z10reduceLog5IfLj32EEvPT_S1_j)
        /*1c4c*/ 	.word	0x00000000


	//----- nvinfo : EIATTR_MIN_STACK_SIZE
	.align		4
.L_1207:
        /*1c50*/ 	.byte	0x04, 0x12
        /*1c52*/ 	.short	(.L_1209 - .L_1208)
	.align		4
.L_1208:
        /*1c54*/ 	.word	index@(_Z10reduceLog5IfLj64EEvPT_S1_j)
        /*1c58*/ 	.word	0x00000000


	//----- nvinfo : EIATTR_MIN_STACK_SIZE
	.align		4
.L_1209:
        /*1c5c*/ 	.byte	0x04, 0x12
        /*1c5e*/ 	.short	(.L_1211 - .L_1210)
	.align		4
.L_1210:
        /*1c60*/ 	.word	index@(_Z10reduceLog5IfLj128EEvPT_S1_j)
        /*1c64*/ 	.word	0x00000000


	//----- nvinfo : EIATTR_MIN_STACK_SIZE
	.align		4
.L_1211:
        /*1c68*/ 	.byte	0x04, 0x12
        /*1c6a*/ 	.short	(.L_1213 - .L_1212)
	.align		4
.L_1212:
        /*1c6c*/ 	.word	index@(_Z10reduceLog5IfLj256EEvPT_S1_j)
        /*1c70*/ 	.word	0x00000000


	//----- nvinfo : EIATTR_MIN_STACK_SIZE
	.align		4
.L_1213:
        /*1c74*/ 	.byte	0x04, 0x12
        /*1c76*/ 	.short	(.L_1215 - .L_1214)
	.align		4
.L_1214:
        /*1c78*/ 	.word	index@(_Z10reduceLog5IfLj512EEvPT_S1_j)
        /*1c7c*/ 	.word	0x00000000


	//----- nvinfo : EIATTR_MIN_STACK_SIZE
	.align		4
.L_1215:
        /*1c80*/ 	.byte	0x04, 0x12
        /*1c82*/ 	.short	(.L_1217 - .L_1216)
	.align		4
.L_1216:
        /*1c84*/ 	.word	index@(_Z10reduceLog5IfLj1024EEvPT_S1_j)
        /*1c88*/ 	.word	0x00000000


	//----- nvinfo : EIATTR_MIN_STACK_SIZE
	.align		4
.L_1217:
        /*1c8c*/ 	.byte	0x04, 0x12
        /*1c8e*/ 	.short	(.L_1219 - .L_1218)
	.align		4
.L_1218:
        /*1c90*/ 	.word	index@(_Z10reduceLog4IfLj1EEvPT_S1_j)
        /*1c94*/ 	.word	0x00000000


	//----- nvinfo : EIATTR_MIN_STACK_SIZE
	.align		4
.L_1219:
        /*1c98*/ 	.byte	0x04, 0x12
        /*1c9a*/ 	.short	(.L_1221 - .L_1220)
	.align		4
.L_1220:
        /*1c9c*/ 	.word	index@(_Z10reduceLog4IfLj2EEvPT_S1_j)
        /*1ca0*/ 	.word	0x00000000


	//----- nvinfo : EIATTR_MIN_STACK_SIZE
	.align		4
.L_1221:
        /*1ca4*/ 	.byte	0x04, 0x12
        /*1ca6*/ 	.short	(.L_1223 - .L_1222)
	.align		4
.L_1222:
        /*1ca8*/ 	.word	index@(_Z10reduceLog4IfLj4EEvPT_S1_j)
        /*1cac*/ 	.word	0x00000000


	//----- nvinfo : EIATTR_MIN_STACK_SIZE
	.align		4
.L_1223:
        /*1cb0*/ 	.byte	0x04, 0x12
        /*1cb2*/ 	.short	(.L_1225 - .L_1224)
	.align		4
.L_1224:
        /*1cb4*/ 	.word	index@(_Z10reduceLog4IfLj8EEvPT_S1_j)
        /*1cb8*/ 	.word	0x00000000


	//----- nvinfo : EIATTR_MIN_STACK_SIZE
	.align		4
.L_1225:
        /*1cbc*/ 	.byte	0x04, 0x12
        /*1cbe*/ 	.short	(.L_1227 - .L_1226)
	.align		4
.L_1226:
        /*1cc0*/ 	.word	index@(_Z10reduceLog4IfLj16EEvPT_S1_j)
        /*1cc4*/ 	.word	0x00000000


	//----- nvinfo : EIATTR_MIN_STACK_SIZE
	.align		4
.L_1227:
        /*1cc8*/ 	.byte	0x04, 0x12
        /*1cca*/ 	.short	(.L_1229 - .L_1228)
	.align		4
.L_1228:
        /*1ccc*/ 	.word	index@(_Z10reduceLog4IfLj32EEvPT_S1_j)
        /*1cd0*/ 	.word	0x00000000


	//----- nvinfo : EIATTR_MIN_STACK_SIZE
	.align		4
.L_1229:
        /*1cd4*/ 	.byte	0x04, 0x12
        /*1cd6*/ 	.short	(.L_1231 - .L_1230)
	.align		4
.L_1230:
        /*1cd8*/ 	.word	index@(_Z10reduceLog4IfLj64EEvPT_S1_j)
        /*1cdc*/ 	.word	0x00000000


	//----- nvinfo : EIATTR_MIN_STACK_SIZE
	.align		4
.L_1231:
        /*1ce0*/ 	.byte	0x04, 0x12
        /*1ce2*/ 	.short	(.L_1233 - .L_1232)
	.align		4
.L_1232:
        /*1ce4*/ 	.word	index@(_Z10reduceLog4IfLj128EEvPT_S1_j)
        /*1ce8*/ 	.word	0x00000000


	//----- nvinfo : EIATTR_MIN_STACK_SIZE
	.align		4
.L_1233:
        /*1cec*/ 	.byte	0x04, 0x12
        /*1cee*/ 	.short	(.L_1235 - .L_1234)
	.align		4
.L_1234:
        /*1cf0*/ 	.word	index@(_Z10reduceLog4IfLj256EEvPT_S1_j)
        /*1cf4*/ 	.word	0x00000000


	//----- nvinfo : EIATTR_MIN_STACK_SIZE
	.align		4
.L_1235:
        /*1cf8*/ 	.byte	0x04, 0x12
        /*1cfa*/ 	.short	(.L_1237 - .L_1236)
	.align		4
.L_1236:
        /*1cfc*/ 	.word	index@(_Z10reduceLog4IfLj512EEvPT_S1_j)
        /*1d00*/ 	.word	0x00000000


	//----- nvinfo : EIATTR_MIN_STACK_SIZE
	.align		4
.L_1237:
        /*1d04*/ 	.byte	0x04, 0x12
        /*1d06*/ 	.short	(.L_1239 - .L_1238)
	.align		4
.L_1238:
        /*1d08*/ 	.word	index@(_Z10reduceLog4IfLj1024EEvPT_S1_j)
        /*1d0c*/ 	.word	0x00000000


	//----- nvinfo : EIATTR_MIN_STACK_SIZE
	.align		4
.L_1239:
        /*1d10*/ 	.byte	0x04, 0x12
        /*1d12*/ 	.short	(.L_1241 - .L_1240)
	.align		4
.L_1240:
        /*1d14*/ 	.word	index@(_Z10reduceLog3IfEvPT_S1_j)
        /*1d18*/ 	.word	0x00000000


	//----- nvinfo : EIATTR_MIN_STACK_SIZE
	.align		4
.L_1241:
        /*1d1c*/ 	.byte	0x04, 0x12
        /*1d1e*/ 	.short	(.L_1243 - .L_1242)
	.align		4
.L_1242:
        /*1d20*/ 	.word	index@(_Z10reduceLog2IfEvPT_S1_j)
        /*1d24*/ 	.word	0x00000000


	//----- nvinfo : EIATTR_MIN_STACK_SIZE
	.align		4
.L_1243:
        /*1d28*/ 	.byte	0x04, 0x12
        /*1d2a*/ 	.short	(.L_1245 - .L_1244)
	.align		4
.L_1244:
        /*1d2c*/ 	.word	index@(_Z10reduceLog1IfEvPT_S1_j)
        /*1d30*/ 	.word	0x00000000


	//----- nvinfo : EIATTR_MIN_STACK_SIZE
	.align		4
.L_1245:
        /*1d34*/ 	.byte	0x04, 0x12
        /*1d36*/ 	.short	(.L_1247 - .L_1246)
	.align		4
.L_1246:
        /*1d38*/ 	.word	index@(_Z10reduceLog0IfEvPT_S1_j)
        /*1d3c*/ 	.word	0x00000000


	//----- nvinfo : EIATTR_MIN_STACK_SIZE
	.align		4
.L_1247:
        /*1d40*/ 	.byte	0x04, 0x12
        /*1d42*/ 	.short	(.L_1249 - .L_1248)
	.align		4
.L_1248:
        /*1d44*/ 	.word	index@(_Z7reduce6IfLj1ELb0EEvPT_S1_j)
        /*1d48*/ 	.word	0x00000000


	//----- nvinfo : EIATTR_MIN_STACK_SIZE
	.align		4
.L_1249:
        /*1d4c*/ 	.byte	0x04, 0x12
        /*1d4e*/ 	.short	(.L_1251 - .L_1250)
	.align		4
.L_1250:
        /*1d50*/ 	.word	index@(_Z7reduce6IfLj2ELb0EEvPT_S1_j)
        /*1d54*/ 	.word	0x00000000


	//----- nvinfo : EIATTR_MIN_STACK_SIZE
	.align		4
.L_1251:
        /*1d58*/ 	.byte	0x04, 0x12
        /*1d5a*/ 	.short	(.L_1253 - .L_1252)
	.align		4
.L_1252:
        /*1d5c*/ 	.word	index@(_Z7reduce6IfLj4ELb0EEvPT_S1_j)
        /*1d60*/ 	.word	0x00000000


	//----- nvinfo : EIATTR_MIN_STACK_SIZE
	.align		4
.L_1253:
        /*1d64*/ 	.byte	0x04, 0x12
        /*1d66*/ 	.short	(.L_1255 - .L_1254)
	.align		4
.L_1254:
        /*1d68*/ 	.word	index@(_Z7reduce6IfLj8ELb0EEvPT_S1_j)
        /*1d6c*/ 	.word	0x00000000


	//----- nvinfo : EIATTR_MIN_STACK_SIZE
	.align		4
.L_1255:
        /*1d70*/ 	.byte	0x04, 0x12
        /*1d72*/ 	.short	(.L_1257 - .L_1256)
	.align		4
.L_1256:
        /*1d74*/ 	.word	index@(_Z7reduce6IfLj16ELb0EEvPT_S1_j)
        /*1d78*/ 	.word	0x00000000


	//----- nvinfo : EIATTR_MIN_STACK_SIZE
	.align		4
.L_1257:
        /*1d7c*/ 	.byte	0x04, 0x12
        /*1d7e*/ 	.short	(.L_1259 - .L_1258)
	.align		4
.L_1258:
        /*1d80*/ 	.word	index@(_Z7reduce6IfLj32ELb0EEvPT_S1_j)
        /*1d84*/ 	.word	0x00000000


	//----- nvinfo : EIATTR_MIN_STACK_SIZE
	.align		4
.L_1259:
        /*1d88*/ 	.byte	0x04, 0x12
        /*1d8a*/ 	.short	(.L_1261 - .L_1260)
	.align		4
.L_1260:
        /*1d8c*/ 	.word	index@(_Z7reduce6IfLj64ELb0EEvPT_S1_j)
        /*1d90*/ 	.word	0x00000000


	//----- nvinfo : EIATTR_MIN_STACK_SIZE
	.align		4
.L_1261:
        /*1d94*/ 	.byte	0x04, 0x12
        /*1d96*/ 	.short	(.L_1263 - .L_1262)
	.align		4
.L_1262:
        /*1d98*/ 	.word	index@(_Z7reduce6IfLj128ELb0EEvPT_S1_j)
        /*1d9c*/ 	.word	0x00000000


	//----- nvinfo : EIATTR_MIN_STACK_SIZE
	.align		4
.L_1263:
        /*1da0*/ 	.byte	0x04, 0x12
        /*1da2*/ 	.short	(.L_1265 - .L_1264)
	.align		4
.L_1264:
        /*1da4*/ 	.word	index@(_Z7reduce6IfLj256ELb0EEvPT_S1_j)
        /*1da8*/ 	.word	0x00000000


	//----- nvinfo : EIATTR_MIN_STACK_SIZE
	.align		4
.L_1265:
        /*1dac*/ 	.byte	0x04, 0x12
        /*1dae*/ 	.short	(.L_1267 - .L_1266)
	.align		4
.L_1266:
        /*1db0*/ 	.word	index@(_Z7reduce6IfLj512ELb0EEvPT_S1_j)
        /*1db4*/ 	.word	0x00000000


	//----- nvinfo : EIATTR_MIN_STACK_SIZE
	.align		4
.L_1267:
        /*1db8*/ 	.byte	0x04, 0x12
        /*1dba*/ 	.short	(.L_1269 - .L_1268)
	.align		4
.L_1268:
        /*1dbc*/ 	.word	index@(_Z7reduce6IfLj1024ELb0EEvPT_S1_j)
        /*1dc0*/ 	.word	0x00000000


	//----- nvinfo : EIATTR_MIN_STACK_SIZE
	.align		4
.L_1269:
        /*1dc4*/ 	.byte	0x04, 0x12
        /*1dc6*/ 	.short	(.L_1271 - .L_1270)
	.align		4
.L_1270:
        /*1dc8*/ 	.word	index@(_Z7reduce6IfLj1ELb1EEvPT_S1_j)
        /*1dcc*/ 	.word	0x00000000


	//----- nvinfo : EIATTR_MIN_STACK_SIZE
	.align		4
.L_1271:
        /*1dd0*/ 	.byte	0x04, 0x12
        /*1dd2*/ 	.short	(.L_1273 - .L_1272)
	.align		4
.L_1272:
        /*1dd4*/ 	.word	index@(_Z7reduce6IfLj2ELb1EEvPT_S1_j)
        /*1dd8*/ 	.word	0x00000000


	//----- nvinfo : EIATTR_MIN_STACK_SIZE
	.align		4
.L_1273:
        /*1ddc*/ 	.byte	0x04, 0x12
        /*1dde*/ 	.short	(.L_1275 - .L_1274)
	.align		4
.L_1274:
        /*1de0*/ 	.word	index@(_Z7reduce6IfLj4ELb1EEvPT_S1_j)
        /*1de4*/ 	.word	0x00000000


	//----- nvinfo : EIATTR_MIN_STACK_SIZE
	.align		4
.L_1275:
        /*1de8*/ 	.byte	0x04, 0x12
        /*1dea*/ 	.short	(.L_1277 - .L_1276)
	.align		4
.L_1276:
        /*1dec*/ 	.word	index@(_Z7reduce6IfLj8ELb1EEvPT_S1_j)
        /*1df0*/ 	.word	0x00000000


	//----- nvinfo : EIATTR_MIN_STACK_SIZE
	.align		4
.L_1277:
        /*1df4*/ 	.byte	0x04, 0x12
        /*1df6*/ 	.short	(.L_1279 - .L_1278)
	.align		4
.L_1278:
        /*1df8*/ 	.word	index@(_Z7reduce6IfLj16ELb1EEvPT_S1_j)
        /*1dfc*/ 	.word	0x00000000


	//----- nvinfo : EIATTR_MIN_STACK_SIZE
	.align		4
.L_1279:
        /*1e00*/ 	.byte	0x04, 0x12
        /*1e02*/ 	.short	(.L_1281 - .L_1280)
	.align		4
.L_1280:
        /*1e04*/ 	.word	index@(_Z7reduce6IfLj32ELb1EEvPT_S1_j)
        /*1e08*/ 	.word	0x00000000


	//----- nvinfo : EIATTR_MIN_STACK_SIZE
	.align		4
.L_1281:
        /*1e0c*/ 	.byte	0x04, 0x12
        /*1e0e*/ 	.short	(.L_1283 - .L_1282)
	.align		4
.L_1282:
        /*1e10*/ 	.word	index@(_Z7reduce6IfLj64ELb1EEvPT_S1_j)
        /*1e14*/ 	.word	0x00000000


	//----- nvinfo : EIATTR_MIN_STACK_SIZE
	.align		4
.L_1283:
        /*1e18*/ 	.byte	0x04, 0x12
        /*1e1a*/ 	.short	(.L_1285 - .L_1284)
	.align		4
.L_1284:
        /*1e1c*/ 	.word	index@(_Z7reduce6IfLj128ELb1EEvPT_S1_j)
        /*1e20*/ 	.word	0x00000000


	//----- nvinfo : EIATTR_MIN_STACK_SIZE
	.align		4
.L_1285:
        /*1e24*/ 	.byte	0x04, 0x12
        /*1e26*/ 	.short	(.L_1287 - .L_1286)
	.align		4
.L_1286:
        /*1e28*/ 	.word	index@(_Z7reduce6IfLj256ELb1EEvPT_S1_j)
        /*1e2c*/ 	.word	0x00000000


	//----- nvinfo : EIATTR_MIN_STACK_SIZE
	.align		4
.L_1287:
        /*1e30*/ 	.byte	0x04, 0x12
        /*1e32*/ 	.short	(.L_1289 - .L_1288)
	.align		4
.L_1288:
        /*1e34*/ 	.word	index@(_Z7reduce6IfLj512ELb1EEvPT_S1_j)
        /*1e38*/ 	.word	0x00000000


	//----- nvinfo : EIATTR_MIN_STACK_SIZE
	.align		4
.L_1289:
        /*1e3c*/ 	.byte	0x04, 0x12
        /*1e3e*/ 	.short	(.L_1291 - .L_1290)
	.align		4
.L_1290:
        /*1e40*/ 	.word	index@(_Z7reduce6IfLj1024ELb1EEvPT_S1_j)
        /*1e44*/ 	.word	0x00000000


	//----- nvinfo : EIATTR_MIN_STACK_SIZE
	.align		4
.L_1291:
        /*1e48*/ 	.byte	0x04, 0x12
        /*1e4a*/ 	.short	(.L_1293 - .L_1292)
	.align		4
.L_1292:
        /*1e4c*/ 	.word	index@(_Z7reduce5IfLj1EEvPT_S1_j)
        /*1e50*/ 	.word	0x00000000


	//----- nvinfo : EIATTR_MIN_STACK_SIZE
	.align		4
.L_1293:
        /*1e54*/ 	.byte	0x04, 0x12
        /*1e56*/ 	.short	(.L_1295 - .L_1294)
	.align		4
.L_1294:
        /*1e58*/ 	.word	index@(_Z7reduce5IfLj2EEvPT_S1_j)
        /*1e5c*/ 	.word	0x00000000


	//----- nvinfo : EIATTR_MIN_STACK_SIZE
	.align		4
.L_1295:
        /*1e60*/ 	.byte	0x04, 0x12
        /*1e62*/ 	.short	(.L_1297 - .L_1296)
	.align		4
.L_1296:
        /*1e64*/ 	.word	index@(_Z7reduce5IfLj4EEvPT_S1_j)
        /*1e68*/ 	.word	0x00000000


	//----- nvinfo : EIATTR_MIN_STACK_SIZE
	.align		4
.L_1297:
        /*1e6c*/ 	.byte	0x04, 0x12
        /*1e6e*/ 	.short	(.L_1299 - .L_1298)
	.align		4
.L_1298:
        /*1e70*/ 	.word	index@(_Z7reduce5IfLj8EEvPT_S1_j)
        /*1e74*/ 	.word	0x00000000


	//----- nvinfo : EIATTR_MIN_STACK_SIZE
	.align		4
.L_1299:
        /*1e78*/ 	.byte	0x04, 0x12
        /*1e7a*/ 	.short	(.L_1301 - .L_1300)
	.align		4
.L_1300:
        /*1e7c*/ 	.word	index@(_Z7reduce5IfLj16EEvPT_S1_j)
        /*1e80*/ 	.word	0x00000000


	//----- nvinfo : EIATTR_MIN_STACK_SIZE
	.align		4
.L_1301:
        /*1e84*/ 	.byte	0x04, 0x12
        /*1e86*/ 	.short	(.L_1303 - .L_1302)
	.align		4
.L_1302:
        /*1e88*/ 	.word	index@(_Z7reduce5IfLj32EEvPT_S1_j)
        /*1e8c*/ 	.word	0x00000000


	//----- nvinfo : EIATTR_MIN_STACK_SIZE
	.align		4
.L_1303:
        /*1e90*/ 	.byte	0x04, 0x12
        /*1e92*/ 	.short	(.L_1305 - .L_1304)
	.align		4
.L_1304:
        /*1e94*/ 	.word	index@(_Z7reduce5IfLj64EEvPT_S1_j)
        /*1e98*/ 	.word	0x00000000


	//----- nvinfo : EIATTR_MIN_STACK_SIZE
	.align		4
.L_1305:
        /*1e9c*/ 	.byte	0x04, 0x12
        /*1e9e*/ 	.short	(.L_1307 - .L_1306)
	.align		4
.L_1306:
        /*1ea0*/ 	.word	index@(_Z7reduce5IfLj128EEvPT_S1_j)
        /*1ea4*/ 	.word	0x00000000


	//----- nvinfo : EIATTR_MIN_STACK_SIZE
	.align		4
.L_1307:
        /*1ea8*/ 	.byte	0x04, 0x12
        /*1eaa*/ 	.short	(.L_1309 - .L_1308)
	.align		4
.L_1308:
        /*1eac*/ 	.word	index@(_Z7reduce5IfLj256EEvPT_S1_j)
        /*1eb0*/ 	.word	0x00000000


	//----- nvinfo : EIATTR_MIN_STACK_SIZE
	.align		4
.L_1309:
        /*1eb4*/ 	.byte	0x04, 0x12
        /*1eb6*/ 	.short	(.L_1311 - .L_1310)
	.align		4
.L_1310:
        /*1eb8*/ 	.word	index@(_Z7reduce5IfLj512EEvPT_S1_j)
        /*1ebc*/ 	.word	0x00000000


	//----- nvinfo : EIATTR_MIN_STACK_SIZE
	.align		4
.L_1311:
        /*1ec0*/ 	.byte	0x04, 0x12
        /*1ec2*/ 	.short	(.L_1313 - .L_1312)
	.align		4
.L_1312:
        /*1ec4*/ 	.word	index@(_Z7reduce5IfLj1024EEvPT_S1_j)
        /*1ec8*/ 	.word	0x00000000


	//----- nvinfo : EIATTR_MIN_STACK_SIZE
	.align		4
.L_1313:
        /*1ecc*/ 	.byte	0x04, 0x12
        /*1ece*/ 	.short	(.L_1315 - .L_1314)
	.align		4
.L_1314:
        /*1ed0*/ 	.word	index@(_Z7reduce4IfLj1EEvPT_S1_j)
        /*1ed4*/ 	.word	0x00000000


	//----- nvinfo : EIATTR_MIN_STACK_SIZE
	.align		4
.L_1315:
        /*1ed8*/ 	.byte	0x04, 0x12
        /*1eda*/ 	.short	(.L_1317 - .L_1316)
	.align		4
.L_1316:
        /*1edc*/ 	.word	index@(_Z7reduce4IfLj2EEvPT_S1_j)
        /*1ee0*/ 	.word	0x00000000


	//----- nvinfo : EIATTR_MIN_STACK_SIZE
	.align		4
.L_1317:
        /*1ee4*/ 	.byte	0x04, 0x12
        /*1ee6*/ 	.short	(.L_1319 - .L_1318)
	.align		4
.L_1318:
        /*1ee8*/ 	.word	index@(_Z7reduce4IfLj4EEvPT_S1_j)
        /*1eec*/ 	.word	0x00000000


	//----- nvinfo : EIATTR_MIN_STACK_SIZE
	.align		4
.L_1319:
        /*1ef0*/ 	.byte	0x04, 0x12
        /*1ef2*/ 	.short	(.L_1321 - .L_1320)
	.align		4
.L_1320:
        /*1ef4*/ 	.word	index@(_Z7reduce4IfLj8EEvPT_S1_j)
        /*1ef8*/ 	.word	0x00000000


	//----- nvinfo : EIATTR_MIN_STACK_SIZE
	.align		4
.L_1321:
        /*1efc*/ 	.byte	0x04, 0x12
        /*1efe*/ 	.short	(.L_1323 - .L_1322)
	.align		4
.L_1322:
        /*1f00*/ 	.word	index@(_Z7reduce4IfLj16EEvPT_S1_j)
        /*1f04*/ 	.word	0x00000000


	//----- nvinfo : EIATTR_MIN_STACK_SIZE
	.align		4
.L_1323:
        /*1f08*/ 	.byte	0x04, 0x12
        /*1f0a*/ 	.short	(.L_1325 - .L_1324)
	.align		4
.L_1324:
        /*1f0c*/ 	.word	index@(_Z7reduce4IfLj32EEvPT_S1_j)
        /*1f10*/ 	.word	0x00000000


	//----- nvinfo : EIATTR_MIN_STACK_SIZE
	.align		4
.L_1325:
        /*1f14*/ 	.byte	0x04, 0x12
        /*1f16*/ 	.short	(.L_1327 - .L_1326)
	.align		4
.L_1326:
        /*1f18*/ 	.word	index@(_Z7reduce4IfLj64EEvPT_S1_j)
        /*1f1c*/ 	.word	0x00000000


	//----- nvinfo : EIATTR_MIN_STACK_SIZE
	.align		4
.L_1327:
        /*1f20*/ 	.byte	0x04, 0x12
        /*1f22*/ 	.short	(.L_1329 - .L_1328)
	.align		4
.L_1328:
        /*1f24*/ 	.word	index@(_Z7reduce4IfLj128EEvPT_S1_j)
        /*1f28*/ 	.word	0x00000000


	//----- nvinfo : EIATTR_MIN_STACK_SIZE
	.align		4
.L_1329:
        /*1f2c*/ 	.byte	0x04, 0x12
        /*1f2e*/ 	.short	(.L_1331 - .L_1330)
	.align		4
.L_1330:
        /*1f30*/ 	.word	index@(_Z7reduce4IfLj256EEvPT_S1_j)
        /*1f34*/ 	.word	0x00000000


	//----- nvinfo : EIATTR_MIN_STACK_SIZE
	.align		4
.L_1331:
        /*1f38*/ 	.byte	0x04, 0x12
        /*1f3a*/ 	.short	(.L_1333 - .L_1332)
	.align		4
.L_1332:
        /*1f3c*/ 	.word	index@(_Z7reduce4IfLj512EEvPT_S1_j)
        /*1f40*/ 	.word	0x00000000


	//----- nvinfo : EIATTR_MIN_STACK_SIZE
	.align		4
.L_1333:
        /*1f44*/ 	.byte	0x04, 0x12
        /*1f46*/ 	.short	(.L_1335 - .L_1334)
	.align		4
.L_1334:
        /*1f48*/ 	.word	index@(_Z7reduce4IfLj1024EEvPT_S1_j)
        /*1f4c*/ 	.word	0x00000000


	//----- nvinfo : EIATTR_MIN_STACK_SIZE
	.align		4
.L_1335:
        /*1f50*/ 	.byte	0x04, 0x12
        /*1f52*/ 	.short	(.L_1337 - .L_1336)
	.align		4
.L_1336:
        /*1f54*/ 	.word	index@(_Z7reduce3IfEvPT_S1_j)
        /*1f58*/ 	.word	0x00000000


	//----- nvinfo : EIATTR_MIN_STACK_SIZE
	.align		4
.L_1337:
        /*1f5c*/ 	.byte	0x04, 0x12
        /*1f5e*/ 	.short	(.L_1339 - .L_1338)
	.align		4
.L_1338:
        /*1f60*/ 	.word	index@(_Z7reduce2IfEvPT_S1_j)
        /*1f64*/ 	.word	0x00000000


	//----- nvinfo : EIATTR_MIN_STACK_SIZE
	.align		4
.L_1339:
        /*1f68*/ 	.byte	0x04, 0x12
        /*1f6a*/ 	.short	(.L_1341 - .L_1340)
	.align		4
.L_1340:
        /*1f6c*/ 	.word	index@(_Z7reduce1IfEvPT_S1_j)
        /*1f70*/ 	.word	0x00000000


	//----- nvinfo : EIATTR_MIN_STACK_SIZE
	.align		4
.L_1341:
        /*1f74*/ 	.byte	0x04, 0x12
        /*1f76*/ 	.short	(.L_1343 - .L_1342)
	.align		4
.L_1342:
        /*1f78*/ 	.word	index@(_Z7reduce0IfEvPT_S1_j)
        /*1f7c*/ 	.word	0x00000000


	//----- nvinfo : EIATTR_MIN_STACK_SIZE
	.align		4
.L_1343:
        /*1f80*/ 	.byte	0x04, 0x12
        /*1f82*/ 	.short	(.L_1345 - .L_1344)
	.align		4
.L_1344:
        /*1f84*/ 	.word	index@(_Z11reduceRegr6IfLj1ELb0EEvPT_S1_j)
        /*1f88*/ 	.word	0x00000000


	//----- nvinfo : EIATTR_MIN_STACK_SIZE
	.align		4
.L_1345:
        /*1f8c*/ 	.byte	0x04, 0x12
        /*1f8e*/ 	.short	(.L_1347 - .L_1346)
	.align		4
.L_1346:
        /*1f90*/ 	.word	index@(_Z11reduceRegr6IfLj2ELb0EEvPT_S1_j)
        /*1f94*/ 	.word	0x00000000


	//----- nvinfo : EIATTR_MIN_STACK_SIZE
	.align		4
.L_1347:
        /*1f98*/ 	.byte	0x04, 0x12
        /*1f9a*/ 	.short	(.L_1349 - .L_1348)
	.align		4
.L_1348:
        /*1f9c*/ 	.word	index@(_Z11reduceRegr6IfLj4ELb0EEvPT_S1_j)
        /*1fa0*/ 	.word	0x00000000


	//----- nvinfo : EIATTR_MIN_STACK_SIZE
	.align		4
.L_1349:
        /*1fa4*/ 	.byte	0x04, 0x12
        /*1fa6*/ 	.short	(.L_1351 - .L_1350)
	.align		4
.L_1350:
        /*1fa8*/ 	.word	index@(_Z11reduceRegr6IfLj8ELb0EEvPT_S1_j)
        /*1fac*/ 	.word	0x00000000


	//----- nvinfo : EIATTR_MIN_STACK_SIZE
	.align		4
.L_1351:
        /*1fb0*/ 	.byte	0x04, 0x12
        /*1fb2*/ 	.short	(.L_1353 - .L_1352)
	.align		4
.L_1352:
        /*1fb4*/ 	.word	index@(_Z11reduceRegr6IfLj16ELb0EEvPT_S1_j)
        /*1fb8*/ 	.word	0x00000000


	//----- nvinfo : EIATTR_MIN_STACK_SIZE
	.align		4
.L_1353:
        /*1fbc*/ 	.byte	0x04, 0x12
        /*1fbe*/ 	.short	(.L_1355 - .L_1354)
	.align		4
.L_1354:
        /*1fc0*/ 	.word	index@(_Z11reduceRegr6IfLj32ELb0EEvPT_S1_j)
        /*1fc4*/ 	.word	0x00000000


	//----- nvinfo : EIATTR_MIN_STACK_SIZE
	.align		4
.L_1355:
        /*1fc8*/ 	.byte	0x04, 0x12
        /*1fca*/ 	.short	(.L_1357 - .L_1356)
	.align		4
.L_1356:
        /*1fcc*/ 	.word	index@(_Z11reduceRegr6IfLj64ELb0EEvPT_S1_j)
        /*1fd0*/ 	.word	0x00000000


	//----- nvinfo : EIATTR_MIN_STACK_SIZE
	.align		4
.L_1357:
        /*1fd4*/ 	.byte	0x04, 0x12
        /*1fd6*/ 	.short	(.L_1359 - .L_1358)
	.align		4
.L_1358:
        /*1fd8*/ 	.word	index@(_Z11reduceRegr6IfLj128ELb0EEvPT_S1_j)
        /*1fdc*/ 	.word	0x00000000


	//----- nvinfo : EIATTR_MIN_STACK_SIZE
	.align		4
.L_1359:
        /*1fe0*/ 	.byte	0x04, 0x12
        /*1fe2*/ 	.short	(.L_1361 - .L_1360)
	.align		4
.L_1360:
        /*1fe4*/ 	.word	index@(_Z11reduceRegr6IfLj256ELb0EEvPT_S1_j)
        /*1fe8*/ 	.word	0x00000000


	//----- nvinfo : EIATTR_MIN_STACK_SIZE
	.align		4
.L_1361:
        /*1fec*/ 	.byte	0x04, 0x12
        /*1fee*/ 	.short	(.L_1363 - .L_1362)
	.align		4
.L_1362:
        /*1ff0*/ 	.word	index@(_Z11reduceRegr6IfLj512ELb0EEvPT_S1_j)
        /*1ff4*/ 	.word	0x00000000


	//----- nvinfo : EIATTR_MIN_STACK_SIZE
	.align		4
.L_1363:
        /*1ff8*/ 	.byte	0x04, 0x12
        /*1ffa*/ 	.short	(.L_1365 - .L_1364)
	.align		4
.L_1364:
        /*1ffc*/ 	.word	index@(_Z11reduceRegr6IfLj1024ELb0EEvPT_S1_j)
        /*2000*/ 	.word	0x00000000


	//----- nvinfo : EIATTR_MIN_STACK_SIZE
	.align		4
.L_1365:
        /*2004*/ 	.byte	0x04, 0x12
        /*2006*/ 	.short	(.L_1367 - .L_1366)
	.align		4
.L_1366:
        /*2008*/ 	.word	index@(_Z11reduceRegr6IfLj1ELb1EEvPT_S1_j)
        /*200c*/ 	.word	0x00000000


	//----- nvinfo : EIATTR_MIN_STACK_SIZE
	.align		4
.L_1367:
        /*2010*/ 	.byte	0x04, 0x12
        /*2012*/ 	.short	(.L_1369 - .L_1368)
	.align		4
.L_1368:
        /*2014*/ 	.word	index@(_Z11reduceRegr6IfLj2ELb1EEvPT_S1_j)
        /*2018*/ 	.word	0x00000000


	//----- nvinfo : EIATTR_MIN_STACK_SIZE
	.align		4
.L_1369:
        /*201c*/ 	.byte	0x04, 0x12
        /*201e*/ 	.short	(.L_1371 - .L_1370)
	.align		4
.L_1370:
        /*2020*/ 	.word	index@(_Z11reduceRegr6IfLj4ELb1EEvPT_S1_j)
        /*2024*/ 	.word	0x00000000


	//----- nvinfo : EIATTR_MIN_STACK_SIZE
	.align		4
.L_1371:
        /*2028*/ 	.byte	0x04, 0x12
        /*202a*/ 	.short	(.L_1373 - .L_1372)
	.align		4
.L_1372:
        /*202c*/ 	.word	index@(_Z11reduceRegr6IfLj8ELb1EEvPT_S1_j)
        /*2030*/ 	.word	0x00000000


	//----- nvinfo : EIATTR_MIN_STACK_SIZE
	.align		4
.L_1373:
        /*2034*/ 	.byte	0x04, 0x12
        /*2036*/ 	.short	(.L_1375 - .L_1374)
	.align		4
.L_1374:
        /*2038*/ 	.word	index@(_Z11reduceRegr6IfLj16ELb1EEvPT_S1_j)
        /*203c*/ 	.word	0x00000000


	//----- nvinfo : EIATTR_MIN_STACK_SIZE
	.align		4
.L_1375:
        /*2040*/ 	.byte	0x04, 0x12
        /*2042*/ 	.short	(.L_1377 - .L_1376)
	.align		4
.L_1376:
        /*2044*/ 	.word	index@(_Z11reduceRegr6IfLj32ELb1EEvPT_S1_j)
        /*2048*/ 	.word	0x00000000


	//----- nvinfo : EIATTR_MIN_STACK_SIZE
	.align		4
.L_1377:
        /*204c*/ 	.byte	0x04, 0x12
        /*204e*/ 	.short	(.L_1379 - .L_1378)
	.align		4
.L_1378:
        /*2050*/ 	.word	index@(_Z11reduceRegr6IfLj64ELb1EEvPT_S1_j)
        /*2054*/ 	.word	0x00000000


	//----- nvinfo : EIATTR_MIN_STACK_SIZE
	.align		4
.L_1379:
        /*2058*/ 	.byte	0x04, 0x12
        /*205a*/ 	.short	(.L_1381 - .L_1380)
	.align		4
.L_1380:
        /*205c*/ 	.word	index@(_Z11reduceRegr6IfLj128ELb1EEvPT_S1_j)
        /*2060*/ 	.word	0x00000000


	//----- nvinfo : EIATTR_MIN_STACK_SIZE
	.align		4
.L_1381:
        /*2064*/ 	.byte	0x04, 0x12
        /*2066*/ 	.short	(.L_1383 - .L_1382)
	.align		4
.L_1382:
        /*2068*/ 	.word	index@(_Z11reduceRegr6IfLj256ELb1EEvPT_S1_j)
        /*206c*/ 	.word	0x00000000


	//----- nvinfo : EIATTR_MIN_STACK_SIZE
	.align		4
.L_1383:
        /*2070*/ 	.byte	0x04, 0x12
        /*2072*/ 	.short	(.L_1385 - .L_1384)
	.align		4
.L_1384:
        /*2074*/ 	.word	index@(_Z11reduceRegr6IfLj512ELb1EEvPT_S1_j)
        /*2078*/ 	.word	0x00000000


	//----- nvinfo : EIATTR_MIN_STACK_SIZE
	.align		4
.L_1385:
        /*207c*/ 	.byte	0x04, 0x12
        /*207e*/ 	.short	(.L_1387 - .L_1386)
	.align		4
.L_1386:
        /*2080*/ 	.word	index@(_Z11reduceRegr6IfLj1024ELb1EEvPT_S1_j)
        /*2084*/ 	.word	0x00000000


	//----- nvinfo : EIATTR_MIN_STACK_SIZE
	.align		4
.L_1387:
        /*2088*/ 	.byte	0x04, 0x12
        /*208a*/ 	.short	(.L_1389 - .L_1388)
	.align		4
.L_1388:
        /*208c*/ 	.word	index@(_Z11reduceRegr5IfLj1EEvPT_S1_j)
        /*2090*/ 	.word	0x00000000


	//----- nvinfo : EIATTR_MIN_STACK_SIZE
	.align		4
.L_1389:
        /*2094*/ 	.byte	0x04, 0x12
        /*2096*/ 	.short	(.L_1391 - .L_1390)
	.align		4
.L_1390:
        /*2098*/ 	.word	index@(_Z11reduceRegr5IfLj2EEvPT_S1_j)
        /*209c*/ 	.word	0x00000000


	//----- nvinfo : EIATTR_MIN_STACK_SIZE
	.align		4
.L_1391:
        /*20a0*/ 	.byte	0x04, 0x12
        /*20a2*/ 	.short	(.L_1393 - .L_1392)
	.align		4
.L_1392:
        /*20a4*/ 	.word	index@(_Z11reduceRegr5IfLj4EEvPT_S1_j)
        /*20a8*/ 	.word	0x00000000


	//----- nvinfo : EIATTR_MIN_STACK_SIZE
	.align		4
.L_1393:
        /*20ac*/ 	.byte	0x04, 0x12
        /*20ae*/ 	.short	(.L_1395 - .L_1394)
	.align		4
.L_1394:
        /*20b0*/ 	.word	index@(_Z11reduceRegr5IfLj8EEvPT_S1_j)
        /*20b4*/ 	.word	0x00000000


	//----- nvinfo : EIATTR_MIN_STACK_SIZE
	.align		4
.L_1395:
        /*20b8*/ 	.byte	0x04, 0x12
        /*20ba*/ 	.short	(.L_1397 - .L_1396)
	.align		4
.L_1396:
        /*20bc*/ 	.word	index@(_Z11reduceRegr5IfLj16EEvPT_S1_j)
        /*20c0*/ 	.word	0x00000000


	//----- nvinfo : EIATTR_MIN_STACK_SIZE
	.align		4
.L_1397:
        /*20c4*/ 	.byte	0x04, 0x12
        /*20c6*/ 	.short	(.L_1399 - .L_1398)
	.align		4
.L_1398:
        /*20c8*/ 	.word	index@(_Z11reduceRegr5IfLj32EEvPT_S1_j)
        /*20cc*/ 	.word	0x00000000


	//----- nvinfo : EIATTR_MIN_STACK_SIZE
	.align		4
.L_1399:
        /*20d0*/ 	.byte	0x04, 0x12
        /*20d2*/ 	.short	(.L_1401 - .L_1400)
	.align		4
.L_1400:
        /*20d4*/ 	.word	index@(_Z11reduceRegr5IfLj64EEvPT_S1_j)
        /*20d8*/ 	.word	0x00000000


	//----- nvinfo : EIATTR_MIN_STACK_SIZE
	.align		4
.L_1401:
        /*20dc*/ 	.byte	0x04, 0x12
        /*20de*/ 	.short	(.L_1403 - .L_1402)
	.align		4
.L_1402:
        /*20e0*/ 	.word	index@(_Z11reduceRegr5IfLj128EEvPT_S1_j)
        /*20e4*/ 	.word	0x00000000


	//----- nvinfo : EIATTR_MIN_STACK_SIZE
	.align		4
.L_1403:
        /*20e8*/ 	.byte	0x04, 0x12
        /*20ea*/ 	.short	(.L_1405 - .L_1404)
	.align		4
.L_1404:
        /*20ec*/ 	.word	index@(_Z11reduceRegr5IfLj256EEvPT_S1_j)
        /*20f0*/ 	.word	0x00000000


	//----- nvinfo : EIATTR_MIN_STACK_SIZE
	.align		4
.L_1405:
        /*20f4*/ 	.byte	0x04, 0x12
        /*20f6*/ 	.short	(.L_1407 - .L_1406)
	.align		4
.L_1406:
        /*20f8*/ 	.word	index@(_Z11reduceRegr5IfLj512EEvPT_S1_j)
        /*20fc*/ 	.word	0x00000000


	//----- nvinfo : EIATTR_MIN_STACK_SIZE
	.align		4
.L_1407:
        /*2100*/ 	.byte	0x04, 0x12
        /*2102*/ 	.short	(.L_1409 - .L_1408)
	.align		4
.L_1408:
        /*2104*/ 	.word	index@(_Z11reduceRegr5IfLj1024EEvPT_S1_j)
        /*2108*/ 	.word	0x00000000


	//----- nvinfo : EIATTR_MIN_STACK_SIZE
	.align		4
.L_1409:
        /*210c*/ 	.byte	0x04, 0x12
        /*210e*/ 	.short	(.L_1411 - .L_1410)
	.align		4
.L_1410:
        /*2110*/ 	.word	index@(_Z11reduceRegr4IfLj1EEvPT_S1_j)
        /*2114*/ 	.word	0x00000000


	//----- nvinfo : EIATTR_MIN_STACK_SIZE
	.align		4
.L_1411:
        /*2118*/ 	.byte	0x04, 0x12
        /*211a*/ 	.short	(.L_1413 - .L_1412)
	.align		4
.L_1412:
        /*211c*/ 	.word	index@(_Z11reduceRegr4IfLj2EEvPT_S1_j)
        /*2120*/ 	.word	0x00000000


	//----- nvinfo : EIATTR_MIN_STACK_SIZE
	.align		4
.L_1413:
        /*2124*/ 	.byte	0x04, 0x12
        /*2126*/ 	.short	(.L_1415 - .L_1414)
	.align		4
.L_1414:
        /*2128*/ 	.word	index@(_Z11reduceRegr4IfLj4EEvPT_S1_j)
        /*212c*/ 	.word	0x00000000


	//----- nvinfo : EIATTR_MIN_STACK_SIZE
	.align		4
.L_1415:
        /*2130*/ 	.byte	0x04, 0x12
        /*2132*/ 	.short	(.L_1417 - .L_1416)
	.align		4
.L_1416:
        /*2134*/ 	.word	index@(_Z11reduceRegr4IfLj8EEvPT_S1_j)
        /*2138*/ 	.word	0x00000000


	//----- nvinfo : EIATTR_MIN_STACK_SIZE
	.align		4
.L_1417:
        /*213c*/ 	.byte	0x04, 0x12
        /*213e*/ 	.short	(.L_1419 - .L_1418)
	.align		4
.L_1418:
        /*2140*/ 	.word	index@(_Z11reduceRegr4IfLj16EEvPT_S1_j)
        /*2144*/ 	.word	0x00000000


	//----- nvinfo : EIATTR_MIN_STACK_SIZE
	.align		4
.L_1419:
        /*2148*/ 	.byte	0x04, 0x12
        /*214a*/ 	.short	(.L_1421 - .L_1420)
	.align		4
.L_1420:
        /*214c*/ 	.word	index@(_Z11reduceRegr4IfLj32EEvPT_S1_j)
        /*2150*/ 	.word	0x00000000


	//----- nvinfo : EIATTR_MIN_STACK_SIZE
	.align		4
.L_1421:
        /*2154*/ 	.byte	0x04, 0x12
        /*2156*/ 	.short	(.L_1423 - .L_1422)
	.align		4
.L_1422:
        /*2158*/ 	.word	index@(_Z11reduceRegr4IfLj64EEvPT_S1_j)
        /*215c*/ 	.word	0x00000000


	//----- nvinfo : EIATTR_MIN_STACK_SIZE
	.align		4
.L_1423:
        /*2160*/ 	.byte	0x04, 0x12
        /*2162*/ 	.short	(.L_1425 - .L_1424)
	.align		4
.L_1424:
        /*2164*/ 	.word	index@(_Z11reduceRegr4IfLj128EEvPT_S1_j)
        /*2168*/ 	.word	0x00000000


	//----- nvinfo : EIATTR_MIN_STACK_SIZE
	.align		4
.L_1425:
        /*216c*/ 	.byte	0x04, 0x12
        /*216e*/ 	.short	(.L_1427 - .L_1426)
	.align		4
.L_1426:
        /*2170*/ 	.word	index@(_Z11reduceRegr4IfLj256EEvPT_S1_j)
        /*2174*/ 	.word	0x00000000


	//----- nvinfo : EIATTR_MIN_STACK_SIZE
	.align		4
.L_1427:
        /*2178*/ 	.byte	0x04, 0x12
        /*217a*/ 	.short	(.L_1429 - .L_1428)
	.align		4
.L_1428:
        /*217c*/ 	.word	index@(_Z11reduceRegr4IfLj512EEvPT_S1_j)
        /*2180*/ 	.word	0x00000000


	//----- nvinfo : EIATTR_MIN_STACK_SIZE
	.align		4
.L_1429:
        /*2184*/ 	.byte	0x04, 0x12
        /*2186*/ 	.short	(.L_1431 - .L_1430)
	.align		4
.L_1430:
        /*2188*/ 	.word	index@(_Z11reduceRegr4IfLj1024EEvPT_S1_j)
        /*218c*/ 	.word	0x00000000


	//----- nvinfo : EIATTR_MIN_STACK_SIZE
	.align		4
.L_1431:
        /*2190*/ 	.byte	0x04, 0x12
        /*2192*/ 	.short	(.L_1433 - .L_1432)
	.align		4
.L_1432:
        /*2194*/ 	.word	index@(_Z11reduceRegr3IfEvPT_S1_j)
        /*2198*/ 	.word	0x00000000


	//----- nvinfo : EIATTR_MIN_STACK_SIZE
	.align		4
.L_1433:
        /*219c*/ 	.byte	0x04, 0x12
        /*219e*/ 	.short	(.L_1435 - .L_1434)
	.align		4
.L_1434:
        /*21a0*/ 	.word	index@(_Z11reduceRegr2IfEvPT_S1_j)
        /*21a4*/ 	.word	0x00000000


	//----- nvinfo : EIATTR_MIN_STACK_SIZE
	.align		4
.L_1435:
        /*21a8*/ 	.byte	0x04, 0x12
        /*21aa*/ 	.short	(.L_1437 - .L_1436)
	.align		4
.L_1436:
        /*21ac*/ 	.word	index@(_Z11reduceRegr1IfEvPT_S1_j)
        /*21b0*/ 	.word	0x00000000


	//----- nvinfo : EIATTR_MIN_STACK_SIZE
	.align		4
.L_1437:
        /*21b4*/ 	.byte	0x04, 0x12
        /*21b6*/ 	.short	(.L_1439 - .L_1438)
	.align		4
.L_1438:
        /*21b8*/ 	.word	index@(_Z11reduceRegr0IfEvPT_S1_j)
        /*21bc*/ 	.word	0x00000000


	//----- nvinfo : EIATTR_MIN_STACK_SIZE
	.align		4
.L_1439:
        /*21c0*/ 	.byte	0x04, 0x12
        /*21c2*/ 	.short	(.L_1441 - .L_1440)
	.align		4
.L_1440:
        /*21c4*/ 	.word	index@(_Z10reduceLog6IdLj1ELb0EEvPT_S1_j)
        /*21c8*/ 	.word	0x00000000


	//----- nvinfo : EIATTR_MIN_STACK_SIZE
	.align		4
.L_1441:
        /*21cc*/ 	.byte	0x04, 0x12
        /*21ce*/ 	.short	(.L_1443 - .L_1442)
	.align		4
.L_1442:
        /*21d0*/ 	.word	index@(_Z10reduceLog6IdLj2ELb0EEvPT_S1_j)
        /*21d4*/ 	.word	0x00000000


	//----- nvinfo : EIATTR_MIN_STACK_SIZE
	.align		4
.L_1443:
        /*21d8*/ 	.byte	0x04, 0x12
        /*21da*/ 	.short	(.L_1445 - .L_1444)
	.align		4
.L_1444:
        /*21dc*/ 	.word	index@(_Z10reduceLog6IdLj4ELb0EEvPT_S1_j)
        /*21e0*/ 	.word	0x00000000


	//----- nvinfo : EIATTR_MIN_STACK_SIZE
	.align		4
.L_1445:
        /*21e4*/ 	.byte	0x04, 0x12
        /*21e6*/ 	.short	(.L_1447 - .L_1446)
	.align		4
.L_1446:
        /*21e8*/ 	.word	index@(_Z10reduceLog6IdLj8ELb0EEvPT_S1_j)
        /*21ec*/ 	.word	0x00000000


	//----- nvinfo : EIATTR_MIN_STACK_SIZE
	.align		4
.L_1447:
        /*21f0*/ 	.byte	0x04, 0x12
        /*21f2*/ 	.short	(.L_1449 - .L_1448)
	.align		4
.L_1448:
        /*21f4*/ 	.word	index@(_Z10reduceLog6IdLj16ELb0EEvPT_S1_j)
        /*21f8*/ 	.word	0x00000000


	//----- nvinfo : EIATTR_MIN_STACK_SIZE
	.align		4
.L_1449:
        /*21fc*/ 	.byte	0x04, 0x12
        /*21fe*/ 	.short	(.L_1451 - .L_1450)
	.align		4
.L_1450:
        /*2200*/ 	.word	index@(_Z10reduceLog6IdLj32ELb0EEvPT_S1_j)
        /*2204*/ 	.word	0x00000000


	//----- nvinfo : EIATTR_MIN_STACK_SIZE
	.align		4
.L_1451:
        /*2208*/ 	.byte	0x04, 0x12
        /*220a*/ 	.short	(.L_1453 - .L_1452)
	.align		4
.L_1452:
        /*220c*/ 	.word	index@(_Z10reduceLog6IdLj64ELb0EEvPT_S1_j)
        /*2210*/ 	.word	0x00000000


	//----- nvinfo : EIATTR_MIN_STACK_SIZE
	.align		4
.L_1453:
        /*2214*/ 	.byte	0x04, 0x12
        /*2216*/ 	.short	(.L_1455 - .L_1454)
	.align		4
.L_1454:
        /*2218*/ 	.word	index@(_Z10reduceLog6IdLj128ELb0EEvPT_S1_j)
        /*221c*/ 	.word	0x00000000


	//----- nvinfo : EIATTR_MIN_STACK_SIZE
	.align		4
.L_1455:
        /*2220*/ 	.byte	0x04, 0x12
        /*2222*/ 	.short	(.L_1457 - .L_1456)
	.align		4
.L_1456:
        /*2224*/ 	.word	index@(_Z10reduceLog6IdLj256ELb0EEvPT_S1_j)
        /*2228*/ 	.word	0x00000000


	//----- nvinfo : EIATTR_MIN_STACK_SIZE
	.align		4
.L_1457:
        /*222c*/ 	.byte	0x04, 0x12
        /*222e*/ 	.short	(.L_1459 - .L_1458)
	.align		4
.L_1458:
        /*2230*/ 	.word	index@(_Z10reduceLog6IdLj512ELb0EEvPT_S1_j)
        /*2234*/ 	.word	0x00000000


	//----- nvinfo : EIATTR_MIN_STACK_SIZE
	.align		4
.L_1459:
        /*2238*/ 	.byte	0x04, 0x12
        /*223a*/ 	.short	(.L_1461 - .L_1460)
	.align		4
.L_1460:
        /*223c*/ 	.word	index@(_Z10reduceLog6IdLj1024ELb0EEvPT_S1_j)
        /*2240*/ 	.word	0x00000000


	//----- nvinfo : EIATTR_MIN_STACK_SIZE
	.align		4
.L_1461:
        /*2244*/ 	.byte	0x04, 0x12
        /*2246*/ 	.short	(.L_1463 - .L_1462)
	.align		4
.L_1462:
        /*2248*/ 	.word	index@(_Z10reduceLog6IdLj1ELb1EEvPT_S1_j)
        /*224c*/ 	.word	0x00000000


	//----- nvinfo : EIATTR_MIN_STACK_SIZE
	.align		4
.L_1463:
        /*2250*/ 	.byte	0x04, 0x12
        /*2252*/ 	.short	(.L_1465 - .L_1464)
	.align		4
.L_1464:
        /*2254*/ 	.word	index@(_Z10reduceLog6IdLj2ELb1EEvPT_S1_j)
        /*2258*/ 	.word	0x00000000


	//----- nvinfo : EIATTR_MIN_STACK_SIZE
	.align		4
.L_1465:
        /*225c*/ 	.byte	0x04, 0x12
        /*225e*/ 	.short	(.L_1467 - .L_1466)
	.align		4
.L_1466:
        /*2260*/ 	.word	index@(_Z10reduceLog6IdLj4ELb1EEvPT_S1_j)
        /*2264*/ 	.word	0x00000000


	//----- nvinfo : EIATTR_MIN_STACK_SIZE
	.align		4
.L_1467:
        /*2268*/ 	.byte	0x04, 0x12
        /*226a*/ 	.short	(.L_1469 - .L_1468)
	.align		4
.L_1468:
        /*226c*/ 	.word	index@(_Z10reduceLog6IdLj8ELb1EEvPT_S1_j)
        /*2270*/ 	.word	0x00000000


	//----- nvinfo : EIATTR_MIN_STACK_SIZE
	.align		4
.L_1469:
        /*2274*/ 	.byte	0x04, 0x12
        /*2276*/ 	.short	(.L_1471 - .L_1470)
	.align		4
.L_1470:
        /*2278*/ 	.word	index@(_Z10reduceLog6IdLj16ELb1EEvPT_S1_j)
        /*227c*/ 	.word	0x00000000


	//----- nvinfo : EIATTR_MIN_STACK_SIZE
	.align		4
.L_1471:
        /*2280*/ 	.byte	0x04, 0x12
        /*2282*/ 	.short	(.L_1473 - .L_1472)
	.align		4
.L_1472:
        /*2284*/ 	.word	index@(_Z10reduceLog6IdLj32ELb1EEvPT_S1_j)
        /*2288*/ 	.word	0x00000000


	//----- nvinfo : EIATTR_MIN_STACK_SIZE
	.align		4
.L_1473:
        /*228c*/ 	.byte	0x04, 0x12
        /*228e*/ 	.short	(.L_1475 - .L_1474)
	.align		4
.L_1474:
        /*2290*/ 	.word	index@(_Z10reduceLog6IdLj64ELb1EEvPT_S1_j)
        /*2294*/ 	.word	0x00000000


	//----- nvinfo : EIATTR_MIN_STACK_SIZE
	.align		4
.L_1475:
        /*2298*/ 	.byte	0x04, 0x12
        /*229a*/ 	.short	(.L_1477 - .L_1476)
	.align		4
.L_1476:
        /*229c*/ 	.word	index@(_Z10reduceLog6IdLj128ELb1EEvPT_S1_j)
        /*22a0*/ 	.word	0x00000000


	//----- nvinfo : EIATTR_MIN_STACK_SIZE
	.align		4
.L_1477:
        /*22a4*/ 	.byte	0x04, 0x12
        /*22a6*/ 	.short	(.L_1479 - .L_1478)
	.align		4
.L_1478:
        /*22a8*/ 	.word	index@(_Z10reduceLog6IdLj256ELb1EEvPT_S1_j)
        /*22ac*/ 	.word	0x00000000


	//----- nvinfo : EIATTR_MIN_STACK_SIZE
	.align		4
.L_1479:
        /*22b0*/ 	.byte	0x04, 0x12
        /*22b2*/ 	.short	(.L_1481 - .L_1480)
	.align		4
.L_1480:
        /*22b4*/ 	.word	index@(_Z10reduceLog6IdLj512ELb1EEvPT_S1_j)
        /*22b8*/ 	.word	0x00000000


	//----- nvinfo : EIATTR_MIN_STACK_SIZE
	.align		4
.L_1481:
        /*22bc*/ 	.byte	0x04, 0x12
        /*22be*/ 	.short	(.L_1483 - .L_1482)
	.align		4
.L_1482:
        /*22c0*/ 	.word	index@(_Z10reduceLog6IdLj1024ELb1EEvPT_S1_j)
        /*22c4*/ 	.word	0x00000000


	//----- nvinfo : EIATTR_MIN_STACK_SIZE
	.align		4
.L_1483:
        /*22c8*/ 	.byte	0x04, 0x12
        /*22ca*/ 	.short	(.L_1485 - .L_1484)
	.align		4
.L_1484:
        /*22cc*/ 	.word	index@(_Z10reduceLog5IdLj1EEvPT_S1_j)
        /*22d0*/ 	.word	0x00000000


	//----- nvinfo : EIATTR_MIN_STACK_SIZE
	.align		4
.L_1485:
        /*22d4*/ 	.byte	0x04, 0x12
        /*22d6*/ 	.short	(.L_1487 - .L_1486)
	.align		4
.L_1486:
        /*22d8*/ 	.word	index@(_Z10reduceLog5IdLj2EEvPT_S1_j)
        /*22dc*/ 	.word	0x00000000


	//----- nvinfo : EIATTR_MIN_STACK_SIZE
	.align		4
.L_1487:
        /*22e0*/ 	.byte	0x04, 0x12
        /*22e2*/ 	.short	(.L_1489 - .L_1488)
	.align		4
.L_1488:
        /*22e4*/ 	.word	index@(_Z10reduceLog5IdLj4EEvPT_S1_j)
        /*22e8*/ 	.word	0x00000000


	//----- nvinfo : EIATTR_MIN_STACK_SIZE
	.align		4
.L_1489:
        /*22ec*/ 	.byte	0x04, 0x12
        /*22ee*/ 	.short	(.L_1491 - .L_1490)
	.align		4
.L_1490:
        /*22f0*/ 	.word	index@(_Z10reduceLog5IdLj8EEvPT_S1_j)
        /*22f4*/ 	.word	0x00000000


	//----- nvinfo : EIATTR_MIN_STACK_SIZE
	.align		4
.L_1491:
        /*22f8*/ 	.byte	0x04, 0x12
        /*22fa*/ 	.short	(.L_1493 - .L_1492)
	.align		4
.L_1492:
        /*22fc*/ 	.word	index@(_Z10reduceLog5IdLj16EEvPT_S1_j)
        /*2300*/ 	.word	0x00000000


	//----- nvinfo : EIATTR_MIN_STACK_SIZE
	.align		4
.L_1493:
        /*2304*/ 	.byte	0x04, 0x12
        /*2306*/ 	.short	(.L_1495 - .L_1494)
	.align		4
.L_1494:
        /*2308*/ 	.word	index@(_Z10reduceLog5IdLj32EEvPT_S1_j)
        /*230c*/ 	.word	0x00000000


	//----- nvinfo : EIATTR_MIN_STACK_SIZE
	.align		4
.L_1495:
        /*2310*/ 	.byte	0x04, 0x12
        /*2312*/ 	.short	(.L_1497 - .L_1496)
	.align		4
.L_1496:
        /*2314*/ 	.word	index@(_Z10reduceLog5IdLj64EEvPT_S1_j)
        /*2318*/ 	.word	0x00000000


	//----- nvinfo : EIATTR_MIN_STACK_SIZE
	.align		4
.L_1497:
        /*231c*/ 	.byte	0x04, 0x12
        /*231e*/ 	.short	(.L_1499 - .L_1498)
	.align		4
.L_1498:
        /*2320*/ 	.word	index@(_Z10reduceLog5IdLj128EEvPT_S1_j)
        /*2324*/ 	.word	0x00000000


	//----- nvinfo : EIATTR_MIN_STACK_SIZE
	.align		4
.L_1499:
        /*2328*/ 	.byte	0x04, 0x12
        /*232a*/ 	.short	(.L_1501 - .L_1500)
	.align		4
.L_1500:
        /*232c*/ 	.word	index@(_Z10reduceLog5IdLj256EEvPT_S1_j)
        /*2330*/ 	.word	0x00000000


	//----- nvinfo : EIATTR_MIN_STACK_SIZE
	.align		4
.L_1501:
        /*2334*/ 	.byte	0x04, 0x12
        /*2336*/ 	.short	(.L_1503 - .L_1502)
	.align		4
.L_1502:
        /*2338*/ 	.word	index@(_Z10reduceLog5IdLj512EEvPT_S1_j)
        /*233c*/ 	.word	0x00000000


	//----- nvinfo : EIATTR_MIN_STACK_SIZE
	.align		4
.L_1503:
        /*2340*/ 	.byte	0x04, 0x12
        /*2342*/ 	.short	(.L_1505 - .L_1504)
	.align		4
.L_1504:
        /*2344*/ 	.word	index@(_Z10reduceLog5IdLj1024EEvPT_S1_j)
        /*2348*/ 	.word	0x00000000


	//----- nvinfo : EIATTR_MIN_STACK_SIZE
	.align		4
.L_1505:
        /*234c*/ 	.byte	0x04, 0x12
        /*234e*/ 	.short	(.L_1507 - .L_1506)
	.align		4
.L_1506:
        /*2350*/ 	.word	index@(_Z10reduceLog4IdLj1EEvPT_S1_j)
        /*2354*/ 	.word	0x00000000


	//----- nvinfo : EIATTR_MIN_STACK_SIZE
	.align		4
.L_1507:
        /*2358*/ 	.byte	0x04, 0x12
        /*235a*/ 	.short	(.L_1509 - .L_1508)
	.align		4
.L_1508:
        /*235c*/ 	.word	index@(_Z10reduceLog4IdLj2EEvPT_S1_j)
        /*2360*/ 	.word	0x00000000


	//----- nvinfo : EIATTR_MIN_STACK_SIZE
	.align		4
.L_1509:
        /*2364*/ 	.byte	0x04, 0x12
        /*2366*/ 	.short	(.L_1511 - .L_1510)
	.align		4
.L_1510:
        /*2368*/ 	.word	index@(_Z10reduceLog4IdLj4EEvPT_S1_j)
        /*236c*/ 	.word	0x00000000


	//----- nvinfo : EIATTR_MIN_STACK_SIZE
	.align		4
.L_1511:
        /*2370*/ 	.byte	0x04, 0x12
        /*2372*/ 	.short	(.L_1513 - .L_1512)
	.align		4
.L_1512:
        /*2374*/ 	.word	index@(_Z10reduceLog4IdLj8EEvPT_S1_j)
        /*2378*/ 	.word	0x00000000


	//----- nvinfo : EIATTR_MIN_STACK_SIZE
	.align		4
.L_1513:
        /*237c*/ 	.byte	0x04, 0x12
        /*237e*/ 	.short	(.L_1515 - .L_1514)
	.align		4
.L_1514:
        /*2380*/ 	.word	index@(_Z10reduceLog4IdLj16EEvPT_S1_j)
        /*2384*/ 	.word	0x00000000


	//----- nvinfo : EIATTR_MIN_STACK_SIZE
	.align		4
.L_1515:
        /*2388*/ 	.byte	0x04, 0x12
        /*238a*/ 	.short	(.L_1517 - .L_1516)
	.align		4
.L_1516:
        /*238c*/ 	.word	index@(_Z10reduceLog4IdLj32EEvPT_S1_j)
        /*2390*/ 	.word	0x00000000


	//----- nvinfo : EIATTR_MIN_STACK_SIZE
	.align		4
.L_1517:
        /*2394*/ 	.byte	0x04, 0x12
        /*2396*/ 	.short	(.L_1519 - .L_1518)
	.align		4
.L_1518:
        /*2398*/ 	.word	index@(_Z10reduceLog4IdLj64EEvPT_S1_j)
        /*239c*/ 	.word	0x00000000


	//----- nvinfo : EIATTR_MIN_STACK_SIZE
	.align		4
.L_1519:
        /*23a0*/ 	.byte	0x04, 0x12
        /*23a2*/ 	.short	(.L_1521 - .L_1520)
	.align		4
.L_1520:
        /*23a4*/ 	.word	index@(_Z10reduceLog4IdLj128EEvPT_S1_j)
        /*23a8*/ 	.word	0x00000000


	//----- nvinfo : EIATTR_MIN_STACK_SIZE
	.align		4
.L_1521:
        /*23ac*/ 	.byte	0x04, 0x12
        /*23ae*/ 	.short	(.L_1523 - .L_1522)
	.align		4
.L_1522:
        /*23b0*/ 	.word	index@(_Z10reduceLog4IdLj256EEvPT_S1_j)
        /*23b4*/ 	.word	0x00000000


	//----- nvinfo : EIATTR_MIN_STACK_SIZE
	.align		4
.L_1523:
        /*23b8*/ 	.byte	0x04, 0x12
        /*23ba*/ 	.short	(.L_1525 - .L_1524)
	.align		4
.L_1524:
        /*23bc*/ 	.word	index@(_Z10reduceLog4IdLj512EEvPT_S1_j)
        /*23c0*/ 	.word	0x00000000


	//----- nvinfo : EIATTR_MIN_STACK_SIZE
	.align		4
.L_1525:
        /*23c4*/ 	.byte	0x04, 0x12
        /*23c6*/ 	.short	(.L_1527 - .L_1526)
	.align		4
.L_1526:
        /*23c8*/ 	.word	index@(_Z10reduceLog4IdLj1024EEvPT_S1_j)
        /*23cc*/ 	.word	0x00000000


	//----- nvinfo : EIATTR_MIN_STACK_SIZE
	.align		4
.L_1527:
        /*23d0*/ 	.byte	0x04, 0x12
        /*23d2*/ 	.short	(.L_1529 - .L_1528)
	.align		4
.L_1528:
        /*23d4*/ 	.word	index@(_Z10reduceLog3IdEvPT_S1_j)
        /*23d8*/ 	.word	0x00000000


	//----- nvinfo : EIATTR_MIN_STACK_SIZE
	.align		4
.L_1529:
        /*23dc*/ 	.byte	0x04, 0x12
        /*23de*/ 	.short	(.L_1531 - .L_1530)
	.align		4
.L_1530:
        /*23e0*/ 	.word	index@(_Z10reduceLog2IdEvPT_S1_j)
        /*23e4*/ 	.word	0x00000000


	//----- nvinfo : EIATTR_MIN_STACK_SIZE
	.align		4
.L_1531:
        /*23e8*/ 	.byte	0x04, 0x12
        /*23ea*/ 	.short	(.L_1533 - .L_1532)
	.align		4
.L_1532:
        /*23ec*/ 	.word	index@(_Z10reduceLog1IdEvPT_S1_j)
        /*23f0*/ 	.word	0x00000000


	//----- nvinfo : EIATTR_MIN_STACK_SIZE
	.align		4
.L_1533:
        /*23f4*/ 	.byte	0x04, 0x12
        /*23f6*/ 	.short	(.L_1535 - .L_1534)
	.align		4
.L_1534:
        /*23f8*/ 	.word	index@(_Z10reduceLog0IdEvPT_S1_j)
        /*23fc*/ 	.word	0x00000000


	//----- nvinfo : EIATTR_MIN_STACK_SIZE
	.align		4
.L_1535:
        /*2400*/ 	.byte	0x04, 0x12
        /*2402*/ 	.short	(.L_1537 - .L_1536)
	.align		4
.L_1536:
        /*2404*/ 	.word	index@(_Z7reduce6IdLj1ELb0EEvPT_S1_j)
        /*2408*/ 	.word	0x00000000


	//----- nvinfo : EIATTR_MIN_STACK_SIZE
	.align		4
.L_1537:
        /*240c*/ 	.byte	0x04, 0x12
        /*240e*/ 	.short	(.L_1539 - .L_1538)
	.align		4
.L_1538:
        /*2410*/ 	.word	index@(_Z7reduce6IdLj2ELb0EEvPT_S1_j)
        /*2414*/ 	.word	0x00000000


	//----- nvinfo : EIATTR_MIN_STACK_SIZE
	.align		4
.L_1539:
        /*2418*/ 	.byte	0x04, 0x12
        /*241a*/ 	.short	(.L_1541 - .L_1540)
	.align		4
.L_1540:
        /*241c*/ 	.word	index@(_Z7reduce6IdLj4ELb0EEvPT_S1_j)
        /*2420*/ 	.word	0x00000000


	//----- nvinfo : EIATTR_MIN_STACK_SIZE
	.align		4
.L_1541:
        /*2424*/ 	.byte	0x04, 0x12
        /*2426*/ 	.short	(.L_1543 - .L_1542)
	.align		4
.L_1542:
        /*2428*/ 	.word	index@(_Z7reduce6IdLj8ELb0EEvPT_S1_j)
        /*242c*/ 	.word	0x00000000


	//----- nvinfo : EIATTR_MIN_STACK_SIZE
	.align		4
.L_1543:
        /*2430*/ 	.byte	0x04, 0x12
        /*2432*/ 	.short	(.L_1545 - .L_1544)
	.align		4
.L_1544:
        /*2434*/ 	.word	index@(_Z7reduce6IdLj16ELb0EEvPT_S1_j)
        /*2438*/ 	.word	0x00000000


	//----- nvinfo : EIATTR_MIN_STACK_SIZE
	.align		4
.L_1545:
        /*243c*/ 	.byte	0x04, 0x12
        /*243e*/ 	.short	(.L_1547 - .L_1546)
	.align		4
.L_1546:
        /*2440*/ 	.word	index@(_Z7reduce6IdLj32ELb0EEvPT_S1_j)
        /*2444*/ 	.word	0x00000000


	//----- nvinfo : EIATTR_MIN_STACK_SIZE
	.align		4
.L_1547:
        /*2448*/ 	.byte	0x04, 0x12
        /*244a*/ 	.short	(.L_1549 - .L_1548)
	.align		4
.L_1548:
        /*244c*/ 	.word	index@(_Z7reduce6IdLj64ELb0EEvPT_S1_j)
        /*2450*/ 	.word	0x00000000


	//----- nvinfo : EIATTR_MIN_STACK_SIZE
	.align		4
.L_1549:
        /*2454*/ 	.byte	0x04, 0x12
        /*2456*/ 	.short	(.L_1551 - .L_1550)
	.align		4
.L_1550:
        /*2458*/ 	.word	index@(_Z7reduce6IdLj128ELb0EEvPT_S1_j)
        /*245c*/ 	.word	0x00000000


	//----- nvinfo : EIATTR_MIN_STACK_SIZE
	.align		4
.L_1551:
        /*2460*/ 	.byte	0x04, 0x12
        /*2462*/ 	.short	(.L_1553 - .L_1552)
	.align		4
.L_1552:
        /*2464*/ 	.word	index@(_Z7reduce6IdLj256ELb0EEvPT_S1_j)
        /*2468*/ 	.word	0x00000000


	//----- nvinfo : EIATTR_MIN_STACK_SIZE
	.align		4
.L_1553:
        /*246c*/ 	.byte	0x04, 0x12
        /*246e*/ 	.short	(.L_1555 - .L_1554)
	.align		4
.L_1554:
        /*2470*/ 	.word	index@(_Z7reduce6IdLj512ELb0EEvPT_S1_j)
        /*2474*/ 	.word	0x00000000


	//----- nvinfo : EIATTR_MIN_STACK_SIZE
	.align		4
.L_1555:
        /*2478*/ 	.byte	0x04, 0x12
        /*247a*/ 	.short	(.L_1557 - .L_1556)
	.align		4
.L_1556:
        /*247c*/ 	.word	index@(_Z7reduce6IdLj1024ELb0EEvPT_S1_j)
        /*2480*/ 	.word	0x00000000


	//----- nvinfo : EIATTR_MIN_STACK_SIZE
	.align		4
.L_1557:
        /*2484*/ 	.byte	0x04, 0x12
        /*2486*/ 	.short	(.L_1559 - .L_1558)
	.align		4
.L_1558:
        /*2488*/ 	.word	index@(_Z7reduce6IdLj1ELb1EEvPT_S1_j)
        /*248c*/ 	.word	0x00000000


	//----- nvinfo : EIATTR_MIN_STACK_SIZE
	.align		4
.L_1559:
        /*2490*/ 	.byte	0x04, 0x12
        /*2492*/ 	.short	(.L_1561 - .L_1560)
	.align		4
.L_1560:
        /*2494*/ 	.word	index@(_Z7reduce6IdLj2ELb1EEvPT_S1_j)
        /*2498*/ 	.word	0x00000000


	//----- nvinfo : EIATTR_MIN_STACK_SIZE
	.align		4
.L_1561:
        /*249c*/ 	.byte	0x04, 0x12
        /*249e*/ 	.short	(.L_1563 - .L_1562)
	.align		4
.L_1562:
        /*24a0*/ 	.word	index@(_Z7reduce6IdLj4ELb1EEvPT_S1_j)
        /*24a4*/ 	.word	0x00000000


	//----- nvinfo : EIATTR_MIN_STACK_SIZE
	.align		4
.L_1563:
        /*24a8*/ 	.byte	0x04, 0x12
        /*24aa*/ 	.short	(.L_1565 - .L_1564)
	.align		4
.L_1564:
        /*24ac*/ 	.word	index@(_Z7reduce6IdLj8ELb1EEvPT_S1_j)
        /*24b0*/ 	.word	0x00000000


	//----- nvinfo : EIATTR_MIN_STACK_SIZE
	.align		4
.L_1565:
        /*24b4*/ 	.byte	0x04, 0x12
        /*24b6*/ 	.short	(.L_1567 - .L_1566)
	.align		4
.L_1566:
        /*24b8*/ 	.word	index@(_Z7reduce6IdLj16ELb1EEvPT_S1_j)
        /*24bc*/ 	.word	0x00000000


	//----- nvinfo : EIATTR_MIN_STACK_SIZE
	.align		4
.L_1567:
        /*24c0*/ 	.byte	0x04, 0x12
        /*24c2*/ 	.short	(.L_1569 - .L_1568)
	.align		4
.L_1568:
        /*24c4*/ 	.word	index@(_Z7reduce6IdLj32ELb1EEvPT_S1_j)
        /*24c8*/ 	.word	0x00000000


	//----- nvinfo : EIATTR_MIN_STACK_SIZE
	.align		4
.L_1569:
        /*24cc*/ 	.byte	0x04, 0x12
        /*24ce*/ 	.short	(.L_1571 - .L_1570)
	.align		4
.L_1570:
        /*24d0*/ 	.word	index@(_Z7reduce6IdLj64ELb1EEvPT_S1_j)
        /*24d4*/ 	.word	0x00000000


	//----- nvinfo : EIATTR_MIN_STACK_SIZE
	.align		4
.L_1571:
        /*24d8*/ 	.byte	0x04, 0x12
        /*24da*/ 	.short	(.L_1573 - .L_1572)
	.align		4
.L_1572:
        /*24dc*/ 	.word	index@(_Z7reduce6IdLj128ELb1EEvPT_S1_j)
        /*24e0*/ 	.word	0x00000000


	//----- nvinfo : EIATTR_MIN_STACK_SIZE
	.align		4
.L_1573:
        /*24e4*/ 	.byte	0x04, 0x12
        /*24e6*/ 	.short	(.L_1575 - .L_1574)
	.align		4
.L_1574:
        /*24e8*/ 	.word	index@(_Z7reduce6IdLj256ELb1EEvPT_S1_j)
        /*24ec*/ 	.word	0x00000000


	//----- nvinfo : EIATTR_MIN_STACK_SIZE
	.align		4
.L_1575:
        /*24f0*/ 	.byte	0x04, 0x12
        /*24f2*/ 	.short	(.L_1577 - .L_1576)
	.align		4
.L_1576:
        /*24f4*/ 	.word	index@(_Z7reduce6IdLj512ELb1EEvPT_S1_j)
        /*24f8*/ 	.word	0x00000000


	//----- nvinfo : EIATTR_MIN_STACK_SIZE
	.align		4
.L_1577:
        /*24fc*/ 	.byte	0x04, 0x12
        /*24fe*/ 	.short	(.L_1579 - .L_1578)
	.align		4
.L_1578:
        /*2500*/ 	.word	index@(_Z7reduce6IdLj1024ELb1EEvPT_S1_j)
        /*2504*/ 	.word	0x00000000


	//----- nvinfo : EIATTR_MIN_STACK_SIZE
	.align		4
.L_1579:
        /*2508*/ 	.byte	0x04, 0x12
        /*250a*/ 	.short	(.L_1581 - .L_1580)
	.align		4
.L_1580:
        /*250c*/ 	.word	index@(_Z7reduce5IdLj1EEvPT_S1_j)
        /*2510*/ 	.word	0x00000000


	//----- nvinfo : EIATTR_MIN_STACK_SIZE
	.align		4
.L_1581:
        /*2514*/ 	.byte	0x04, 0x12
        /*2516*/ 	.short	(.L_1583 - .L_1582)
	.align		4
.L_1582:
        /*2518*/ 	.word	index@(_Z7reduce5IdLj2EEvPT_S1_j)
        /*251c*/ 	.word	0x00000000


	//----- nvinfo : EIATTR_MIN_STACK_SIZE
	.align		4
.L_1583:
        /*2520*/ 	.byte	0x04, 0x12
        /*2522*/ 	.short	(.L_1585 - .L_1584)
	.align		4
.L_1584:
        /*2524*/ 	.word	index@(_Z7reduce5IdLj4EEvPT_S1_j)
        /*2528*/ 	.word	0x00000000


	//----- nvinfo : EIATTR_MIN_STACK_SIZE
	.align		4
.L_1585:
        /*252c*/ 	.byte	0x04, 0x12
        /*252e*/ 	.short	(.L_1587 - .L_1586)
	.align		4
.L_1586:
        /*2530*/ 	.word	index@(_Z7reduce5IdLj8EEvPT_S1_j)
        /*2534*/ 	.word	0x00000000


	//----- nvinfo : EIATTR_MIN_STACK_SIZE
	.align		4
.L_1587:
        /*2538*/ 	.byte	0x04, 0x12
        /*253a*/ 	.short	(.L_1589 - .L_1588)
	.align		4
.L_1588:
        /*253c*/ 	.word	index@(_Z7reduce5IdLj16EEvPT_S1_j)
        /*2540*/ 	.word	0x00000000


	//----- nvinfo : EIATTR_MIN_STACK_SIZE
	.align		4
.L_1589:
        /*2544*/ 	.byte	0x04, 0x12
        /*2546*/ 	.short	(.L_1591 - .L_1590)
	.align		4
.L_1590:
        /*2548*/ 	.word	index@(_Z7reduce5IdLj32EEvPT_S1_j)
        /*254c*/ 	.word	0x00000000


	//----- nvinfo : EIATTR_MIN_STACK_SIZE
	.align		4
.L_1591:
        /*2550*/ 	.byte	0x04, 0x12
        /*2552*/ 	.short	(.L_1593 - .L_1592)
	.align		4
.L_1592:
        /*2554*/ 	.word	index@(_Z7reduce5IdLj64EEvPT_S1_j)
        /*2558*/ 	.word	0x00000000


	//----- nvinfo : EIATTR_MIN_STACK_SIZE
	.align		4
.L_1593:
        /*255c*/ 	.byte	0x04, 0x12
        /*255e*/ 	.short	(.L_1595 - .L_1594)
	.align		4
.L_1594:
        /*2560*/ 	.word	index@(_Z7reduce5IdLj128EEvPT_S1_j)
        /*2564*/ 	.word	0x00000000


	//----- nvinfo : EIATTR_MIN_STACK_SIZE
	.align		4
.L_1595:
        /*2568*/ 	.byte	0x04, 0x12
        /*256a*/ 	.short	(.L_1597 - .L_1596)
	.align		4
.L_1596:
        /*256c*/ 	.word	index@(_Z7reduce5IdLj256EEvPT_S1_j)
        /*2570*/ 	.word	0x00000000


	//----- nvinfo : EIATTR_MIN_STACK_SIZE
	.align		4
.L_1597:
        /*2574*/ 	.byte	0x04, 0x12
        /*2576*/ 	.short	(.L_1599 - .L_1598)
	.align		4
.L_1598:
        /*2578*/ 	.word	index@(_Z7reduce5IdLj512EEvPT_S1_j)
        /*257c*/ 	.word	0x00000000


	//----- nvinfo : EIATTR_MIN_STACK_SIZE
	.align		4
.L_1599:
        /*2580*/ 	.byte	0x04, 0x12
        /*2582*/ 	.short	(.L_1601 - .L_1600)
	.align		4
.L_1600:
        /*2584*/ 	.word	index@(_Z7reduce5IdLj1024EEvPT_S1_j)
        /*2588*/ 	.word	0x00000000


	//----- nvinfo : EIATTR_MIN_STACK_SIZE
	.align		4
.L_1601:
        /*258c*/ 	.byte	0x04, 0x12
        /*258e*/ 	.short	(.L_1603 - .L_1602)
	.align		4
.L_1602:
        /*2590*/ 	.word	index@(_Z7reduce4IdLj1EEvPT_S1_j)
        /*2594*/ 	.word	0x00000000


	//----- nvinfo : EIATTR_MIN_STACK_SIZE
	.align		4
.L_1603:
        /*2598*/ 	.byte	0x04, 0x12
        /*259a*/ 	.short	(.L_1605 - .L_1604)
	.align		4
.L_1604:
        /*259c*/ 	.word	index@(_Z7reduce4IdLj2EEvPT_S1_j)
        /*25a0*/ 	.word	0x00000000


	//----- nvinfo : EIATTR_MIN_STACK_SIZE
	.align		4
.L_1605:
        /*25a4*/ 	.byte	0x04, 0x12
        /*25a6*/ 	.short	(.L_1607 - .L_1606)
	.align		4
.L_1606:
        /*25a8*/ 	.word	index@(_Z7reduce4IdLj4EEvPT_S1_j)
        /*25ac*/ 	.word	0x00000000


	//----- nvinfo : EIATTR_MIN_STACK_SIZE
	.align		4
.L_1607:
        /*25b0*/ 	.byte	0x04, 0x12
        /*25b2*/ 	.short	(.L_1609 - .L_1608)
	.align		4
.L_1608:
        /*25b4*/ 	.word	index@(_Z7reduce4IdLj8EEvPT_S1_j)
        /*25b8*/ 	.word	0x00000000


	//----- nvinfo : EIATTR_MIN_STACK_SIZE
	.align		4
.L_1609:
        /*25bc*/ 	.byte	0x04, 0x12
        /*25be*/ 	.short	(.L_1611 - .L_1610)
	.align		4
.L_1610:
        /*25c0*/ 	.word	index@(_Z7reduce4IdLj16EEvPT_S1_j)
        /*25c4*/ 	.word	0x00000000


	//----- nvinfo : EIATTR_MIN_STACK_SIZE
	.align		4
.L_1611:
        /*25c8*/ 	.byte	0x04, 0x12
        /*25ca*/ 	.short	(.L_1613 - .L_1612)
	.align		4
.L_1612:
        /*25cc*/ 	.word	index@(_Z7reduce4IdLj32EEvPT_S1_j)
        /*25d0*/ 	.word	0x00000000


	//----- nvinfo : EIATTR_MIN_STACK_SIZE
	.align		4
.L_1613:
        /*25d4*/ 	.byte	0x04, 0x12
        /*25d6*/ 	.short	(.L_1615 - .L_1614)
	.align		4
.L_1614:
        /*25d8*/ 	.word	index@(_Z7reduce4IdLj64EEvPT_S1_j)
        /*25dc*/ 	.word	0x00000000


	//----- nvinfo : EIATTR_MIN_STACK_SIZE
	.align		4
.L_1615:
        /*25e0*/ 	.byte	0x04, 0x12
        /*25e2*/ 	.short	(.L_1617 - .L_1616)
	.align		4
.L_1616:
        /*25e4*/ 	.word	index@(_Z7reduce4IdLj128EEvPT_S1_j)
        /*25e8*/ 	.word	0x00000000


	//----- nvinfo : EIATTR_MIN_STACK_SIZE
	.align		4
.L_1617:
        /*25ec*/ 	.byte	0x04, 0x12
        /*25ee*/ 	.short	(.L_1619 - .L_1618)
	.align		4
.L_1618:
        /*25f0*/ 	.word	index@(_Z7reduce4IdLj256EEvPT_S1_j)
        /*25f4*/ 	.word	0x00000000


	//----- nvinfo : EIATTR_MIN_STACK_SIZE
	.align		4
.L_1619:
        /*25f8*/ 	.byte	0x04, 0x12
        /*25fa*/ 	.short	(.L_1621 - .L_1620)
	.align		4
.L_1620:
        /*25fc*/ 	.word	index@(_Z7reduce4IdLj512EEvPT_S1_j)
        /*2600*/ 	.word	0x00000000


	//----- nvinfo : EIATTR_MIN_STACK_SIZE
	.align		4
.L_1621:
        /*2604*/ 	.byte	0x04, 0x12
        /*2606*/ 	.short	(.L_1623 - .L_1622)
	.align		4
.L_1622:
        /*2608*/ 	.word	index@(_Z7reduce4IdLj1024EEvPT_S1_j)
        /*260c*/ 	.word	0x00000000


	//----- nvinfo : EIATTR_MIN_STACK_SIZE
	.align		4
.L_1623:
        /*2610*/ 	.byte	0x04, 0x12
        /*2612*/ 	.short	(.L_1625 - .L_1624)
	.align		4
.L_1624:
        /*2614*/ 	.word	index@(_Z7reduce3IdEvPT_S1_j)
        /*2618*/ 	.word	0x00000000


	//----- nvinfo : EIATTR_MIN_STACK_SIZE
	.align		4
.L_1625:
        /*261c*/ 	.byte	0x04, 0x12
        /*261e*/ 	.short	(.L_1627 - .L_1626)
	.align		4
.L_1626:
        /*2620*/ 	.word	index@(_Z7reduce2IdEvPT_S1_j)
        /*2624*/ 	.word	0x00000000


	//----- nvinfo : EIATTR_MIN_STACK_SIZE
	.align		4
.L_1627:
        /*2628*/ 	.byte	0x04, 0x12
        /*262a*/ 	.short	(.L_1629 - .L_1628)
	.align		4
.L_1628:
        /*262c*/ 	.word	index@(_Z7reduce1IdEvPT_S1_j)
        /*2630*/ 	.word	0x00000000


	//----- nvinfo : EIATTR_MIN_STACK_SIZE
	.align		4
.L_1629:
        /*2634*/ 	.byte	0x04, 0x12
        /*2636*/ 	.short	(.L_1631 - .L_1630)
	.align		4
.L_1630:
        /*2638*/ 	.word	index@(_Z7reduce0IdEvPT_S1_j)
        /*263c*/ 	.word	0x00000000


	//----- nvinfo : EIATTR_MIN_STACK_SIZE
	.align		4
.L_1631:
        /*2640*/ 	.byte	0x04, 0x12
        /*2642*/ 	.short	(.L_1633 - .L_1632)
	.align		4
.L_1632:
        /*2644*/ 	.word	index@(_Z11reduceRegr6IdLj1ELb0EEvPT_S1_j)
        /*2648*/ 	.word	0x00000000


	//----- nvinfo : EIATTR_MIN_STACK_SIZE
	.align		4
.L_1633:
        /*264c*/ 	.byte	0x04, 0x12
        /*264e*/ 	.short	(.L_1635 - .L_1634)
	.align		4
.L_1634:
        /*2650*/ 	.word	index@(_Z11reduceRegr6IdLj2ELb0EEvPT_S1_j)
        /*2654*/ 	.word	0x00000000


	//----- nvinfo : EIATTR_MIN_STACK_SIZE
	.align		4
.L_1635:
        /*2658*/ 	.byte	0x04, 0x12
        /*265a*/ 	.short	(.L_1637 - .L_1636)
	.align		4
.L_1636:
        /*265c*/ 	.word	index@(_Z11reduceRegr6IdLj4ELb0EEvPT_S1_j)
        /*2660*/ 	.word	0x00000000


	//----- nvinfo : EIATTR_MIN_STACK_SIZE
	.align		4
.L_1637:
        /*2664*/ 	.byte	0x04, 0x12
        /*2666*/ 	.short	(.L_1639 - .L_1638)
	.align		4
.L_1638:
        /*2668*/ 	.word	index@(_Z11reduceRegr6IdLj8ELb0EEvPT_S1_j)
        /*266c*/ 	.word	0x00000000


	//----- nvinfo : EIATTR_MIN_STACK_SIZE
	.align		4
.L_1639:
        /*2670*/ 	.byte	0x04, 0x12
        /*2672*/ 	.short	(.L_1641 - .L_1640)
	.align		4
.L_1640:
        /*2674*/ 	.word	index@(_Z11reduceRegr6IdLj16ELb0EEvPT_S1_j)
        /*2678*/ 	.word	0x00000000


	//----- nvinfo : EIATTR_MIN_STACK_SIZE
	.align		4
.L_1641:
        /*267c*/ 	.byte	0x04, 0x12
        /*267e*/ 	.short	(.L_1643 - .L_1642)
	.align		4
.L_1642:
        /*2680*/ 	.word	index@(_Z11reduceRegr6IdLj32ELb0EEvPT_S1_j)
        /*2684*/ 	.word	0x00000000


	//----- nvinfo : EIATTR_MIN_STACK_SIZE
	.align		4
.L_1643:
        /*2688*/ 	.byte	0x04, 0x12
        /*268a*/ 	.short	(.L_1645 - .L_1644)
	.align		4
.L_1644:
        /*268c*/ 	.word	index@(_Z11reduceRegr6IdLj64ELb0EEvPT_S1_j)
        /*2690*/ 	.word	0x00000000


	//----- nvinfo : EIATTR_MIN_STACK_SIZE
	.align		4
.L_1645:
        /*2694*/ 	.byte	0x04, 0x12
        /*2696*/ 	.short	(.L_1647 - .L_1646)
	.align		4
.L_1646:
        /*2698*/ 	.word	index@(_Z11reduceRegr6IdLj128ELb0EEvPT_S1_j)
        /*269c*/ 	.word	0x00000000


	//----- nvinfo : EIATTR_MIN_STACK_SIZE
	.align		4
.L_1647:
        /*26a0*/ 	.byte	0x04, 0x12
        /*26a2*/ 	.short	(.L_1649 - .L_1648)
	.align		4
.L_1648:
        /*26a4*/ 	.word	index@(_Z11reduceRegr6IdLj256ELb0EEvPT_S1_j)
        /*26a8*/ 	.word	0x00000000


	//----- nvinfo : EIATTR_MIN_STACK_SIZE
	.align		4
.L_1649:
        /*26ac*/ 	.byte	0x04, 0x12
        /*26ae*/ 	.short	(.L_1651 - .L_1650)
	.align		4
.L_1650:
        /*26b0*/ 	.word	index@(_Z11reduceRegr6IdLj512ELb0EEvPT_S1_j)
        /*26b4*/ 	.word	0x00000000


	//----- nvinfo : EIATTR_MIN_STACK_SIZE
	.align		4
.L_1651:
        /*26b8*/ 	.byte	0x04, 0x12
        /*26ba*/ 	.short	(.L_1653 - .L_1652)
	.align		4
.L_1652:
        /*26bc*/ 	.word	index@(_Z11reduceRegr6IdLj1024ELb0EEvPT_S1_j)
        /*26c0*/ 	.word	0x00000000


	//----- nvinfo : EIATTR_MIN_STACK_SIZE
	.align		4
.L_1653:
        /*26c4*/ 	.byte	0x04, 0x12
        /*26c6*/ 	.short	(.L_1655 - .L_1654)
	.align		4
.L_1654:
        /*26c8*/ 	.word	index@(_Z11reduceRegr6IdLj1ELb1EEvPT_S1_j)
        /*26cc*/ 	.word	0x00000000


	//----- nvinfo : EIATTR_MIN_STACK_SIZE
	.align		4
.L_1655:
        /*26d0*/ 	.byte	0x04, 0x12
        /*26d2*/ 	.short	(.L_1657 - .L_1656)
	.align		4
.L_1656:
        /*26d4*/ 	.word	index@(_Z11reduceRegr6IdLj2ELb1EEvPT_S1_j)
        /*26d8*/ 	.word	0x00000000


	//----- nvinfo : EIATTR_MIN_STACK_SIZE
	.align		4
.L_1657:
        /*26dc*/ 	.byte	0x04, 0x12
        /*26de*/ 	.short	(.L_1659 - .L_1658)
	.align		4
.L_1658:
        /*26e0*/ 	.word	index@(_Z11reduceRegr6IdLj4ELb1EEvPT_S1_j)
        /*26e4*/ 	.word	0x00000000


	//----- nvinfo : EIATTR_MIN_STACK_SIZE
	.align		4
.L_1659:
        /*26e8*/ 	.byte	0x04, 0x12
        /*26ea*/ 	.short	(.L_1661 - .L_1660)
	.align		4
.L_1660:
        /*26ec*/ 	.word	index@(_Z11reduceRegr6IdLj8ELb1EEvPT_S1_j)
        /*26f0*/ 	.word	0x00000000


	//----- nvinfo : EIATTR_MIN_STACK_SIZE
	.align		4
.L_1661:
        /*26f4*/ 	.byte	0x04, 0x12
        /*26f6*/ 	.short	(.L_1663 - .L_1662)
	.align		4
.L_1662:
        /*26f8*/ 	.word	index@(_Z11reduceRegr6IdLj16ELb1EEvPT_S1_j)
        /*26fc*/ 	.word	0x00000000


	//----- nvinfo : EIATTR_MIN_STACK_SIZE
	.align		4
.L_1663:
        /*2700*/ 	.byte	0x04, 0x12
        /*2702*/ 	.short	(.L_1665 - .L_1664)
	.align		4
.L_1664:
        /*2704*/ 	.word	index@(_Z11reduceRegr6IdLj32ELb1EEvPT_S1_j)
        /*2708*/ 	.word	0x00000000


	//----- nvinfo : EIATTR_MIN_STACK_SIZE
	.align		4
.L_1665:
        /*270c*/ 	.byte	0x04, 0x12
        /*270e*/ 	.short	(.L_1667 - .L_1666)
	.align		4
.L_1666:
        /*2710*/ 	.word	index@(_Z11reduceRegr6IdLj64ELb1EEvPT_S1_j)
        /*2714*/ 	.word	0x00000000


	//----- nvinfo : EIATTR_MIN_STACK_SIZE
	.align		4
.L_1667:
        /*2718*/ 	.byte	0x04, 0x12
        /*271a*/ 	.short	(.L_1669 - .L_1668)
	.align		4
.L_1668:
        /*271c*/ 	.word	index@(_Z11reduceRegr6IdLj128ELb1EEvPT_S1_j)
        /*2720*/ 	.word	0x00000000


	//----- nvinfo : EIATTR_MIN_STACK_SIZE
	.align		4
.L_1669:
        /*2724*/ 	.byte	0x04, 0x12
        /*2726*/ 	.short	(.L_1671 - .L_1670)
	.align		4
.L_1670:
        /*2728*/ 	.word	index@(_Z11reduceRegr6IdLj256ELb1EEvPT_S1_j)
        /*272c*/ 	.word	0x00000000


	//----- nvinfo : EIATTR_MIN_STACK_SIZE
	.align		4
.L_1671:
        /*2730*/ 	.byte	0x04, 0x12
        /*2732*/ 	.short	(.L_1673 - .L_1672)
	.align		4
.L_1672:
        /*2734*/ 	.word	index@(_Z11reduceRegr6IdLj512ELb1EEvPT_S1_j)
        /*2738*/ 	.word	0x00000000


	//----- nvinfo : EIATTR_MIN_STACK_SIZE
	.align		4
.L_1673:
        /*273c*/ 	.byte	0x04, 0x12
        /*273e*/ 	.short	(.L_1675 - .L_1674)
	.align		4
.L_1674:
        /*2740*/ 	.word	index@(_Z11reduceRegr6IdLj1024ELb1EEvPT_S1_j)
        /*2744*/ 	.word	0x00000000


	//----- nvinfo : EIATTR_MIN_STACK_SIZE
	.align		4
.L_1675:
        /*2748*/ 	.byte	0x04, 0x12
        /*274a*/ 	.short	(.L_1677 - .L_1676)
	.align		4
.L_1676:
        /*274c*/ 	.word	index@(_Z11reduceRegr5IdLj1EEvPT_S1_j)
        /*2750*/ 	.word	0x00000000


	//----- nvinfo : EIATTR_MIN_STACK_SIZE
	.align		4
.L_1677:
        /*2754*/ 	.byte	0x04, 0x12
        /*2756*/ 	.short	(.L_1679 - .L_1678)
	.align		4
.L_1678:
        /*2758*/ 	.word	index@(_Z11reduceRegr5IdLj2EEvPT_S1_j)
        /*275c*/ 	.word	0x00000000


	//----- nvinfo : EIATTR_MIN_STACK_SIZE
	.align		4
.L_1679:
        /*2760*/ 	.byte	0x04, 0x12
        /*2762*/ 	.short	(.L_1681 - .L_1680)
	.align		4
.L_1680:
        /*2764*/ 	.word	index@(_Z11reduceRegr5IdLj4EEvPT_S1_j)
        /*2768*/ 	.word	0x00000000


	//----- nvinfo : EIATTR_MIN_STACK_SIZE
	.align		4
.L_1681:
        /*276c*/ 	.byte	0x04, 0x12
        /*276e*/ 	.short	(.L_1683 - .L_1682)
	.align		4
.L_1682:
        /*2770*/ 	.word	index@(_Z11reduceRegr5IdLj8EEvPT_S1_j)
        /*2774*/ 	.word	0x00000000


	//----- nvinfo : EIATTR_MIN_STACK_SIZE
	.align		4
.L_1683:
        /*2778*/ 	.byte	0x04, 0x12
        /*277a*/ 	.short	(.L_1685 - .L_1684)
	.align		4
.L_1684:
        /*277c*/ 	.word	index@(_Z11reduceRegr5IdLj16EEvPT_S1_j)
        /*2780*/ 	.word	0x00000000


	//----- nvinfo : EIATTR_MIN_STACK_SIZE
	.align		4
.L_1685:
        /*2784*/ 	.byte	0x04, 0x12
        /*2786*/ 	.short	(.L_1687 - .L_1686)
	.align		4
.L_1686:
        /*2788*/ 	.word	index@(_Z11reduceRegr5IdLj32EEvPT_S1_j)
        /*278c*/ 	.word	0x00000000


	//----- nvinfo : EIATTR_MIN_STACK_SIZE
	.align		4
.L_1687:
        /*2790*/ 	.byte	0x04, 0x12
        /*2792*/ 	.short	(.L_1689 - .L_1688)
	.align		4
.L_1688:
        /*2794*/ 	.word	index@(_Z11reduceRegr5IdLj64EEvPT_S1_j)
        /*2798*/ 	.word	0x00000000


	//----- nvinfo : EIATTR_MIN_STACK_SIZE
	.align		4
.L_1689:
        /*279c*/ 	.byte	0x04, 0x12
        /*279e*/ 	.short	(.L_1691 - .L_1690)
	.align		4
.L_1690:
        /*27a0*/ 	.word	index@(_Z11reduceRegr5IdLj128EEvPT_S1_j)
        /*27a4*/ 	.word	0x00000000


	//----- nvinfo : EIATTR_MIN_STACK_SIZE
	.align		4
.L_1691:
        /*27a8*/ 	.byte	0x04, 0x12
        /*27aa*/ 	.short	(.L_1693 - .L_1692)
	.align		4
.L_1692:
        /*27ac*/ 	.word	index@(_Z11reduceRegr5IdLj256EEvPT_S1_j)
        /*27b0*/ 	.word	0x00000000


	//----- nvinfo : EIATTR_MIN_STACK_SIZE
	.align		4
.L_1693:
        /*27b4*/ 	.byte	0x04, 0x12
        /*27b6*/ 	.short	(.L_1695 - .L_1694)
	.align		4
.L_1694:
        /*27b8*/ 	.word	index@(_Z11reduceRegr5IdLj512EEvPT_S1_j)
        /*27bc*/ 	.word	0x00000000


	//----- nvinfo : EIATTR_MIN_STACK_SIZE
	.align		4
.L_1695:
        /*27c0*/ 	.byte	0x04, 0x12
        /*27c2*/ 	.short	(.L_1697 - .L_1696)
	.align		4
.L_1696:
        /*27c4*/ 	.word	index@(_Z11reduceRegr5IdLj1024EEvPT_S1_j)
        /*27c8*/ 	.word	0x00000000


	//----- nvinfo : EIATTR_MIN_STACK_SIZE
	.align		4
.L_1697:
        /*27cc*/ 	.byte	0x04, 0x12
        /*27ce*/ 	.short	(.L_1699 - .L_1698)
	.align		4
.L_1698:
        /*27d0*/ 	.word	index@(_Z11reduceRegr4IdLj1EEvPT_S1_j)
        /*27d4*/ 	.word	0x00000000


	//----- nvinfo : EIATTR_MIN_STACK_SIZE
	.align		4
.L_1699:
        /*27d8*/ 	.byte	0x04, 0x12
        /*27da*/ 	.short	(.L_1701 - .L_1700)
	.align		4
.L_1700:
        /*27dc*/ 	.word	index@(_Z11reduceRegr4IdLj2EEvPT_S1_j)
        /*27e0*/ 	.word	0x00000000


	//----- nvinfo : EIATTR_MIN_STACK_SIZE
	.align		4
.L_1701:
        /*27e4*/ 	.byte	0x04, 0x12
        /*27e6*/ 	.short	(.L_1703 - .L_1702)
	.align		4
.L_1702:
        /*27e8*/ 	.word	index@(_Z11reduceRegr4IdLj4EEvPT_S1_j)
        /*27ec*/ 	.word	0x00000000


	//----- nvinfo : EIATTR_MIN_STACK_SIZE
	.align		4
.L_1703:
        /*27f0*/ 	.byte	0x04, 0x12
        /*27f2*/ 	.short	(.L_1705 - .L_1704)
	.align		4
.L_1704:
        /*27f4*/ 	.word	index@(_Z11reduceRegr4IdLj8EEvPT_S1_j)
        /*27f8*/ 	.word	0x00000000


	//----- nvinfo : EIATTR_MIN_STACK_SIZE
	.align		4
.L_1705:
        /*27fc*/ 	.byte	0x04, 0x12
        /*27fe*/ 	.short	(.L_1707 - .L_1706)
	.align		4
.L_1706:
        /*2800*/ 	.word	index@(_Z11reduceRegr4IdLj16EEvPT_S1_j)
        /*2804*/ 	.word	0x00000000


	//----- nvinfo : EIATTR_MIN_STACK_SIZE
	.align		4
.L_1707:
        /*2808*/ 	.byte	0x04, 0x12
        /*280a*/ 	.short	(.L_1709 - .L_1708)
	.align		4
.L_1708:
        /*280c*/ 	.word	index@(_Z11reduceRegr4IdLj32EEvPT_S1_j)
        /*2810*/ 	.word	0x00000000


	//----- nvinfo : EIATTR_MIN_STACK_SIZE
	.align		4
.L_1709:
        /*2814*/ 	.byte	0x04, 0x12
        /*2816*/ 	.short	(.L_1711 - .L_1710)
	.align		4
.L_1710:
        /*2818*/ 	.word	index@(_Z11reduceRegr4IdLj64EEvPT_S1_j)
        /*281c*/ 	.word	0x00000000


	//----- nvinfo : EIATTR_MIN_STACK_SIZE
	.align		4
.L_1711:
        /*2820*/ 	.byte	0x04, 0x12
        /*2822*/ 	.short	(.L_1713 - .L_1712)
	.align		4
.L_1712:
        /*2824*/ 	.word	index@(_Z11reduceRegr4IdLj128EEvPT_S1_j)
        /*2828*/ 	.word	0x00000000


	//----- nvinfo : EIATTR_MIN_STACK_SIZE
	.align		4
.L_1713:
        /*282c*/ 	.byte	0x04, 0x12
        /*282e*/ 	.short	(.L_1715 - .L_1714)
	.align		4
.L_1714:
        /*2830*/ 	.word	index@(_Z11reduceRegr4IdLj256EEvPT_S1_j)
        /*2834*/ 	.word	0x00000000


	//----- nvinfo : EIATTR_MIN_STACK_SIZE
	.align		4
.L_1715:
        /*2838*/ 	.byte	0x04, 0x12
        /*283a*/ 	.short	(.L_1717 - .L_1716)
	.align		4
.L_1716:
        /*283c*/ 	.word	index@(_Z11reduceRegr4IdLj512EEvPT_S1_j)
        /*2840*/ 	.word	0x00000000


	//----- nvinfo : EIATTR_MIN_STACK_SIZE
	.align		4
.L_1717:
        /*2844*/ 	.byte	0x04, 0x12
        /*2846*/ 	.short	(.L_1719 - .L_1718)
	.align		4
.L_1718:
        /*2848*/ 	.word	index@(_Z11reduceRegr4IdLj1024EEvPT_S1_j)
        /*284c*/ 	.word	0x00000000


	//----- nvinfo : EIATTR_MIN_STACK_SIZE
	.align		4
.L_1719:
        /*2850*/ 	.byte	0x04, 0x12
        /*2852*/ 	.short	(.L_1721 - .L_1720)
	.align		4
.L_1720:
        /*2854*/ 	.word	index@(_Z11reduceRegr3IdEvPT_S1_j)
        /*2858*/ 	.word	0x00000000


	//----- nvinfo : EIATTR_MIN_STACK_SIZE
	.align		4
.L_1721:
        /*285c*/ 	.byte	0x04, 0x12
        /*285e*/ 	.short	(.L_1723 - .L_1722)
	.align		4
.L_1722:
        /*2860*/ 	.word	index@(_Z11reduceRegr2IdEvPT_S1_j)
        /*2864*/ 	.word	0x00000000


	//----- nvinfo : EIATTR_MIN_STACK_SIZE
	.align		4
.L_1723:
        /*2868*/ 	.byte	0x04, 0x12
        /*286a*/ 	.short	(.L_1725 - .L_1724)
	.align		4
.L_1724:
        /*286c*/ 	.word	index@(_Z11reduceRegr1IdEvPT_S1_j)
        /*2870*/ 	.word	0x00000000


	//----- nvinfo : EIATTR_MIN_STACK_SIZE
	.align		4
.L_1725:
        /*2874*/ 	.byte	0x04, 0x12
        /*2876*/ 	.short	(.L_1727 - .L_1726)
	.align		4
.L_1726:
        /*2878*/ 	.word	index@(_Z11reduceRegr0IdEvPT_S1_j)
        /*287c*/ 	.word	0x00000000
.L_1727:


//--------------------- .nv.compat                --------------------------
	.section	.nv.compat,"",@"SHT_CUDA_COMPAT_INFO"
	.align	4
        /*0000*/ 	.byte	0x02, 0x09, 0x00, 0x00, 0x02, 0x02, 0x01, 0x00, 0x02, 0x05, 0x05, 0x00, 0x03, 0x07, 0x01, 0x01
        /*0010*/ 	.byte	0x02, 0x03, 0x00, 0x00, 0x02, 0x06, 0x01, 0x00, 0x04, 0x0b, 0x08, 0x00, 0x01, 0x00, 0x00, 0x00
        /*0020*/ 	.byte	0x00, 0x00, 0x00, 0x00


//--------------------- .nv.info._Z10reduceLog6IfLj1ELb0EEvPT_S1_j --------------------------
	.section	.nv.info._Z10reduceLog6IfLj1ELb0EEvPT_S1_j,"",@"SHT_CUDA_INFO"
	.sectionflags	@""
	.align	4


	//----- nvinfo : EIATTR_CUDA_API_VERSION
	.align		4
        /*0000*/ 	.byte	0x04, 0x37
        /*0002*/ 	.short	(.L_1729 - .L_1728)
.L_1728:
        /*0004*/ 	.word	0x00000082


	//----- nvinfo : EIATTR_KPARAM_INFO
	.align		4
.L_1729:
        /*0008*/ 	.byte	0x04, 0x17
        /*000a*/ 	.short	(.L_1731 - .L_1730)
.L_1730:
        /*000c*/ 	.word	0x00000000
        /*0010*/ 	.short	0x0002
        /*0012*/ 	.short	0x0010
        /*0014*/ 	.byte	0x00, 0xf0, 0x11, 0x00


	//----- nvinfo : EIATTR_KPARAM_INFO
	.align		4
.L_1731:
        /*0018*/ 	.byte	0x04, 0x17
        /*001a*/ 	.short	(.L_1733 - .L_1732)
.L_1732:
        /*001c*/ 	.word	0x00000000
        /*0020*/ 	.short	0x0001
        /*0022*/ 	.short	0x0008
        /*0024*/ 	.byte	0x00, 0xf5, 0x21, 0x00


	//----- nvinfo : EIATTR_KPARAM_INFO
	.align		4
.L_1733:
        /*0028*/ 	.byte	0x04, 0x17
        /*002a*/ 	.short	(.L_1735 - .L_1734)
.L_1734:
        /*002c*/ 	.word	0x00000000
        /*0030*/ 	.short	0x0000
        /*0032*/ 	.short	0x0000
        /*0034*/ 	.byte	0x00, 0xf5, 0x21, 0x00


	//----- nvinfo : EIATTR_SPARSE_MMA_MASK
	.align		4
.L_1735:
        /*0038*/ 	.byte	0x03, 0x50
        /*003a*/ 	.short	0x0000


	//----- nvinfo : EIATTR_MAXREG_COUNT
	.align		4
        /*003c*/ 	.byte	0x03, 0x1b
        /*003e*/ 	.short	0x00ff


	//----- nvinfo : EIATTR_NUM_BARRIERS
	.align		4
        /*0040*/ 	.byte	0x02, 0x4c
        /*0042*/ 	.byte	0x01
	.zero		1


	//----- nvinfo : EIATTR_MERCURY_ISA_VERSION
	.align		4
        /*0044*/ 	.byte	0x03, 0x5f
        /*0046*/ 	.short	0x0101


	//----- nvinfo : EIATTR_COOP_GROUP_MASK_REGIDS
	.align		4
        /*0048*/ 	.byte	0x04, 0x29
        /*004a*/ 	.short	(.L_1737 - .L_1736)


	//   ....[0]....
.L_1736:
        /*004c*/ 	.word	0xffffffff


	//   ....[1]....
        /*0050*/ 	.word	0xffffffff


	//   ....[2]....
        /*0054*/ 	.word	0xffffffff


	//   ....[3]....
        /*0058*/ 	.word	0xffffffff


	//   ....[4]....
        /*005c*/ 	.word	0xffffffff


	//   ....[5]....
        /*0060*/ 	.word	0x05000003


	//   ....[6]....
        /*0064*/ 	.word	0x05000003


	//   ....[7]....
        /*0068*/ 	.word	0xffffffff


	//   ....[8]....
        /*006c*/ 	.word	0x05000003


	//   ....[9]....
        /*0070*/ 	.word	0xffffffff


	//   ....[10]....
        /*0074*/ 	.word	0x05000003


	//   ....[11]....
        /*0078*/ 	.word	0xffffffff


	//   ....[12]....
        /*007c*/ 	.word	0x05000003


	//   ....[13]....
        /*0080*/ 	.word	0xffffffff


	//----- nvinfo : EIATTR_COOP_GROUP_INSTR_OFFSETS
	.align		4
.L_1737:
        /*0084*/ 	.byte	0x04, 0x28
        /*0086*/ 	.short	(.L_1739 - .L_1738)


	//   ....[0]....
.L_1738:
        /*0088*/ 	.word	0x00000540


	//   ....[1]....
        /*008c*/ 	.word	0x00000550


	//   ....[2]....
        /*0090*/ 	.word	0x00000560


	//   ....[3]....
        /*0094*/ 	.word	0x00000570


	//   ....[4]....
        /*0098*/ 	.word	0x000005c0


	//   ....[5]....
        /*009c*/ 	.word	0x00000850


	//   ....[6]....
        /*00a0*/ 	.word	0x00000b00


	//   ....[7]....
        /*00a4*/ 	.word	0x00000b20


	//   ....[8]....
        /*00a8*/ 	.word	0x00000dc0


	//   ....[9]....
        /*00ac*/ 	.word	0x00000de0


	//   ....[10]....
        /*00b0*/ 	.word	0x00001080


	//   ....[11]....
        /*00b4*/ 	.word	0x000010a0


	//   ....[12]....
        /*00b8*/ 	.word	0x00001340


	//   ....[13]....
        /*00bc*/ 	.word	0x00001360


	//----- nvinfo : EIATTR_VRC_CTA_INIT_COUNT
	.align		4
.L_1739:
        /*00c0*/ 	.byte	0x02, 0x4a
	.zero		1
	.zero		1


	//----- nvinfo : EIATTR_EXIT_INSTR_OFFSETS
	.align		4
        /*00c4*/ 	.byte	0x04, 0x1c
        /*00c6*/ 	.short	(.L_1741 - .L_1740)


	//   ....[0]....
.L_1740:
        /*00c8*/ 	.word	0x00000580


	//   ....[1]....
        /*00cc*/ 	.word	0x00001380


	//   ....[2]....
        /*00d0*/ 	.word	0x000013d0


	//----- nvinfo : EIATTR_CRS_STACK_SIZE
	.align		4
.L_1741:
        /*00d4*/ 	.byte	0x04, 0x1e
        /*00d6*/ 	.short	(.L_1743 - .L_1742)
.L_1742:
        /*00d8*/ 	.word	0x00000000


	//----- nvinfo : EIATTR_CBANK_PARAM_SIZE
	.align		4
.L_1743:
        /*00dc*/ 	.byte	0x03, 0x19
        /*00de*/ 	.short	0x0014


	//----- nvinfo : EIATTR_PARAM_CBANK
	.align		4
        /*00e0*/ 	.byte	0x04, 0x0a
        /*00e2*/ 	.short	(.L_1745 - .L_1744)
	.align		4
.L_1744:
        /*00e4*/ 	.word	index@(.nv.constant0._Z10reduceLog6IfLj1ELb0EEvPT_S1_j)
        /*00e8*/ 	.short	0x0380
        /*00ea*/ 	.short	0x0014


	//----- nvinfo : EIATTR_SW_WAR
	.align		4
.L_1745:
        /*00ec*/ 	.byte	0x04, 0x36
        /*00ee*/ 	.short	(.L_1747 - .L_1746)
.L_1746:
        /*00f0*/ 	.word	0x00000008
.L_1747:


//--------------------- .nv.info._Z10reduceLog6IfLj2ELb0EEvPT_S1_j --------------------------
	.section	.nv.info._Z10reduceLog6IfLj2ELb0EEvPT_S1_j,"",@"SHT_CUDA_INFO"
	.sectionflags	@""
	.align	4


	//----- nvinfo : EIATTR_CUDA_API_VERSION
	.align		4
        /*0000*/ 	.byte	0x04, 0x37
        /*0002*/ 	.short	(.L_1749 - .L_1748)
.L_1748:
        /*0004*/ 	.word	0x00000082


	//----- nvinfo : EIATTR_KPARAM_INFO
	.align		4
.L_1749:
        /*0008*/ 	.byte	0x04, 0x17
        /*000a*/ 	.short	(.L_1751 - .L_1750)
.L_1750:
        /*000c*/ 	.word	0x00000000
        /*0010*/ 	.short	0x0002
        /*0012*/ 	.short	0x0010
        /*0014*/ 	.byte	0x00, 0xf0, 0x11, 0x00


	//----- nvinfo : EIATTR_KPARAM_INFO
	.align		4
.L_1751:
        /*0018*/ 	.byte	0x04, 0x17
        /*001a*/ 	.short	(.L_1753 - .L_1752)
.L_1752:
        /*001c*/ 	.word	0x00000000
        /*0020*/ 	.short	0x0001
        /*0022*/ 	.short	0x0008
        /*0024*/ 	.byte	0x00, 0xf5, 0x21, 0x00


	//----- nvinfo : EIATTR_KPARAM_INFO
	.align		4
.L_1753:
        /*0028*/ 	.byte	0x04, 0x17
        /*002a*/ 	.short	(.L_1755 - .L_1754)
.L_1754:
        /*002c*/ 	.word	0x00000000
        /*0030*/ 	.short	0x0000
        /*0032*/ 	.short	0x0000
        /*0034*/ 	.byte	0x00, 0xf5, 0x21, 0x00


	//----- nvinfo : EIATTR_SPARSE_MMA_MASK
	.align		4
.L_1755:
        /*0038*/ 	.byte	0x03, 0x50
        /*003a*/ 	.short	0x0000


	//----- nvinfo : EIATTR_MAXREG_COUNT
	.align		4
        /*003c*/ 	.byte	0x03, 0x1b
        /*003e*/ 	.short	0x00ff


	//----- nvinfo : EIATTR_NUM_BARRIERS
	.align		4
        /*0040*/ 	.byte	0x02, 0x4c
        /*0042*/ 	.byte	0x01
	.zero		1


	//----- nvinfo : EIATTR_MERCURY_ISA_VERSION
	.align		4
        /*0044*/ 	.byte	0x03, 0x5f
        /*0046*/ 	.short	0x0101


	//----- nvinfo : EIATTR_COOP_GROUP_MASK_REGIDS
	.align		4
        /*0048*/ 	.byte	0x04, 0x29
        /*004a*/ 	.short	(.L_1757 - .L_1756)


	//   ....[0]....
.L_1756:
        /*004c*/ 	.word	0xffffffff


	//   ....[1]....
        /*0050*/ 	.word	0xffffffff


	//   ....[2]....
        /*0054*/ 	.word	0xffffffff


	//   ....[3]....
        /*0058*/ 	.word	0xffffffff


	//   ....[4]....
        /*005c*/ 	.word	0xffffffff


	//   ....[5]....
        /*0060*/ 	.word	0x05000003


	//   ....[6]....
        /*0064*/ 	.word	0x05000003


	//   ....[7]....
        /*0068*/ 	.word	0xffffffff


	//   ....[8]....
        /*006c*/ 	.word	0x05000003


	//   ....[9]....
        /*0070*/ 	.word	0xffffffff


	//   ....[10]....
        /*0074*/ 	.word	0x05000003


	//   ....[11]....
        /*0078*/ 	.word	0xffffffff


	//   ....[12]....
        /*007c*/ 	.word	0x05000003


	//   ....[13]....
        /*0080*/ 	.word	0xffffffff


	//----- nvinfo : EIATTR_COOP_GROUP_INSTR_OFFSETS
	.align		4
.L_1757:
        /*0084*/ 	.byte	0x04, 0x28
        /*0086*/ 	.short	(.L_1759 - .L_1758)


	//   ....[0]....
.L_1758:
        /*0088*/ 	.word	0x00000550


	//   ....[1]....
        /*008c*/ 	.word	0x00000560


	//   ....[2]....
        /*0090*/ 	.word	0x00000570


	//   ....[3]....
        /*0094*/ 	.word	0x00000580


	//   ....[4]....
        /*0098*/ 	.word	0x000005d0


	//   ....[5]....
        /*009c*/ 	.word	0x00000860


	//   ....[6]....
        /*00a0*/ 	.word	0x00000b10


	//   ....[7]....
        /*00a4*/ 	.word	0x00000b30


	//   ....[8]....
        /*00a8*/ 	.word	0x00000dd0


	//   ....[9]....
        /*00ac*/ 	.word	0x00000df0


	//   ....[10]....
        /*00b0*/ 	.word	0x00001090


	//   ....[11]....
        /*00b4*/ 	.word	0x000010b0


	//   ....[12]....
        /*00b8*/ 	.word	0x00001350


	//   ....[13]....
        /*00bc*/ 	.word	0x00001370


	//----- nvinfo : EIATTR_VRC_CTA_INIT_COUNT
	.align		4
.L_1759:
        /*00c0*/ 	.byte	0x02, 0x4a
	.zero		1
	.zero		1


	//----- nvinfo : EIATTR_EXIT_INSTR_OFFSETS
	.align		4
        /*00c4*/ 	.byte	0x04, 0x1c
        /*00c6*/ 	.short	(.L_1761 - .L_1760)


	//   ....[0]....
.L_1760:
        /*00c8*/ 	.word	0x00000590


	//   ....[1]....
        /*00cc*/ 	.word	0x00001390


	//   ....[2]....
        /*00d0*/ 	.word	0x000013e0


	//----- nvinfo : EIATTR_CRS_STACK_SIZE
	.align		4
.L_1761:
        /*00d4*/ 	.byte	0x04, 0x1e
        /*00d6*/ 	.short	(.L_1763 - .L_1762)
.L_1762:
        /*00d8*/ 	.word	0x00000000


	//----- nvinfo : EIATTR_CBANK_PARAM_SIZE
	.align		4
.L_1763:
        /*00dc*/ 	.byte	0x03, 0x19
        /*00de*/ 	.short	0x0014


	//----- nvinfo : EIATTR_PARAM_CBANK
	.align		4
        /*00e0*/ 	.byte	0x04, 0x0a
        /*00e2*/ 	.short	(.L_1765 - .L_1764)
	.align		4
.L_1764:
        /*00e4*/ 	.word	index@(.nv.constant0._Z10reduceLog6IfLj2ELb0EEvPT_S1_j)
        /*00e8*/ 	.short	0x0380
        /*00ea*/ 	.short	0x0014


	//----- nvinfo : EIATTR_SW_WAR
	.align		4
.L_1765:
        /*00ec*/ 	.byte	0x04, 0x36
        /*00ee*/ 	.short	(.L_1767 - .L_1766)
.L_1766:
        /*00f0*/ 	.word	0x00000008
.L_1767:


//--------------------- .nv.info._Z10reduceLog6IfLj4ELb0EEvPT_S1_j --------------------------
	.section	.nv.info._Z10reduceLog6IfLj4ELb0EEvPT_S1_j,"",@"SHT_CUDA_INFO"
	.sectionflags	@""
	.align	4


	//----- nvinfo : EIATTR_CUDA_API_VERSION
	.align		4
        /*0000*/ 	.byte	0x04, 0x37
        /*0002*/ 	.short	(.L_1769 - .L_1768)
.L_1768:
        /*0004*/ 	.word	0x00000082


	//----- nvinfo : EIATTR_KPARAM_INFO
	.align		4
.L_1769:
        /*0008*/ 	.byte	0x04, 0x17
        /*000a*/ 	.short	(.L_1771 - .L_1770)
.L_1770:
        /*000c*/ 	.word	0x00000000
        /*0010*/ 	.short	0x0002
        /*0012*/ 	.short	0x0010
        /*0014*/ 	.byte	0x00, 0xf0, 0x11, 0x00


	//----- nvinfo : EIATTR_KPARAM_INFO
	.align		4
.L_1771:
        /*0018*/ 	.byte	0x04, 0x17
        /*001a*/ 	.short	(.L_1773 - .L_1772)
.L_1772:
        /*001c*/ 	.word	0x00000000
        /*0020*/ 	.short	0x0001
        /*0022*/ 	.short	0x0008
        /*0024*/ 	.byte	0x00, 0xf5, 0x21, 0x00


	//----- nvinfo : EIATTR_KPARAM_INFO
	.align		4
.L_1773:
        /*0028*/ 	.byte	0x04, 0x17
        /*002a*/ 	.short	(.L_1775 - .L_1774)
.L_1774:
        /*002c*/ 	.word	0x00000000
        /*0030*/ 	.short	0x0000
        /*0032*/ 	.short	0x0000
        /*0034*/ 	.byte	0x00, 0xf5, 0x21, 0x00


	//----- nvinfo : EIATTR_SPARSE_MMA_MASK
	.align		4
.L_1775:
        /*0038*/ 	.byte	0x03, 0x50
        /*003a*/ 	.short	0x0000


	//----- nvinfo : EIATTR_MAXREG_COUNT
	.align		4
        /*003c*/ 	.byte	0x03, 0x1b
        /*003e*/ 	.short	0x00ff


	//----- nvinfo : EIATTR_NUM_BARRIERS
	.align		4
        /*0040*/ 	.byte	0x02, 0x4c
        /*0042*/ 	.byte	0x01
	.zero		1


	//----- nvinfo : EIATTR_MERCURY_ISA_VERSION
	.align		4
        /*0044*/ 	.byte	0x03, 0x5f
        /*0046*/ 	.short	0x0101


	//----- nvinfo : EIATTR_COOP_GROUP_MASK_REGIDS
	.align		4
        /*0048*/ 	.byte	0x04, 0x29
        /*004a*/ 	.short	(.L_1777 - .L_1776)


	//   ....[0]....
.L_1776:
        /*004c*/ 	.word	0xffffffff


	//   ....[1]....
        /*0050*/ 	.word	0xffffffff


	//   ....[2]....
        /*0054*/ 	.word	0xffffffff


	//   ....[3]....
        /*0058*/ 	.word	0xffffffff


	//   ....[4]....
        /*005c*/ 	.word	0xffffffff


	//   ....[5]....
        /*0060*/ 	.word	0x05000003


	//   ....[6]....
        /*0064*/ 	.word	0x05000003


	//   ....[7]....
        /*0068*/ 	.word	0xffffffff


	//   ....[8]....
        /*006c*/ 	.word	0x05000003


	//   ....[9]....
        /*0070*/ 	.word	0xffffffff


	//   ....[10]....
        /*0074*/ 	.word	0x05000003


	//   ....[11]....
        /*0078*/ 	.word	0xffffffff


	//   ....[12]....
        /*007c*/ 	.word	0x05000003


	//   ....[13]....
        /*0080*/ 	.word	0xffffffff


	//----- nvinfo : EIATTR_COOP_GROUP_INSTR_OFFSETS
	.align		4
.L_1777:
        /*0084*/ 	.byte	0x04, 0x28
        /*0086*/ 	.short	(.L_1779 - .L_1778)


	//   ....[0]....
.L_1778:
        /*0088*/ 	.word	0x00000550


	//   ....[1]....
        /*008c*/ 	.word	0x00000560


	//   ....[2]....
        /*0090*/ 	.word	0x00000570


	//   ....[3]....
        /*0094*/ 	.word	0x00000580


	//   ....[4]....
        /*0098*/ 	.word	0x000005d0


	//   ....[5]....
        /*009c*/ 	.word	0x00000860


	//   ....[6]....
        /*00a0*/ 	.word	0x00000b10


	//   ....[7]....
        /*00a4*/ 	.word	0x00000b30


	//   ....[8]....
        /*00a8*/ 	.word	0x00000dd0


	//   ....[9]....
        /*00ac*/ 	.word	0x00000df0


	//   ....[10]....
        /*00b0*/ 	.word	0x00001090


	//   ....[11]....
        /*00b4*/ 	.word	0x000010b0


	//   ....[12]....
        /*00b8*/ 	.word	0x00001350


	//   ....[13]....
        /*00bc*/ 	.word	0x00001370


	//----- nvinfo : EIATTR_VRC_CTA_INIT_COUNT
	.align		4
.L_1779:
        /*00c0*/ 	.byte	0x02, 0x4a
	.zero		1
	.zero		1


	//----- nvinfo : EIATTR_EXIT_INSTR_OFFSETS
	.align		4
        /*00c4*/ 	.byte	0x04, 0x1c
        /*00c6*/ 	.short	(.L_1781 - .L_1780)


	//   ....[0]....
.L_1780:
        /*00c8*/ 	.word	0x00000590


	//   ....[1]....
        /*00cc*/ 	.word	0x00001390


	//   ....[2]....
        /*00d0*/ 	.word	0x000013e0


	//----- nvinfo : EIATTR_CRS_STACK_SIZE
	.align		4
.L_1781:
        /*00d4*/ 	.byte	0x04, 0x1e
        /*00d6*/ 	.short	(.L_1783 - .L_1782)
.L_1782:
        /*00d8*/ 	.word	0x00000000


	//----- nvinfo : EIATTR_CBANK_PARAM_SIZE
	.align		4
.L_1783:
        /*00dc*/ 	.byte	0x03, 0x19
        /*00de*/ 	.short	0x0014


	//----- nvinfo : EIATTR_PARAM_CBANK
	.align		4
        /*00e0*/ 	.byte	0x04, 0x0a
        /*00e2*/ 	.short	(.L_1785 - .L_1784)
	.align		4
.L_1784:
        /*00e4*/ 	.word	index@(.nv.constant0._Z10reduceLog6IfLj4ELb0EEvPT_S1_j)
        /*00e8*/ 	.short	0x0380
        /*00ea*/ 	.short	0x0014


	//----- nvinfo : EIATTR_SW_WAR
	.align		4
.L_1785:
        /*00ec*/ 	.byte	0x04, 0x36
        /*00ee*/ 	.short	(.L_1787 - .L_1786)
.L_1786:
        /*00f0*/ 	.word	0x00000008
.L_1787:


//--------------------- .nv.info._Z10reduceLog6IfLj8ELb0EEvPT_S1_j --------------------------
	.section	.nv.info._Z10reduceLog6IfLj8ELb0EEvPT_S1_j,"",@"SHT_CUDA_INFO"
	.sectionflags	@""
	.align	4


	//----- nvinfo : EIATTR_CUDA_API_VERSION
	.align		4
        /*0000*/ 	.byte	0x04, 0x37
        /*0002*/ 	.short	(.L_1789 - .L_1788)
.L_1788:
        /*0004*/ 	.word	0x00000082


	//----- nvinfo : EIATTR_KPARAM_INFO
	.align		4
.L_1789:
        /*0008*/ 	.byte	0x04, 0x17
        /*000a*/ 	.short	(.L_1791 - .L_1790)
.L_1790:
        /*000c*/ 	.word	0x00000000
        /*0010*/ 	.short	0x0002
        /*0012*/ 	.short	0x0010
        /*0014*/ 	.byte	0x00, 0xf0, 0x11, 0x00


	//----- nvinfo : EIATTR_KPARAM_INFO
	.align		4
.L_1791:
        /*0018*/ 	.byte	0x04, 0x17
        /*001a*/ 	.short	(.L_1793 - .L_1792)
.L_1792:
        /*001c*/ 	.word	0x00000000
        /*0020*/ 	.short	0x0001
        /*0022*/ 	.short	0x0008
        /*0024*/ 	.byte	0x00, 0xf5, 0x21, 0x00


	//----- nvinfo : EIATTR_KPARAM_INFO
	.align		4
.L_1793:
        /*0028*/ 	.byte	0x04, 0x17
        /*002a*/ 	.short	(.L_1795 - .L_1794)
.L_1794:
        /*002c*/ 	.word	0x00000000
        /*0030*/ 	.short	0x0000
        /*0032*/ 	.short	0x0000
        /*0034*/ 	.byte	0x00, 0xf5, 0x21, 0x00


	//----- nvinfo : EIATTR_SPARSE_MMA_MASK
	.align		4
.L_1795:
        /*0038*/ 	.byte	0x03, 0x50
        /*003a*/ 	.short	0x0000


	//----- nvinfo : EIATTR_MAXREG_COUNT
	.align		4
        /*003c*/ 	.byte	0x03, 0x1b
        /*003e*/ 	.short	0x00ff


	//----- nvinfo : EIATTR_NUM_BARRIERS
	.align		4
        /*0040*/ 	.byte	0x02, 0x4c
        /*0042*/ 	.byte	0x01
	.zero		1


	//----- nvinfo : EIATTR_MERCURY_ISA_VERSION
	.align		4
        /*0044*/ 	.byte	0x03, 0x5f
        /*0046*/ 	.short	0x0101


	//----- nvinfo : EIATTR_COOP_GROUP_MASK_REGIDS
	.align		4
        /*0048*/ 	.byte	0x04, 0x29
        /*004a*/ 	.short	(.L_1797 - .L_1796)


	//   ....[0]....
.L_1796:
        /*004c*/ 	.word	0xffffffff


	//   ....[1]....
        /*0050*/ 	.word	0xffffffff


	//   ....[2]....
        /*0054*/ 	.word	0xffffffff


	//   ....[3]....
        /*0058*/ 	.word	0xffffffff


	//   ....[4]....
        /*005c*/ 	.word	0xffffffff


	//   ....[5]....
        /*0060*/ 	.word	0x05000003


	//   ....[6]....
        /*0064*/ 	.word	0x05000003


	//   ....[7]....
        /*0068*/ 	.word	0xffffffff


	//   ....[8]....
        /*006c*/ 	.word	0x05000003


	//   ....[9]....
        /*0070*/ 	.word	0xffffffff


	//   ....[10]....
        /*0074*/ 	.word	0x05000003


	//   ....[11]....
        /*0078*/ 	.word	0xffffffff


	//   ....[12]....
        /*007c*/ 	.word	0x05000003


	//   ....[13]....
        /*0080*/ 	.word	0xffffffff


	//----- nvinfo : EIATTR_COOP_GROUP_INSTR_OFFSETS
	.align		4
.L_1797:
        /*0084*/ 	.byte	0x04, 0x28
        /*0086*/ 	.short	(.L_1799 - .L_1798)


	//   ....[0]....
.L_1798:
        /*0088*/ 	.word	0x00000550


	//   ....[1]....
        /*008c*/ 	.word	0x00000560


	//   ....[2]....
        /*0090*/ 	.word	0x00000570


	//   ....[3]....
        /*0094*/ 	.word	0x00000580


	//   ....[4]....
        /*0098*/ 	.word	0x000005d0


	//   ....[5]....
        /*009c*/ 	.word	0x00000860


	//   ....[6]....
        /*00a0*/ 	.word	0x00000b10


	//   ....[7]....
        /*00a4*/ 	.word	0x00000b30


	//   ....[8]....
        /*00a8*/ 	.word	0x00000dd0


	//   ....[9]....
        /*00ac*/ 	.word	0x00000df0


	//   ....[10]....
        /*00b0*/ 	.word	0x00001090


	//   ....[11]....
        /*00b4*/ 	.word	0x000010b0


	//   ....[12]....
        /*00b8*/ 	.word	0x00001350


	//   ....[13]....
        /*00bc*/ 	.word	0x00001370


	//----- nvinfo : EIATTR_VRC_CTA_INIT_COUNT
	.align		4
.L_1799:
        /*00c0*/ 	.byte	0x02, 0x4a
	.zero		1
	.zero		1


	//----- nvinfo : EIATTR_EXIT_INSTR_OFFSETS
	.align		4
        /*00c4*/ 	.byte	0x04, 0x1c
        /*00c6*/ 	.short	(.L_1801 - .L_1800)


	//   ....[0]....
.L_1800:
        /*00c8*/ 	.word	0x00000590


	//   ....[1]....
        /*00cc*/ 	.word	0x00001390


	//   ....[2]....
        /*00d0*/ 	.word	0x000013e0


	//----- nvinfo : EIATTR_CRS_STACK_SIZE
	.align		4
.L_1801:
        /*00d4*/ 	.byte	0x04, 0x1e
        /*00d6*/ 	.short	(.L_1803 - .L_1802)
.L_1802:
        /*00d8*/ 	.word	0x00000000


	//----- nvinfo : EIATTR_CBANK_PARAM_SIZE
	.align		4
.L_1803:
        /*00dc*/ 	.byte	0x03, 0x19
        /*00de*/ 	.short	0x0014


	//----- nvinfo : EIATTR_PARAM_CBANK
	.align		4
        /*00e0*/ 	.byte	0x04, 0x0a
        /*00e2*/ 	.short	(.L_1805 - .L_1804)
	.align		4
.L_1804:
        /*00e4*/ 	.word	index@(.nv.constant0._Z10reduceLog6IfLj8ELb0EEvPT_S1_j)
        /*00e8*/ 	.short	0x0380
        /*00ea*/ 	.short	0x0014


	//----- nvinfo : EIATTR_SW_WAR
	.align		4
.L_1805:
        /*00ec*/ 	.byte	0x04, 0x36
        /*00ee*/ 	.short	(.L_1807 - .L_1806)
.L_1806:
        /*00f0*/ 	.word	0x00000008
.L_1807:


//--------------------- .nv.info._Z10reduceLog6IfLj16ELb0EEvPT_S1_j --------------------------
	.section	.nv.info._Z10reduceLog6IfLj16ELb0EEvPT_S1_j,"",@"SHT_CUDA_INFO"
	.sectionflags	@""
	.align	4


	//----- nvinfo : EIATTR_CUDA_API_VERSION
	.align		4
        /*0000*/ 	.byte	0x04, 0x37
        /*0002*/ 	.short	(.L_1809 - .L_1808)
.L_1808:
        /*0004*/ 	.word	0x00000082


	//----- nvinfo : EIATTR_KPARAM_INFO
	.align		4
.L_1809:
        /*0008*/ 	.byte	0x04, 0x17
        /*000a*/ 	.short	(.L_1811 - .L_1810)
.L_1810:
        /*000c*/ 	.word	0x00000000
        /*0010*/ 	.short	0x0002
        /*0012*/ 	.short	0x0010
        /*0014*/ 	.byte	0x00, 0xf0, 0x11, 0x00


	//----- nvinfo : EIATTR_KPARAM_INFO
	.align		4
.L_1811:
        /*0018*/ 	.byte	0x04, 0x17
        /*001a*/ 	.short	(.L_1813 - .L_1812)
.L_1812:
        /*001c*/ 	.word	0x00000000
        /*0020*/ 	.short	0x0001
        /*0022*/ 	.short	0x0008
        /*0024*/ 	.byte	0x00, 0xf5, 0x21, 0x00


	//----- nvinfo : EIATTR_KPARAM_INFO
	.align		4
.L_1813:
        /*0028*/ 	.byte	0x04, 0x17
        /*002a*/ 	.short	(.L_1815 - .L_1814)
.L_1814:
        /*002c*/ 	.word	0x00000000
        /*0030*/ 	.short	0x0000
        /*0032*/ 	.short	0x0000
        /*0034*/ 	.byte	0x00, 0xf5, 0x21, 0x00


	//----- nvinfo : EIATTR_SPARSE_MMA_MASK
	.align		4
.L_1815:
        /*0038*/ 	.byte	0x03, 0x50
        /*003a*/ 	.short	0x0000


	//----- nvinfo : EIATTR_MAXREG_COUNT
	.align		4
        /*003c*/ 	.byte	0x03, 0x1b
        /*003e*/ 	.short	0x00ff


	//----- nvinfo : EIATTR_NUM_BARRIERS
	.align		4
        /*0040*/ 	.byte	0x02, 0x4c
        /*0042*/ 	.byte	0x01
	.zero		1


	//----- nvinfo : EIATTR_MERCURY_ISA_VERSION
	.align		4
        /*0044*/ 	.byte	0x03, 0x5f
        /*0046*/ 	.short	0x0101


	//----- nvinfo : EIATTR_COOP_GROUP_MASK_REGIDS
	.align		4
        /*0048*/ 	.byte	0x04, 0x29
        /*004a*/ 	.short	(.L_1817 - .L_1816)


	//   ....[0]....
.L_1816:
        /*004c*/ 	.word	0xffffffff


	//   ....[1]....
        /*0050*/ 	.word	0xffffffff


	//   ....[2]....
        /*0054*/ 	.word	0xffffffff


	//   ....[3]....
        /*0058*/ 	.word	0xffffffff


	//   ....[4]....
        /*005c*/ 	.word	0xffffffff


	//   ....[5]....
        /*0060*/ 	.word	0x05000003


	//   ....[6]....
        /*0064*/ 	.word	0x05000003


	//   ....[7]....
        /*0068*/ 	.word	0xffffffff


	//   ....[8]....
        /*006c*/ 	.word	0x05000003


	//   ....[9]....
        /*0070*/ 	.word	0xffffffff


	//   ....[10]....
        /*0074*/ 	.word	0x05000003


	//   ....[11]....
        /*0078*/ 	.word	0xffffffff


	//   ....[12]....
        /*007c*/ 	.word	0x05000003


	//   ....[13]....
        /*0080*/ 	.word	0xffffffff


	//----- nvinfo : EIATTR_COOP_GROUP_INSTR_OFFSETS
	.align		4
.L_1817:
        /*0084*/ 	.byte	0x04, 0x28
        /*0086*/ 	.short	(.L_1819 - .L_1818)


	//   ....[0]....
.L_1818:
        /*0088*/ 	.word	0x00000550


	//   ....[1]....
        /*008c*/ 	.word	0x00000560


	//   ....[2]....
        /*0090*/ 	.word	0x00000570


	//   ....[3]....
        /*0094*/ 	.word	0x00000580


	//   ....[4]....
        /*0098*/ 	.word	0x000005d0


	//   ....[5]....
        /*009c*/ 	.word	0x00000860


	//   ....[6]....
        /*00a0*/ 	.word	0x00000b10


	//   ....[7]....
        /*00a4*/ 	.word	0x00000b30


	//   ....[8]....
        /*00a8*/ 	.word	0x00000dd0


	//   ....[9]....
        /*00ac*/ 	.word	0x00000df0


	//   ....[10]....
        /*00b0*/ 	.word	0x00001090


	//   ....[11]....
        /*00b4*/ 	.word	0x000010b0


	//   ....[12]....
        /*00b8*/ 	.word	0x00001350


	//   ....[13]....
        /*00bc*/ 	.word	0x00001370


	//----- nvinfo : EIATTR_VRC_CTA_INIT_COUNT
	.align		4
.L_1819:
        /*00c0*/ 	.byte	0x02, 0x4a
	.zero		1
	.zero		1


	//----- nvinfo : EIATTR_EXIT_INSTR_OFFSETS
	.align		4
        /*00c4*/ 	.byte	0x04, 0x1c
        /*00c6*/ 	.short	(.L_1821 - .L_1820)


	//   ....[0]....
.L_1820:
        /*00c8*/ 	.word	0x00000590


	//   ....[1]....
        /*00cc*/ 	.word	0x00001390


	//   ....[2]....
        /*00d0*/ 	.word	0x000013e0


	//----- nvinfo : EIATTR_CRS_STACK_SIZE
	.align		4
.L_1821:
        /*00d4*/ 	.byte	0x04, 0x1e
        /*00d6*/ 	.short	(.L_1823 - .L_1822)
.L_1822:
        /*00d8*/ 	.word	0x00000000


	//----- nvinfo : EIATTR_CBANK_PARAM_SIZE
	.align		4
.L_1823:
        /*00dc*/ 	.byte	0x03, 0x19
        /*00de*/ 	.short	0x0014


	//----- nvinfo : EIATTR_PARAM_CBANK
	.align		4
        /*00e0*/ 	.byte	0x04, 0x0a
        /*00e2*/ 	.short	(.L_1825 - .L_1824)
	.align		4
.L_1824:
        /*00e4*/ 	.word	index@(.nv.constant0._Z10reduceLog6IfLj16ELb0EEvPT_S1_j)
        /*00e8*/ 	.short	0x0380
        /*00ea*/ 	.short	0x0014


	//----- nvinfo : EIATTR_SW_WAR
	.align		4
.L_1825:
        /*00ec*/ 	.byte	0x04, 0x36
        /*00ee*/ 	.short	(.L_1827 - .L_1826)
.L_1826:
        /*00f0*/ 	.word	0x00000008
.L_1827:


//--------------------- .nv.info._Z10reduceLog6IfLj32ELb0EEvPT_S1_j --------------------------
	.section	.nv.info._Z10reduceLog6IfLj32ELb0EEvPT_S1_j,"",@"SHT_CUDA_INFO"
	.sectionflags	@""
	.align	4


	//----- nvinfo : EIATTR_CUDA_API_VERSION
	.align		4
        /*0000*/ 	.byte	0x04, 0x37
        /*0002*/ 	.short	(.L_1829 - .L_1828)
.L_1828:
        /*0004*/ 	.word	0x00000082


	//----- nvinfo : EIATTR_KPARAM_INFO
	.align		4
.L_1829:
        /*0008*/ 	.byte	0x04, 0x17
        /*000a*/ 	.short	(.L_1831 - .L_1830)
.L_1830:
        /*000c*/ 	.word	0x00000000
        /*0010*/ 	.short	0x0002
        /*0012*/ 	.short	0x0010
        /*0014*/ 	.byte	0x00, 0xf0, 0x11, 0x00


	//----- nvinfo : EIATTR_KPARAM_INFO
	.align		4
.L_1831:
        /*0018*/ 	.byte	0x04, 0x17
        /*001a*/ 	.short	(.L_1833 - .L_1832)
.L_1832:
        /*001c*/ 	.word	0x00000000
        /*0020*/ 	.short	0x0001
        /*0022*/ 	.short	0x0008
        /*0024*/ 	.byte	0x00, 0xf5, 0x21, 0x00


	//----- nvinfo : EIATTR_KPARAM_INFO
	.align		4
.L_1833:
        /*0028*/ 	.byte	0x04, 0x17
        /*002a*/ 	.short	(.L_1835 - .L_1834)
.L_1834:
        /*002c*/ 	.word	0x00000000
        /*0030*/ 	.short	0x0000
        /*0032*/ 	.short	0x0000
        /*0034*/ 	.byte	0x00, 0xf5, 0x21, 0x00


	//----- nvinfo : EIATTR_SPARSE_MMA_MASK
	.align		4
.L_1835:
        /*0038*/ 	.byte	0x03, 0x50
        /*003a*/ 	.short	0x0000


	//----- nvinfo : EIATTR_MAXREG_COUNT
	.align		4
        /*003c*/ 	.byte	0x03, 0x1b
        /*003e*/ 	.short	0x00ff


	//----- nvinfo : EIATTR_NUM_BARRIERS
	.align		4
        /*0040*/ 	.byte	0x02, 0x4c
        /*0042*/ 	.byte	0x01
	.zero		1


	//----- nvinfo : EIATTR_MERCURY_ISA_VERSION
	.align		4
        /*0044*/ 	.byte	0x03, 0x5f
        /*0046*/ 	.short	0x0101


	//----- nvinfo : EIATTR_COOP_GROUP_MASK_REGIDS
	.align		4
        /*0048*/ 	.byte	0x04, 0x29
        /*004a*/ 	.short	(.L_1837 - .L_1836)


	//   ....[0]....
.L_1836:
        /*004c*/ 	.word	0xffffffff


	//   ....[1]....
        /*0050*/ 	.word	0xffffffff


	//   ....[2]....
        /*0054*/ 	.word	0xffffffff


	//   ....[3]....
        /*0058*/ 	.word	0xffffffff


	//   ....[4]....
        /*005c*/ 	.word	0xffffffff


	//   ....[5]....
        /*0060*/ 	.word	0x05000003


	//   ....[6]....
        /*0064*/ 	.word	0x05000003


	//   ....[7]....
        /*0068*/ 	.word	0xffffffff


	//   ....[8]....
        /*006c*/ 	.word	0x05000003


	//   ....[9]....
        /*0070*/ 	.word	0xffffffff


	//   ....[10]....
        /*0074*/ 	.word	0x05000003


	//   ....[11]....
        /*0078*/ 	.word	0xffffffff


	//   ....[12]....
        /*007c*/ 	.word	0x05000003


	//   ....[13]....
        /*0080*/ 	.word	0xffffffff


	//----- nvinfo : EIATTR_COOP_GROUP_INSTR_OFFSETS
	.align		4
.L_1837:
        /*0084*/ 	.byte	0x04, 0x28
        /*0086*/ 	.short	(.L_1839 - .L_1838)


	//   ....[0]....
.L_1838:
        /*0088*/ 	.word	0x00000550


	//   ....[1]....
        /*008c*/ 	.word	0x00000560


	//   ....[2]....
        /*0090*/ 	.word	0x00000570


	//   ....[3]....
        /*0094*/ 	.word	0x00000580


	//   ....[4]....
        /*0098*/ 	.word	0x000005d0


	//   ....[5]....
        /*009c*/ 	.word	0x00000860


	//   ....[6]....
        /*00a0*/ 	.word	0x00000b10


	//   ....[7]....
        /*00a4*/ 	.word	0x00000b30


	//   ....[8]....
        /*00a8*/ 	.word	0x00000dd0


	//   ....[9]....
        /*00ac*/ 	.word	0x00000df0


	//   ....[10]....
        /*00b0*/ 	.word	0x00001090


	//   ....[11]....
        /*00b4*/ 	.word	0x000010b0


	//   ....[12]....
        /*00b8*/ 	.word	0x00001350


	//   ....[13]....
        /*00bc*/ 	.word	0x00001370


	//----- nvinfo : EIATTR_VRC_CTA_INIT_COUNT
	.align		4
.L_1839:
        /*00c0*/ 	.byte	0x02, 0x4a
	.zero		1
	.zero		1


	//----- nvinfo : EIATTR_EXIT_INSTR_OFFSETS
	.align		4
        /*00c4*/ 	.byte	0x04, 0x1c
        /*00c6*/ 	.short	(.L_1841 - .L_1840)


	//   ....[0]....
.L_1840:
        /*00c8*/ 	.word	0x00000590


	//   ....[1]....
        /*00cc*/ 	.word	0x00001390


	//   ....[2]....
        /*00d0*/ 	.word	0x000013e0


	//----- nvinfo : EIATTR_CRS_STACK_SIZE
	.align		4
.L_1841:
        /*00d4*/ 	.byte	0x04, 0x1e
        /*00d6*/ 	.short	(.L_1843 - .L_1842)
.L_1842:
        /*00d8*/ 	.word	0x00000000


	//----- nvinfo : EIATTR_CBANK_PARAM_SIZE
	.align		4
.L_1843:
        /*00dc*/ 	.byte	0x03, 0x19
        /*00de*/ 	.short	0x0014


	//----- nvinfo : EIATTR_PARAM_CBANK
	.align		4
        /*00e0*/ 	.byte	0x04, 0x0a
        /*00e2*/ 	.short	(.L_1845 - .L_1844)
	.align		4
.L_1844:
        /*00e4*/ 	.word	index@(.nv.constant0._Z10reduceLog6IfLj32ELb0EEvPT_S1_j)
        /*00e8*/ 	.short	0x0380
        /*00ea*/ 	.short	0x0014


	//----- nvinfo : EIATTR_SW_WAR
	.align		4
.L_1845:
        /*00ec*/ 	.byte	0x04, 0x36
        /*00ee*/ 	.short	(.L_1847 - .L_1846)
.L_1846:
        /*00f0*/ 	.word	0x00000008
.L_1847:


//--------------------- .nv.info._Z10reduceLog6IfLj64ELb0EEvPT_S1_j --------------------------
	.section	.nv.info._Z10reduceLog6IfLj64ELb0EEvPT_S1_j,"",@"SHT_CUDA_INFO"
	.sectionflags	@""
	.align	4


	//----- nvinfo : EIATTR_CUDA_API_VERSION
	.align		4
        /*0000*/ 	.byte	0x04, 0x37
        /*0002*/ 	.short	(.L_1849 - .L_1848)
.L_1848:
        /*0004*/ 	.word	0x00000082


	//----- nvinfo : EIATTR_KPARAM_INFO
	.align		4
.L_1849:
        /*0008*/ 	.byte	0x04, 0x17
        /*000a*/ 	.short	(.L_1851 - .L_1850)
.L_1850:
        /*000c*/ 	.word	0x00000000
        /*0010*/ 	.short	0x0002
        /*0012*/ 	.short	0x0010
        /*0014*/ 	.byte	0x00, 0xf0, 0x11, 0x00


	//----- nvinfo : EIATTR_KPARAM_INFO
	.align		4
.L_1851:
        /*0018*/ 	.byte	0x04, 0x17
        /*001a*/ 	.short	(.L_1853 - .L_1852)
.L_1852:
        /*001c*/ 	.word	0x00000000
        /*0020*/ 	.short	0x0001
        /*0022*/ 	.short	0x0008
        /*0024*/ 	.byte	0x00, 0xf5, 0x21, 0x00


	//----- nvinfo : EIATTR_KPARAM_INFO
	.align		4
.L_1853:
        /*0028*/ 	.byte	0x04, 0x17
        /*002a*/ 	.short	(.L_1855 - .L_1854)
.L_1854:
        /*002c*/ 	.word	0x00000000
        /*0030*/ 	.short	0x0000
        /*0032*/ 	.short	0x0000
        /*0034*/ 	.byte	0x00, 0xf5, 0x21, 0x00


	//----- nvinfo : EIATTR_SPARSE_MMA_MASK
	.align		4
.L_1855:
        /*0038*/ 	.byte	0x03, 0x50
        /*003a*/ 	.short	0x0000


	//----- nvinfo : EIATTR_MAXREG_COUNT
	.align		4
        /*003c*/ 	.byte	0x03, 0x1b
        /*003e*/ 	.short	0x00ff


	//----- nvinfo : EIATTR_NUM_BARRIERS
	.align		4
        /*0040*/ 	.byte	0x02, 0x4c
        /*0042*/ 	.byte	0x01
	.zero		1


	//----- nvinfo : EIATTR_MERCURY_ISA_VERSION
	.align		4
        /*0044*/ 	.byte	0x03, 0x5f
        /*0046*/ 	.short	0x0101


	//----- nvinfo : EIATTR_COOP_GROUP_MASK_REGIDS
	.align		4
        /*0048*/ 	.byte	0x04, 0x29
        /*004a*/ 	.short	(.L_1857 - .L_1856)


	//   ....[0]....
.L_1856:
        /*004c*/ 	.word	0xffffffff


	//   ....[1]....
        /*0050*/ 	.word	0xffffffff


	//   ....[2]....
        /*0054*/ 	.word	0xffffffff


	//   ....[3]....
        /*0058*/ 	.word	0xffffffff


	//   ....[4]....
        /*005c*/ 	.word	0xffffffff


	//   ....[5]....
        /*0060*/ 	.word	0x05000002


	//   ....[6]....
        /*0064*/ 	.word	0x05000002


	//   ....[7]....
        /*0068*/ 	.word	0xffffffff


	//   ....[8]....
        /*006c*/ 	.word	0x05000002


	//   ....[9]....
        /*0070*/ 	.word	0xffffffff


	//   ....[10]....
        /*0074*/ 	.word	0x05000002


	//   ....[11]....
        /*0078*/ 	.word	0xffffffff


	//   ....[12]....
        /*007c*/ 	.word	0x05000002


	//   ....[13]....
        /*0080*/ 	.word	0xffffffff


	//----- nvinfo : EIATTR_COOP_GROUP_INSTR_OFFSETS
	.align		4
.L_1857:
        /*0084*/ 	.byte	0x04, 0x28
        /*0086*/ 	.short	(.L_1859 - .L_1858)


	//   ....[0]....
.L_1858:
        /*0088*/ 	.word	0x00000550


	//   ....[1]....
        /*008c*/ 	.word	0x00000560


	//   ....[2]....
        /*0090*/ 	.word	0x00000570


	//   ....[3]....
        /*0094*/ 	.word	0x00000580


	//   ....[4]....
        /*0098*/ 	.word	0x000005f0


	//   ....[5]....
        /*009c*/ 	.word	0x00000880


	//   ....[6]....
        /*00a0*/ 	.word	0x00000b30


	//   ....[7]....
        /*00a4*/ 	.word	0x00000b50


	//   ....[8]....
        /*00a8*/ 	.word	0x00000df0


	//   ....[9]....
        /*00ac*/ 	.word	0x00000e10


	//   ....[10]....
        /*00b0*/ 	.word	0x000010b0


	//   ....[11]....
        /*00b4*/ 	.word	0x000010d0


	//   ....[12]....
        /*00b8*/ 	.word	0x00001370


	//   ....[13]....
        /*00bc*/ 	.word	0x00001390


	//----- nvinfo : EIATTR_VRC_CTA_INIT_COUNT
	.align		4
.L_1859:
        /*00c0*/ 	.byte	0x02, 0x4a
	.zero		1
	.zero		1


	//----- nvinfo : EIATTR_EXIT_INSTR_OFFSETS
	.align		4
        /*00c4*/ 	.byte	0x04, 0x1c
        /*00c6*/ 	.short	(.L_1861 - .L_1860)


	//   ....[0]....
.L_1860:
        /*00c8*/ 	.word	0x00000590


	//   ....[1]....
        /*00cc*/ 	.word	0x000013b0


	//   ....[2]....
        /*00d0*/ 	.word	0x00001400


	//----- nvinfo : EIATTR_CRS_STACK_SIZE
	.align		4
.L_1861:
        /*00d4*/ 	.byte	0x04, 0x1e
        /*00d6*/ 	.short	(.L_1863 - .L_1862)
.L_1862:
        /*00d8*/ 	.word	0x00000000


	//----- nvinfo : EIATTR_CBANK_PARAM_SIZE
	.align		4
.L_1863:
        /*00dc*/ 	.byte	0x03, 0x19
        /*00de*/ 	.short	0x0014


	//----- nvinfo : EIATTR_PARAM_CBANK
	.align		4
        /*00e0*/ 	.byte	0x04, 0x0a
        /*00e2*/ 	.short	(.L_1865 - .L_1864)
	.align		4
.L_1864:
        /*00e4*/ 	.word	index@(.nv.constant0._Z10reduceLog6IfLj64ELb0EEvPT_S1_j)
        /*00e8*/ 	.short	0x0380
        /*00ea*/ 	.short	0x0014


	//----- nvinfo : EIATTR_SW_WAR
	.align		4
.L_1865:
        /*00ec*/ 	.byte	0x04, 0x36
        /*00ee*/ 	.short	(.L_1867 - .L_1866)
.L_1866:
        /*00f0*/ 	.word	0x00000008
.L_1867:


//--------------------- .nv.info._Z10reduceLog6IfLj128ELb0EEvPT_S1_j --------------------------
	.section	.nv.info._Z10reduceLog6IfLj128ELb0EEvPT_S1_j,"",@"SHT_CUDA_INFO"
	.sectionflags	@""
	.align	4


	//----- nvinfo : EIATTR_CUDA_API_VERSION
	.align		4
        /*0000*/ 	.byte	0x04, 0x37
        /*0002*/ 	.short	(.L_1869 - .L_1868)
.L_1868:
        /*0004*/ 	.word	0x00000082


	//----- nvinfo : EIATTR_KPARAM_INFO
	.align		4
.L_1869:
        /*0008*/ 	.byte	0x04, 0x17
        /*000a*/ 	.short	(.L_1871 - .L_1870)
.L_1870:
        /*000c*/ 	.word	0x00000000
        /*0010*/ 	.short	0x0002
        /*0012*/ 	.short	0x0010
        /*0014*/ 	.byte	0x00, 0xf0, 0x11, 0x00


	//----- nvinfo : EIATTR_KPARAM_INFO
	.align		4
.L_1871:
        /*0018*/ 	.byte	0x04, 0x17
        /*001a*/ 	.short	(.L_1873 - .L_1872)
.L_1872:
        /*001c*/ 	.word	0x00000000
        /*0020*/ 	.short	0x0001
        /*0022*/ 	.short	0x0008
        /*0024*/ 	.byte	0x00, 0xf5, 0x21, 0x00


	//----- nvinfo : EIATTR_KPARAM_INFO
	.align		4
.L_1873:
        /*0028*/ 	.byte	0x04, 0x17
        /*002a*/ 	.short	(.L_1875 - .L_1874)
.L_1874:
        /*002c*/ 	.word	0x00000000
        /*0030*/ 	.short	0x0000
        /*0032*/ 	.short	0x0000
        /*0034*/ 	.byte	0x00, 0xf5, 0x21, 0x00


	//----- nvinfo : EIATTR_SPARSE_MMA_MASK
	.align		4
.L_1875:
        /*0038*/ 	.byte	0x03, 0x50
        /*003a*/ 	.short	0x0000


	//----- nvinfo : EIATTR_MAXREG_COUNT
	.align		4
        /*003c*/ 	.byte	0x03, 0x1b
        /*003e*/ 	.short	0x00ff


	//----- nvinfo : EIATTR_NUM_BARRIERS
	.align		4
        /*0040*/ 	.byte	0x02, 0x4c
        /*0042*/ 	.byte	0x01
	.zero		1


	//----- nvinfo : EIATTR_MERCURY_ISA_VERSION
	.align		4
        /*0044*/ 	.byte	0x03, 0x5f
        /*0046*/ 	.short	0x0101


	//----- nvinfo : EIATTR_COOP_GROUP_MASK_REGIDS
	.align		4
        /*0048*/ 	.byte	0x04, 0x29
        /*004a*/ 	.short	(.L_1877 - .L_1876)


	//   ....[0]....
.L_1876:
        /*004c*/ 	.word	0xffffffff


	//   ....[1]....
        /*0050*/ 	.word	0xffffffff


	//   ....[2]....
        /*0054*/ 	.word	0xffffffff


	//   ....[3]....
        /*0058*/ 	.word	0xffffffff


	//   ....[4]....
        /*005c*/ 	.word	0xffffffff


	//   ....[5]....
        /*0060*/ 	.word	0x05000002


	//   ....[6]....
        /*0064*/ 	.word	0x05000002


	//   ....[7]....
        /*0068*/ 	.word	0xffffffff


	//   ....[8]....
        /*006c*/ 	.word	0x05000002


	//   ....[9]....
        /*0070*/ 	.word	0xffffffff


	//   ....[10]....
        /*0074*/ 	.word	0x05000002


	//   ....[11]....
        /*0078*/ 	.word	0xffffffff


	//   ....[12]....
        /*007c*/ 	.word	0x05000002


	//   ....[13]....
        /*0080*/ 	.word	0xffffffff


	//----- nvinfo : EIATTR_COOP_GROUP_INSTR_OFFSETS
	.align		4
.L_1877:
        /*0084*/ 	.byte	0x04, 0x28
        /*0086*/ 	.short	(.L_1879 - .L_1878)


	//   ....[0]....
.L_1878:
        /*0088*/ 	.word	0x00000570


	//   ....[1]....
        /*008c*/ 	.word	0x00000580


	//   ....[2]....
        /*0090*/ 	.word	0x00000590


	//   ....[3]....
        /*0094*/ 	.word	0x000005d0


	//   ....[4]....
        /*0098*/ 	.word	0x00000640


	//   ....[5]....
        /*009c*/ 	.word	0x000008d0


	//   ....[6]....
        /*00a0*/ 	.word	0x00000b80


	//   ....[7]....
        /*00a4*/ 	.word	0x00000ba0


	//   ....[8]....
        /*00a8*/ 	.word	0x00000e40


	//   ....[9]....
        /*00ac*/ 	.word	0x00000e60


	//   ....[10]....
        /*00b0*/ 	.word	0x00001100


	//   ....[11]....
        /*00b4*/ 	.word	0x00001120


	//   ....[12]....
        /*00b8*/ 	.word	0x000013c0


	//   ....[13]....
        /*00bc*/ 	.word	0x000013e0


	//----- nvinfo : EIATTR_VRC_CTA_INIT_COUNT
	.align		4
.L_1879:
        /*00c0*/ 	.byte	0x02, 0x4a
	.zero		1
	.zero		1


	//----- nvinfo : EIATTR_EXIT_INSTR_OFFSETS
	.align		4
        /*00c4*/ 	.byte	0x04, 0x1c
        /*00c6*/ 	.short	(.L_1881 - .L_1880)


	//   ....[0]....
.L_1880:
        /*00c8*/ 	.word	0x000005e0


	//   ....[1]....
        /*00cc*/ 	.word	0x00001400


	//   ....[2]....
        /*00d0*/ 	.word	0x00001450


	//----- nvinfo : EIATTR_CRS_STACK_SIZE
	.align		4
.L_1881:
        /*00d4*/ 	.byte	0x04, 0x1e
        /*00d6*/ 	.short	(.L_1883 - .L_1882)
.L_1882:
        /*00d8*/ 	.word	0x00000000


	//----- nvinfo : EIATTR_CBANK_PARAM_SIZE
	.align		4
.L_1883:
        /*00dc*/ 	.byte	0x03, 0x19
        /*00de*/ 	.short	0x0014


	//----- nvinfo : EIATTR_PARAM_CBANK
	.align		4
        /*00e0*/ 	.byte	0x04, 0x0a
        /*00e2*/ 	.short	(.L_1885 - .L_1884)
	.align		4
.L_1884:
        /*00e4*/ 	.word	index@(.nv.constant0._Z10reduceLog6IfLj128ELb0EEvPT_S1_j)
        /*00e8*/ 	.short	0x0380
        /*00ea*/ 	.short	0x0014


	//----- nvinfo : EIATTR_SW_WAR
	.align		4
.L_1885:
        /*00ec*/ 	.byte	0x04, 0x36
        /*00ee*/ 	.short	(.L_1887 - .L_1886)
.L_1886:
        /*00f0*/ 	.word	0x00000008
.L_1887:


//--------------------- .nv.info._Z10reduceLog6IfLj256ELb0EEvPT_S1_j --------------------------
	.section	.nv.info._Z10reduceLog6IfLj256ELb0EEvPT_S1_j,"",@"SHT_CUDA_INFO"
	.sectionflags	@""
	.align	4


	//----- nvinfo : EIATTR_CUDA_API_VERSION
	.align		4
        /*0000*/ 	.byte	0x04, 0x37
        /*0002*/ 	.short	(.L_1889 - .L_1888)
.L_1888:
        /*0004*/ 	.word	0x00000082


	//----- nvinfo : EIATTR_KPARAM_INFO
	.align		4
.L_1889:
        /*0008*/ 	.byte	0x04, 0x17
        /*000a*/ 	.short	(.L_1891 - .L_1890)
.L_1890:
        /*000c*/ 	.word	0x00000000
        /*0010*/ 	.short	0x0002
        /*0012*/ 	.short	0x0010
        /*0014*/ 	.byte	0x00, 0xf0, 0x11, 0x00


	//----- nvinfo : EIATTR_KPARAM_INFO
	.align		4
.L_1891:
        /*0018*/ 	.byte	0x04, 0x17
        /*001a*/ 	.short	(.L_1893 - .L_1892)
.L_1892:
        /*001c*/ 	.word	0x00000000
        /*0020*/ 	.short	0x0001
        /*0022*/ 	.short	0x0008
        /*0024*/ 	.byte	0x00, 0xf5, 0x21, 0x00


	//----- nvinfo : EIATTR_KPARAM_INFO
	.align		4
.L_1893:
        /*0028*/ 	.byte	0x04, 0x17
        /*002a*/ 	.short	(.L_1895 - .L_1894)
.L_1894:
        /*002c*/ 	.word	0x00000000
        /*0030*/ 	.short	0x0000
        /*0032*/ 	.short	0x0000
        /*0034*/ 	.byte	0x00, 0xf5, 0x21, 0x00


	//----- nvinfo : EIATTR_SPARSE_MMA_MASK
	.align		4
.L_1895:
        /*0038*/ 	.byte	0x03, 0x50
        /*003a*/ 	.short	0x0000


	//----- nvinfo : EIATTR_MAXREG_COUNT
	.align		4
        /*003c*/ 	.byte	0x03, 0x1b
        /*003e*/ 	.short	0x00ff


	//----- nvinfo : EIATTR_NUM_BARRIERS
	.align		4
        /*0040*/ 	.byte	0x02, 0x4c
        /*0042*/ 	.byte	0x01
	.zero		1


	//----- nvinfo : EIATTR_MERCURY_ISA_VERSION
	.align		4
        /*0044*/ 	.byte	0x03, 0x5f
        /*0046*/ 	.short	0x0101


	//----- nvinfo : EIATTR_COOP_GROUP_MASK_REGIDS
	.align		4
        /*0048*/ 	.byte	0x04, 0x29
        /*004a*/ 	.short	(.L_1897 - .L_1896)


	//   ....[0]....
.L_1896:
        /*004c*/ 	.word	0xffffffff


	//   ....[1]....
        /*0050*/ 	.word	0xffffffff


	//   ....[2]....
        /*0054*/ 	.word	0xffffffff


	//   ....[3]....
        /*0058*/ 	.word	0xffffffff


	//   ....[4]....
        /*005c*/ 	.word	0xffffffff


	//   ....[5]....
        /*0060*/ 	.word	0x05000002


	//   ....[6]....
        /*0064*/ 	.word	0x05000002


	//   ....[7]....
        /*0068*/ 	.word	0xffffffff


	//   ....[8]....
        /*006c*/ 	.word	0x05000002


	//   ....[9]....
        /*0070*/ 	.word	0xffffffff


	//   ....[10]....
        /*0074*/ 	.word	0x05000002


	//   ....[11]....
        /*0078*/ 	.word	0xffffffff


	//   ....[12]....
        /*007c*/ 	.word	0x05000002


	//   ....[13]....
        /*0080*/ 	.word	0xffffffff


	//----- nvinfo : EIATTR_COOP_GROUP_INSTR_OFFSETS
	.align		4
.L_1897:
        /*0084*/ 	.byte	0x04, 0x28
        /*0086*/ 	.short	(.L_1899 - .L_1898)


	//   ....[0]....
.L_1898:
        /*0088*/ 	.word	0x00000570


	//   ....[1]....
        /*008c*/ 	.word	0x00000580


	//   ....[2]....
        /*0090*/ 	.word	0x000005c0


	//   ....[3]....
        /*0094*/ 	.word	0x00000610


	//   ....[4]....
        /*0098*/ 	.word	0x00000680


	//   ....[5]....
        /*009c*/ 	.word	0x00000910


	//   ....[6]....
        /*00a0*/ 	.word	0x00000bc0


	//   ....[7]....
        /*00a4*/ 	.word	0x00000be0


	//   ....[8]....
        /*00a8*/ 	.word	0x00000e80


	//   ....[9]....
        /*00ac*/ 	.word	0x00000ea0


	//   ....[10]....
        /*00b0*/ 	.word	0x00001140


	//   ....[11]....
        /*00b4*/ 	.word	0x00001160


	//   ....[12]....
        /*00b8*/ 	.word	0x00001400


	//   ....[13]....
        /*00bc*/ 	.word	0x00001420


	//----- nvinfo : EIATTR_VRC_CTA_INIT_COUNT
	.align		4
.L_1899:
        /*00c0*/ 	.byte	0x02, 0x4a
	.zero		1
	.zero		1


	//----- nvinfo : EIATTR_EXIT_INSTR_OFFSETS
	.align		4
        /*00c4*/ 	.byte	0x04, 0x1c
        /*00c6*/ 	.short	(.L_1901 - .L_1900)


	//   ....[0]....
.L_1900:
        /*00c8*/ 	.word	0x00000620


	//   ....[1]....
        /*00cc*/ 	.word	0x00001440


	//   ....[2]....
        /*00d0*/ 	.word	0x00001490


	//----- nvinfo : EIATTR_CRS_STACK_SIZE
	.align		4
.L_1901:
        /*00d4*/ 	.byte	0x04, 0x1e
        /*00d6*/ 	.short	(.L_1903 - .L_1902)
.L_1902:
        /*00d8*/ 	.word	0x00000000


	//----- nvinfo : EIATTR_CBANK_PARAM_SIZE
	.align		4
.L_1903:
        /*00dc*/ 	.byte	0x03, 0x19
        /*00de*/ 	.short	0x0014


	//----- nvinfo : EIATTR_PARAM_CBANK
	.align		4
        /*00e0*/ 	.byte	0x04, 0x0a
        /*00e2*/ 	.short	(.L_1905 - .L_1904)
	.align		4
.L_1904:
        /*00e4*/ 	.word	index@(.nv.constant0._Z10reduceLog6IfLj256ELb0EEvPT_S1_j)
        /*00e8*/ 	.short	0x0380
        /*00ea*/ 	.short	0x0014


	//----- nvinfo : EIATTR_SW_WAR
	.align		4
.L_1905:
        /*00ec*/ 	.byte	0x04, 0x36
        /*00ee*/ 	.short	(.L_1907 - .L_1906)
.L_1906:
        /*00f0*/ 	.word	0x00000008
.L_1907:


//--------------------- .nv.info._Z10reduceLog6IfLj512ELb0EEvPT_S1_j --------------------------
	.section	.nv.info._Z10reduceLog6IfLj512ELb0EEvPT_S1_j,"",@"SHT_CUDA_INFO"
	.sectionflags	@""
	.align	4


	//----- nvinfo : EIATTR_CUDA_API_VERSION
	.align		4
        /*0000*/ 	.byte	0x04, 0x37
        /*0002*/ 	.short	(.L_1909 - .L_1908)
.L_1908:
        /*0004*/ 	.word	0x00000082


	//----- nvinfo : EIATTR_KPARAM_INFO
	.align		4
.L_1909:
        /*0008*/ 	.byte	0x04, 0x17
        /*000a*/ 	.short	(.L_1911 - .L_1910)
.L_1910:
        /*000c*/ 	.word	0x00000000
        /*0010*/ 	.short	0x0002
        /*0012*/ 	.short	0x0010
        /*0014*/ 	.byte	0x00, 0xf0, 0x11, 0x00


	//----- nvinfo : EIATTR_KPARAM_INFO
	.align		4
.L_1911:
        /*0018*/ 	.byte	0x04, 0x17
        /*001a*/ 	.short	(.L_1913 - .L_1912)
.L_1912:
        /*001c*/ 	.word	0x00000000
        /*0020*/ 	.short	0x0001
        /*0022*/ 	.short	0x0008
        /*0024*/ 	.byte	0x00, 0xf5, 0x21, 0x00


	//----- nvinfo : EIATTR_KPARAM_INFO
	.align		4
.L_1913:
        /*0028*/ 	.byte	0x04, 0x17
        /*002a*/ 	.short	(.L_1915 - .L_1914)
.L_1914:
        /*002c*/ 	.word	0x00000000
        /*0030*/ 	.short	0x0000
        /*0032*/ 	.short	0x0000
        /*0034*/ 	.byte	0x00, 0xf5, 0x21, 0x00


	//----- nvinfo : EIATTR_SPARSE_MMA_MASK
	.align		4
.L_1915:
        /*0038*/ 	.byte	0x03, 0x50
        /*003a*/ 	.short	0x0000


	//----- nvinfo : EIATTR_MAXREG_COUNT
	.align		4
        /*003c*/ 	.byte	0x03, 0x1b
        /*003e*/ 	.short	0x00ff


	//----- nvinfo : EIATTR_NUM_BARRIERS
	.align		4
        /*0040*/ 	.byte	0x02, 0x4c
        /*0042*/ 	.byte	0x01
	.zero		1


	//----- nvinfo : EIATTR_MERCURY_ISA_VERSION
	.align		4
        /*0044*/ 	.byte	0x03, 0x5f
        /*0046*/ 	.short	0x0101


	//----- nvinfo : EIATTR_COOP_GROUP_MASK_REGIDS
	.align		4
        /*0048*/ 	.byte	0x04, 0x29
        /*004a*/ 	.short	(.L_1917 - .L_1916)


	//   ....[0]....
.L_1916:
        /*004c*/ 	.word	0xffffffff


	//   ....[1]....
        /*0050*/ 	.word	0xffffffff


	//   ....[2]....
        /*0054*/ 	.word	0xffffffff


	//   ....[3]....
        /*0058*/ 	.word	0xffffffff


	//   ....[4]....
        /*005c*/ 	.word	0xffffffff


	//   ....[5]....
        /*0060*/ 	.word	0x05000002


	//   ....[6]....
        /*0064*/ 	.word	0x05000002


	//   ....[7]....
        /*0068*/ 	.word	0xffffffff


	//   ....[8]....
        /*006c*/ 	.word	0x05000002


	//   ....[9]....
        /*0070*/ 	.word	0xffffffff


	//   ....[10]....
        /*0074*/ 	.word	0x05000002


	//   ....[11]....
        /*0078*/ 	.word	0xffffffff


	//   ....[12]....
        /*007c*/ 	.word	0x05000002


	//   ....[13]....
        /*0080*/ 	.word	0xffffffff


	//----- nvinfo : EIATTR_COOP_GROUP_INSTR_OFFSETS
	.align		4
.L_1917:
        /*0084*/ 	.byte	0x04, 0x28
        /*0086*/ 	.short	(.L_1919 - .L_1918)


	//   ....[0]....
.L_1918:
        /*0088*/ 	.word	0x00000580


	//   ....[1]....
        /*008c*/ 	.word	0x000005c0


	//   ....[2]....
        /*0090*/ 	.word	0x00000610


	//   ....[3]....
        /*0094*/ 	.word	0x00000660


	//   ....[4]....
        /*0098*/ 	.word	0x000006d0


	//   ....[5]....
        /*009c*/ 	.word	0x00000960


	//   ....[6]....
        /*00a0*/ 	.word	0x00000c10


	//   ....[7]....
        /*00a4*/ 	.word	0x00000c30


	//   ....[8]....
        /*00a8*/ 	.word	0x00000ed0


	//   ....[9]....
        /*00ac*/ 	.word	0x00000ef0


	//   ....[10]....
        /*00b0*/ 	.word	0x00001190


	//   ....[11]....
        /*00b4*/ 	.word	0x000011b0


	//   ....[12]....
        /*00b8*/ 	.word	0x00001450


	//   ....[13]....
        /*00bc*/ 	.word	0x00001470


	//----- nvinfo : EIATTR_VRC_CTA_INIT_COUNT
	.align		4
.L_1919:
        /*00c0*/ 	.byte	0x02, 0x4a
	.zero		1
	.zero		1


	//----- nvinfo : EIATTR_EXIT_INSTR_OFFSETS
	.align		4
        /*00c4*/ 	.byte	0x04, 0x1c
        /*00c6*/ 	.short	(.L_1921 - .L_1920)


	//   ....[0]....
.L_1920:
        /*00c8*/ 	.word	0x00000670


	//   ....[1]....
        /*00cc*/ 	.word	0x00001490


	//   ....[2]....
        /*00d0*/ 	.word	0x000014e0


	//----- nvinfo : EIATTR_CRS_STACK_SIZE
	.align		4
.L_1921:
        /*00d4*/ 	.byte	0x04, 0x1e
        /*00d6*/ 	.short	(.L_1923 - .L_1922)
.L_1922:
        /*00d8*/ 	.word	0x00000000


	//----- nvinfo : EIATTR_CBANK_PARAM_SIZE
	.align		4
.L_1923:
        /*00dc*/ 	.byte	0x03, 0x19
        /*00de*/ 	.short	0x0014


	//----- nvinfo : EIATTR_PARAM_CBANK
	.align		4
        /*00e0*/ 	.byte	0x04, 0x0a
        /*00e2*/ 	.short	(.L_1925 - .L_1924)
	.align		4
.L_1924:
        /*00e4*/ 	.word	index@(.nv.constant0._Z10reduceLog6IfLj512ELb0EEvPT_S1_j)
        /*00e8*/ 	.short	0x0380
        /*00ea*/ 	.short	0x0014


	//----- nvinfo : EIATTR_SW_WAR
	.align		4
.L_1925:
        /*00ec*/ 	.byte	0x04, 0x36
        /*00ee*/ 	.short	(.L_1927 - .L_1926)
.L_1926:
        /*00f0*/ 	.word	0x00000008
.L_1927:


//--------------------- .nv.info._Z10reduceLog6IfLj1024ELb0EEvPT_S1_j --------------------------
	.section	.nv.info._Z10reduceLog6IfLj1024ELb0EEvPT_S1_j,"",@"SHT_CUDA_INFO"
	.sectionflags	@""
	.align	4


	//----- nvinfo : EIATTR_CUDA_API_VERSION
	.align		4
        /*0000*/ 	.byte	0x04, 0x37
        /*0002*/ 	.short	(.L_1929 - .L_1928)
.L_1928:
        /*0004*/ 	.word	0x00000082


	//----- nvinfo : EIATTR_KPARAM_INFO
	.align		4
.L_1929:
        /*0008*/ 	.byte	0x04, 0x17
        /*000a*/ 	.short	(.L_1931 - .L_1930)
.L_1930:
        /*000c*/ 	.word	0x00000000
        /*0010*/ 	.short	0x0002
        /*0012*/ 	.short	0x0010
        /*0014*/ 	.byte	0x00, 0xf0, 0x11, 0x00


	//----- nvinfo : EIATTR_KPARAM_INFO
	.align		4
.L_1931:
        /*0018*/ 	.byte	0x04, 0x17
        /*001a*/ 	.short	(.L_1933 - .L_1932)
.L_1932:
        /*001c*/ 	.word	0x00000000
        /*0020*/ 	.short	0x0001
        /*0022*/ 	.short	0x0008
        /*0024*/ 	.byte	0x00, 0xf5, 0x21, 0x00


	//----- nvinfo : EIATTR_KPARAM_INFO
	.align		4
.L_1933:
        /*0028*/ 	.byte	0x04, 0x17
        /*002a*/ 	.short	(.L_1935 - .L_1934)
.L_1934:
        /*002c*/ 	.word	0x00000000
        /*0030*/ 	.short	0x0000
        /*0032*/ 	.short	0x0000
        /*0034*/ 	.byte	0x00, 0xf5, 0x21, 0x00


	//----- nvinfo : EIATTR_SPARSE_MMA_MASK
	.align		4
.L_1935:
        /*0038*/ 	.byte	0x03, 0x50
        /*003a*/ 	.short	0x0000


	//----- nvinfo : EIATTR_MAXREG_COUNT
	.align		4
        /*003c*/ 	.byte	0x03, 0x1b
        /*003e*/ 	.short	0x00ff


	//----- nvinfo : EIATTR_NUM_BARRIERS
	.align		4
        /*0040*/ 	.byte	0x02, 0x4c
        /*0042*/ 	.byte	0x01
	.zero		1


	//----- nvinfo : EIATTR_MERCURY_ISA_VERSION
	.align		4
        /*0044*/ 	.byte	0x03, 0x5f
        /*0046*/ 	.short	0x0101


	//----- nvinfo : EIATTR_COOP_GROUP_MASK_REGIDS
	.align		4
        /*0048*/ 	.byte	0x04, 0x29
        /*004a*/ 	.short	(.L_1937 - .L_1936)


	//   ....[0]....
.L_1936:
        /*004c*/ 	.word	0xffffffff


	//   ....[1]....
        /*0050*/ 	.word	0xffffffff


	//   ....[2]....
        /*0054*/ 	.word	0xffffffff


	//   ....[3]....
        /*0058*/ 	.word	0xffffffff


	//   ....[4]....
        /*005c*/ 	.word	0xffffffff


	//   ....[5]....
        /*0060*/ 	.word	0x05000002


	//   ....[6]....
        /*0064*/ 	.word	0x05000002


	//   ....[7]....
        /*0068*/ 	.word	0xffffffff


	//   ....[8]....
        /*006c*/ 	.word	0x05000002


	//   ....[9]....
        /*0070*/ 	.word	0xffffffff


	//   ....[10]....
        /*0074*/ 	.word	0x05000002


	//   ....[11]....
        /*0078*/ 	.word	0xffffffff


	//   ....[12]....
        /*007c*/ 	.word	0x05000002


	//   ....[13]....
        /*0080*/ 	.word	0xffffffff


	//----- nvinfo : EIATTR_COOP_GROUP_INSTR_OFFSETS
	.align		4
.L_1937:
        /*0084*/ 	.byte	0x04, 0x28
        /*0086*/ 	.short	(.L_1939 - .L_1938)


	//   ....[0]....
.L_1938:
        /*0088*/ 	.word	0x00000580


	//   ....[1]....
        /*008c*/ 	.word	0x000005c0


	//   ....[2]....
        /*0090*/ 	.word	0x00000610


	//   ....[3]....
        /*0094*/ 	.word	0x00000660


	//   ....[4]....
        /*0098*/ 	.word	0x000006d0


	//   ....[5]....
        /*009c*/ 	.word	0x00000960


	//   ....[6]....
        /*00a0*/ 	.word	0x00000c10


	//   ....[7]....
        /*00a4*/ 	.word	0x00000c30


	//   ....[8]....
        /*00a8*/ 	.word	0x00000ed0


	//   ....[9]....
        /*00ac*/ 	.word	0x00000ef0


	//   ....[10]....
        /*00b0*/ 	.word	0x00001190


	//   ....[11]....
        /*00b4*/ 	.word	0x000011b0


	//   ....[12]....
        /*00b8*/ 	.word	0x00001450


	//   ....[13]....
        /*00bc*/ 	.word	0x00001470


	//----- nvinfo : EIATTR_VRC_CTA_INIT_COUNT
	.align		4
.L_1939:
        /*00c0*/ 	.byte	0x02, 0x4a
	.zero		1
	.zero		1


	//----- nvinfo : EIATTR_EXIT_INSTR_OFFSETS
	.align		4
        /*00c4*/ 	.byte	0x04, 0x1c
        /*00c6*/ 	.short	(.L_1941 - .L_1940)


	//   ....[0]....
.L_1940:
        /*00c8*/ 	.word	0x00000670


	//   ....[1]....
        /*00cc*/ 	.word	0x00001490


	//   ....[2]....
        /*00d0*/ 	.word	0x000014e0


	//----- nvinfo : EIATTR_CRS_STACK_SIZE
	.align		4
.L_1941:
        /*00d4*/ 	.byte	0x04, 0x1e
        /*00d6*/ 	.short	(.L_1943 - .L_1942)
.L_1942:
        /*00d8*/ 	.word	0x00000000


	//----- nvinfo : EIATTR_CBANK_PARAM_SIZE
	.align		4
.L_1943:
        /*00dc*/ 	.byte	0x03, 0x19
        /*00de*/ 	.short	0x0014


	//----- nvinfo : EIATTR_PARAM_CBANK
	.align		4
        /*00e0*/ 	.byte	0x04, 0x0a
        /*00e2*/ 	.short	(.L_1945 - .L_1944)
	.align		4
.L_1944:
        /*00e4*/ 	.word	index@(.nv.constant0._Z10reduceLog6IfLj1024ELb0EEvPT_S1_j)
        /*00e8*/ 	.short	0x0380
        /*00ea*/ 	.short	0x0014


	//----- nvinfo : EIATTR_SW_WAR
	.align		4
.L_1945:
        /*00ec*/ 	.byte	0x04, 0x36
        /*00ee*/ 	.short	(.L_1947 - .L_1946)
.L_1946:
        /*00f0*/ 	.word	0x00000008
.L_1947:


//--------------------- .nv.info._Z10reduceLog6IfLj1ELb1EEvPT_S1_j --------------------------
	.section	.nv.info._Z10reduceLog6IfLj1ELb1EEvPT_S1_j,"",@"SHT_CUDA_INFO"
	.sectionflags	@""
	.align	4


	//----- nvinfo : EIATTR_CUDA_API_VERSION
	.align		4
        /*0000*/ 	.byte	0x04, 0x37
        /*0002*/ 	.short	(.L_1949 - .L_1948)
.L_1948:
        /*0004*/ 	.word	0x00000082


	//----- nvinfo : EIATTR_KPARAM_INFO
	.align		4
.L_1949:
        /*0008*/ 	.byte	0x04, 0x17
        /*000a*/ 	.short	(.L_1951 - .L_1950)
.L_1950:
        /*000c*/ 	.word	0x00000000
        /*0010*/ 	.short	0x0002
        /*0012*/ 	.short	0x0010
        /*0014*/ 	.byte	0x00, 0xf0, 0x11, 0x00


	//----- nvinfo : EIATTR_KPARAM_INFO
	.align		4
.L_1951:
        /*0018*/ 	.byte	0x04, 0x17
        /*001a*/ 	.short	(.L_1953 - .L_1952)
.L_1952:
        /*001c*/ 	.word	0x00000000
        /*0020*/ 	.short	0x0001
        /*0022*/ 	.short	0x0008
        /*0024*/ 	.byte	0x00, 0xf5, 0x21, 0x00


	//----- nvinfo : EIATTR_KPARAM_INFO
	.align		4
.L_1953:
        /*0028*/ 	.byte	0x04, 0x17
        /*002a*/ 	.short	(.L_1955 - .L_1954)
.L_1954:
        /*002c*/ 	.word	0x00000000
        /*0030*/ 	.short	0x0000
        /*0032*/ 	.short	0x0000
        /*0034*/ 	.byte	0x00, 0xf5, 0x21, 0x00


	//----- nvinfo : EIATTR_SPARSE_MMA_MASK
	.align		4
.L_1955:
        /*0038*/ 	.byte	0x03, 0x50
        /*003a*/ 	.short	0x0000


	//----- nvinfo : EIATTR_MAXREG_COUNT
	.align		4
        /*003c*/ 	.byte	0x03, 0x1b
        /*003e*/ 	.short	0x00ff


	//----- nvinfo : EIATTR_NUM_BARRIERS
	.align		4
        /*0040*/ 	.byte	0x02, 0x4c
        /*0042*/ 	.byte	0x01
	.zero		1


	//----- nvinfo : EIATTR_MERCURY_ISA_VERSION
	.align		4
        /*0044*/ 	.byte	0x03, 0x5f
        /*0046*/ 	.short	0x0101


	//----- nvinfo : EIATTR_COOP_GROUP_MASK_REGIDS
	.align		4
        /*0048*/ 	.byte	0x04, 0x29
        /*004a*/ 	.short	(.L_1957 - .L_1956)


	//   ....[0]....
.L_1956:
        /*004c*/ 	.word	0xffffffff


	//   ....[1]....
        /*0050*/ 	.word	0xffffffff


	//   ....[2]....
        /*0054*/ 	.word	0xffffffff


	//   ....[3]....
        /*0058*/ 	.word	0xffffffff


	//   ....[4]....
        /*005c*/ 	.word	0xffffffff


	//   ....[5]....
        /*0060*/ 	.word	0x05000003


	//   ....[6]....
        /*0064*/ 	.word	0x05000003


	//   ....[7]....
        /*0068*/ 	.word	0xffffffff


	//   ....[8]....
        /*006c*/ 	.word	0x05000003


	//   ....[9]....
        /*0070*/ 	.word	0xffffffff


	//   ....[10]....
        /*0074*/ 	.word	0x05000003


	//   ....[11]....
        /*0078*/ 	.word	0xffffffff


	//   ....[12]....
        /*007c*/ 	.word	0x05000003


	//   ....[13]....
        /*0080*/ 	.word	0xffffffff


	//----- nvinfo : EIATTR_COOP_GROUP_INSTR_OFFSETS
	.align		4
.L_1957:
        /*0084*/ 	.byte	0x04, 0x28
        /*0086*/ 	.short	(.L_1959 - .L_1958)


	//   ....[0]....
.L_1958:
        /*0088*/ 	.word	0x000004e0


	//   ....[1]....
        /*008c*/ 	.word	0x000004f0


	//   ....[2]....
        /*0090*/ 	.word	0x00000500


	//   ....[3]....
        /*0094*/ 	.word	0x00000510


	//   ....[4]....
        /*0098*/ 	.word	0x00000560


	//   ....[5]....
        /*009c*/ 	.word	0x000007f0


	//   ....[6]....
        /*00a0*/ 	.word	0x00000aa0


	//   ....[7]....
        /*00a4*/ 	.word	0x00000ac0


	//   ....[8]....
        /*00a8*/ 	.word	0x00000d60


	//   ....[9]....
        /*00ac*/ 	.word	0x00000d80


	//   ....[10]....
        /*00b0*/ 	.word	0x00001020


	//   ....[11]....
        /*00b4*/ 	.word	0x00001040


	//   ....[12]....
        /*00b8*/ 	.word	0x000012e0


	//   ....[13]....
        /*00bc*/ 	.word	0x00001300


	//----- nvinfo : EIATTR_VRC_CTA_INIT_COUNT
	.align		4
.L_1959:
        /*00c0*/ 	.byte	0x02, 0x4a
	.zero		1
	.zero		1


	//----- nvinfo : EIATTR_EXIT_INSTR_OFFSETS
	.align		4
        /*00c4*/ 	.byte	0x04, 0x1c
        /*00c6*/ 	.short	(.L_1961 - .L_1960)


	//   ....[0]....
.L_1960:
        /*00c8*/ 	.word	0x00000520


	//   ....[1]....
        /*00cc*/ 	.word	0x00001320


	//   ....[2]....
        /*00d0*/ 	.word	0x00001370


	//----- nvinfo : EIATTR_CRS_STACK_SIZE
	.align		4
.L_1961:
        /*00d4*/ 	.byte	0x04, 0x1e
        /*00d6*/ 	.short	(.L_1963 - .L_1962)
.L_1962:
        /*00d8*/ 	.word	0x00000000


	//----- nvinfo : EIATTR_CBANK_PARAM_SIZE
	.align		4
.L_1963:
        /*00dc*/ 	.byte	0x03, 0x19
        /*00de*/ 	.short	0x0014


	//----- nvinfo : EIATTR_PARAM_CBANK
	.align		4
        /*00e0*/ 	.byte	0x04, 0x0a
        /*00e2*/ 	.short	(.L_1965 - .L_1964)
	.align		4
.L_1964:
        /*00e4*/ 	.word	index@(.nv.constant0._Z10reduceLog6IfLj1ELb1EEvPT_S1_j)
        /*00e8*/ 	.short	0x0380
        /*00ea*/ 	.short	0x0014


	//----- nvinfo : EIATTR_SW_WAR
	.align		4
.L_1965:
        /*00ec*/ 	.byte	0x04, 0x36
        /*00ee*/ 	.short	(.L_1967 - .L_1966)
.L_1966:
        /*00f0*/ 	.word	0x00000008
.L_1967:


//--------------------- .nv.info._Z10reduceLog6IfLj2ELb1EEvPT_S1_j --------------------------
	.section	.nv.info._Z10reduceLog6IfLj2ELb1EEvPT_S1_j,"",@"SHT_CUDA_INFO"
	.sectionflags	@""
	.align	4


	//----- nvinfo : EIATTR_CUDA_API_VERSION
	.align		4
        /*0000*/ 	.byte	0x04, 0x37
        /*0002*/ 	.short	(.L_1969 - .L_1968)
.L_1968:
        /*0004*/ 	.word	0x00000082


	//----- nvinfo : EIATTR_KPARAM_INFO
	.align		4
.L_1969:
        /*0008*/ 	.byte	0x04, 0x17
        /*000a*/ 	.short	(.L_1971 - .L_1970)
.L_1970:
        /*000c*/ 	.word	0x00000000
        /*0010*/ 	.short	0x0002
        /*0012*/ 	.short	0x0010
        /*0014*/ 	.byte	0x00, 0xf0, 0x11, 0x00


	//----- nvinfo : EIATTR_KPARAM_INFO
	.align		4
.L_1971:
        /*0018*/ 	.byte	0x04, 0x17
        /*001a*/ 	.short	(.L_1973 - .L_1972)
.L_1972:
        /*001c*/ 	.word	0x00000000
        /*0020*/ 	.short	0x0001
        /*0022*/ 	.short	0x0008
        /*0024*/ 	.byte	0x00, 0xf5, 0x21, 0x00


	//----- nvinfo : EIATTR_KPARAM_INFO
	.align		4
.L_1973:
        /*0028*/ 	.byte	0x04, 0x17
        /*002a*/ 	.short	(.L_1975 - .L_1974)
.L_1974:
        /*002c*/ 	.word	0x00000000
        /*0030*/ 	.short	0x0000
        /*0032*/ 	.short	0x0000
        /*0034*/ 	.byte	0x00, 0xf5, 0x21, 0x00


	//----- nvinfo : EIATTR_SPARSE_MMA_MASK
	.align		4
.L_1975:
        /*0038*/ 	.byte	0x03, 0x50
        /*003a*/ 	.short	0x0000


	//----- nvinfo : EIATTR_MAXREG_COUNT
	.align		4
        /*003c*/ 	.byte	0x03, 0x1b
        /*003e*/ 	.short	0x00ff


	//----- nvinfo : EIATTR_NUM_BARRIERS
	.align		4
        /*0040*/ 	.byte	0x02, 0x4c
        /*0042*/ 	.byte	0x01
	.zero		1


	//----- nvinfo : EIATTR_MERCURY_ISA_VERSION
	.align		4
        /*0044*/ 	.byte	0x03, 0x5f
        /*0046*/ 	.short	0x0101


	//----- nvinfo : EIATTR_COOP_GROUP_MASK_REGIDS
	.align		4
        /*0048*/ 	.byte	0x04, 0x29
        /*004a*/ 	.short	(.L_1977 - .L_1976)


	//   ....[0]....
.L_1976:
        /*004c*/ 	.word	0xffffffff


	//   ....[1]....
        /*0050*/ 	.word	0xffffffff


	//   ....[2]....
        /*0054*/ 	.word	0xffffffff


	//   ....[3]....
        /*0058*/ 	.word	0xffffffff


	//   ....[4]....
        /*005c*/ 	.word	0xffffffff


	//   ....[5]....
        /*0060*/ 	.word	0x05000003


	//   ....[6]....
        /*0064*/ 	.word	0x05000003


	//   ....[7]....
        /*0068*/ 	.word	0xffffffff


	//   ....[8]....
        /*006c*/ 	.word	0x05000003


	//   ....[9]....
        /*0070*/ 	.word	0xffffffff


	//   ....[10]....
        /*0074*/ 	.word	0x05000003


	//   ....[11]....
        /*0078*/ 	.word	0xffffffff


	//   ....[12]....
        /*007c*/ 	.word	0x05000003


	//   ....[13]....
        /*0080*/ 	.word	0xffffffff


	//----- nvinfo : EIATTR_COOP_GROUP_INSTR_OFFSETS
	.align		4
.L_1977:
        /*0084*/ 	.byte	0x04, 0x28
        /*0086*/ 	.short	(.L_1979 - .L_1978)


	//   ....[0]....
.L_1978:
        /*0088*/ 	.word	0x00000500


	//   ....[1]....
        /*008c*/ 	.word	0x00000510


	//   ....[2]....
        /*0090*/ 	.word	0x00000520


	//   ....[3]....
        /*0094*/ 	.word	0x00000530


	//   ....[4]....
        /*0098*/ 	.word	0x00000580


	//   ....[5]....
        /*009c*/ 	.word	0x00000810


	//   ....[6]....
        /*00a0*/ 	.word	0x00000ac0


	//   ....[7]....
        /*00a4*/ 	.word	0x00000ae0


	//   ....[8]....
        /*00a8*/ 	.word	0x00000d80


	//   ....[9]....
        /*00ac*/ 	.word	0x00000da0


	//   ....[10]....
        /*00b0*/ 	.word	0x00001040


	//   ....[11]....
        /*00b4*/ 	.word	0x00001060


	//   ....[12]....
        /*00b8*/ 	.word	0x00001300


	//   ....[13]....
        /*00bc*/ 	.word	0x00001320


	//----- nvinfo : EIATTR_VRC_CTA_INIT_COUNT
	.align		4
.L_1979:
        /*00c0*/ 	.byte	0x02, 0x4a
	.zero		1
	.zero		1


	//----- nvinfo : EIATTR_EXIT_INSTR_OFFSETS
	.align		4
        /*00c4*/ 	.byte	0x04, 0x1c
        /*00c6*/ 	.short	(.L_1981 - .L_1980)


	//   ....[0]....
.L_1980:
        /*00c8*/ 	.word	0x00000540


	//   ....[1]....
        /*00cc*/ 	.word	0x00001340


	//   ....[2]....
        /*00d0*/ 	.word	0x00001390


	//----- nvinfo : EIATTR_CRS_STACK_SIZE
	.align		4
.L_1981:
        /*00d4*/ 	.byte	0x04, 0x1e
        /*00d6*/ 	.short	(.L_1983 - .L_1982)
.L_1982:
        /*00d8*/ 	.word	0x00000000


	//----- nvinfo : EIATTR_CBANK_PARAM_SIZE
	.align		4
.L_1983:
        /*00dc*/ 	.byte	0x03, 0x19
        /*00de*/ 	.short	0x0014


	//----- nvinfo : EIATTR_PARAM_CBANK
	.align		4
        /*00e0*/ 	.byte	0x04, 0x0a
        /*00e2*/ 	.short	(.L_1985 - .L_1984)
	.align		4
.L_1984:
        /*00e4*/ 	.word	index@(.nv.constant0._Z10reduceLog6IfLj2ELb1EEvPT_S1_j)
        /*00e8*/ 	.short	0x0380
        /*00ea*/ 	.short	0x0014


	//----- nvinfo : EIATTR_SW_WAR
	.align		4
.L_1985:
        /*00ec*/ 	.byte	0x04, 0x36
        /*00ee*/ 	.short	(.L_1987 - .L_1986)
.L_1986:
        /*00f0*/ 	.word	0x00000008
.L_1987:


//--------------------- .nv.info._Z10reduceLog6IfLj4ELb1EEvPT_S1_j --------------------------
	.section	.nv.info._Z10reduceLog6IfLj4ELb1EEvPT_S1_j,"",@"SHT_CUDA_INFO"
	.sectionflags	@""
	.align	4


	//----- nvinfo : EIATTR_CUDA_API_VERSION
	.align		4
        /*0000*/ 	.byte	0x04, 0x37
        /*0002*/ 	.short	(.L_1989 - .L_1988)
.L_1988:
        /*0004*/ 	.word	0x00000082


	//----- nvinfo : EIATTR_KPARAM_INFO
	.align		4
.L_1989:
        /*0008*/ 	.byte	0x04, 0x17
        /*000a*/ 	.short	(.L_1991 - .L_1990)
.L_1990:
        /*000c*/ 	.word	0x00000000
        /*0010*/ 	.short	0x0002
        /*0012*/ 	.short	0x0010
        /*0014*/ 	.byte	0x00, 0xf0, 0x11, 0x00


	//----- nvinfo : EIATTR_KPARAM_INFO
	.align		4
.L_1991:
        /*0018*/ 	.byte	0x04, 0x17
        /*001a*/ 	.short	(.L_1993 - .L_1992)
.L_1992:
        /*001c*/ 	.word	0x00000000
        /*0020*/ 	.short	0x0001
        /*0022*/ 	.short	0x0008
        /*0024*/ 	.byte	0x00, 0xf5, 0x21, 0x00


	//----- nvinfo : EIATTR_KPARAM_INFO
	.align		4
.L_1993:
        /*0028*/ 	.byte	0x04, 0x17
        /*002a*/ 	.short	(.L_1995 - .L_1994)
.L_1994:
        /*002c*/ 	.word	0x00000000
        /*0030*/ 	.short	0x0000
        /*0032*/ 	.short	0x0000
        /*0034*/ 	.byte	0x00, 0xf5, 0x21, 0x00


	//----- nvinfo : EIATTR_SPARSE_MMA_MASK
	.align		4
.L_1995:
        /*0038*/ 	.byte	0x03, 0x50
        /*003a*/ 	.short	0x0000


	//----- nvinfo : EIATTR_MAXREG_COUNT
	.align		4
        /*003c*/ 	.byte	0x03, 0x1b
        /*003e*/ 	.short	0x00ff


	//----- nvinfo : EIATTR_NUM_BARRIERS
	.align		4
        /*0040*/ 	.byte	0x02, 0x4c
        /*0042*/ 	.byte	0x01
	.zero		1


	//----- nvinfo : EIATTR_MERCURY_ISA_VERSION
	.align		4
        /*0044*/ 	.byte	0x03, 0x5f
        /*0046*/ 	.short	0x0101


	//----- nvinfo : EIATTR_COOP_GROUP_MASK_REGIDS
	.align		4
        /*0048*/ 	.byte	0x04, 0x29
        /*004a*/ 	.short	(.L_1997 - .L_1996)


	//   ....[0]....
.L_1996:
        /*004c*/ 	.word	0xffffffff


	//   ....[1]....
        /*0050*/ 	.word	0xffffffff


	//   ....[2]....
        /*0054*/ 	.word	0xffffffff


	//   ....[3]....
        /*0058*/ 	.word	0xffffffff


	//   ....[4]....
        /*005c*/ 	.word	0xffffffff


	//   ....[5]....
        /*0060*/ 	.word	0x05000003


	//   ....[6]....
        /*0064*/ 	.word	0x05000003


	//   ....[7]....
        /*0068*/ 	.word	0xffffffff


	//   ....[8]....
        /*006c*/ 	.word	0x05000003


	//   ....[9]....
        /*0070*/ 	.word	0xffffffff


	//   ....[10]....
        /*0074*/ 	.word	0x05000003


	//   ....[11]....
        /*0078*/ 	.word	0xffffffff


	//   ....[12]....
        /*007c*/ 	.word	0x05000003


	//   ....[13]....
        /*0080*/ 	.word	0xffffffff


	//----- nvinfo : EIATTR_COOP_GROUP_INSTR_OFFSETS
	.align		4
.L_1997:
        /*0084*/ 	.byte	0x04, 0x28
        /*0086*/ 	.short	(.L_1999 - .L_1998)


	//   ....[0]....
.L_1998:
        /*0088*/ 	.word	0x00000500


	//   ....[1]....
        /*008c*/ 	.word	0x00000510


	//   ....[2]....
        /*0090*/ 	.word	0x00000520


	//   ....[3]....
        /*0094*/ 	.word	0x00000530


	//   ....[4]....
        /*0098*/ 	.word	0x00000580


	//   ....[5]....
        /*009c*/ 	.word	0x00000810


	//   ....[6]....
        /*00a0*/ 	.word	0x00000ac0


	//   ....[7]....
        /*00a4*/ 	.word	0x00000ae0


	//   ....[8]....
        /*00a8*/ 	.word	0x00000d80


	//   ....[9]....
        /*00ac*/ 	.word	0x00000da0


	//   ....[10]....
        /*00b0*/ 	.word	0x00001040


	//   ....[11]....
        /*00b4*/ 	.word	0x00001060


	//   ....[12]....
        /*00b8*/ 	.word	0x00001300


	//   ....[13]....
        /*00bc*/ 	.word	0x00001320


	//----- nvinfo : EIATTR_VRC_CTA_INIT_COUNT
	.align		4
.L_1999:
        /*00c0*/ 	.byte	0x02, 0x4a
	.zero		1
	.zero		1


	//----- nvinfo : EIATTR_EXIT_INSTR_OFFSETS
	.align		4
        /*00c4*/ 	.byte	0x04, 0x1c
        /*00c6*/ 	.short	(.L_2001 - .L_2000)


	//   ....[0]....
.L_2000:
        /*00c8*/ 	.word	0x00000540


	//   ....[1]....
        /*00cc*/ 	.word	0x00001340


	//   ....[2]....
        /*00d0*/ 	.word	0x00001390


	//----- nvinfo : EIATTR_CRS_STACK_SIZE
	.align		4
.L_2001:
        /*00d4*/ 	.byte	0x04, 0x1e
        /*00d6*/ 	.short	(.L_2003 - .L_2002)
.L_2002:
        /*00d8*/ 	.word	0x00000000


	//----- nvinfo : EIATTR_CBANK_PARAM_SIZE
	.align		4
.L_2003:
        /*00dc*/ 	.byte	0x03, 0x19
        /*00de*/ 	.short	0x0014


	//----- nvinfo : EIATTR_PARAM_CBANK
	.align		4
        /*00e0*/ 	.byte	0x04, 0x0a
        /*00e2*/ 	.short	(.L_2005 - .L_2004)
	.align		4
.L_2004:
        /*00e4*/ 	.word	index@(.nv.constant0._Z10reduceLog6IfLj4ELb1EEvPT_S1_j)
        /*00e8*/ 	.short	0x0380
        /*00ea*/ 	.short	0x0014


	//----- nvinfo : EIATTR_SW_WAR
	.align		4
.L_2005:
        /*00ec*/ 	.byte	0x04, 0x36
        /*00ee*/ 	.short	(.L_2007 - .L_2006)
.L_2006:
        /*00f0*/ 	.word	0x00000008
.L_2007:


//--------------------- .nv.info._Z10reduceLog6IfLj8ELb1EEvPT_S1_j --------------------------
	.section	.nv.info._Z10reduceLog6IfLj8ELb1EEvPT_S1_j,"",@"SHT_CUDA_INFO"
	.sectionflags	@""
	.align	4


	//----- nvinfo : EIATTR_CUDA_API_VERSION
	.align		4
        /*0000*/ 	.byte	0x04, 0x37
        /*0002*/ 	.short	(.L_2009 - .L_2008)
.L_2008:
        /*0004*/ 	.word	0x00000082


	//----- nvinfo : EIATTR_KPARAM_INFO
	.align		4
.L_2009:
        /*0008*/ 	.byte	0x04, 0x17
        /*000a*/ 	.short	(.L_2011 - .L_2010)
.L_2010:
        /*000c*/ 	.word	0x00000000
        /*0010*/ 	.short	0x0002
        /*0012*/ 	.short	0x0010
        /*0014*/ 	.byte	0x00, 0xf0, 0x11, 0x00


	//----- nvinfo : EIATTR_KPARAM_INFO
	.align		4
.L_2011:
        /*0018*/ 	.byte	0x04, 0x17
        /*001a*/ 	.short	(.L_2013 - .L_2012)
.L_2012:
        /*001c*/ 	.word	0x00000000
        /*0020*/ 	.short	0x0001
        /*0022*/ 	.short	0x0008
        /*0024*/ 	.byte	0x00, 0xf5, 0x21, 0x00


	//----- nvinfo : EIATTR_KPARAM_INFO
	.align		4
.L_2013:
        /*0028*/ 	.byte	0x04, 0x17
        /*002a*/ 	.short	(.L_2015 - .L_2014)
.L_2014:
        /*002c*/ 	.word	0x00000000
        /*0030*/ 	.short	0x0000
        /*0032*/ 	.short	0x0000
        /*0034*/ 	.byte	0x00, 0xf5, 0x21, 0x00


	//----- nvinfo : EIATTR_SPARSE_MMA_MASK
	.align		4
.L_2015:
        /*0038*/ 	.byte	0x03, 0x50
        /*003a*/ 	.short	0x0000


	//----- nvinfo : EIATTR_MAXREG_COUNT
	.align		4
        /*003c*/ 	.byte	0x03, 0x1b
        /*003e*/ 	.short	0x00ff


	//----- nvinfo : EIATTR_NUM_BARRIERS
	.align		4
        /*0040*/ 	.byte	0x02, 0x4c
        /*0042*/ 	.byte	0x01
	.zero		1


	//----- nvinfo : EIATTR_MERCURY_ISA_VERSION
	.align		4
        /*0044*/ 	.byte	0x03, 0x5f
        /*0046*/ 	.short	0x0101


	//----- nvinfo : EIATTR_COOP_GROUP_MASK_REGIDS
	.align		4
        /*0048*/ 	.byte	0x04, 0x29
        /*004a*/ 	.short	(.L_2017 - .L_2016)


	//   ....[0]....
.L_2016:
        /*004c*/ 	.word	0xffffffff


	//   ....[1]....
        /*0050*/ 	.word	0xffffffff


	//   ....[2]....
        /*0054*/ 	.word	0xffffffff


	//   ....[3]....
        /*0058*/ 	.word	0xffffffff


	//   ....[4]....
        /*005c*/ 	.word	0xffffffff


	//   ....[5]....
        /*0060*/ 	.word	0x05000003


	//   ....[6]....
        /*0064*/ 	.word	0x05000003


	//   ....[7]....
        /*0068*/ 	.word	0xffffffff


	//   ....[8]....
        /*006c*/ 	.word	0x05000003


	//   ....[9]....
        /*0070*/ 	.word	0xffffffff


	//   ....[10]....
        /*0074*/ 	.word	0x05000003


	//   ....[11]....
        /*0078*/ 	.word	0xffffffff


	//   ....[12]....
        /*007c*/ 	.word	0x05000003


	//   ....[13]....
        /*0080*/ 	.word	0xffffffff


	//----- nvinfo : EIATTR_COOP_GROUP_INSTR_OFFSETS
	.align		4
.L_2017:
        /*0084*/ 	.byte	0x04, 0x28
        /*0086*/ 	.short	(.L_2019 - .L_2018)


	//   ....[0]....
.L_2018:
        /*0088*/ 	.word	0x00000500


	//   ....[1]....
        /*008c*/ 	.word	0x00000510


	//   ....[2]....
        /*0090*/ 	.word	0x00000520


	//   ....[3]....
        /*0094*/ 	.word	0x00000530


	//   ....[4]....
        /*0098*/ 	.word	0x00000580


	//   ....[5]....
        /*009c*/ 	.word	0x00000810


	//   ....[6]....
        /*00a0*/ 	.word	0x00000ac0


	//   ....[7]....
        /*00a4*/ 	.word	0x00000ae0


	//   ....[8]....
        /*00a8*/ 	.word	0x00000d80


	//   ....[9]....
        /*00ac*/ 	.word	0x00000da0


	//   ....[10]....
        /*00b0*/ 	.word	0x00001040


	//   ....[11]....
        /*00b4*/ 	.word	0x00001060


	//   ....[12]....
        /*00b8*/ 	.word	0x00001300


	//   ....[13]....
        /*00bc*/ 	.word	0x00001320


	//----- nvinfo : EIATTR_VRC_CTA_INIT_COUNT
	.align		4
.L_2019:
        /*00c0*/ 	.byte	0x02, 0x4a
	.zero		1
	.zero		1


	//----- nvinfo : EIATTR_EXIT_INSTR_OFFSETS
	.align		4
        /*00c4*/ 	.byte	0x04, 0x1c
        /*00c6*/ 	.short	(.L_2021 - .L_2020)


	//   ....[0]....
.L_2020:
        /*00c8*/ 	.word	0x00000540


	//   ....[1]....
        /*00cc*/ 	.word	0x00001340


	//   ....[2]....
        /*00d0*/ 	.word	0x00001390


	//----- nvinfo : EIATTR_CRS_STACK_SIZE
	.align		4
.L_2021:
        /*00d4*/ 	.byte	0x04, 0x1e
        /*00d6*/ 	.short	(.L_2023 - .L_2022)
.L_2022:
        /*00d8*/ 	.word	0x00000000


	//----- nvinfo : EIATTR_CBANK_PARAM_SIZE
	.align		4
.L_2023:
        /*00dc*/ 	.byte	0x03, 0x19
        /*00de*/ 	.short	0x0014


	//----- nvinfo : EIATTR_PARAM_CBANK
	.align		4
        /*00e0*/ 	.byte	0x04, 0x0a
        /*00e2*/ 	.short	(.L_2025 - .L_2024)
	.align		4
.L_2024:
        /*00e4*/ 	.word	index@(.nv.constant0._Z10reduceLog6IfLj8ELb1EEvPT_S1_j)
        /*00e8*/ 	.short	0x0380
        /*00ea*/ 	.short	0x0014


	//----- nvinfo : EIATTR_SW_WAR
	.align		4
.L_2025:
        /*00ec*/ 	.byte	0x04, 0x36
        /*00ee*/ 	.short	(.L_2027 - .L_2026)
.L_2026:
        /*00f0*/ 	.word	0x00000008
.L_2027:


//--------------------- .nv.info._Z10reduceLog6IfLj16ELb1EEvPT_S1_j --------------------------
	.section	.nv.info._Z10reduceLog6IfLj16ELb1EEvPT_S1_j,"",@"SHT_CUDA_INFO"
	.sectionflags	@""
	.align	4


	//----- nvinfo : EIATTR_CUDA_API_VERSION
	.align		4
        /*0000*/ 	.byte	0x04, 0x37
        /*0002*/ 	.short	(.L_2029 - .L_2028)
.L_2028:
        /*0004*/ 	.word	0x00000082


	//----- nvinfo : EIATTR_KPARAM_INFO
	.align		4
.L_2029:
        /*0008*/ 	.byte	0x04, 0x17
        /*000a*/ 	.short	(.L_2031 - .L_2030)
.L_2030:
        /*000c*/ 	.word	0x00000000
        /*0010*/ 	.short	0x0002
        /*0012*/ 	.short	0x0010
        /*0014*/ 	.byte	0x00, 0xf0, 0x11, 0x00


	//----- nvinfo : EIATTR_KPARAM_INFO
	.align		4
.L_2031:
        /*0018*/ 	.byte	0x04, 0x17
        /*001a*/ 	.short	(.L_2033 - .L_2032)
.L_2032:
        /*001c*/ 	.word	0x00000000
        /*0020*/ 	.short	0x0001
        /*0022*/ 	.short	0x0008
        /*0024*/ 	.byte	0x00, 0xf5, 0x21, 0x00


	//----- nvinfo : EIATTR_KPARAM_INFO
	.align		4
.L_2033:
        /*0028*/ 	.byte	0x04, 0x17
        /*002a*/ 	.short	(.L_2035 - .L_2034)
.L_2034:
        /*002c*/ 	.word	0x00000000
        /*0030*/ 	.short	0x0000
        /*0032*/ 	.short	0x0000
        /*0034*/ 	.byte	0x00, 0xf5, 0x21, 0x00


	//----- nvinfo : EIATTR_SPARSE_MMA_MASK
	.align		4
.L_2035:
        /*0038*/ 	.byte	0x03, 0x50
        /*003a*/ 	.short	0x0000


	//----- nvinfo : EIATTR_MAXREG_COUNT
	.align		4
        /*003c*/ 	.byte	0x03, 0x1b
        /*003e*/ 	.short	0x00ff


	//----- nvinfo : EIATTR_NUM_BARRIERS
	.align		4
        /*0040*/ 	.byte	0x02, 0x4c
        /*0042*/ 	.byte	0x01
	.zero		1


	//----- nvinfo : EIATTR_MERCURY_ISA_VERSION
	.align		4
        /*0044*/ 	.byte	0x03, 0x5f
        /*0046*/ 	.short	0x0101


	//----- nvinfo : EIATTR_COOP_GROUP_MASK_REGIDS
	.align		4
        /*0048*/ 	.byte	0x04, 0x29
        /*004a*/ 	.short	(.L_2037 - .L_2036)


	//   ....[0]....
.L_2036:
        /*004c*/ 	.word	0xffffffff


	//   ....[1]....
        /*0050*/ 	.word	0xffffffff


	//   ....[2]....
        /*0054*/ 	.word	0xffffffff


	//   ....[3]....
        /*0058*/ 	.word	0xffffffff


	//   ....[4]....
        /*005c*/ 	.word	0xffffffff


	//   ....[5]....
        /*0060*/ 	.word	0x05000003


	//   ....[6]....
        /*0064*/ 	.word	0x05000003


	//   ....[7]....
        /*0068*/ 	.word	0xffffffff


	//   ....[8]....
        /*006c*/ 	.word	0x05000003


	//   ....[9]....
        /*0070*/ 	.word	0xffffffff


	//   ....[10]....
        /*0074*/ 	.word	0x05000003


	//   ....[11]....
        /*0078*/ 	.word	0xffffffff


	//   ....[12]....
        /*007c*/ 	.word	0x05000003


	//   ....[13]....
        /*0080*/ 	.word	0xffffffff


	//----- nvinfo : EIATTR_COOP_GROUP_INSTR_OFFSETS
	.align		4
.L_2037:
        /*0084*/ 	.byte	0x04, 0x28
        /*0086*/ 	.short	(.L_2039 - .L_2038)


	//   ....[0]....
.L_2038:
        /*0088*/ 	.word	0x00000500


	//   ....[1]....
        /*008c*/ 	.word	0x00000510


	//   ....[2]....
        /*0090*/ 	.word	0x00000520


	//   ....[3]....
        /*0094*/ 	.word	0x00000530


	//   ....[4]....
        /*0098*/ 	.word	0x00000580


	//   ....[5]....
        /*009c*/ 	.word	0x00000810


	//   ....[6]....
        /*00a0*/ 	.word	0x00000ac0


	//   ....[7]....
        /*00a4*/ 	.word	0x00000ae0


	//   ....[8]....
        /*00a8*/ 	.word	0x00000d80


	//   ....[9]....
        /*00ac*/ 	.word	0x00000da0


	//   ....[10]....
        /*00b0*/ 	.word	0x00001040


	//   ....[11]....
        /*00b4*/ 	.word	0x00001060


	//   ....[12]....
        /*00b8*/ 	.word	0x00001300


	//   ....[13]....
        /*00bc*/ 	.word	0x00001320


	//----- nvinfo : EIATTR_VRC_CTA_INIT_COUNT
	.align		4
.L_2039:
        /*00c0*/ 	.byte	0x02, 0x4a
	.zero		1
	.zero		1


	//----- nvinfo : EIATTR_EXIT_INSTR_OFFSETS
	.align		4
        /*00c4*/ 	.byte	0x04, 0x1c
        /*00c6*/ 	.short	(.L_2041 - .L_2040)


	//   ....[0]....
.L_2040:
        /*00c8*/ 	.word	0x00000540


	//   ....[1]....
        /*00cc*/ 	.word	0x00001340


	//   ....[2]....
        /*00d0*/ 	.word	0x00001390


	//----- nvinfo : EIATTR_CRS_STACK_SIZE
	.align		4
.L_2041:
        /*00d4*/ 	.byte	0x04, 0x1e
        /*00d6*/ 	.short	(.L_2043 - .L_2042)
.L_2042:
        /*00d8*/ 	.word	0x00000000


	//----- nvinfo : EIATTR_CBANK_PARAM_SIZE
	.align		4
.L_2043:
        /*00dc*/ 	.byte	0x03, 0x19
        /*00de*/ 	.short	0x0014


	//----- nvinfo : EIATTR_PARAM_CBANK
	.align		4
        /*00e0*/ 	.byte	0x04, 0x0a
        /*00e2*/ 	.short	(.L_2045 - .L_2044)
	.align		4
.L_2044:
        /*00e4*/ 	.word	index@(.nv.constant0._Z10reduceLog6IfLj16ELb1EEvPT_S1_j)
        /*00e8*/ 	.short	0x0380
        /*00ea*/ 	.short	0x0014


	//----- nvinfo : EIATTR_SW_WAR
	.align		4
.L_2045:
        /*00ec*/ 	.byte	0x04, 0x36
        /*00ee*/ 	.short	(.L_2047 - .L_2046)
.L_2046:
        /*00f0*/ 	.word	0x00000008
.L_2047:


//--------------------- .nv.info._Z10reduceLog6IfLj32ELb1EEvPT_S1_j --------------------------
	.section	.nv.info._Z10reduceLog6IfLj32ELb1EEvPT_S1_j,"",@"SHT_CUDA_INFO"
	.sectionflags	@""
	.align	4


	//----- nvinfo : EIATTR_CUDA_API_VERSION
	.align		4
        /*0000*/ 	.byte	0x04, 0x37
        /*0002*/ 	.short	(.L_2049 - .L_2048)
.L_2048:
        /*0004*/ 	.word	0x00000082


	//----- nvinfo : EIATTR_KPARAM_INFO
	.align		4
.L_2049:
        /*0008*/ 	.byte	0x04, 0x17
        /*000a*/ 	.short	(.L_2051 - .L_2050)
.L_2050:
        /*000c*/ 	.word	0x00000000
        /*0010*/ 	.short	0x0002
        /*0012*/ 	.short	0x0010
        /*0014*/ 	.byte	0x00, 0xf0, 0x11, 0x00


	//----- nvinfo : EIATTR_KPARAM_INFO
	.align		4
.L_2051:
        /*0018*/ 	.byte	0x04, 0x17
        /*001a*/ 	.short	(.L_2053 - .L_2052)
.L_2052:
        /*001c*/ 	.word	0x00000000
        /*0020*/ 	.short	0x0001
        /*0022*/ 	.short	0x0008
        /*0024*/ 	.byte	0x00, 0xf5, 0x21, 0x00


	//----- nvinfo : EIATTR_KPARAM_INFO
	.align		4
.L_2053:
        /*0028*/ 	.byte	0x04, 0x17
        /*002a*/ 	.short	(.L_2055 - .L_2054)
.L_2054:
        /*002c*/ 	.word	0x00000000
        /*0030*/ 	.short	0x0000
        /*0032*/ 	.short	0x0000
        /*0034*/ 	.byte	0x00, 0xf5, 0x21, 0x00


	//----- nvinfo : EIATTR_SPARSE_MMA_MASK
	.align		4
.L_2055:
        /*0038*/ 	.byte	0x03, 0x50
        /*003a*/ 	.short	0x0000


	//----- nvinfo : EIATTR_MAXREG_COUNT
	.align		4
        /*003c*/ 	.byte	0x03, 0x1b
        /*003e*/ 	.short	0x00ff


	//----- nvinfo : EIATTR_NUM_BARRIERS
	.align		4
        /*0040*/ 	.byte	0x02, 0x4c
        /*0042*/ 	.byte	0x01
	.zero		1


	//----- nvinfo : EIATTR_MERCURY_ISA_VERSION
	.align		4
        /*0044*/ 	.byte	0x03, 0x5f
        /*0046*/ 	.short	0x0101


	//----- nvinfo : EIATTR_COOP_GROUP_MASK_REGIDS
	.align		4
        /*0048*/ 	.byte	0x04, 0x29
        /*004a*/ 	.short	(.L_2057 - .L_2056)


	//   ....[0]....
.L_2056:
        /*004c*/ 	.word	0xffffffff


	//   ....[1]....
        /*0050*/ 	.word	0xffffffff


	//   ....[2]....
        /*0054*/ 	.word	0xffffffff


	//   ....[3]....
        /*0058*/ 	.word	0xffffffff


	//   ....[4]....
        /*005c*/ 	.word	0xffffffff


	//   ....[5]....
        /*0060*/ 	.word	0x05000003


	//   ....[6]....
        /*0064*/ 	.word	0x05000003


	//   ....[7]....
        /*0068*/ 	.word	0xffffffff


	//   ....[8]....
        /*006c*/ 	.word	0x05000003


	//   ....[9]....
        /*0070*/ 	.word	0xffffffff


	//   ....[10]....
        /*0074*/ 	.word	0x05000003


	//   ....[11]....
        /*0078*/ 	.word	0xffffffff


	//   ....[12]....
        /*007c*/ 	.word	0x05000003


	//   ....[13]....
        /*0080*/ 	.word	0xffffffff


	//----- nvinfo : EIATTR_COOP_GROUP_INSTR_OFFSETS
	.align		4
.L_2057:
        /*0084*/ 	.byte	0x04, 0x28
        /*0086*/ 	.short	(.L_2059 - .L_2058)


	//   ....[0]....
.L_2058:
        /*0088*/ 	.word	0x00000500


	//   ....[1]....
        /*008c*/ 	.word	0x00000510


	//   ....[2]....
        /*0090*/ 	.word	0x00000520


	//   ....[3]....
        /*0094*/ 	.word	0x00000530


	//   ....[4]....
        /*0098*/ 	.word	0x00000580


	//   ....[5]....
        /*009c*/ 	.word	0x00000810


	//   ....[6]....
        /*00a0*/ 	.word	0x00000ac0


	//   ....[7]....
        /*00a4*/ 	.word	0x00000ae0


	//   ....[8]....
        /*00a8*/ 	.word	0x00000d80


	//   ....[9]....
        /*00ac*/ 	.word	0x00000da0


	//   ....[10]....
        /*00b0*/ 	.word	0x00001040


	//   ....[11]....
        /*00b4*/ 	.word	0x00001060


	//   ....[12]....
        /*00b8*/ 	.word	0x00001300


	//   ....[13]....
        /*00bc*/ 	.word	0x00001320


	//----- nvinfo : EIATTR_VRC_CTA_INIT_COUNT
	.align		4
.L_2059:
        /*00c0*/ 	.byte	0x02, 0x4a
	.zero		1
	.zero		1


	//----- nvinfo : EIATTR_EXIT_INSTR_OFFSETS
	.align		4
        /*00c4*/ 	.byte	0x04, 0x1c
        /*00c6*/ 	.short	(.L_2061 - .L_2060)


	//   ....[0]....
.L_2060:
        /*00c8*/ 	.word	0x00000540


	//   ....[1]....
        /*00cc*/ 	.word	0x00001340


	//   ....[2]....
        /*00d0*/ 	.word	0x00001390


	//----- nvinfo : EIATTR_CRS_STACK_SIZE
	.align		4
.L_2061:
        /*00d4*/ 	.byte	0x04, 0x1e
        /*00d6*/ 	.short	(.L_2063 - .L_2062)
.L_2062:
        /*00d8*/ 	.word	0x00000000


	//----- nvinfo : EIATTR_CBANK_PARAM_SIZE
	.align		4
.L_2063:
        /*00dc*/ 	.byte	0x03, 0x19
        /*00de*/ 	.short	0x0014


	//----- nvinfo : EIATTR_PARAM_CBANK
	.align		4
        /*00e0*/ 	.byte	0x04, 0x0a
        /*00e2*/ 	.short	(.L_2065 - .L_2064)
	.align		4
.L_2064:
        /*00e4*/ 	.word	index@(.nv.constant0._Z10reduceLog6IfLj32ELb1EEvPT_S1_j)
        /*00e8*/ 	.short	0x0380
        /*00ea*/ 	.short	0x0014


	//----- nvinfo : EIATTR_SW_WAR
	.align		4
.L_2065:
        /*00ec*/ 	.byte	0x04, 0x36
        /*00ee*/ 	.short	(.L_2067 - .L_2066)
.L_2066:
        /*00f0*/ 	.word	0x00000008
.L_2067:


//--------------------- .nv.info._Z10reduceLog6IfLj64ELb1EEvPT_S1_j --------------------------
	.section	.nv.info._Z10reduceLog6IfLj64ELb1EEvPT_S1_j,"",@"SHT_CUDA_INFO"
	.sectionflags	@""
	.align	4


	//----- nvinfo : EIATTR_CUDA_API_VERSION
	.align		4
        /*0000*/ 	.byte	0x04, 0x37
        /*0002*/ 	.short	(.L_2069 - .L_2068)
.L_2068:
        /*0004*/ 	.word	0x00000082


	//----- nvinfo : EIATTR_KPARAM_INFO
	.align		4
.L_2069:
        /*0008*/ 	.byte	0x04, 0x17
        /*000a*/ 	.short	(.L_2071 - .L_2070)
.L_2070:
        /*000c*/ 	.word	0x00000000
        /*0010*/ 	.short	0x0002
        /*0012*/ 	.short	0x0010
        /*0014*/ 	.byte	0x00, 0xf0, 0x11, 0x00


	//----- nvinfo : EIATTR_KPARAM_INFO
	.align		4
.L_2071:
        /*0018*/ 	.byte	0x04, 0x17
        /*001a*/ 	.short	(.L_2073 - .L_2072)
.L_2072:
        /*001c*/ 	.word	0x00000000
        /*0020*/ 	.short	0x0001
        /*0022*/ 	.short	0x0008
        /*0024*/ 	.byte	0x00, 0xf5, 0x21, 0x00


	//----- nvinfo : EIATTR_KPARAM_INFO
	.align		4
.L_2073:
        /*0028*/ 	.byte	0x04, 0x17
        /*002a*/ 	.short	(.L_2075 - .L_2074)
.L_2074:
        /*002c*/ 	.word	0x00000000
        /*0030*/ 	.short	0x0000
        /*0032*/ 	.short	0x0000
        /*0034*/ 	.byte	0x00, 0xf5, 0x21, 0x00


	//----- nvinfo : EIATTR_SPARSE_MMA_MASK
	.align		4
.L_2075:
        /*0038*/ 	.byte	0x03, 0x50
        /*003a*/ 	.short	0x0000


	//----- nvinfo : EIATTR_MAXREG_COUNT
	.align		4
        /*003c*/ 	.byte	0x03, 0x1b
        /*003e*/ 	.short	0x00ff


	//----- nvinfo : EIATTR_NUM_BARRIERS
	.align		4
        /*0040*/ 	.byte	0x02, 0x4c
        /*0042*/ 	.byte	0x01
	.zero		1


	//----- nvinfo : EIATTR_MERCURY_ISA_VERSION
	.align		4
        /*0044*/ 	.byte	0x03, 0x5f
        /*0046*/ 	.short	0x0101


	//----- nvinfo : EIATTR_COOP_GROUP_MASK_REGIDS
	.align		4
        /*0048*/ 	.byte	0x04, 0x29
        /*004a*/ 	.short	(.L_2077 - .L_2076)


	//   ....[0]....
.L_2076:
        /*004c*/ 	.word	0xffffffff


	//   ....[1]....
        /*0050*/ 	.word	0xffffffff


	//   ....[2]....
        /*0054*/ 	.word	0xffffffff


	//   ....[3]....
        /*0058*/ 	.word	0xffffffff


	//   ....[4]....
        /*005c*/ 	.word	0xffffffff


	//   ....[5]....
        /*0060*/ 	.word	0x05000002


	//   ....[6]....
        /*0064*/ 	.word	0x05000002


	//   ....[7]....
        /*0068*/ 	.word	0xffffffff


	//   ....[8]....
        /*006c*/ 	.word	0x05000002


	//   ....[9]....
        /*0070*/ 	.word	0xffffffff


	//   ....[10]....
        /*0074*/ 	.word	0x05000002


	//   ....[11]....
        /*0078*/ 	.word	0xffffffff


	//   ....[12]....
        /*007c*/ 	.word	0x05000002


	//   ....[13]....
        /*0080*/ 	.word	0xffffffff


	//----- nvinfo : EIATTR_COOP_GROUP_INSTR_OFFSETS
	.align		4
.L_2077:
        /*0084*/ 	.byte	0x04, 0x28
        /*0086*/ 	.short	(.L_2079 - .L_2078)


	//   ....[0]....
.L_2078:
        /*0088*/ 	.word	0x00000500


	//   ....[1]....
        /*008c*/ 	.word	0x00000510


	//   ....[2]....
        /*0090*/ 	.word	0x00000520


	//   ....[3]....
        /*0094*/ 	.word	0x00000530


	//   ....[4]....
        /*0098*/ 	.word	0x000005a0


	//   ....[5]....
        /*009c*/ 	.word	0x00000830


	//   ....[6]....
        /*00a0*/ 	.word	0x00000ae0


	//   ....[7]....
        /*00a4*/ 	.word	0x00000b00


	//   ....[8]....
        /*00a8*/ 	.word	0x00000da0


	//   ....[9]....
        /*00ac*/ 	.word	0x00000dc0


	//   ....[10]....
        /*00b0*/ 	.word	0x00001060


	//   ....[11]....
        /*00b4*/ 	.word	0x00001080


	//   ....[12]....
        /*00b8*/ 	.word	0x00001320


	//   ....[13]....
        /*00bc*/ 	.word	0x00001340


	//----- nvinfo : EIATTR_VRC_CTA_INIT_COUNT
	.align		4
.L_2079:
        /*00c0*/ 	.byte	0x02, 0x4a
	.zero		1
	.zero		1


	//----- nvinfo : EIATTR_EXIT_INSTR_OFFSETS
	.align		4
        /*00c4*/ 	.byte	0x04, 0x1c
        /*00c6*/ 	.short	(.L_2081 - .L_2080)


	//   ....[0]....
.L_2080:
        /*00c8*/ 	.word	0x00000540


	//   ....[1]....
        /*00cc*/ 	.word	0x00001360


	//   ....[2]....
        /*00d0*/ 	.word	0x000013b0


	//----- nvinfo : EIATTR_CRS_STACK_SIZE
	.align		4
.L_2081:
        /*00d4*/ 	.byte	0x04, 0x1e
        /*00d6*/ 	.short	(.L_2083 - .L_2082)
.L_2082:
        /*00d8*/ 	.word	0x00000000


	//----- nvinfo : EIATTR_CBANK_PARAM_SIZE
	.align		4
.L_2083:
        /*00dc*/ 	.byte	0x03, 0x19
        /*00de*/ 	.short	0x0014


	//----- nvinfo : EIATTR_PARAM_CBANK
	.align		4
        /*00e0*/ 	.byte	0x04, 0x0a
        /*00e2*/ 	.short	(.L_2085 - .L_2084)
	.align		4
.L_2084:
        /*00e4*/ 	.word	index@(.nv.constant0._Z10reduceLog6IfLj64ELb1EEvPT_S1_j)
        /*00e8*/ 	.short	0x0380
        /*00ea*/ 	.short	0x0014


	//----- nvinfo : EIATTR_SW_WAR
	.align		4
.L_2085:
        /*00ec*/ 	.byte	0x04, 0x36
        /*00ee*/ 	.short	(.L_2087 - .L_2086)
.L_2086:
        /*00f0*/ 	.word	0x00000008
.L_2087:


//--------------------- .nv.info._Z10reduceLog6IfLj128ELb1EEvPT_S1_j --------------------------
	.section	.nv.info._Z10reduceLog6IfLj128ELb1EEvPT_S1_j,"",@"SHT_CUDA_INFO"
	.sectionflags	@""
	.align	4


	//----- nvinfo : EIATTR_CUDA_API_VERSION
	.align		4
        /*0000*/ 	.byte	0x04, 0x37
        /*0002*/ 	.short	(.L_2089 - .L_2088)
.L_2088:
        /*0004*/ 	.word	0x00000082


	//----- nvinfo : EIATTR_KPARAM_INFO
	.align		4
.L_2089:
        /*0008*/ 	.byte	0x04, 0x17
        /*000a*/ 	.short	(.L_2091 - .L_2090)
.L_2090:
        /*000c*/ 	.word	0x00000000
        /*0010*/ 	.short	0x0002
        /*0012*/ 	.short	0x0010
        /*0014*/ 	.byte	0x00, 0xf0, 0x11, 0x00


	//----- nvinfo : EIATTR_KPARAM_INFO
	.align		4
.L_2091:
        /*0018*/ 	.byte	0x04, 0x17
        /*001a*/ 	.short	(.L_2093 - .L_2092)
.L_2092:
        /*001c*/ 	.word	0x00000000
        /*0020*/ 	.short	0x0001
        /*0022*/ 	.short	0x0008
        /*0024*/ 	.byte	0x00, 0xf5, 0x21, 0x00


	//----- nvinfo : EIATTR_KPARAM_INFO
	.align		4
.L_2093:
        /*0028*/ 	.byte	0x04, 0x17
        /*002a*/ 	.short	(.L_2095 - .L_2094)
.L_2094:
        /*002c*/ 	.word	0x00000000
        /*0030*/ 	.short	0x0000
        /*0032*/ 	.short	0x0000
        /*0034*/ 	.byte	0x00, 0xf5, 0x21, 0x00


	//----- nvinfo : EIATTR_SPARSE_MMA_MASK
	.align		4
.L_2095:
        /*0038*/ 	.byte	0x03, 0x50
        /*003a*/ 	.short	0x0000


	//----- nvinfo : EIATTR_MAXREG_COUNT
	.align		4
        /*003c*/ 	.byte	0x03, 0x1b
        /*003e*/ 	.short	0x00ff


	//----- nvinfo : EIATTR_NUM_BARRIERS
	.align		4
        /*0040*/ 	.byte	0x02, 0x4c
        /*0042*/ 	.byte	0x01
	.zero		1


	//----- nvinfo : EIATTR_MERCURY_ISA_VERSION
	.align		4
        /*0044*/ 	.byte	0x03, 0x5f
        /*0046*/ 	.short	0x0101


	//----- nvinfo : EIATTR_COOP_GROUP_MASK_REGIDS
	.align		4
        /*0048*/ 	.byte	0x04, 0x29
        /*004a*/ 	.short	(.L_2097 - .L_2096)


	//   ....[0]....
.L_2096:
        /*004c*/ 	.word	0xffffffff


	//   ....[1]....
        /*0050*/ 	.word	0xffffffff


	//   ....[2]....
        /*0054*/ 	.word	0xffffffff


	//   ....[3]....
        /*0058*/ 	.word	0xffffffff


	//   ....[4]....
        /*005c*/ 	.word	0xffffffff


	//   ....[5]....
        /*0060*/ 	.word	0x05000002


	//   ....[6]....
        /*0064*/ 	.word	0x05000002


	//   ....[7]....
        /*0068*/ 	.word	0xffffffff


	//   ....[8]....
        /*006c*/ 	.word	0x05000002


	//   ....[9]....
        /*0070*/ 	.word	0xffffffff


	//   ....[10]....
        /*0074*/ 	.word	0x05000002


	//   ....[11]....
        /*0078*/ 	.word	0xffffffff


	//   ....[12]....
        /*007c*/ 	.word	0x05000002


	//   ....[13]....
        /*0080*/ 	.word	0xffffffff


	//----- nvinfo : EIATTR_COOP_GROUP_INSTR_OFFSETS
	.align		4
.L_2097:
        /*0084*/ 	.byte	0x04, 0x28
        /*0086*/ 	.short	(.L_2099 - .L_2098)


	//   ....[0]....
.L_2098:
        /*0088*/ 	.word	0x00000510


	//   ....[1]....
        /*008c*/ 	.word	0x00000520


	//   ....[2]....
        /*0090*/ 	.word	0x00000530


	//   ....[3]....
        /*0094*/ 	.word	0x00000570


	//   ....[4]....
        /*0098*/ 	.word	0x000005e0


	//   ....[5]....
        /*009c*/ 	.word	0x00000870


	//   ....[6]....
        /*00a0*/ 	.word	0x00000b20


	//   ....[7]....
        /*00a4*/ 	.word	0x00000b40


	//   ....[8]....
        /*00a8*/ 	.word	0x00000de0


	//   ....[9]....
        /*00ac*/ 	.word	0x00000e00


	//   ....[10]....
        /*00b0*/ 	.word	0x000010a0


	//   ....[11]....
        /*00b4*/ 	.word	0x000010c0


	//   ....[12]....
        /*00b8*/ 	.word	0x00001360


	//   ....[13]....
        /*00bc*/ 	.word	0x00001380


	//----- nvinfo : EIATTR_VRC_CTA_INIT_COUNT
	.align		4
.L_2099:
        /*00c0*/ 	.byte	0x02, 0x4a
	.zero		1
	.zero		1


	//----- nvinfo : EIATTR_EXIT_INSTR_OFFSETS
	.align		4
        /*00c4*/ 	.byte	0x04, 0x1c
        /*00c6*/ 	.short	(.L_2101 - .L_2100)


	//   ....[0]....
.L_2100:
        /*00c8*/ 	.word	0x00000580


	//   ....[1]....
        /*00cc*/ 	.word	0x000013a0


	//   ....[2]....
        /*00d0*/ 	.word	0x000013f0


	//----- nvinfo : EIATTR_CRS_STACK_SIZE
	.align		4
.L_2101:
        /*00d4*/ 	.byte	0x04, 0x1e
        /*00d6*/ 	.short	(.L_2103 - .L_2102)
.L_2102:
        /*00d8*/ 	.word	0x00000000


	//----- nvinfo : EIATTR_CBANK_PARAM_SIZE
	.align		4
.L_2103:
        /*00dc*/ 	.byte	0x03, 0x19
        /*00de*/ 	.short	0x0014


	//----- nvinfo : EIATTR_PARAM_CBANK
	.align		4
        /*00e0*/ 	.byte	0x04, 0x0a
        /*00e2*/ 	.short	(.L_2105 - .L_2104)
	.align		4
.L_2104:
        /*00e4*/ 	.word	index@(.nv.constant0._Z10reduceLog6IfLj128ELb1EEvPT_S1_j)
        /*00e8*/ 	.short	0x0380
        /*00ea*/ 	.short	0x0014


	//----- nvinfo : EIATTR_SW_WAR
	.align		4
.L_2105:
        /*00ec*/ 	.byte	0x04, 0x36
        /*00ee*/ 	.short	(.L_2107 - .L_2106)
.L_2106:
        /*00f0*/ 	.word	0x00000008
.L_2107:


//--------------------- .nv.info._Z10reduceLog6IfLj256ELb1EEvPT_S1_j --------------------------
	.section	.nv.info._Z10reduceLog6IfLj256ELb1EEvPT_S1_j,"",@"SHT_CUDA_INFO"
	.sectionflags	@""
	.align	4


	//----- nvinfo : EIATTR_CUDA_API_VERSION
	.align		4
        /*0000*/ 	.byte	0x04, 0x37
        /*0002*/ 	.short	(.L_2109 - .L_2108)
.L_2108:
        /*0004*/ 	.word	0x00000082


	//----- nvinfo : EIATTR_KPARAM_INFO
	.align		4
.L_2109:
        /*0008*/ 	.byte	0x04, 0x17
        /*000a*/ 	.short	(.L_2111 - .L_2110)
.L_2110:
        /*000c*/ 	.word	0x00000000
        /*0010*/ 	.short	0x0002
        /*0012*/ 	.short	0x0010
        /*0014*/ 	.byte	0x00, 0xf0, 0x11, 0x00


	//----- nvinfo : EIATTR_KPARAM_INFO
	.align		4
.L_2111:
        /*0018*/ 	.byte	0x04, 0x17
        /*001a*/ 	.short	(.L_2113 - .L_2112)
.L_2112:
        /*001c*/ 	.word	0x00000000
        /*0020*/ 	.short	0x0001
        /*0022*/ 	.short	0x0008
        /*0024*/ 	.byte	0x00, 0xf5, 0x21, 0x00


	//----- nvinfo : EIATTR_KPARAM_INFO
	.align		4
.L_2113:
        /*0028*/ 	.byte	0x04, 0x17
        /*002a*/ 	.short	(.L_2115 - .L_2114)
.L_2114:
        /*002c*/ 	.word	0x00000000
        /*0030*/ 	.short	0x0000
        /*0032*/ 	.short	0x0000
        /*0034*/ 	.byte	0x00, 0xf5, 0x21, 0x00


	//----- nvinfo : EIATTR_SPARSE_MMA_MASK
	.align		4
.L_2115:
        /*0038*/ 	.byte	0x03, 0x50
        /*003a*/ 	.short	0x0000


	//----- nvinfo : EIATTR_MAXREG_COUNT
	.align		4
        /*003c*/ 	.byte	0x03, 0x1b
        /*003e*/ 	.short	0x00ff


	//----- nvinfo : EIATTR_NUM_BARRIERS
	.align		4
        /*0040*/ 	.byte	0x02, 0x4c
        /*0042*/ 	.byte	0x01
	.zero		1


	//----- nvinfo : EIATTR_MERCURY_ISA_VERSION
	.align		4
        /*0044*/ 	.byte	0x03, 0x5f
        /*0046*/ 	.short	0x0101


	//----- nvinfo : EIATTR_COOP_GROUP_MASK_REGIDS
	.align		4
        /*0048*/ 	.byte	0x04, 0x29
        /*004a*/ 	.short	(.L_2117 - .L_2116)


	//   ....[0]....
.L_2116:
        /*004c*/ 	.word	0xffffffff


	//   ....[1]....
        /*0050*/ 	.word	0xffffffff


	//   ....[2]....
        /*0054*/ 	.word	0xffffffff


	//   ....[3]....
        /*0058*/ 	.word	0xffffffff


	//   ....[4]....
        /*005c*/ 	.word	0xffffffff


	//   ....[5]....
        /*0060*/ 	.word	0x05000002


	//   ....[6]....
        /*0064*/ 	.word	0x05000002


	//   ....[7]....
        /*0068*/ 	.word	0xffffffff


	//   ....[8]....
        /*006c*/ 	.word	0x05000002


	//   ....[9]....
        /*0070*/ 	.word	0xffffffff


	//   ....[10]....
        /*0074*/ 	.word	0x05000002


	//   ....[11]....
        /*0078*/ 	.word	0xffffffff


	//   ....[12]....
        /*007c*/ 	.word	0x05000002


	//   ....[13]....
        /*0080*/ 	.word	0xffffffff


	//----- nvinfo : EIATTR_COOP_GROUP_INSTR_OFFSETS
	.align		4
.L_2117:
        /*0084*/ 	.byte	0x04, 0x28
        /*0086*/ 	.short	(.L_2119 - .L_2118)


	//   ....[0]....
.L_2118:
        /*0088*/ 	.word	0x00000510


	//   ....[1]....
        /*008c*/ 	.word	0x00000520


	//   ....[2]....
        /*0090*/ 	.word	0x00000560


	//   ....[3]....
        /*0094*/ 	.word	0x000005b0


	//   ....[4]....
        /*0098*/ 	.word	0x00000620


	//   ....[5]....
        /*009c*/ 	.word	0x000008b0


	//   ....[6]....
        /*00a0*/ 	.word	0x00000b60


	//   ....[7]....
        /*00a4*/ 	.word	0x00000b80


	//   ....[8]....
        /*00a8*/ 	.word	0x00000e20


	//   ....[9]....
        /*00ac*/ 	.word	0x00000e40


	//   ....[10]....
        /*00b0*/ 	.word	0x000010e0


	//   ....[11]....
        /*00b4*/ 	.word	0x00001100


	//   ....[12]....
        /*00b8*/ 	.word	0x000013a0


	//   ....[13]....
        /*00bc*/ 	.word	0x000013c0


	//----- nvinfo : EIATTR_VRC_CTA_INIT_COUNT
	.align		4
.L_2119:
        /*00c0*/ 	.byte	0x02, 0x4a
	.zero		1
	.zero		1


	//----- nvinfo : EIATTR_EXIT_INSTR_OFFSETS
	.align		4
        /*00c4*/ 	.byte	0x04, 0x1c
        /*00c6*/ 	.short	(.L_2121 - .L_2120)


	//   ....[0]....
.L_2120:
        /*00c8*/ 	.word	0x000005c0


	//   ....[1]....
        /*00cc*/ 	.word	0x000013e0


	//   ....[2]....
        /*00d0*/ 	.word	0x00001430


	//----- nvinfo : EIATTR_CRS_STACK_SIZE
	.align		4
.L_2121:
        /*00d4*/ 	.byte	0x04, 0x1e
        /*00d6*/ 	.short	(.L_2123 - .L_2122)
.L_2122:
        /*00d8*/ 	.word	0x00000000


	//----- nvinfo : EIATTR_CBANK_PARAM_SIZE
	.align		4
.L_2123:
        /*00dc*/ 	.byte	0x03, 0x19
        /*00de*/ 	.short	0x0014


	//----- nvinfo : EIATTR_PARAM_CBANK
	.align		4
        /*00e0*/ 	.byte	0x04, 0x0a
        /*00e2*/ 	.short	(.L_2125 - .L_2124)
	.align		4
.L_2124:
        /*00e4*/ 	.word	index@(.nv.constant0._Z10reduceLog6IfLj256ELb1EEvPT_S1_j)
        /*00e8*/ 	.short	0x0380
        /*00ea*/ 	.short	0x0014


	//----- nvinfo : EIATTR_SW_WAR
	.align		4
.L_2125:
        /*00ec*/ 	.byte	0x04, 0x36
        /*00ee*/ 	.short	(.L_2127 - .L_2126)
.L_2126:
        /*00f0*/ 	.word	0x00000008
.L_2127:


//--------------------- .nv.info._Z10reduceLog6IfLj512ELb1EEvPT_S1_j --------------------------
	.section	.nv.info._Z10reduceLog6IfLj512ELb1EEvPT_S1_j,"",@"SHT_CUDA_INFO"
	.sectionflags	@""
	.align	4


	//----- nvinfo : EIATTR_CUDA_API_VERSION
	.align		4
        /*0000*/ 	.byte	0x04, 0x37
        /*0002*/ 	.short	(.L_2129 - .L_2128)
.L_2128:
        /*0004*/ 	.word	0x00000082


	//----- nvinfo : EIATTR_KPARAM_INFO
	.align		4
.L_2129:
        /*0008*/ 	.byte	0x04, 0x17
        /*000a*/ 	.short	(.L_2131 - .L_2130)
.L_2130:
        /*000c*/ 	.word	0x00000000
        /*0010*/ 	.short	0x0002
        /*0012*/ 	.short	0x0010
        /*0014*/ 	.byte	0x00, 0xf0, 0x11, 0x00


	//----- nvinfo : EIATTR_KPARAM_INFO
	.align		4
.L_2131:
        /*0018*/ 	.byte	0x04, 0x17
        /*001a*/ 	.short	(.L_2133 - .L_2132)
.L_2132:
        /*001c*/ 	.word	0x00000000
        /*0020*/ 	.short	0x0001
        /*0022*/ 	.short	0x0008
        /*0024*/ 	.byte	0x00, 0xf5, 0x21, 0x00


	//----- nvinfo : EIATTR_KPARAM_INFO
	.align		4
.L_2133:
        /*0028*/ 	.byte	0x04, 0x17
        /*002a*/ 	.short	(.L_2135 - .L_2134)
.L_2134:
        /*002c*/ 	.word	0x00000000
        /*0030*/ 	.short	0x0000
        /*0032*/ 	.short	0x0000
        /*0034*/ 	.byte	0x00, 0xf5, 0x21, 0x00


	//----- nvinfo : EIATTR_SPARSE_MMA_MASK
	.align		4
.L_2135:
        /*0038*/ 	.byte	0x03, 0x50
        /*003a*/ 	.short	0x0000


	//----- nvinfo : EIATTR_MAXREG_COUNT
	.align		4
        /*003c*/ 	.byte	0x03, 0x1b
        /*003e*/ 	.short	0x00ff


	//----- nvinfo : EIATTR_NUM_BARRIERS
	.align		4
        /*0040*/ 	.byte	0x02, 0x4c
        /*0042*/ 	.byte	0x01
	.zero		1


	//----- nvinfo : EIATTR_MERCURY_ISA_VERSION
	.align		4
        /*0044*/ 	.byte	0x03, 0x5f
        /*0046*/ 	.short	0x0101


	//----- nvinfo : EIATTR_COOP_GROUP_MASK_REGIDS
	.align		4
        /*0048*/ 	.byte	0x04, 0x29
        /*004a*/ 	.short	(.L_2137 - .L_2136)


	//   ....[0]....
.L_2136:
        /*004c*/ 	.word	0xffffffff


	//   ....[1]....
        /*0050*/ 	.word	0xffffffff


	//   ....[2]....
        /*0054*/ 	.word	0xffffffff


	//   ....[3]....
        /*0058*/ 	.word	0xffffffff


	//   ....[4]....
        /*005c*/ 	.word	0xffffffff


	//   ....[5]....
        /*0060*/ 	.word	0x05000002


	//   ....[6]....
        /*0064*/ 	.word	0x05000002


	//   ....[7]....
        /*0068*/ 	.word	0xffffffff


	//   ....[8]....
        /*006c*/ 	.word	0x05000002


	//   ....[9]....
        /*0070*/ 	.word	0xffffffff


	//   ....[10]....
        /*0074*/ 	.word	0x05000002


	//   ....[11]....
        /*0078*/ 	.word	0xffffffff


	//   ....[12]....
        /*007c*/ 	.word	0x05000002


	//   ....[13]....
        /*0080*/ 	.word	0xffffffff


	//----- nvinfo : EIATTR_COOP_GROUP_INSTR_OFFSETS
	.align		4
.L_2137:
        /*0084*/ 	.byte	0x04, 0x28
        /*0086*/ 	.short	(.L_2139 - .L_2138)


	//   ....[0]....
.L_2138:
        /*0088*/ 	.word	0x00000520


	//   ....[1]....
        /*008c*/ 	.word	0x00000560


	//   ....[2]....
        /*0090*/ 	.word	0x000005b0


	//   ....[3]....
        /*0094*/ 	.word	0x00000600


	//   ....[4]....
        /*0098*/ 	.word	0x00000670


	//   ....[5]....
        /*009c*/ 	.word	0x00000900


	//   ....[6]....
        /*00a0*/ 	.word	0x00000bb0


	//   ....[7]....
        /*00a4*/ 	.word	0x00000bd0


	//   ....[8]....
        /*00a8*/ 	.word	0x00000e70


	//   ....[9]....
        /*00ac*/ 	.word	0x00000e90


	//   ....[10]....
        /*00b0*/ 	.word	0x00001130


	//   ....[11]....
        /*00b4*/ 	.word	0x00001150


	//   ....[12]....
        /*00b8*/ 	.word	0x000013f0


	//   ....[13]....
        /*00bc*/ 	.word	0x00001410


	//----- nvinfo : EIATTR_VRC_CTA_INIT_COUNT
	.align		4
.L_2139:
        /*00c0*/ 	.byte	0x02, 0x4a
	.zero		1
	.zero		1


	//----- nvinfo : EIATTR_EXIT_INSTR_OFFSETS
	.align		4
        /*00c4*/ 	.byte	0x04, 0x1c
        /*00c6*/ 	.short	(.L_2141 - .L_2140)


	//   ....[0]....
.L_2140:
        /*00c8*/ 	.word	0x00000610


	//   ....[1]....
        /*00cc*/ 	.word	0x00001430


	//   ....[2]....
        /*00d0*/ 	.word	0x00001480


	//----- nvinfo : EIATTR_CRS_STACK_SIZE
	.align		4
.L_2141:
        /*00d4*/ 	.byte	0x04, 0x1e
        /*00d6*/ 	.short	(.L_2143 - .L_2142)
.L_2142:
        /*00d8*/ 	.word	0x00000000


	//----- nvinfo : EIATTR_CBANK_PARAM_SIZE
	.align		4
.L_2143:
        /*00dc*/ 	.byte	0x03, 0x19
        /*00de*/ 	.short	0x0014


	//----- nvinfo : EIATTR_PARAM_CBANK
	.align		4
        /*00e0*/ 	.byte	0x04, 0x0a
        /*00e2*/ 	.short	(.L_2145 - .L_2144)
	.align		4
.L_2144:
        /*00e4*/ 	.word	index@(.nv.constant0._Z10reduceLog6IfLj512ELb1EEvPT_S1_j)
        /*00e8*/ 	.short	0x0380
        /*00ea*/ 	.short	0x0014


	//----- nvinfo : EIATTR_SW_WAR
	.align		4
.L_2145:
        /*00ec*/ 	.byte	0x04, 0x36
        /*00ee*/ 	.short	(.L_2147 - .L_2146)
.L_2146:
        /*00f0*/ 	.word	0x00000008
.L_2147:


//--------------------- .nv.info._Z10reduceLog6IfLj1024ELb1EEvPT_S1_j --------------------------
	.section	.nv.info._Z10reduceLog6IfLj1024ELb1EEvPT_S1_j,"",@"SHT_CUDA_INFO"
	.sectionflags	@""
	.align	4


	//----- nvinfo : EIATTR_CUDA_API_VERSION
	.align		4
        /*0000*/ 	.byte	0x04, 0x37
        /*0002*/ 	.short	(.L_2149 - .L_2148)
.L_2148:
        /*0004*/ 	.word	0x00000082


	//----- nvinfo : EIATTR_KPARAM_INFO
	.align		4
.L_2149:
        /*0008*/ 	.byte	0x04, 0x17
        /*000a*/ 	.short	(.L_2151 - .L_2150)
.L_2150:
        /*000c*/ 	.word	0x00000000
        /*0010*/ 	.short	0x0002
        /*0012*/ 	.short	0x0010
        /*0014*/ 	.byte	0x00, 0xf0, 0x11, 0x00


	//----- nvinfo : EIATTR_KPARAM_INFO
	.align		4
.L_2151:
        /*0018*/ 	.byte	0x04, 0x17
        /*001a*/ 	.short	(.L_2153 - .L_2152)
.L_2152:
        /*001c*/ 	.word	0x00000000
        /*0020*/ 	.short	0x0001
        /*0022*/ 	.short	0x0008
        /*0024*/ 	.byte	0x00, 0xf5, 0x21, 0x00


	//----- nvinfo : EIATTR_KPARAM_INFO
	.align		4
.L_2153:
        /*0028*/ 	.byte	0x04, 0x17
        /*002a*/ 	.short	(.L_2155 - .L_2154)
.L_2154:
        /*002c*/ 	.word	0x00000000
        /*0030*/ 	.short	0x0000
        /*0032*/ 	.short	0x0000
        /*0034*/ 	.byte	0x00, 0xf5, 0x21, 0x00


	//----- nvinfo : EIATTR_SPARSE_MMA_MASK
	.align		4
.L_2155:
        /*0038*/ 	.byte	0x03, 0x50
        /*003a*/ 	.short	0x0000


	//----- nvinfo : EIATTR_MAXREG_COUNT
	.align		4
        /*003c*/ 	.byte	0x03, 0x1b
        /*003e*/ 	.short	0x00ff


	//----- nvinfo : EIATTR_NUM_BARRIERS
	.align		4
        /*0040*/ 	.byte	0x02, 0x4c
        /*0042*/ 	.byte	0x01
	.zero		1


	//----- nvinfo : EIATTR_MERCURY_ISA_VERSION
	.align		4
        /*0044*/ 	.byte	0x03, 0x5f
        /*0046*/ 	.short	0x0101


	//----- nvinfo : EIATTR_COOP_GROUP_MASK_REGIDS
	.align		4
        /*0048*/ 	.byte	0x04, 0x29
        /*004a*/ 	.short	(.L_2157 - .L_2156)


	//   ....[0]....
.L_2156:
        /*004c*/ 	.word	0xffffffff


	//   ....[1]....
        /*0050*/ 	.word	0xffffffff


	//   ....[2]....
        /*0054*/ 	.word	0xffffffff


	//   ....[3]....
        /*0058*/ 	.word	0xffffffff


	//   ....[4]....
        /*005c*/ 	.word	0xffffffff


	//   ....[5]....
        /*0060*/ 	.word	0x05000002


	//   ....[6]....
        /*0064*/ 	.word	0x05000002


	//   ....[7]....
        /*0068*/ 	.word	0xffffffff


	//   ....[8]....
        /*006c*/ 	.word	0x05000002


	//   ....[9]....
        /*0070*/ 	.word	0xffffffff


	//   ....[10]....
        /*0074*/ 	.word	0x05000002


	//   ....[11]....
        /*0078*/ 	.word	0xffffffff


	//   ....[12]....
        /*007c*/ 	.word	0x05000002


	//   ....[13]....
        /*0080*/ 	.word	0xffffffff


	//----- nvinfo : EIATTR_COOP_GROUP_INSTR_OFFSETS
	.align		4
.L_2157:
        /*0084*/ 	.byte	0x04, 0x28
        /*0086*/ 	.short	(.L_2159 - .L_2158)


	//   ....[0]....
.L_2158:
        /*0088*/ 	.word	0x00000520


	//   ....[1]....
        /*008c*/ 	.word	0x00000560


	//   ....[2]....
        /*0090*/ 	.word	0x000005b0


	//   ....[3]....
        /*0094*/ 	.word	0x00000600


	//   ....[4]....
        /*0098*/ 	.word	0x00000670


	//   ....[5]....
        /*009c*/ 	.word	0x00000900


	//   ....[6]....
        /*00a0*/ 	.word	0x00000bb0


	//   ....[7]....
        /*00a4*/ 	.word	0x00000bd0


	//   ....[8]....
        /*00a8*/ 	.word	0x00000e70


	//   ....[9]....
        /*00ac*/ 	.word	0x00000e90


	//   ....[10]....
        /*00b0*/ 	.word	0x00001130


	//   ....[11]....
        /*00b4*/ 	.word	0x00001150


	//   ....[12]....
        /*00b8*/ 	.word	0x000013f0


	//   ....[13]....
        /*00bc*/ 	.word	0x00001410


	//----- nvinfo : EIATTR_VRC_CTA_INIT_COUNT
	.align		4
.L_2159:
        /*00c0*/ 	.byte	0x02, 0x4a
	.zero		1
	.zero		1


	//----- nvinfo : EIATTR_EXIT_INSTR_OFFSETS
	.align		4
        /*00c4*/ 	.byte	0x04, 0x1c
        /*00c6*/ 	.short	(.L_2161 - .L_2160)


	//   ....[0]....
.L_2160:
        /*00c8*/ 	.word	0x00000610


	//   ....[1]....
        /*00cc*/ 	.word	0x00001430


	//   ....[2]....
        /*00d0*/ 	.word	0x00001480


	//----- nvinfo : EIATTR_CRS_STACK_SIZE
	.align		4
.L_2161:
        /*00d4*/ 	.byte	0x04, 0x1e
        /*00d6*/ 	.short	(.L_2163 - .L_2162)
.L_2162:
        /*00d8*/ 	.word	0x00000000


	//----- nvinfo : EIATTR_CBANK_PARAM_SIZE
	.align		4
.L_2163:
        /*00dc*/ 	.byte	0x03, 0x19
        /*00de*/ 	.short	0x0014


	//----- nvinfo : EIATTR_PARAM_CBANK
	.align		4
        /*00e0*/ 	.byte	0x04, 0x0a
        /*00e2*/ 	.short	(.L_2165 - .L_2164)
	.align		4
.L_2164:
        /*00e4*/ 	.word	index@(.nv.constant0._Z10reduceLog6IfLj1024ELb1EEvPT_S1_j)
        /*00e8*/ 	.short	0x0380
        /*00ea*/ 	.short	0x0014


	//----- nvinfo : EIATTR_SW_WAR
	.align		4
.L_2165:
        /*00ec*/ 	.byte	0x04, 0x36
        /*00ee*/ 	.short	(.L_2167 - .L_2166)
.L_2166:
        /*00f0*/ 	.word	0x00000008
.L_2167:


//--------------------- .nv.info._Z10reduceLog5IfLj1EEvPT_S1_j --------------------------
	.section	.nv.info._Z10reduceLog5IfLj1EEvPT_S1_j,"",@"SHT_CUDA_INFO"
	.sectionflags	@""
	.align	4


	//----- nvinfo : EIATTR_CUDA_API_VERSION
	.align		4
        /*0000*/ 	.byte	0x04, 0x37
        /*0002*/ 	.short	(.L_2169 - .L_2168)
.L_2168:
        /*0004*/ 	.word	0x00000082


	//----- nvinfo : EIATTR_KPARAM_INFO
	.align		4
.L_2169:
        /*0008*/ 	.byte	0x04, 0x17
        /*000a*/ 	.short	(.L_2171 - .L_2170)
.L_2170:
        /*000c*/ 	.word	0x00000000
        /*0010*/ 	.short	0x0002
        /*0012*/ 	.short	0x0010
        /*0014*/ 	.byte	0x00, 0xf0, 0x11, 0x00


	//----- nvinfo : EIATTR_KPARAM_INFO
	.align		4
.L_2171:
        /*0018*/ 	.byte	0x04, 0x17
        /*001a*/ 	.short	(.L_2173 - .L_2172)
.L_2172:
        /*001c*/ 	.word	0x00000000
        /*0020*/ 	.short	0x0001
        /*0022*/ 	.short	0x0008
        /*0024*/ 	.byte	0x00, 0xf5, 0x21, 0x00


	//----- nvinfo : EIATTR_KPARAM_INFO
	.align		4
.L_2173:
        /*0028*/ 	.byte	0x04, 0x17
        /*002a*/ 	.short	(.L_2175 - .L_2174)
.L_2174:
        /*002c*/ 	.word	0x00000000
        /*0030*/ 	.short	0x0000
        /*0032*/ 	.short	0x0000
        /*0034*/ 	.byte	0x00, 0xf5, 0x21, 0x00


	//----- nvinfo : EIATTR_SPARSE_MMA_MASK
	.align		4
.L_2175:
        /*0038*/ 	.byte	0x03, 0x50
        /*003a*/ 	.short	0x0000


	//----- nvinfo : EIATTR_MAXREG_COUNT
	.align		4
        /*003c*/ 	.byte	0x03, 0x1b
        /*003e*/ 	.short	0x00ff


	//----- nvinfo : EIATTR_NUM_BARRIERS
	.align		4
        /*0040*/ 	.byte	0x02, 0x4c
        /*0042*/ 	.byte	0x01
	.zero		1


	//----- nvinfo : EIATTR_MERCURY_ISA_VERSION
	.align		4
        /*0044*/ 	.byte	0x03, 0x5f
        /*0046*/ 	.short	0x0101


	//----- nvinfo : EIATTR_COOP_GROUP_MASK_REGIDS
	.align		4
        /*0048*/ 	.byte	0x04, 0x29
        /*004a*/ 	.short	(.L_2177 - .L_2176)


	//   ....[0]....
.L_2176:
        /*004c*/ 	.word	0xffffffff


	//   ....[1]....
        /*0050*/ 	.word	0xffffffff


	//   ....[2]....
        /*0054*/ 	.word	0xffffffff


	//   ....[3]....
        /*0058*/ 	.word	0xffffffff


	//   ....[4]....
        /*005c*/ 	.word	0xffffffff


	//   ....[5]....
        /*0060*/ 	.word	0x05000005


	//   ....[6]....
        /*0064*/ 	.word	0x05000005


	//   ....[7]....
        /*0068*/ 	.word	0xffffffff


	//   ....[8]....
        /*006c*/ 	.word	0x05000005


	//   ....[9]....
        /*0070*/ 	.word	0xffffffff


	//   ....[10]....
        /*0074*/ 	.word	0x05000005


	//   ....[11]....
        /*0078*/ 	.word	0xffffffff


	//   ....[12]....
        /*007c*/ 	.word	0x05000005


	//   ....[13]....
        /*0080*/ 	.word	0xffffffff


	//----- nvinfo : EIATTR_COOP_GROUP_INSTR_OFFSETS
	.align		4
.L_2177:
        /*0084*/ 	.byte	0x04, 0x28
        /*0086*/ 	.short	(.L_2179 - .L_2178)


	//   ....[0]....
.L_2178:
        /*0088*/ 	.word	0x00000510


	//   ....[1]....
        /*008c*/ 	.word	0x00000520


	//   ....[2]....
        /*0090*/ 	.word	0x00000530


	//   ....[3]....
        /*0094*/ 	.word	0x00000540


	//   ....[4]....
        /*0098*/ 	.word	0x00000590


	//   ....[5]....
        /*009c*/ 	.word	0x00000820


	//   ....[6]....
        /*00a0*/ 	.word	0x00000ad0


	//   ....[7]....
        /*00a4*/ 	.word	0x00000af0


	//   ....[8]....
        /*00a8*/ 	.word	0x00000d90


	//   ....[9]....
        /*00ac*/ 	.word	0x00000db0


	//   ....[10]....
        /*00b0*/ 	.word	0x00001050


	//   ....[11]....
        /*00b4*/ 	.word	0x00001070


	//   ....[12]....
        /*00b8*/ 	.word	0x00001310


	//   ....[13]....
        /*00bc*/ 	.word	0x00001330


	//----- nvinfo : EIATTR_VRC_CTA_INIT_COUNT
	.align		4
.L_2179:
        /*00c0*/ 	.byte	0x02, 0x4a
	.zero		1
	.zero		1


	//----- nvinfo : EIATTR_EXIT_INSTR_OFFSETS
	.align		4
        /*00c4*/ 	.byte	0x04, 0x1c
        /*00c6*/ 	.short	(.L_2181 - .L_2180)


	//   ....[0]....
.L_2180:
        /*00c8*/ 	.word	0x00000550


	//   ....[1]....
        /*00cc*/ 	.word	0x00001350


	//   ....[2]....
        /*00d0*/ 	.word	0x000013a0


	//----- nvinfo : EIATTR_CRS_STACK_SIZE
	.align		4
.L_2181:
        /*00d4*/ 	.byte	0x04, 0x1e
        /*00d6*/ 	.short	(.L_2183 - .L_2182)
.L_2182:
        /*00d8*/ 	.word	0x00000000


	//----- nvinfo : EIATTR_CBANK_PARAM_SIZE
	.align		4
.L_2183:
        /*00dc*/ 	.byte	0x03, 0x19
        /*00de*/ 	.short	0x0014


	//----- nvinfo : EIATTR_PARAM_CBANK
	.align		4
        /*00e0*/ 	.byte	0x04, 0x0a
        /*00e2*/ 	.short	(.L_2185 - .L_2184)
	.align		4
.L_2184:
        /*00e4*/ 	.word	index@(.nv.constant0._Z10reduceLog5IfLj1EEvPT_S1_j)
        /*00e8*/ 	.short	0x0380
        /*00ea*/ 	.short	0x0014


	//----- nvinfo : EIATTR_SW_WAR
	.align		4
.L_2185:
        /*00ec*/ 	.byte	0x04, 0x36
        /*00ee*/ 	.short	(.L_2187 - .L_2186)
.L_2186:
        /*00f0*/ 	.word	0x00000008
.L_2187:


//--------------------- .nv.info._Z10reduceLog5IfLj2EEvPT_S1_j --------------------------
	.section	.nv.info._Z10reduceLog5IfLj2EEvPT_S1_j,"",@"SHT_CUDA_INFO"
	.sectionflags	@""
	.align	4


	//----- nvinfo : EIATTR_CUDA_API_VERSION
	.align		4
        /*0000*/ 	.byte	0x04, 0x37
        /*0002*/ 	.short	(.L_2189 - .L_2188)
.L_2188:
        /*0004*/ 	.word	0x00000082


	//----- nvinfo : EIATTR_KPARAM_INFO
	.align		4
.L_2189:
        /*0008*/ 	.byte	0x04, 0x17
        /*000a*/ 	.short	(.L_2191 - .L_2190)
.L_2190:
        /*000c*/ 	.word	0x00000000
        /*0010*/ 	.short	0x0002
        /*0012*/ 	.short	0x0010
        /*0014*/ 	.byte	0x00, 0xf0, 0x11, 0x00


	//----- nvinfo : EIATTR_KPARAM_INFO
	.align		4
.L_2191:
        /*0018*/ 	.byte	0x04, 0x17
        /*001a*/ 	.short	(.L_2193 - .L_2192)
.L_2192:
        /*001c*/ 	.word	0x00000000
        /*0020*/ 	.short	0x0001
        /*0022*/ 	.short	0x0008
        /*0024*/ 	.byte	0x00, 0xf5, 0x21, 0x00


	//----- nvinfo : EIATTR_KPARAM_INFO
	.align		4
.L_2193:
        /*0028*/ 	.byte	0x04, 0x17
        /*002a*/ 	.short	(.L_2195 - .L_2194)
.L_2194:
        /*002c*/ 	.word	0x00000000
        /*0030*/ 	.short	0x0000
        /*0032*/ 	.short	0x0000
        /*0034*/ 	.byte	0x00, 0xf5, 0x21, 0x00


	//----- nvinfo : EIATTR_SPARSE_MMA_MASK
	.align		4
.L_2195:
        /*0038*/ 	.byte	0x03, 0x50
        /*003a*/ 	.short	0x0000


	//----- nvinfo : EIATTR_MAXREG_COUNT
	.align		4
        /*003c*/ 	.byte	0x03, 0x1b
        /*003e*/ 	.short	0x00ff


	//----- nvinfo : EIATTR_NUM_BARRIERS
	.align		4
        /*0040*/ 	.byte	0x02, 0x4c
        /*0042*/ 	.byte	0x01
	.zero		1


	//----- nvinfo : EIATTR_MERCURY_ISA_VERSION
	.align		4
        /*0044*/ 	.byte	0x03, 0x5f
        /*0046*/ 	.short	0x0101


	//----- nvinfo : EIATTR_COOP_GROUP_MASK_REGIDS
	.align		4
        /*0048*/ 	.byte	0x04, 0x29
        /*004a*/ 	.short	(.L_2197 - .L_2196)


	//   ....[0]....
.L_2196:
        /*004c*/ 	.word	0xffffffff


	//   ....[1]....
        /*0050*/ 	.word	0xffffffff


	//   ....[2]....
        /*0054*/ 	.word	0xffffffff


	//   ....[3]....
        /*0058*/ 	.word	0xffffffff


	//   ....[4]....
        /*005c*/ 	.word	0xffffffff


	//   ....[5]....
        /*0060*/ 	.word	0x05000005


	//   ....[6]....
        /*0064*/ 	.word	0x05000005


	//   ....[7]....
        /*0068*/ 	.word	0xffffffff


	//   ....[8]....
        /*006c*/ 	.word	0x05000005


	//   ....[9]....
        /*0070*/ 	.word	0xffffffff


	//   ....[10]....
        /*0074*/ 	.word	0x05000005


	//   ....[11]....
        /*0078*/ 	.word	0xffffffff


	//   ....[12]....
        /*007c*/ 	.word	0x05000005


	//   ....[13]....
        /*0080*/ 	.word	0xffffffff


	//----- nvinfo : EIATTR_COOP_GROUP_INSTR_OFFSETS
	.align		4
.L_2197:
        /*0084*/ 	.byte	0x04, 0x28
        /*0086*/ 	.short	(.L_2199 - .L_2198)


	//   ....[0]....
.L_2198:
        /*0088*/ 	.word	0x00000510


	//   ....[1]....
        /*008c*/ 	.word	0x00000520


	//   ....[2]....
        /*0090*/ 	.word	0x00000530


	//   ....[3]....
        /*0094*/ 	.word	0x00000540


	//   ....[4]....
        /*0098*/ 	.word	0x00000590


	//   ....[5]....
        /*009c*/ 	.word	0x00000820


	//   ....[6]....
        /*00a0*/ 	.word	0x00000ad0


	//   ....[7]....
        /*00a4*/ 	.word	0x00000af0


	//   ....[8]....
        /*00a8*/ 	.word	0x00000d90


	//   ....[9]....
        /*00ac*/ 	.word	0x00000db0


	//   ....[10]....
        /*00b0*/ 	.word	0x00001050


	//   ....[11]....
        /*00b4*/ 	.word	0x00001070


	//   ....[12]....
        /*00b8*/ 	.word	0x00001310


	//   ....[13]....
        /*00bc*/ 	.word	0x00001330


	//----- nvinfo : EIATTR_VRC_CTA_INIT_COUNT
	.align		4
.L_2199:
        /*00c0*/ 	.byte	0x02, 0x4a
	.zero		1
	.zero		1


	//----- nvinfo : EIATTR_EXIT_INSTR_OFFSETS
	.align		4
        /*00c4*/ 	.byte	0x04, 0x1c
        /*00c6*/ 	.short	(.L_2201 - .L_2200)


	//   ....[0]....
.L_2200:
        /*00c8*/ 	.word	0x00000550


	//   ....[1]....
        /*00cc*/ 	.word	0x00001350


	//   ....[2]....
        /*00d0*/ 	.word	0x000013a0


	//----- nvinfo : EIATTR_CRS_STACK_SIZE
	.align		4
.L_2201:
        /*00d4*/ 	.byte	0x04, 0x1e
        /*00d6*/ 	.short	(.L_2203 - .L_2202)
.L_2202:
        /*00d8*/ 	.word	0x00000000


	//----- nvinfo : EIATTR_CBANK_PARAM_SIZE
	.align		4
.L_2203:
        /*00dc*/ 	.byte	0x03, 0x19
        /*00de*/ 	.short	0x0014


	//----- nvinfo : EIATTR_PARAM_CBANK
	.align		4
        /*00e0*/ 	.byte	0x04, 0x0a
        /*00e2*/ 	.short	(.L_2205 - .L_2204)
	.align		4
.L_2204:
        /*00e4*/ 	.word	index@(.nv.constant0._Z10reduceLog5IfLj2EEvPT_S1_j)
        /*00e8*/ 	.short	0x0380
        /*00ea*/ 	.short	0x0014


	//----- nvinfo : EIATTR_SW_WAR
	.align		4
.L_2205:
        /*00ec*/ 	.byte	0x04, 0x36
        /*00ee*/ 	.short	(.L_2207 - .L_2206)
.L_2206:
        /*00f0*/ 	.word	0x00000008
.L_2207:


//--------------------- .nv.info._Z10reduceLog5IfLj4EEvPT_S1_j --------------------------
	.section	.nv.info._Z10reduceLog5IfLj4EEvPT_S1_j,"",@"SHT_CUDA_INFO"
	.sectionflags	@""
	.align	4


	//----- nvinfo : EIATTR_CUDA_API_VERSION
	.align		4
        /*0000*/ 	.byte	0x04, 0x37
        /*0002*/ 	.short	(.L_2209 - .L_2208)
.L_2208:
        /*0004*/ 	.word	0x00000082


	//----- nvinfo : EIATTR_KPARAM_INFO
	.align		4
.L_2209:
        /*0008*/ 	.byte	0x04, 0x17
        /*000a*/ 	.short	(.L_2211 - .L_2210)
.L_2210:
        /*000c*/ 	.word	0x00000000
        /*0010*/ 	.short	0x0002
        /*0012*/ 	.short	0x0010
        /*0014*/ 	.byte	0x00, 0xf0, 0x11, 0x00


	//----- nvinfo : EIATTR_KPARAM_INFO
	.align		4
.L_2211:
        /*0018*/ 	.byte	0x04, 0x17
        /*001a*/ 	.short	(.L_2213 - .L_2212)
.L_2212:
        /*001c*/ 	.word	0x00000000
        /*0020*/ 	.short	0x0001
        /*0022*/ 	.short	0x0008
        /*0024*/ 	.byte	0x00, 0xf5, 0x21, 0x00


	//----- nvinfo : EIATTR_KPARAM_INFO
	.align		4
.L_2213:
        /*0028*/ 	.byte	0x04, 0x17
        /*002a*/ 	.short	(.L_2215 - .L_2214)
.L_2214:
        /*002c*/ 	.word	0x00000000
        /*0030*/ 	.short	0x0000
        /*0032*/ 	.short	0x0000
        /*0034*/ 	.byte	0x00, 0xf5, 0x21, 0x00


	//----- nvinfo : EIATTR_SPARSE_MMA_MASK
	.align		4
.L_2215:
        /*0038*/ 	.byte	0x03, 0x50
        /*003a*/ 	.short	0x0000


	//----- nvinfo : EIATTR_MAXREG_COUNT
	.align		4
        /*003c*/ 	.byte	0x03, 0x1b
        /*003e*/ 	.short	0x00ff


	//----- nvinfo : EIATTR_NUM_BARRIERS
	.align		4
        /*0040*/ 	.byte	0x02, 0x4c
        /*0042*/ 	.byte	0x01
	.zero		1


	//----- nvinfo : EIATTR_MERCURY_ISA_VERSION
	.align		4
        /*0044*/ 	.byte	0x03, 0x5f
        /*0046*/ 	.short	0x0101


	//----- nvinfo : EIATTR_COOP_GROUP_MASK_REGIDS
	.align		4
        /*0048*/ 	.byte	0x04, 0x29
        /*004a*/ 	.short	(.L_2217 - .L_2216)


	//   ....[0]....
.L_2216:
        /*004c*/ 	.word	0xffffffff


	//   ....[1]....
        /*0050*/ 	.word	0xffffffff


	//   ....[2]....
        /*0054*/ 	.word	0xffffffff


	//   ....[3]....
        /*0058*/ 	.word	0xffffffff


	//   ....[4]....
        /*005c*/ 	.word	0xffffffff


	//   ....[5]....
        /*0060*/ 	.word	0x05000005


	//   ....[6]....
        /*0064*/ 	.word	0x05000005


	//   ....[7]....
        /*0068*/ 	.word	0xffffffff


	//   ....[8]....
        /*006c*/ 	.word	0x05000005


	//   ....[9]....
        /*0070*/ 	.word	0xffffffff


	//   ....[10]....
        /*0074*/ 	.word	0x05000005


	//   ....[11]....
        /*0078*/ 	.word	0xffffffff


	//   ....[12]....
        /*007c*/ 	.word	0x05000005


	//   ....[13]....
        /*0080*/ 	.word	0xffffffff


	//----- nvinfo : EIATTR_COOP_GROUP_INSTR_OFFSETS
	.align		4
.L_2217:
        /*0084*/ 	.byte	0x04, 0x28
        /*0086*/ 	.short	(.L_2219 - .L_2218)


	//   ....[0]....
.L_2218:
        /*0088*/ 	.word	0x00000510


	//   ....[1]....
        /*008c*/ 	.word	0x00000520


	//   ....[2]....
        /*0090*/ 	.word	0x00000530


	//   ....[3]....
        /*0094*/ 	.word	0x00000540


	//   ....[4]....
        /*0098*/ 	.word	0x00000590


	//   ....[5]....
        /*009c*/ 	.word	0x00000820


	//   ....[6]....
        /*00a0*/ 	.word	0x00000ad0


	//   ....[7]....
        /*00a4*/ 	.word	0x00000af0


	//   ....[8]....
        /*00a8*/ 	.word	0x00000d90


	//   ....[9]....
        /*00ac*/ 	.word	0x00000db0


	//   ....[10]....
        /*00b0*/ 	.word	0x00001050


	//   ....[11]....
        /*00b4*/ 	.word	0x00001070


	//   ....[12]....
        /*00b8*/ 	.word	0x00001310


	//   ....[13]....
        /*00bc*/ 	.word	0x00001330


	//----- nvinfo : EIATTR_VRC_CTA_INIT_COUNT
	.align		4
.L_2219:
        /*00c0*/ 	.byte	0x02, 0x4a
	.zero		1
	.zero		1


	//----- nvinfo : EIATTR_EXIT_INSTR_OFFSETS
	.align		4
        /*00c4*/ 	.byte	0x04, 0x1c
        /*00c6*/ 	.short	(.L_2221 - .L_2220)


	//   ....[0]....
.L_2220:
        /*00c8*/ 	.word	0x00000550


	//   ....[1]....
        /*00cc*/ 	.word	0x00001350


	//   ....[2]....
        /*00d0*/ 	.word	0x000013a0


	//----- nvinfo : EIATTR_CRS_STACK_SIZE
	.align		4
.L_2221:
        /*00d4*/ 	.byte	0x04, 0x1e
        /*00d6*/ 	.short	(.L_2223 - .L_2222)
.L_2222:
        /*00d8*/ 	.word	0x00000000


	//----- nvinfo : EIATTR_CBANK_PARAM_SIZE
	.align		4
.L_2223:
        /*00dc*/ 	.byte	0x03, 0x19
        /*00de*/ 	.short	0x0014


	//----- nvinfo : EIATTR_PARAM_CBANK
	.align		4
        /*00e0*/ 	.byte	0x04, 0x0a
        /*00e2*/ 	.short	(.L_2225 - .L_2224)
	.align		4
.L_2224:
        /*00e4*/ 	.word	index@(.nv.constant0._Z10reduceLog5IfLj4EEvPT_S1_j)
        /*00e8*/ 	.short	0x0380
        /*00ea*/ 	.short	0x0014


	//----- nvinfo : EIATTR_SW_WAR
	.align		4
.L_2225:
        /*00ec*/ 	.byte	0x04, 0x36
        /*00ee*/ 	.short	(.L_2227 - .L_2226)
.L_2226:
        /*00f0*/ 	.word	0x00000008
.L_2227:


//--------------------- .nv.info._Z10reduceLog5IfLj8EEvPT_S1_j --------------------------
	.section	.nv.info._Z10reduceLog5IfLj8EEvPT_S1_j,"",@"SHT_CUDA_INFO"
	.sectionflags	@""
	.align	4


	//----- nvinfo : EIATTR_CUDA_API_VERSION
	.align		4
        /*0000*/ 	.byte	0x04, 0x37
        /*0002*/ 	.short	(.L_2229 - .L_2228)
.L_2228:
        /*0004*/ 	.word	0x00000082


	//----- nvinfo : EIATTR_KPARAM_INFO
	.align		4
.L_2229:
        /*0008*/ 	.byte	0x04, 0x17
        /*000a*/ 	.short	(.L_2231 - .L_2230)
.L_2230:
        /*000c*/ 	.word	0x00000000
        /*0010*/ 	.short	0x0002
        /*0012*/ 	.short	0x0010
        /*0014*/ 	.byte	0x00, 0xf0, 0x11, 0x00


	//----- nvinfo : EIATTR_KPARAM_INFO
	.align		4
.L_2231:
        /*0018*/ 	.byte	0x04, 0x17
        /*001a*/ 	.short	(.L_2233 - .L_2232)
.L_2232:
        /*001c*/ 	.word	0x00000000
        /*0020*/ 	.short	0x0001
        /*0022*/ 	.short	0x0008
        /*0024*/ 	.byte	0x00, 0xf5, 0x21, 0x00


	//----- nvinfo : EIATTR_KPARAM_INFO
	.align		4
.L_2233:
        /*0028*/ 	.byte	0x04, 0x17
        /*002a*/ 	.short	(.L_2235 - .L_2234)
.L_2234:
        /*002c*/ 	.word	0x00000000
        /*0030*/ 	.short	0x0000
        /*0032*/ 	.short	0x0000
        /*0034*/ 	.byte	0x00, 0xf5, 0x21, 0x00


	//----- nvinfo : EIATTR_SPARSE_MMA_MASK
	.align		4
.L_2235:
        /*0038*/ 	.byte	0x03, 0x50
        /*003a*/ 	.short	0x0000


	//----- nvinfo : EIATTR_MAXREG_COUNT
	.align		4
        /*003c*/ 	.byte	0x03, 0x1b
        /*003e*/ 	.short	0x00ff


	//----- nvinfo : EIATTR_NUM_BARRIERS
	.align		4
        /*0040*/ 	.byte	0x02, 0x4c
        /*0042*/ 	.byte	0x01
	.zero		1


	//----- nvinfo : EIATTR_MERCURY_ISA_VERSION
	.align		4
        /*0044*/ 	.byte	0x03, 0x5f
        /*0046*/ 	.short	0x0101


	//----- nvinfo : EIATTR_COOP_GROUP_MASK_REGIDS
	.align		4
        /*0048*/ 	.byte	0x04, 0x29
        /*004a*/ 	.short	(.L_2237 - .L_2236)


	//   ....[0]....
.L_2236:
        /*004c*/ 	.word	0xffffffff


	//   ....[1]....
        /*0050*/ 	.word	0xffffffff


	//   ....[2]....
        /*0054*/ 	.word	0xffffffff


	//   ....[3]....
        /*0058*/ 	.word	0xffffffff


	//   ....[4]....
        /*005c*/ 	.word	0xffffffff


	//   ....[5]....
        /*0060*/ 	.word	0x05000005


	//   ....[6]....
        /*0064*/ 	.word	0x05000005


	//   ....[7]....
        /*0068*/ 	.word	0xffffffff


	//   ....[8]....
        /*006c*/ 	.word	0x05000005


	//   ....[9]....
        /*0070*/ 	.word	0xffffffff


	//   ....[10]....
        /*0074*/ 	.word	0x05000005


	//   ....[11]....
        /*0078*/ 	.word	0xffffffff


	//   ....[12]....
        /*007c*/ 	.word	0x05000005


	//   ....[13]....
        /*0080*/ 	.word	0xffffffff


	//----- nvinfo : EIATTR_COOP_GROUP_INSTR_OFFSETS
	.align		4
.L_2237:
        /*0084*/ 	.byte	0x04, 0x28
        /*0086*/ 	.short	(.L_2239 - .L_2238)


	//   ....[0]....
.L_2238:
        /*0088*/ 	.word	0x00000510


	//   ....[1]....
        /*008c*/ 	.word	0x00000520


	//   ....[2]....
        /*0090*/ 	.word	0x00000530


	//   ....[3]....
        /*0094*/ 	.word	0x00000540


	//   ....[4]....
        /*0098*/ 	.word	0x00000590


	//   ....[5]....
        /*009c*/ 	.word	0x00000820


	//   ....[6]....
        /*00a0*/ 	.word	0x00000ad0


	//   ....[7]....
        /*00a4*/ 	.word	0x00000af0


	//   ....[8]....
        /*00a8*/ 	.word	0x00000d90


	//   ....[9]....
        /*00ac*/ 	.word	0x00000db0


	//   ....[10]....
        /*00b0*/ 	.word	0x00001050


	//   ....[11]....
        /*00b4*/ 	.word	0x00001070


	//   ....[12]....
        /*00b8*/ 	.word	0x00001310


	//   ....[13]....
        /*00bc*/ 	.word	0x00001330


	//----- nvinfo : EIATTR_VRC_CTA_INIT_COUNT
	.align		4
.L_2239:
        /*00c0*/ 	.byte	0x02, 0x4a
	.zero		1
	.zero		1


	//----- nvinfo : EIATTR_EXIT_INSTR_OFFSETS
	.align		4
        /*00c4*/ 	.byte	0x04, 0x1c
        /*00c6*/ 	.short	(.L_2241 - .L_2240)


	//   ....[0]....
.L_2240:
        /*00c8*/ 	.word	0x00000550


	//   ....[1]....
        /*00cc*/ 	.word	0x00001350


	//   ....[2]....
        /*00d0*/ 	.word	0x000013a0


	//----- nvinfo : EIATTR_CRS_STACK_SIZE
	.align		4
.L_2241:
        /*00d4*/ 	.byte	0x04, 0x1e
        /*00d6*/ 	.short	(.L_2243 - .L_2242)
.L_2242:
        /*00d8*/ 	.word	0x00000000


	//----- nvinfo : EIATTR_CBANK_PARAM_SIZE
	.align		4
.L_2243:
        /*00dc*/ 	.byte	0x03, 0x19
        /*00de*/ 	.short	0x0014


	//----- nvinfo : EIATTR_PARAM_CBANK
	.align		4
        /*00e0*/ 	.byte	0x04, 0x0a
        /*00e2*/ 	.short	(.L_2245 - .L_2244)
	.align		4
.L_2244:
        /*00e4*/ 	.word	index@(.nv.constant0._Z10reduceLog5IfLj8EEvPT_S1_j)
        /*00e8*/ 	.short	0x0380
        /*00ea*/ 	.short	0x0014


	//----- nvinfo : EIATTR_SW_WAR
	.align		4
.L_2245:
        /*00ec*/ 	.byte	0x04, 0x36
        /*00ee*/ 	.short	(.L_2247 - .L_2246)
.L_2246:
        /*00f0*/ 	.word	0x00000008
.L_2247:


//--------------------- .nv.info._Z10reduceLog5IfLj16EEvPT_S1_j --------------------------
	.section	.nv.info._Z10reduceLog5IfLj16EEvPT_S1_j,"",@"SHT_CUDA_INFO"
	.sectionflags	@""
	.align	4


	//----- nvinfo : EIATTR_CUDA_API_VERSION
	.align		4
        /*0000*/ 	.byte	0x04, 0x37
        /*0002*/ 	.short	(.L_2249 - .L_2248)
.L_2248:
        /*0004*/ 	.word	0x00000082


	//----- nvinfo : EIATTR_KPARAM_INFO
	.align		4
.L_2249:
        /*0008*/ 	.byte	0x04, 0x17
        /*000a*/ 	.short	(.L_2251 - .L_2250)
.L_2250:
        /*000c*/ 	.word	0x00000000
        /*0010*/ 	.short	0x0002
        /*0012*/ 	.short	0x0010
        /*0014*/ 	.byte	0x00, 0xf0, 0x11, 0x00


	//----- nvinfo : EIATTR_KPARAM_INFO
	.align		4
.L_2251:
        /*0018*/ 	.byte	0x04, 0x17
        /*001a*/ 	.short	(.L_2253 - .L_2252)
.L_2252:
        /*001c*/ 	.word	0x00000000
        /*0020*/ 	.short	0x0001
        /*0022*/ 	.short	0x0008
        /*0024*/ 	.byte	0x00, 0xf5, 0x21, 0x00


	//----- nvinfo : EIATTR_KPARAM_INFO
	.align		4
.L_2253:
        /*0028*/ 	.byte	0x04, 0x17
        /*002a*/ 	.short	(.L_2255 - .L_2254)
.L_2254:
        /*002c*/ 	.word	0x00000000
        /*0030*/ 	.short	0x0000
        /*0032*/ 	.short	0x0000
        /*0034*/ 	.byte	0x00, 0xf5, 0x21, 0x00


	//----- nvinfo : EIATTR_SPARSE_MMA_MASK
	.align		4
.L_2255:
        /*0038*/ 	.byte	0x03, 0x50
        /*003a*/ 	.short	0x0000


	//----- nvinfo : EIATTR_MAXREG_COUNT
	.align		4
        /*003c*/ 	.byte	0x03, 0x1b
        /*003e*/ 	.short	0x00ff


	//----- nvinfo : EIATTR_NUM_BARRIERS
	.align		4
        /*0040*/ 	.byte	0x02, 0x4c
        /*0042*/ 	.byte	0x01
	.zero		1


	//----- nvinfo : EIATTR_MERCURY_ISA_VERSION
	.align		4
        /*0044*/ 	.byte	0x03, 0x5f
        /*0046*/ 	.short	0x0101


	//----- nvinfo : EIATTR_COOP_GROUP_MASK_REGIDS
	.align		4
        /*0048*/ 	.byte	0x04, 0x29
        /*004a*/ 	.short	(.L_2257 - .L_2256)


	//   ....[0]....
.L_2256:
        /*004c*/ 	.word	0xffffffff


	//   ....[1]....
        /*0050*/ 	.word	0xffffffff


	//   ....[2]....
        /*0054*/ 	.word	0xffffffff


	//   ....[3]....
        /*0058*/ 	.word	0xffffffff


	//   ....[4]....
        /*005c*/ 	.word	0xffffffff


	//   ....[5]....
        /*0060*/ 	.word	0x05000005


	//   ....[6]....
        /*0064*/ 	.word	0x05000005


	//   ....[7]....
        /*0068*/ 	.word	0xffffffff


	//   ....[8]....
        /*006c*/ 	.word	0x05000005


	//   ....[9]....
        /*0070*/ 	.word	0xffffffff


	//   ....[10]....
        /*0074*/ 	.word	0x05000005


	//   ....[11]....
        /*0078*/ 	.word	0xffffffff


	//   ....[12]....
        /*007c*/ 	.word	0x05000005


	//   ....[13]....
        /*0080*/ 	.word	0xffffffff


	//----- nvinfo : EIATTR_COOP_GROUP_INSTR_OFFSETS
	.align		4
.L_2257:
        /*0084*/ 	.byte	0x04, 0x28
        /*0086*/ 	.short	(.L_2259 - .L_2258)


	//   ....[0]....
.L_2258:
        /*0088*/ 	.word	0x00000510


	//   ....[1]....
        /*008c*/ 	.word	0x00000520


	//   ....[2]....
        /*0090*/ 	.word	0x00000530


	//   ....[3]....
        /*0094*/ 	.word	0x00000540


	//   ....[4]....
        /*0098*/ 	.word	0x00000590


	//   ....[5]....
        /*009c*/ 	.word	0x00000820


	//   ....[6]....
        /*00a0*/ 	.word	0x00000ad0


	//   ....[7]....
        /*00a4*/ 	.word	0x00000af0


	//   ....[8]....
        /*00a8*/ 	.word	0x00000d90


	//   ....[9]....
        /*00ac*/ 	.word	0x00000db0


	//   ....[10]....
        /*00b0*/ 	.word	0x00001050


	//   ....[11]....
        /*00b4*/ 	.word	0x00001070


	//   ....[12]....
        /*00b8*/ 	.word	0x00001310


	//   ....[13]....
        /*00bc*/ 	.word	0x00001330


	//----- nvinfo : EIATTR_VRC_CTA_INIT_COUNT
	.align		4
.L_2259:
        /*00c0*/ 	.byte	0x02, 0x4a
	.zero		1
	.zero		1


	//----- nvinfo : EIATTR_EXIT_INSTR_OFFSETS
	.align		4
        /*00c4*/ 	.byte	0x04, 0x1c
        /*00c6*/ 	.short	(.L_2261 - .L_2260)


	//   ....[0]....
.L_2260:
        /*00c8*/ 	.word	0x00000550


	//   ....[1]....
        /*00cc*/ 	.word	0x00001350


	//   ....[2]....
        /*00d0*/ 	.word	0x000013a0


	//----- nvinfo : EIATTR_CRS_STACK_SIZE
	.align		4
.L_2261:
        /*00d4*/ 	.byte	0x04, 0x1e
        /*00d6*/ 	.short	(.L_2263 - .L_2262)
.L_2262:
        /*00d8*/ 	.word	0x00000000


	//----- nvinfo : EIATTR_CBANK_PARAM_SIZE
	.align		4
.L_2263:
        /*00dc*/ 	.byte	0x03, 0x19
        /*00de*/ 	.short	0x0014


	//----- nvinfo : EIATTR_PARAM_CBANK
	.align		4
        /*00e0*/ 	.byte	0x04, 0x0a
        /*00e2*/ 	.short	(.L_2265 - .L_2264)
	.align		4
.L_2264:
        /*00e4*/ 	.word	index@(.nv.constant0._Z10reduceLog5IfLj16EEvPT_S1_j)
        /*00e8*/ 	.short	0x0380
        /*00ea*/ 	.short	0x0014


	//----- nvinfo : EIATTR_SW_WAR
	.align		4
.L_2265:
        /*00ec*/ 	.byte	0x04, 0x36
        /*00ee*/ 	.short	(.L_2267 - .L_2266)
.L_2266:
        /*00f0*/ 	.word	0x00000008
.L_2267:


//--------------------- .nv.info._Z10reduceLog5IfLj32EEvPT_S1_j --------------------------
	.section	.nv.info._Z10reduceLog5IfLj32EEvPT_S1_j,"",@"SHT_CUDA_INFO"
	.sectionflags	@""
	.align	4


	//----- nvinfo : EIATTR_CUDA_API_VERSION
	.align		4
        /*0000*/ 	.byte	0x04, 0x37
        /*0002*/ 	.short	(.L_2269 - .L_2268)
.L_2268:
        /*0004*/ 	.word	0x00000082


	//----- nvinfo : EIATTR_KPARAM_INFO
	.align		4
.L_2269:
        /*0008*/ 	.byte	0x04, 0x17
        /*000a*/ 	.short	(.L_2271 - .L_2270)
.L_2270:
        /*000c*/ 	.word	0x00000000
        /*0010*/ 	.short	0x0002
        /*0012*/ 	.short	0x0010
        /*0014*/ 	.byte	0x00, 0xf0, 0x11, 0x00


	//----- nvinfo : EIATTR_KPARAM_INFO
	.align		4
.L_2271:
        /*0018*/ 	.byte	0x04, 0x17
        /*001a*/ 	.short	(.L_2273 - .L_2272)
.L_2272:
        /*001c*/ 	.word	0x00000000
        /*0020*/ 	.short	0x0001
        /*0022*/ 	.short	0x0008
        /*0024*/ 	.byte	0x00, 0xf5, 0x21, 0x00


	//----- nvinfo : EIATTR_KPARAM_INFO
	.align		4
.L_2273:
        /*0028*/ 	.byte	0x04, 0x17
        /*002a*/ 	.short	(.L_2275 - .L_2274)
.L_2274:
        /*002c*/ 	.word	0x00000000
        /*0030*/ 	.short	0x0000
        /*0032*/ 	.short	0x0000
        /*0034*/ 	.byte	0x00, 0xf5, 0x21, 0x00


	//----- nvinfo : EIATTR_SPARSE_MMA_MASK
	.align		4
.L_2275:
        /*0038*/ 	.byte	0x03, 0x50
        /*003a*/ 	.short	0x0000


	//----- nvinfo : EIATTR_MAXREG_COUNT
	.align		4
        /*003c*/ 	.byte	0x03, 0x1b
        /*003e*/ 	.short	0x00ff


	//----- nvinfo : EIATTR_NUM_BARRIERS
	.align		4
        /*0040*/ 	.byte	0x02, 0x4c
        /*0042*/ 	.byte	0x01
	.zero		1


	//----- nvinfo : EIATTR_MERCURY_ISA_VERSION
	.align		4
        /*0044*/ 	.byte	0x03, 0x5f
        /*0046*/ 	.short	0x0101


	//----- nvinfo : EIATTR_COOP_GROUP_MASK_REGIDS
	.align		4
        /*0048*/ 	.byte	0x04, 0x29
        /*004a*/ 	.short	(.L_2277 - .L_2276)


	//   ....[0]....
.L_2276:
        /*004c*/ 	.word	0xffffffff


	//   ....[1]....
        /*0050*/ 	.word	0xffffffff


	//   ....[2]....
        /*0054*/ 	.word	0xffffffff


	//   ....[3]....
        /*0058*/ 	.word	0xffffffff


	//   ....[4]....
        /*005c*/ 	.word	0xffffffff


	//   ....[5]....
        /*0060*/ 	.word	0x05000005


	//   ....[6]....
        /*0064*/ 	.word	0x05000005


	//   ....[7]....
        /*0068*/ 	.word	0xffffffff


	//   ....[8]....
        /*006c*/ 	.word	0x05000005


	//   ....[9]....
        /*0070*/ 	.word	0xffffffff


	//   ....[10]....
        /*0074*/ 	.word	0x05000005


	//   ....[11]....
        /*0078*/ 	.word	0xffffffff


	//   ....[12]....
        /*007c*/ 	.word	0x05000005


	//   ....[13]....
        /*0080*/ 	.word	0xffffffff


	//----- nvinfo : EIATTR_COOP_GROUP_INSTR_OFFSETS
	.align		4
.L_2277:
        /*0084*/ 	.byte	0x04, 0x28
        /*0086*/ 	.short	(.L_2279 - .L_2278)


	//   ....[0]....
.L_2278:
        /*0088*/ 	.word	0x00000510


	//   ....[1]....
        /*008c*/ 	.word	0x00000520


	//   ....[2]....
        /*0090*/ 	.word	0x00000530


	//   ....[3]....
        /*0094*/ 	.word	0x00000540


	//   ....[4]....
        /*0098*/ 	.word	0x00000590


	//   ....[5]....
        /*009c*/ 	.word	0x00000820


	//   ....[6]....
        /*00a0*/ 	.word	0x00000ad0


	//   ....[7]....
        /*00a4*/ 	.word	0x00000af0


	//   ....[8]....
        /*00a8*/ 	.word	0x00000d90


	//   ....[9]....
        /*00ac*/ 	.word	0x00000db0


	//   ....[10]....
        /*00b0*/ 	.word	0x00001050


	//   ....[11]....
        /*00b4*/ 	.word	0x00001070


	//   ....[12]....
        /*00b8*/ 	.word	0x00001310


	//   ....[13]....
        /*00bc*/ 	.word	0x00001330


	//----- nvinfo : EIATTR_VRC_CTA_INIT_COUNT
	.align		4
.L_2279:
        /*00c0*/ 	.byte	0x02, 0x4a
	.zero		1
	.zero		1


	//----- nvinfo : EIATTR_EXIT_INSTR_OFFSETS
	.align		4
        /*00c4*/ 	.byte	0x04, 0x1c
        /*00c6*/ 	.short	(.L_2281 - .L_2280)


	//   ....[0]....
.L_2280:
        /*00c8*/ 	.word	0x00000550


	//   ....[1]....
        /*00cc*/ 	.word	0x00001350


	//   ....[2]....
        /*00d0*/ 	.word	0x000013a0


	//----- nvinfo : EIATTR_CRS_STACK_SIZE
	.align		4
.L_2281:
        /*00d4*/ 	.byte	0x04, 0x1e
        /*00d6*/ 	.short	(.L_2283 - .L_2282)
.L_2282:
        /*00d8*/ 	.word	0x00000000


	//----- nvinfo : EIATTR_CBANK_PARAM_SIZE
	.align		4
.L_2283:
        /*00dc*/ 	.byte	0x03, 0x19
        /*00de*/ 	.short	0x0014


	//----- nvinfo : EIATTR_PARAM_CBANK
	.align		4
        /*00e0*/ 	.byte	0x04, 0x0a
        /*00e2*/ 	.short	(.L_2285 - .L_2284)
	.align		4
.L_2284:
        /*00e4*/ 	.word	index@(.nv.constant0._Z10reduceLog5IfLj32EEvPT_S1_j)
        /*00e8*/ 	.short	0x0380
        /*00ea*/ 	.short	0x0014


	//----- nvinfo : EIATTR_SW_WAR
	.align		4
.L_2285:
        /*00ec*/ 	.byte	0x04, 0x36
        /*00ee*/ 	.short	(.L_2287 - .L_2286)
.L_2286:
        /*00f0*/ 	.word	0x00000008
.L_2287:


//--------------------- .nv.info._Z10reduceLog5IfLj64EEvPT_S1_j --------------------------
	.section	.nv.info._Z10reduceLog5IfLj64EEvPT_S1_j,"",@"SHT_CUDA_INFO"
	.sectionflags	@""
	.align	4


	//----- nvinfo : EIATTR_CUDA_API_VERSION
	.align		4
        /*0000*/ 	.byte	0x04, 0x37
        /*0002*/ 	.short	(.L_2289 - .L_2288)
.L_2288:
        /*0004*/ 	.word	0x00000082


	//----- nvinfo : EIATTR_KPARAM_INFO
	.align		4
.L_2289:
        /*0008*/ 	.byte	0x04, 0x17
        /*000a*/ 	.short	(.L_2291 - .L_2290)
.L_2290:
        /*000c*/ 	.word	0x00000000
        /*0010*/ 	.short	0x0002
        /*0012*/ 	.short	0x0010
        /*0014*/ 	.byte	0x00, 0xf0, 0x11, 0x00


	//----- nvinfo : EIATTR_KPARAM_INFO
	.align		4
.L_2291:
        /*0018*/ 	.byte	0x04, 0x17
        /*001a*/ 	.short	(.L_2293 - .L_2292)
.L_2292:
        /*001c*/ 	.word	0x00000000
        /*0020*/ 	.short	0x0001
        /*0022*/ 	.short	0x0008
        /*0024*/ 	.byte	0x00, 0xf5, 0x21, 0x00


	//----- nvinfo : EIATTR_KPARAM_INFO
	.align		4
.L_2293:
        /*0028*/ 	.byte	0x04, 0x17
        /*002a*/ 	.short	(.L_2295 - .L_2294)
.L_2294:
        /*002c*/ 	.word	0x00000000
        /*0030*/ 	.short	0x0000
        /*0032*/ 	.short	0x0000
        /*0034*/ 	.byte	0x00, 0xf5, 0x21, 0x00


	//----- nvinfo : EIATTR_SPARSE_MMA_MASK
	.align		4
.L_2295:
        /*0038*/ 	.byte	0x03, 0x50
        /*003a*/ 	.short	0x0000


	//----- nvinfo : EIATTR_MAXREG_COUNT
	.align		4
        /*003c*/ 	.byte	0x03, 0x1b
        /*003e*/ 	.short	0x00ff


	//----- nvinfo : EIATTR_NUM_BARRIERS
	.align		4
        /*0040*/ 	.byte	0x02, 0x4c
        /*0042*/ 	.byte	0x01
	.zero		1


	//----- nvinfo : EIATTR_MERCURY_ISA_VERSION
	.align		4
        /*0044*/ 	.byte	0x03, 0x5f
        /*0046*/ 	.short	0x0101


	//----- nvinfo : EIATTR_COOP_GROUP_MASK_REGIDS
	.align		4
        /*0048*/ 	.byte	0x04, 0x29
        /*004a*/ 	.short	(.L_2297 - .L_2296)


	//   ....[0]....
.L_2296:
        /*004c*/ 	.word	0xffffffff


	//   ....[1]....
        /*0050*/ 	.word	0xffffffff


	//   ....[2]....
        /*0054*/ 	.word	0xffffffff


	//   ....[3]....
        /*0058*/ 	.word	0xffffffff


	//   ....[4]....
        /*005c*/ 	.word	0xffffffff


	//   ....[5]....
        /*0060*/ 	.word	0x05000002


	//   ....[6]....
        /*0064*/ 	.word	0x05000002


	//   ....[7]....
        /*0068*/ 	.word	0xffffffff


	//   ....[8]....
        /*006c*/ 	.word	0x05000002


	//   ....[9]....
        /*0070*/ 	.word	0xffffffff


	//   ....[10]....
        /*0074*/ 	.word	0x05000002


	//   ....[11]....
        /*0078*/ 	.word	0xffffffff


	//   ....[12]....
        /*007c*/ 	.word	0x05000002


	//   ....[13]....
        /*0080*/ 	.word	0xffffffff


	//----- nvinfo : EIATTR_COOP_GROUP_INSTR_OFFSETS
	.align		4
.L_2297:
        /*0084*/ 	.byte	0x04, 0x28
        /*0086*/ 	.short	(.L_2299 - .L_2298)


	//   ....[0]....
.L_2298:
        /*0088*/ 	.word	0x00000510


	//   ....[1]....
        /*008c*/ 	.word	0x00000520


	//   ....[2]....
        /*0090*/ 	.word	0x00000530


	//   ....[3]....
        /*0094*/ 	.word	0x00000540


	//   ....[4]....
        /*0098*/ 	.word	0x000005b0


	//   ....[5]....
        /*009c*/ 	.word	0x00000840


	//   ....[6]....
        /*00a0*/ 	.word	0x00000af0


	//   ....[7]....
        /*00a4*/ 	.word	0x00000b10


	//   ....[8]....
        /*00a8*/ 	.word	0x00000db0


	//   ....[9]....
        /*00ac*/ 	.word	0x00000dd0


	//   ....[10]....
        /*00b0*/ 	.word	0x00001070


	//   ....[11]....
        /*00b4*/ 	.word	0x00001090


	//   ....[12]....
        /*00b8*/ 	.word	0x00001330


	//   ....[13]....
        /*00bc*/ 	.word	0x00001350


	//----- nvinfo : EIATTR_VRC_CTA_INIT_COUNT
	.align		4
.L_2299:
        /*00c0*/ 	.byte	0x02, 0x4a
	.zero		1
	.zero		1


	//----- nvinfo : EIATTR_EXIT_INSTR_OFFSETS
	.align		4
        /*00c4*/ 	.byte	0x04, 0x1c
        /*00c6*/ 	.short	(.L_2301 - .L_2300)


	//   ....[0]....
.L_2300:
        /*00c8*/ 	.word	0x00000550


	//   ....[1]....
        /*00cc*/ 	.word	0x00001370


	//   ....[2]....
        /*00d0*/ 	.word	0x000013c0


	//----- nvinfo : EIATTR_CRS_STACK_SIZE
	.align		4
.L_2301:
        /*00d4*/ 	.byte	0x04, 0x1e
        /*00d6*/ 	.short	(.L_2303 - .L_2302)
.L_2302:
        /*00d8*/ 	.word	0x00000000


	//----- nvinfo : EIATTR_CBANK_PARAM_SIZE
	.align		4
.L_2303:
        /*00dc*/ 	.byte	0x03, 0x19
        /*00de*/ 	.short	0x0014


	//----- nvinfo : EIATTR_PARAM_CBANK
	.align		4
        /*00e0*/ 	.byte	0x04, 0x0a
        /*00e2*/ 	.short	(.L_2305 - .L_2304)
	.align		4
.L_2304:
        /*00e4*/ 	.word	index@(.nv.constant0._Z10reduceLog5IfLj64EEvPT_S1_j)
        /*00e8*/ 	.short	0x0380
        /*00ea*/ 	.short	0x0014


	//----- nvinfo : EIATTR_SW_WAR
	.align		4
.L_2305:
        /*00ec*/ 	.byte	0x04, 0x36
        /*00ee*/ 	.short	(.L_2307 - .L_2306)
.L_2306:
        /*00f0*/ 	.word	0x00000008
.L_2307:


//--------------------- .nv.info._Z10reduceLog5IfLj128EEvPT_S1_j --------------------------
	.section	.nv.info._Z10reduceLog5IfLj128EEvPT_S1_j,"",@"SHT_CUDA_INFO"
	.sectionflags	@""
	.align	4


	//----- nvinfo : EIATTR_CUDA_API_VERSION
	.align		4
        /*0000*/ 	.byte	0x04, 0x37
        /*0002*/ 	.short	(.L_2309 - .L_2308)
.L_2308:
        /*0004*/ 	.word	0x00000082


	//----- nvinfo : EIATTR_KPARAM_INFO
	.align		4
.L_2309:
        /*0008*/ 	.byte	0x04, 0x17
        /*000a*/ 	.short	(.L_2311 - .L_2310)
.L_2310:
        /*000c*/ 	.word	0x00000000
        /*0010*/ 	.short	0x0002
        /*0012*/ 	.short	0x0010
        /*0014*/ 	.byte	0x00, 0xf0, 0x11, 0x00


	//----- nvinfo : EIATTR_KPARAM_INFO
	.align		4
.L_2311:
        /*0018*/ 	.byte	0x04, 0x17
        /*001a*/ 	.short	(.L_2313 - .L_2312)
.L_2312:
        /*001c*/ 	.word	0x00000000
        /*0020*/ 	.short	0x0001
        /*0022*/ 	.short	0x0008
        /*0024*/ 	.byte	0x00, 0xf5, 0x21, 0x00


	//----- nvinfo : EIATTR_KPARAM_INFO
	.align		4
.L_2313:
        /*0028*/ 	.byte	0x04, 0x17
        /*002a*/ 	.short	(.L_2315 - .L_2314)
.L_2314:
        /*002c*/ 	.word	0x00000000
        /*0030*/ 	.short	0x0000
        /*0032*/ 	.short	0x0000
        /*0034*/ 	.byte	0x00, 0xf5, 0x21, 0x00


	//----- nvinfo : EIATTR_SPARSE_MMA_MASK
	.align		4
.L_2315:
        /*0038*/ 	.byte	0x03, 0x50
        /*003a*/ 	.short	0x0000


	//----- nvinfo : EIATTR_MAXREG_COUNT
	.align		4
        /*003c*/ 	.byte	0x03, 0x1b
        /*003e*/ 	.short	0x00ff


	//----- nvinfo : EIATTR_NUM_BARRIERS
	.align		4
        /*0040*/ 	.byte	0x02, 0x4c
        /*0042*/ 	.byte	0x01
	.zero		1


	//----- nvinfo : EIATTR_MERCURY_ISA_VERSION
	.align		4
        /*0044*/ 	.byte	0x03, 0x5f
        /*0046*/ 	.short	0x0101


	//----- nvinfo : EIATTR_COOP_GROUP_MASK_REGIDS
	.align		4
        /*0048*/ 	.byte	0x04, 0x29
        /*004a*/ 	.short	(.L_2317 - .L_2316)


	//   ....[0]....
.L_2316:
        /*004c*/ 	.word	0xffffffff


	//   ....[1]....
        /*0050*/ 	.word	0xffffffff


	//   ....[2]....
        /*0054*/ 	.word	0xffffffff


	//   ....[3]....
        /*0058*/ 	.word	0xffffffff


	//   ....[4]....
        /*005c*/ 	.word	0xffffffff


	//   ....[5]....
        /*0060*/ 	.word	0x05000002


	//   ....[6]....
        /*0064*/ 	.word	0x05000002


	//   ....[7]....
        /*0068*/ 	.word	0xffffffff


	//   ....[8]....
        /*006c*/ 	.word	0x05000002


	//   ....[9]....
        /*0070*/ 	.word	0xffffffff


	//   ....[10]....
        /*0074*/ 	.word	0x05000002


	//   ....[11]....
        /*0078*/ 	.word	0xffffffff


	//   ....[12]....
        /*007c*/ 	.word	0x05000002


	//   ....[13]....
        /*0080*/ 	.word	0xffffffff


	//----- nvinfo : EIATTR_COOP_GROUP_INSTR_OFFSETS
	.align		4
.L_2317:
        /*0084*/ 	.byte	0x04, 0x28
        /*0086*/ 	.short	(.L_2319 - .L_2318)


	//   ....[0]....
.L_2318:
        /*0088*/ 	.word	0x00000520


	//   ....[1]....
        /*008c*/ 	.word	0x00000530


	//   ....[2]....
        /*0090*/ 	.word	0x00000540


	//   ....[3]....
        /*0094*/ 	.word	0x00000580


	//   ....[4]....
        /*0098*/ 	.word	0x000005f0


	//   ....[5]....
        /*009c*/ 	.word	0x00000880


	//   ....[6]....
        /*00a0*/ 	.word	0x00000b30


	//   ....[7]....
        /*00a4*/ 	.word	0x00000b50


	//   ....[8]....
        /*00a8*/ 	.word	0x00000df0


	//   ....[9]....
        /*00ac*/ 	.word	0x00000e10


	//   ....[10]....
        /*00b0*/ 	.word	0x000010b0


	//   ....[11]....
        /*00b4*/ 	.word	0x000010d0


	//   ....[12]....
        /*00b8*/ 	.word	0x00001370


	//   ....[13]....
        /*00bc*/ 	.word	0x00001390


	//----- nvinfo : EIATTR_VRC_CTA_INIT_COUNT
	.align		4
.L_2319:
        /*00c0*/ 	.byte	0x02, 0x4a
	.zero		1
	.zero		1


	//----- nvinfo : EIATTR_EXIT_INSTR_OFFSETS
	.align		4
        /*00c4*/ 	.byte	0x04, 0x1c
        /*00c6*/ 	.short	(.L_2321 - .L_2320)


	//   ....[0]....
.L_2320:
        /*00c8*/ 	.word	0x00000590


	//   ....[1]....
        /*00cc*/ 	.word	0x000013b0


	//   ....[2]....
        /*00d0*/ 	.word	0x00001400


	//----- nvinfo : EIATTR_CRS_STACK_SIZE
	.align		4
.L_2321:
        /*00d4*/ 	.byte	0x04, 0x1e
        /*00d6*/ 	.short	(.L_2323 - .L_2322)
.L_2322:
        /*00d8*/ 	.word	0x00000000


	//----- nvinfo : EIATTR_CBANK_PARAM_SIZE
	.align		4
.L_2323:
        /*00dc*/ 	.byte	0x03, 0x19
        /*00de*/ 	.short	0x0014


	//----- nvinfo : EIATTR_PARAM_CBANK
	.align		4
        /*00e0*/ 	.byte	0x04, 0x0a
        /*00e2*/ 	.short	(.L_2325 - .L_2324)
	.align		4
.L_2324:
        /*00e4*/ 	.word	index@(.nv.constant0._Z10reduceLog5IfLj128EEvPT_S1_j)
        /*00e8*/ 	.short	0x0380
        /*00ea*/ 	.short	0x0014


	//----- nvinfo : EIATTR_SW_WAR
	.align		4
.L_2325:
        /*00ec*/ 	.byte	0x04, 0x36
        /*00ee*/ 	.short	(.L_2327 - .L_2326)
.L_2326:
        /*00f0*/ 	.word	0x00000008
.L_2327:


//--------------------- .nv.info._Z10reduceLog5IfLj256EEvPT_S1_j --------------------------
	.section	.nv.info._Z10reduceLog5IfLj256EEvPT_S1_j,"",@"SHT_CUDA_INFO"
	.sectionflags	@""
	.align	4


	//----- nvinfo : EIATTR_CUDA_API_VERSION
	.align		4
        /*0000*/ 	.byte	0x04, 0x37
        /*0002*/ 	.short	(.L_2329 - .L_2328)
.L_2328:
        /*0004*/ 	.word	0x00000082


	//----- nvinfo : EIATTR_KPARAM_INFO
	.align		4
.L_2329:
        /*0008*/ 	.byte	0x04, 0x17
        /*000a*/ 	.short	(.L_2331 - .L_2330)
.L_2330:
        /*000c*/ 	.word	0x00000000
        /*0010*/ 	.short	0x0002
        /*0012*/ 	.short	0x0010
        /*0014*/ 	.byte	0x00, 0xf0, 0x11, 0x00


	//----- nvinfo : EIATTR_KPARAM_INFO
	.align		4
.L_2331:
        /*0018*/ 	.byte	0x04, 0x17
        /*001a*/ 	.short	(.L_2333 - .L_2332)
.L_2332:
        /*001c*/ 	.word	0x00000000
        /*0020*/ 	.short	0x0001
        /*0022*/ 	.short	0x0008
        /*0024*/ 	.byte	0x00, 0xf5, 0x21, 0x00


	//----- nvinfo : EIATTR_KPARAM_INFO
	.align		4
.L_2333:
        /*0028*/ 	.byte	0x04, 0x17
        /*002a*/ 	.short	(.L_2335 - .L_2334)
.L_2334:
        /*002c*/ 	.word	0x00000000
        /*0030*/ 	.short	0x0000
        /*0032*/ 	.short	0x0000
        /*0034*/ 	.byte	0x00, 0xf5, 0x21, 0x00


	//----- nvinfo : EIATTR_SPARSE_MMA_MASK
	.align		4
.L_2335:
        /*0038*/ 	.byte	0x03, 0x50
        /*003a*/ 	.short	0x0000


	//----- nvinfo : EIATTR_MAXREG_COUNT
	.align		4
        /*003c*/ 	.byte	0x03, 0x1b
        /*003e*/ 	.short	0x00ff


	//----- nvinfo : EIATTR_NUM_BARRIERS
	.align		4
        /*0040*/ 	.byte	0x02, 0x4c
        /*0042*/ 	.byte	0x01
	.zero		1


	//----- nvinfo : EIATTR_MERCURY_ISA_VERSION
	.align		4
        /*0044*/ 	.byte	0x03, 0x5f
        /*0046*/ 	.short	0x0101


	//----- nvinfo : EIATTR_COOP_GROUP_MASK_REGIDS
	.align		4
        /*0048*/ 	.byte	0x04, 0x29
        /*004a*/ 	.short	(.L_2337 - .L_2336)


	//   ....[0]....
.L_2336:
        /*004c*/ 	.word	0xffffffff


	//   ....[1]....
        /*0050*/ 	.word	0xffffffff


	//   ....[2]....
        /*0054*/ 	.word	0xffffffff


	//   ....[3]....
        /*0058*/ 	.word	0xffffffff


	//   ....[4]....
        /*005c*/ 	.word	0xffffffff


	//   ....[5]....
        /*0060*/ 	.word	0x05000002


	//   ....[6]....
        /*0064*/ 	.word	0x05000002


	//   ....[7]....
        /*0068*/ 	.word	0xffffffff


	//   ....[8]....
        /*006c*/ 	.word	0x05000002


	//   ....[9]....
        /*0070*/ 	.word	0xffffffff


	//   ....[10]....
        /*0074*/ 	.word	0x05000002


	//   ....[11]....
        /*0078*/ 	.word	0xffffffff


	//   ....[12]....
        /*007c*/ 	.word	0x05000002


	//   ....[13]....
        /*0080*/ 	.word	0xffffffff


	//----- nvinfo : EIATTR_COOP_GROUP_INSTR_OFFSETS
	.align		4
.L_2337:
        /*0084*/ 	.byte	0x04, 0x28
        /*0086*/ 	.short	(.L_2339 - .L_2338)


	//   ....[0]....
.L_2338:
        /*0088*/ 	.word	0x00000520


	//   ....[1]....
        /*008c*/ 	.word	0x00000530


	//   ....[2]....
        /*0090*/ 	.word	0x00000570


	//   ....[3]....
        /*0094*/ 	.word	0x000005c0


	//   ....[4]....
        /*0098*/ 	.word	0x00000630


	//   ....[5]....
        /*009c*/ 	.word	0x000008c0


	//   ....[6]....
        /*00a0*/ 	.word	0x00000b70


	//   ....[7]....
        /*00a4*/ 	.word	0x00000b90


	//   ....[8]....
        /*00a8*/ 	.word	0x00000e30


	//   ....[9]....
        /*00ac*/ 	.word	0x00000e50


	//   ....[10]....
        /*00b0*/ 	.word	0x000010f0


	//   ....[11]....
        /*00b4*/ 	.word	0x00001110


	//   ....[12]....
        /*00b8*/ 	.word	0x000013b0


	//   ....[13]....
        /*00bc*/ 	.word	0x000013d0


	//----- nvinfo : EIATTR_VRC_CTA_INIT_COUNT
	.align		4
.L_2339:
        /*00c0*/ 	.byte	0x02, 0x4a
	.zero		1
	.zero		1


	//----- nvinfo : EIATTR_EXIT_INSTR_OFFSETS
	.align		4
        /*00c4*/ 	.byte	0x04, 0x1c
        /*00c6*/ 	.short	(.L_2341 - .L_2340)


	//   ....[0]....
.L_2340:
        /*00c8*/ 	.word	0x000005d0


	//   ....[1]....
        /*00cc*/ 	.word	0x000013f0


	//   ....[2]....
        /*00d0*/ 	.word	0x00001440


	//----- nvinfo : EIATTR_CRS_STACK_SIZE
	.align		4
.L_2341:
        /*00d4*/ 	.byte	0x04, 0x1e
        /*00d6*/ 	.short	(.L_2343 - .L_2342)
.L_2342:
        /*00d8*/ 	.word	0x00000000


	//----- nvinfo : EIATTR_CBANK_PARAM_SIZE
	.align		4
.L_2343:
        /*00dc*/ 	.byte	0x03, 0x19
        /*00de*/ 	.short	0x0014


	//----- nvinfo : EIATTR_PARAM_CBANK
	.align		4
        /*00e0*/ 	.byte	0x04, 0x0a
        /*00e2*/ 	.short	(.L_2345 - .L_2344)
	.align		4
.L_2344:
        /*00e4*/ 	.word	index@(.nv.constant0._Z10reduceLog5IfLj256EEvPT_S1_j)
        /*00e8*/ 	.short	0x0380
        /*00ea*/ 	.short	0x0014


	//----- nvinfo : EIATTR_SW_WAR
	.align		4
.L_2345:
        /*00ec*/ 	.byte	0x04, 0x36
        /*00ee*/ 	.short	(.L_2347 - .L_2346)
.L_2346:
        /*00f0*/ 	.word	0x00000008
.L_2347:


//--------------------- .nv.info._Z10reduceLog5IfLj512EEvPT_S1_j --------------------------
	.section	.nv.info._Z10reduceLog5IfLj512EEvPT_S1_j,"",@"SHT_CUDA_INFO"
	.sectionflags	@""
	.align	4


	//----- nvinfo : EIATTR_CUDA_API_VERSION
	.align		4
        /*0000*/ 	.byte	0x04, 0x37
        /*0002*/ 	.short	(.L_2349 - .L_2348)
.L_2348:
        /*0004*/ 	.word	0x00000082


	//----- nvinfo : EIATTR_KPARAM_INFO
	.align		4
.L_2349:
        /*0008*/ 	.byte	0x04, 0x17
        /*000a*/ 	.short	(.L_2351 - .L_2350)
.L_2350:
        /*000c*/ 	.word	0x00000000
        /*0010*/ 	.short	0x0002
        /*0012*/ 	.short	0x0010
        /*0014*/ 	.byte	0x00, 0xf0, 0x11, 0x00


	//----- nvinfo : EIATTR_KPARAM_INFO
	.align		4
.L_2351:
        /*0018*/ 	.byte	0x04, 0x17
        /*001a*/ 	.short	(.L_2353 - .L_2352)
.L_2352:
        /*001c*/ 	.word	0x00000000
        /*0020*/ 	.short	0x0001
        /*0022*/ 	.short	0x0008
        /*0024*/ 	.byte	0x00, 0xf5, 0x21, 0x00


	//----- nvinfo : EIATTR_KPARAM_INFO
	.align		4
.L_2353:
        /*0028*/ 	.byte	0x04, 0x17
        /*002a*/ 	.short	(.L_2355 - .L_2354)
.L_2354:
        /*002c*/ 	.word	0x00000000
        /*0030*/ 	.short	0x0000
        /*0032*/ 	.short	0x0000
        /*0034*/ 	.byte	0x00, 0xf5, 0x21, 0x00


	//----- nvinfo : EIATTR_SPARSE_MMA_MASK
	.align		4
.L_2355:
        /*0038*/ 	.byte	0x03, 0x50
        /*003a*/ 	.short	0x0000


	//----- nvinfo : EIATTR_MAXREG_COUNT
	.align		4
        /*003c*/ 	.byte	0x03, 0x1b
        /*003e*/ 	.short	0x00ff


	//----- nvinfo : EIATTR_NUM_BARRIERS
	.align		4
        /*0040*/ 	.byte	0x02, 0x4c
        /*0042*/ 	.byte	0x01
	.zero		1


	//----- nvinfo : EIATTR_MERCURY_ISA_VERSION
	.align		4
        /*0044*/ 	.byte	0x03, 0x5f
        /*0046*/ 	.short	0x0101


	//----- nvinfo : EIATTR_COOP_GROUP_MASK_REGIDS
	.align		4
        /*0048*/ 	.byte	0x04, 0x29
        /*004a*/ 	.short	(.L_2357 - .L_2356)


	//   ....[0]....
.L_2356:
        /*004c*/ 	.word	0xffffffff


	//   ....[1]....
        /*0050*/ 	.word	0xffffffff


	//   ....[2]....
        /*0054*/ 	.word	0xffffffff


	//   ....[3]....
        /*0058*/ 	.word	0xffffffff


	//   ....[4]....
        /*005c*/ 	.word	0xffffffff


	//   ....[5]....
        /*0060*/ 	.word	0x05000003


	//   ....[6]....
        /*0064*/ 	.word	0x05000003


	//   ....[7]....
        /*0068*/ 	.word	0xffffffff


	//   ....[8]....
        /*006c*/ 	.word	0x05000003


	//   ....[9]....
        /*0070*/ 	.word	0xffffffff


	//   ....[10]....
        /*0074*/ 	.word	0x05000003


	//   ....[11]....
        /*0078*/ 	.word	0xffffffff


	//   ....[12]....
        /*007c*/ 	.word	0x05000003


	//   ....[13]....
        /*0080*/ 	.word	0xffffffff


	//----- nvinfo : EIATTR_COOP_GROUP_INSTR_OFFSETS
	.align		4
.L_2357:
        /*0084*/ 	.byte	0x04, 0x28
        /*0086*/ 	.short	(.L_2359 - .L_2358)


	//   ....[0]....
.L_2358:
        /*0088*/ 	.word	0x00000530


	//   ....[1]....
        /*008c*/ 	.word	0x00000570


	//   ....[2]....
        /*0090*/ 	.word	0x000005c0


	//   ....[3]....
        /*0094*/ 	.word	0x00000610


	//   ....[4]....
        /*0098*/ 	.word	0x00000680


	//   ....[5]....
        /*009c*/ 	.word	0x00000910


	//   ....[6]....
        /*00a0*/ 	.word	0x00000bc0


	//   ....[7]....
        /*00a4*/ 	.word	0x00000be0


	//   ....[8]....
        /*00a8*/ 	.word	0x00000e80


	//   ....[9]....
        /*00ac*/ 	.word	0x00000ea0


	//   ....[10]....
        /*00b0*/ 	.word	0x00001140


	//   ....[11]....
        /*00b4*/ 	.word	0x00001160


	//   ....[12]....
        /*00b8*/ 	.word	0x00001400


	//   ....[13]....
        /*00bc*/ 	.word	0x00001420


	//----- nvinfo : EIATTR_VRC_CTA_INIT_COUNT
	.align		4
.L_2359:
        /*00c0*/ 	.byte	0x02, 0x4a
	.zero		1
	.zero		1


	//----- nvinfo : EIATTR_EXIT_INSTR_OFFSETS
	.align		4
        /*00c4*/ 	.byte	0x04, 0x1c
        /*00c6*/ 	.short	(.L_2361 - .L_2360)


	//   ....[0]....
.L_2360:
        /*00c8*/ 	.word	0x00000620


	//   ....[1]....
        /*00cc*/ 	.word	0x00001440


	//   ....[2]....
        /*00d0*/ 	.word	0x00001490


	//----- nvinfo : EIATTR_CRS_STACK_SIZE
	.align		4
.L_2361:
        /*00d4*/ 	.byte	0x04, 0x1e
        /*00d6*/ 	.short	(.L_2363 - .L_2362)
.L_2362:
        /*00d8*/ 	.word	0x00000000


	//----- nvinfo : EIATTR_CBANK_PARAM_SIZE
	.align		4
.L_2363:
        /*00dc*/ 	.byte	0x03, 0x19
        /*00de*/ 	.short	0x0014


	//----- nvinfo : EIATTR_PARAM_CBANK
	.align		4
        /*00e0*/ 	.byte	0x04, 0x0a
        /*00e2*/ 	.short	(.L_2365 - .L_2364)
	.align		4
.L_2364:
        /*00e4*/ 	.word	index@(.nv.constant0._Z10reduceLog5IfLj512EEvPT_S1_j)
        /*00e8*/ 	.short	0x0380
        /*00ea*/ 	.short	0x0014


	//----- nvinfo : EIATTR_SW_WAR
	.align		4
.L_2365:
        /*00ec*/ 	.byte	0x04, 0x36
        /*00ee*/ 	.short	(.L_2367 - .L_2366)
.L_2366:
        /*00f0*/ 	.word	0x00000008
.L_2367:


//--------------------- .nv.info._Z10reduceLog5IfLj1024EEvPT_S1_j --------------------------
	.section	.nv.info._Z10reduceLog5IfLj1024EEvPT_S1_j,"",@"SHT_CUDA_INFO"
	.sectionflags	@""
	.align	4


	//----- nvinfo : EIATTR_CUDA_API_VERSION
	.align		4
        /*0000*/ 	.byte	0x04, 0x37
        /*0002*/ 	.short	(.L_2369 - .L_2368)
.L_2368:
        /*0004*/ 	.word	0x00000082


	//----- nvinfo : EIATTR_KPARAM_INFO
	.align		4
.L_2369:
        /*0008*/ 	.byte	0x04, 0x17
        /*000a*/ 	.short	(.L_2371 - .L_2370)
.L_2370:
        /*000c*/ 	.word	0x00000000
        /*0010*/ 	.short	0x0002
        /*0012*/ 	.short	0x0010
        /*0014*/ 	.byte	0x00, 0xf0, 0x11, 0x00


	//----- nvinfo : EIATTR_KPARAM_INFO
	.align		4
.L_2371:
        /*0018*/ 	.byte	0x04, 0x17
        /*001a*/ 	.short	(.L_2373 - .L_2372)
.L_2372:
        /*001c*/ 	.word	0x00000000
        /*0020*/ 	.short	0x0001
        /*0022*/ 	.short	0x0008
        /*0024*/ 	.byte	0x00, 0xf5, 0x21, 0x00


	//----- nvinfo : EIATTR_KPARAM_INFO
	.align		4
.L_2373:
        /*0028*/ 	.byte	0x04, 0x17
        /*002a*/ 	.short	(.L_2375 - .L_2374)
.L_2374:
        /*002c*/ 	.word	0x00000000
        /*0030*/ 	.short	0x0000
        /*0032*/ 	.short	0x0000
        /*0034*/ 	.byte	0x00, 0xf5, 0x21, 0x00


	//----- nvinfo : EIATTR_SPARSE_MMA_MASK
	.align		4
.L_2375:
        /*0038*/ 	.byte	0x03, 0x50
        /*003a*/ 	.short	0x0000


	//----- nvinfo : EIATTR_MAXREG_COUNT
	.align		4
        /*003c*/ 	.byte	0x03, 0x1b
        /*003e*/ 	.short	0x00ff


	//----- nvinfo : EIATTR_NUM_BARRIERS
	.align		4
        /*0040*/ 	.byte	0x02, 0x4c
        /*0042*/ 	.byte	0x01
	.zero		1


	//----- nvinfo : EIATTR_MERCURY_ISA_VERSION
	.align		4
        /*0044*/ 	.byte	0x03, 0x5f
        /*0046*/ 	.short	0x0101


	//----- nvinfo : EIATTR_COOP_GROUP_MASK_REGIDS
	.align		4
        /*0048*/ 	.byte	0x04, 0x29
        /*004a*/ 	.short	(.L_2377 - .L_2376)


	//   ....[0]....
.L_2376:
        /*004c*/ 	.word	0xffffffff


	//   ....[1]....
        /*0050*/ 	.word	0xffffffff


	//   ....[2]....
        /*0054*/ 	.word	0xffffffff


	//   ....[3]....
        /*0058*/ 	.word	0xffffffff


	//   ....[4]....
        /*005c*/ 	.word	0xffffffff


	//   ....[5]....
        /*0060*/ 	.word	0x05000002


	//   ....[6]....
        /*0064*/ 	.word	0x05000002


	//   ....[7]....
        /*0068*/ 	.word	0xffffffff


	//   ....[8]....
        /*006c*/ 	.word	0x05000002


	//   ....[9]....
        /*0070*/ 	.word	0xffffffff


	//   ....[10]....
        /*0074*/ 	.word	0x05000002


	//   ....[11]....
        /*0078*/ 	.word	0xffffffff


	//   ....[12]....
        /*007c*/ 	.word	0x05000002


	//   ....[13]....
        /*0080*/ 	.word	0xffffffff


	//----- nvinfo : EIATTR_COOP_GROUP_INSTR_OFFSETS
	.align		4
.L_2377:
        /*0084*/ 	.byte	0x04, 0x28
        /*0086*/ 	.short	(.L_2379 - .L_2378)


	//   ....[0]....
.L_2378:
        /*0088*/ 	.word	0x00000510


	//   ....[1]....
        /*008c*/ 	.word	0x00000550


	//   ....[2]....
        /*0090*/ 	.word	0x000005a0


	//   ....[3]....
        /*0094*/ 	.word	0x000005f0


	//   ....[4]....
        /*0098*/ 	.word	0x00000660


	//   ....[5]....
        /*009c*/ 	.word	0x000008f0


	//   ....[6]....
        /*00a0*/ 	.word	0x00000ba0


	//   ....[7]....
        /*00a4*/ 	.word	0x00000bc0


	//   ....[8]....
        /*00a8*/ 	.word	0x00000e60


	//   ....[9]....
        /*00ac*/ 	.word	0x00000e80


	//   ....[10]....
        /*00b0*/ 	.word	0x00001120


	//   ....[11]....
        /*00b4*/ 	.word	0x00001140


	//   ....[12]....
        /*00b8*/ 	.word	0x000013e0


	//   ....[13]....
        /*00bc*/ 	.word	0x00001400


	//----- nvinfo : EIATTR_VRC_CTA_INIT_COUNT
	.align		4
.L_2379:
        /*00c0*/ 	.byte	0x02, 0x4a
	.zero		1
	.zero		1


	//----- nvinfo : EIATTR_EXIT_INSTR_OFFSETS
	.align		4
        /*00c4*/ 	.byte	0x04, 0x1c
        /*00c6*/ 	.short	(.L_2381 - .L_2380)


	//   ....[0]....
.L_2380:
        /*00c8*/ 	.word	0x00000600


	//   ....[1]....
        /*00cc*/ 	.word	0x00001420


	//   ....[2]....
        /*00d0*/ 	.word	0x00001470


	//----- nvinfo : EIATTR_CRS_STACK_SIZE
	.align		4
.L_2381:
        /*00d4*/ 	.byte	0x04, 0x1e
        /*00d6*/ 	.short	(.L_2383 - .L_2382)
.L_2382:
        /*00d8*/ 	.word	0x00000000


	//----- nvinfo : EIATTR_CBANK_PARAM_SIZE
	.align		4
.L_2383:
        /*00dc*/ 	.byte	0x03, 0x19
        /*00de*/ 	.short	0x0014


	//----- nvinfo : EIATTR_PARAM_CBANK
	.align		4
        /*00e0*/ 	.byte	0x04, 0x0a
        /*00e2*/ 	.short	(.L_2385 - .L_2384)
	.align		4
.L_2384:
        /*00e4*/ 	.word	index@(.nv.constant0._Z10reduceLog5IfLj1024EEvPT_S1_j)
        /*00e8*/ 	.short	0x0380
        /*00ea*/ 	.short	0x0014


	//----- nvinfo : EIATTR_SW_WAR
	.align		4
.L_2385:
        /*00ec*/ 	.byte	0x04, 0x36
        /*00ee*/ 	.short	(.L_2387 - .L_2386)
.L_2386:
        /*00f0*/ 	.word	0x00000008
.L_2387:


//--------------------- .nv.info._Z10reduceLog4IfLj1EEvPT_S1_j --------------------------
	.section	.nv.info._Z10reduceLog4IfLj1EEvPT_S1_j,"",@"SHT_CUDA_INFO"
	.sectionflags	@""
	.align	4


	//----- nvinfo : EIATTR_CUDA_API_VERSION
	.align		4
        /*0000*/ 	.byte	0x04, 0x37
        /*0002*/ 	.short	(.L_2389 - .L_2388)
.L_2388:
        /*0004*/ 	.word	0x00000082


	//----- nvinfo : EIATTR_KPARAM_INFO
	.align		4
.L_2389:
        /*0008*/ 	.byte	0x04, 0x17
        /*000a*/ 	.short	(.L_2391 - .L_2390)
.L_2390:
        /*000c*/ 	.word	0x00000000
        /*0010*/ 	.short	0x0002
        /*0012*/ 	.short	0x0010
        /*0014*/ 	.byte	0x00, 0xf0, 0x11, 0x00


	//----- nvinfo : EIATTR_KPARAM_INFO
	.align		4
.L_2391:
        /*0018*/ 	.byte	0x04, 0x17
        /*001a*/ 	.short	(.L_2393 - .L_2392)
.L_2392:
        /*001c*/ 	.word	0x00000000
        /*0020*/ 	.short	0x0001
        /*0022*/ 	.short	0x0008
        /*0024*/ 	.byte	0x00, 0xf5, 0x21, 0x00


	//----- nvinfo : EIATTR_KPARAM_INFO
	.align		4
.L_2393:
        /*0028*/ 	.byte	0x04, 0x17
        /*002a*/ 	.short	(.L_2395 - .L_2394)
.L_2394:
        /*002c*/ 	.word	0x00000000
        /*0030*/ 	.short	0x0000
        /*0032*/ 	.short	0x0000
        /*0034*/ 	.byte	0x00, 0xf5, 0x21, 0x00


	//----- nvinfo : EIATTR_SPARSE_MMA_MASK
	.align		4
.L_2395:
        /*0038*/ 	.byte	0x03, 0x50
        /*003a*/ 	.short	0x0000


	//----- nvinfo : EIATTR_MAXREG_COUNT
	.align		4
        /*003c*/ 	.byte	0x03, 0x1b
        /*003e*/ 	.short	0x00ff


	//----- nvinfo : EIATTR_NUM_BARRIERS
	.align		4
        /*0040*/ 	.byte	0x02, 0x4c
        /*0042*/ 	.byte	0x01
	.zero		1


	//----- nvinfo : EIATTR_MERCURY_ISA_VERSION
	.align		4
        /*0044*/ 	.byte	0x03, 0x5f
        /*0046*/ 	.short	0x0101


	//----- nvinfo : EIATTR_COOP_GROUP_MASK_REGIDS
	.align		4
        /*0048*/ 	.byte	0x04, 0x29
        /*004a*/ 	.short	(.L_2397 - .L_2396)


	//   ....[0]....
.L_2396:
        /*004c*/ 	.word	0xffffffff


	//   ....[1]....
        /*0050*/ 	.word	0xffffffff


	//   ....[2]....
        /*0054*/ 	.word	0xffffffff


	//   ....[3]....
        /*0058*/ 	.word	0x05000004


	//   ....[4]....
        /*005c*/ 	.word	0x05000004


	//   ....[5]....
        /*0060*/ 	.word	0xffffffff


	//   ....[6]....
        /*0064*/ 	.word	0x05000004


	//   ....[7]....
        /*0068*/ 	.word	0xffffffff


	//   ....[8]....
        /*006c*/ 	.word	0x05000004


	//   ....[9]....
        /*0070*/ 	.word	0xffffffff


	//   ....[10]....
        /*0074*/ 	.word	0x05000004


	//   ....[11]....
        /*0078*/ 	.word	0xffffffff


	//----- nvinfo : EIATTR_COOP_GROUP_INSTR_OFFSETS
	.align		4
.L_2397:
        /*007c*/ 	.byte	0x04, 0x28
        /*007e*/ 	.short	(.L_2399 - .L_2398)


	//   ....[0]....
.L_2398:
        /*0080*/ 	.word	0x00000550


	//   ....[1]....
        /*0084*/ 	.word	0x000005d0


	//   ....[2]....
        /*0088*/ 	.word	0x00000650


	//   ....[3]....
        /*008c*/ 	.word	0x000008e0


	//   ....[4]....
        /*0090*/ 	.word	0x00000b90


	//   ....[5]....
        /*0094*/ 	.word	0x00000bb0


	//   ....[6]....
        /*0098*/ 	.word	0x00000e50


	//   ....[7]....
        /*009c*/ 	.word	0x00000e70


	//   ....[8]....
        /*00a0*/ 	.word	0x00001110


	//   ....[9]....
        /*00a4*/ 	.word	0x00001130


	//   ....[10]....
        /*00a8*/ 	.word	0x000013d0


	//   ....[11]....
        /*00ac*/ 	.word	0x000013f0


	//----- nvinfo : EIATTR_VRC_CTA_INIT_COUNT
	.align		4
.L_2399:
        /*00b0*/ 	.byte	0x02, 0x4a
	.zero		1
	.zero		1


	//----- nvinfo : EIATTR_EXIT_INSTR_OFFSETS
	.align		4
        /*00b4*/ 	.byte	0x04, 0x1c
        /*00b6*/ 	.short	(.L_2401 - .L_2400)


	//   ....[0]....
.L_2400:
        /*00b8*/ 	.word	0x00000610


	//   ....[1]....
        /*00bc*/ 	.word	0x00001410


	//   ....[2]....
        /*00c0*/ 	.word	0x00001460


	//----- nvinfo : EIATTR_CRS_STACK_SIZE
	.align		4
.L_2401:
        /*00c4*/ 	.byte	0x04, 0x1e
        /*00c6*/ 	.short	(.L_2403 - .L_2402)
.L_2402:
        /*00c8*/ 	.word	0x00000000


	//----- nvinfo : EIATTR_CBANK_PARAM_SIZE
	.align		4
.L_2403:
        /*00cc*/ 	.byte	0x03, 0x19
        /*00ce*/ 	.short	0x0014


	//----- nvinfo : EIATTR_PARAM_CBANK
	.align		4
        /*00d0*/ 	.byte	0x04, 0x0a
        /*00d2*/ 	.short	(.L_2405 - .L_2404)
	.align		4
.L_2404:
        /*00d4*/ 	.word	index@(.nv.constant0._Z10reduceLog4IfLj1EEvPT_S1_j)
        /*00d8*/ 	.short	0x0380
        /*00da*/ 	.short	0x0014


	//----- nvinfo : EIATTR_SW_WAR
	.align		4
.L_2405:
        /*00dc*/ 	.byte	0x04, 0x36
        /*00de*/ 	.short	(.L_2407 - .L_2406)
.L_2406:
        /*00e0*/ 	.word	0x00000008
.L_2407:


//--------------------- .nv.info._Z10reduceLog4IfLj2EEvPT_S1_j --------------------------
	.section	.nv.info._Z10reduceLog4IfLj2EEvPT_S1_j,"",@"SHT_CUDA_INFO"
	.sectionflags	@""
	.align	4


	//----- nvinfo : EIATTR_CUDA_API_VERSION
	.align		4
        /*0000*/ 	.byte	0x04, 0x37
        /*0002*/ 	.short	(.L_2409 - .L_2408)
.L_2408:
        /*0004*/ 	.word	0x00000082


	//----- nvinfo : EIATTR_KPARAM_INFO
	.align		4
.L_2409:
        /*0008*/ 	.byte	0x04, 0x17
        /*000a*/ 	.short	(.L_2411 - .L_2410)
.L_2410:
        /*000c*/ 	.word	0x00000000
        /*0010*/ 	.short	0x0002
        /*0012*/ 	.short	0x0010
        /*0014*/ 	.byte	0x00, 0xf0, 0x11, 0x00


	//----- nvinfo : EIATTR_KPARAM_INFO
	.align		4
.L_2411:
        /*0018*/ 	.byte	0x04, 0x17
        /*001a*/ 	.short	(.L_2413 - .L_2412)
.L_2412:
        /*001c*/ 	.word	0x00000000
        /*0020*/ 	.short	0x0001
        /*0022*/ 	.short	0x0008
        /*0024*/ 	.byte	0x00, 0xf5, 0x21, 0x00


	//----- nvinfo : EIATTR_KPARAM_INFO
	.align		4
.L_2413:
        /*0028*/ 	.byte	0x04, 0x17
        /*002a*/ 	.short	(.L_2415 - .L_2414)
.L_2414:
        /*002c*/ 	.word	0x00000000
        /*0030*/ 	.short	0x0000
        /*0032*/ 	.short	0x0000
        /*0034*/ 	.byte	0x00, 0xf5, 0x21, 0x00


	//----- nvinfo : EIATTR_SPARSE_MMA_MASK
	.align		4
.L_2415:
        /*0038*/ 	.byte	0x03, 0x50
        /*003a*/ 	.short	0x0000


	//----- nvinfo : EIATTR_MAXREG_COUNT
	.align		4
        /*003c*/ 	.byte	0x03, 0x1b
        /*003e*/ 	.short	0x00ff


	//----- nvinfo : EIATTR_NUM_BARRIERS
	.align		4
        /*0040*/ 	.byte	0x02, 0x4c
        /*0042*/ 	.byte	0x01
	.zero		1


	//----- nvinfo : EIATTR_MERCURY_ISA_VERSION
	.align		4
        /*0044*/ 	.byte	0x03, 0x5f
        /*0046*/ 	.short	0x0101


	//----- nvinfo : EIATTR_COOP_GROUP_MASK_REGIDS
	.align		4
        /*0048*/ 	.byte	0x04, 0x29
        /*004a*/ 	.short	(.L_2417 - .L_2416)


	//   ....[0]....
.L_2416:
        /*004c*/ 	.word	0xffffffff


	//   ....[1]....
        /*0050*/ 	.word	0xffffffff


	//   ....[2]....
        /*0054*/ 	.word	0xffffffff


	//   ....[3]....
        /*0058*/ 	.word	0x05000004


	//   ....[4]....
        /*005c*/ 	.word	0x05000004


	//   ....[5]....
        /*0060*/ 	.word	0xffffffff


	//   ....[6]....
        /*0064*/ 	.word	0x05000004


	//   ....[7]....
        /*0068*/ 	.word	0xffffffff


	//   ....[8]....
        /*006c*/ 	.word	0x05000004


	//   ....[9]....
        /*0070*/ 	.word	0xffffffff


	//   ....[10]....
        /*0074*/ 	.word	0x05000004


	//   ....[11]....
        /*0078*/ 	.word	0xffffffff


	//----- nvinfo : EIATTR_COOP_GROUP_INSTR_OFFSETS
	.align		4
.L_2417:
        /*007c*/ 	.byte	0x04, 0x28
        /*007e*/ 	.short	(.L_2419 - .L_2418)


	//   ....[0]....
.L_2418:
        /*0080*/ 	.word	0x00000550


	//   ....[1]....
        /*0084*/ 	.word	0x000005d0


	//   ....[2]....
        /*0088*/ 	.word	0x00000650


	//   ....[3]....
        /*008c*/ 	.word	0x000008e0


	//   ....[4]....
        /*0090*/ 	.word	0x00000b90


	//   ....[5]....
        /*0094*/ 	.word	0x00000bb0


	//   ....[6]....
        /*0098*/ 	.word	0x00000e50


	//   ....[7]....
        /*009c*/ 	.word	0x00000e70


	//   ....[8]....
        /*00a0*/ 	.word	0x00001110


	//   ....[9]....
        /*00a4*/ 	.word	0x00001130


	//   ....[10]....
        /*00a8*/ 	.word	0x000013d0


	//   ....[11]....
        /*00ac*/ 	.word	0x000013f0


	//----- nvinfo : EIATTR_VRC_CTA_INIT_COUNT
	.align		4
.L_2419:
        /*00b0*/ 	.byte	0x02, 0x4a
	.zero		1
	.zero		1


	//----- nvinfo : EIATTR_EXIT_INSTR_OFFSETS
	.align		4
        /*00b4*/ 	.byte	0x04, 0x1c
        /*00b6*/ 	.short	(.L_2421 - .L_2420)


	//   ....[0]....
.L_2420:
        /*00b8*/ 	.word	0x00000610


	//   ....[1]....
        /*00bc*/ 	.word	0x00001410


	//   ....[2]....
        /*00c0*/ 	.word	0x00001460


	//----- nvinfo : EIATTR_CRS_STACK_SIZE
	.align		4
.L_2421:
        /*00c4*/ 	.byte	0x04, 0x1e
        /*00c6*/ 	.short	(.L_2423 - .L_2422)
.L_2422:
        /*00c8*/ 	.word	0x00000000


	//----- nvinfo : EIATTR_CBANK_PARAM_SIZE
	.align		4
.L_2423:
        /*00cc*/ 	.byte	0x03, 0x19
        /*00ce*/ 	.short	0x0014


	//----- nvinfo : EIATTR_PARAM_CBANK
	.align		4
        /*00d0*/ 	.byte	0x04, 0x0a
        /*00d2*/ 	.short	(.L_2425 - .L_2424)
	.align		4
.L_2424:
        /*00d4*/ 	.word	index@(.nv.constant0._Z10reduceLog4IfLj2EEvPT_S1_j)
        /*00d8*/ 	.short	0x0380
        /*00da*/ 	.short	0x0014


	//----- nvinfo : EIATTR_SW_WAR
	.align		4
.L_2425:
        /*00dc*/ 	.byte	0x04, 0x36
        /*00de*/ 	.short	(.L_2427 - .L_2426)
.L_2426:
        /*00e0*/ 	.word	0x00000008
.L_2427:


//--------------------- .nv.info._Z10reduceLog4IfLj4EEvPT_S1_j --------------------------
	.section	.nv.info._Z10reduceLog4IfLj4EEvPT_S1_j,"",@"SHT_CUDA_INFO"
	.sectionflags	@""
	.align	4


	//----- nvinfo : EIATTR_CUDA_API_VERSION
	.align		4
        /*0000*/ 	.byte	0x04, 0x37
        /*0002*/ 	.short	(.L_2429 - .L_2428)
.L_2428:
        /*0004*/ 	.word	0x00000082


	//----- nvinfo : EIATTR_KPARAM_INFO
	.align		4
.L_2429:
        /*0008*/ 	.byte	0x04, 0x17
        /*000a*/ 	.short	(.L_2431 - .L_2430)
.L_2430:
        /*000c*/ 	.word	0x00000000
        /*0010*/ 	.short	0x0002
        /*0012*/ 	.short	0x0010
        /*0014*/ 	.byte	0x00, 0xf0, 0x11, 0x00


	//----- nvinfo : EIATTR_KPARAM_INFO
	.align		4
.L_2431:
        /*0018*/ 	.byte	0x04, 0x17
        /*001a*/ 	.short	(.L_2433 - .L_2432)
.L_2432:
        /*001c*/ 	.word	0x00000000
        /*0020*/ 	.short	0x0001
        /*0022*/ 	.short	0x0008
        /*0024*/ 	.byte	0x00, 0xf5, 0x21, 0x00


	//----- nvinfo : EIATTR_KPARAM_INFO
	.align		4
.L_2433:
        /*0028*/ 	.byte	0x04, 0x17
        /*002a*/ 	.short	(.L_2435 - .L_2434)
.L_2434:
        /*002c*/ 	.word	0x00000000
        /*0030*/ 	.short	0x0000
        /*0032*/ 	.short	0x0000
        /*0034*/ 	.byte	0x00, 0xf5, 0x21, 0x00


	//----- nvinfo : EIATTR_SPARSE_MMA_MASK
	.align		4
.L_2435:
        /*0038*/ 	.byte	0x03, 0x50
        /*003a*/ 	.short	0x0000


	//----- nvinfo : EIATTR_MAXREG_COUNT
	.align		4
        /*003c*/ 	.byte	0x03, 0x1b
        /*003e*/ 	.short	0x00ff


	//----- nvinfo : EIATTR_NUM_BARRIERS
	.align		4
        /*0040*/ 	.byte	0x02, 0x4c
        /*0042*/ 	.byte	0x01
	.zero		1


	//----- nvinfo : EIATTR_MERCURY_ISA_VERSION
	.align		4
        /*0044*/ 	.byte	0x03, 0x5f
        /*0046*/ 	.short	0x0101


	//----- nvinfo : EIATTR_COOP_GROUP_MASK_REGIDS
	.align		4
        /*0048*/ 	.byte	0x04, 0x29
        /*004a*/ 	.short	(.L_2437 - .L_2436)


	//   ....[0]....
.L_2436:
        /*004c*/ 	.word	0xffffffff


	//   ....[1]....
        /*0050*/ 	.word	0xffffffff


	//   ....[2]....
        /*0054*/ 	.word	0xffffffff


	//   ....[3]....
        /*0058*/ 	.word	0x05000004


	//   ....[4]....
        /*005c*/ 	.word	0x05000004


	//   ....[5]....
        /*0060*/ 	.word	0xffffffff


	//   ....[6]....
        /*0064*/ 	.word	0x05000004


	//   ....[7]....
        /*0068*/ 	.word	0xffffffff


	//   ....[8]....
        /*006c*/ 	.word	0x05000004


	//   ....[9]....
        /*0070*/ 	.word	0xffffffff


	//   ....[10]....
        /*0074*/ 	.word	0x05000004


	//   ....[11]....
        /*0078*/ 	.word	0xffffffff


	//----- nvinfo : EIATTR_COOP_GROUP_INSTR_OFFSETS
	.align		4
.L_2437:
        /*007c*/ 	.byte	0x04, 0x28
        /*007e*/ 	.short	(.L_2439 - .L_2438)


	//   ....[0]....
.L_2438:
        /*0080*/ 	.word	0x00000550


	//   ....[1]....
        /*0084*/ 	.word	0x000005d0


	//   ....[2]....
        /*0088*/ 	.word	0x00000650


	//   ....[3]....
        /*008c*/ 	.word	0x000008e0


	//   ....[4]....
        /*0090*/ 	.word	0x00000b90


	//   ....[5]....
        /*0094*/ 	.word	0x00000bb0


	//   ....[6]....
        /*0098*/ 	.word	0x00000e50


	//   ....[7]....
        /*009c*/ 	.word	0x00000e70


	//   ....[8]....
        /*00a0*/ 	.word	0x00001110


	//   ....[9]....
        /*00a4*/ 	.word	0x00001130


	//   ....[10]....
        /*00a8*/ 	.word	0x000013d0


	//   ....[11]....
        /*00ac*/ 	.word	0x000013f0


	//----- nvinfo : EIATTR_VRC_CTA_INIT_COUNT
	.align		4
.L_2439:
        /*00b0*/ 	.byte	0x02, 0x4a
	.zero		1
	.zero		1


	//----- nvinfo : EIATTR_EXIT_INSTR_OFFSETS
	.align		4
        /*00b4*/ 	.byte	0x04, 0x1c
        /*00b6*/ 	.short	(.L_2441 - .L_2440)


	//   ....[0]....
.L_2440:
        /*00b8*/ 	.word	0x00000610


	//   ....[1]....
        /*00bc*/ 	.word	0x00001410


	//   ....[2]....
        /*00c0*/ 	.word	0x00001460


	//----- nvinfo : EIATTR_CRS_STACK_SIZE
	.align		4
.L_2441:
        /*00c4*/ 	.byte	0x04, 0x1e
        /*00c6*/ 	.short	(.L_2443 - .L_2442)
.L_2442:
        /*00c8*/ 	.word	0x00000000


	//----- nvinfo : EIATTR_CBANK_PARAM_SIZE
	.align		4
.L_2443:
        /*00cc*/ 	.byte	0x03, 0x19
        /*00ce*/ 	.short	0x0014


	//----- nvinfo : EIATTR_PARAM_CBANK
	.align		4
        /*00d0*/ 	.byte	0x04, 0x0a
        /*00d2*/ 	.short	(.L_2445 - .L_2444)
	.align		4
.L_2444:
        /*00d4*/ 	.word	index@(.nv.constant0._Z10reduceLog4IfLj4EEvPT_S1_j)
        /*00d8*/ 	.short	0x0380
        /*00da*/ 	.short	0x0014


	//----- nvinfo : EIATTR_SW_WAR
	.align		4
.L_2445:
        /*00dc*/ 	.byte	0x04, 0x36
        /*00de*/ 	.short	(.L_2447 - .L_2446)
.L_2446:
        /*00e0*/ 	.word	0x00000008
.L_2447:


//--------------------- .nv.info._Z10reduceLog4IfLj8EEvPT_S1_j --------------------------
	.section	.nv.info._Z10reduceLog4IfLj8EEvPT_S1_j,"",@"SHT_CUDA_INFO"
	.sectionflags	@""
	.align	4


	//----- nvinfo : EIATTR_CUDA_API_VERSION
	.align		4
        /*0000*/ 	.byte	0x04, 0x37
        /*0002*/ 	.short	(.L_2449 - .L_2448)
.L_2448:
        /*0004*/ 	.word	0x00000082


	//----- nvinfo : EIATTR_KPARAM_INFO
	.align		4
.L_2449:
        /*0008*/ 	.byte	0x04, 0x17
        /*000a*/ 	.short	(.L_2451 - .L_2450)
.L_2450:
        /*000c*/ 	.word	0x00000000
        /*0010*/ 	.short	0x0002
        /*0012*/ 	.short	0x0010
        /*0014*/ 	.byte	0x00, 0xf0, 0x11, 0x00


	//----- nvinfo : EIATTR_KPARAM_INFO
	.align		4
.L_2451:
        /*0018*/ 	.byte	0x04, 0x17
        /*001a*/ 	.short	(.L_2453 - .L_2452)
.L_2452:
        /*001c*/ 	.word	0x00000000
        /*0020*/ 	.short	0x0001
        /*0022*/ 	.short	0x0008
        /*0024*/ 	.byte	0x00, 0xf5, 0x21, 0x00


	//----- nvinfo : EIATTR_KPARAM_INFO
	.align		4
.L_2453:
        /*0028*/ 	.byte	0x04, 0x17
        /*002a*/ 	.short	(.L_2455 - .L_2454)
.L_2454:
        /*002c*/ 	.word	0x00000000
        /*0030*/ 	.short	0x0000
        /*0032*/ 	.short	0x0000
        /*0034*/ 	.byte	0x00, 0xf5, 0x21, 0x00


	//----- nvinfo : EIATTR_SPARSE_MMA_MASK
	.align		4
.L_2455:
        /*0038*/ 	.byte	0x03, 0x50
        /*003a*/ 	.short	0x0000


	//----- nvinfo : EIATTR_MAXREG_COUNT
	.align		4
        /*003c*/ 	.byte	0x03, 0x1b
        /*003e*/ 	.short	0x00ff


	//----- nvinfo : EIATTR_NUM_BARRIERS
	.align		4
        /*0040*/ 	.byte	0x02, 0x4c
        /*0042*/ 	.byte	0x01
	.zero		1


	//----- nvinfo : EIATTR_MERCURY_ISA_VERSION
	.align		4
        /*0044*/ 	.byte	0x03, 0x5f
        /*0046*/ 	.short	0x0101


	//----- nvinfo : EIATTR_COOP_GROUP_MASK_REGIDS
	.align		4
        /*0048*/ 	.byte	0x04, 0x29
        /*004a*/ 	.short	(.L_2457 - .L_2456)


	//   ....[0]....
.L_2456:
        /*004c*/ 	.word	0xffffffff


	//   ....[1]....
        /*0050*/ 	.word	0xffffffff


	//   ....[2]....
        /*0054*/ 	.word	0xffffffff


	//   ....[3]....
        /*0058*/ 	.word	0x05000004


	//   ....[4]....
        /*005c*/ 	.word	0x05000004


	//   ....[5]....
        /*0060*/ 	.word	0xffffffff


	//   ....[6]....
        /*0064*/ 	.word	0x05000004


	//   ....[7]....
        /*0068*/ 	.word	0xffffffff


	//   ....[8]....
        /*006c*/ 	.word	0x05000004


	//   ....[9]....
        /*0070*/ 	.word	0xffffffff


	//   ....[10]....
        /*0074*/ 	.word	0x05000004


	//   ....[11]....
        /*0078*/ 	.word	0xffffffff


	//----- nvinfo : EIATTR_COOP_GROUP_INSTR_OFFSETS
	.align		4
.L_2457:
        /*007c*/ 	.byte	0x04, 0x28
        /*007e*/ 	.short	(.L_2459 - .L_2458)


	//   ....[0]....
.L_2458:
        /*0080*/ 	.word	0x00000550


	//   ....[1]....
        /*0084*/ 	.word	0x000005d0


	//   ....[2]....
        /*0088*/ 	.word	0x00000650


	//   ....[3]....
        /*008c*/ 	.word	0x000008e0


	//   ....[4]....
        /*0090*/ 	.word	0x00000b90


	//   ....[5]....
        /*0094*/ 	.word	0x00000bb0


	//   ....[6]....
        /*0098*/ 	.word	0x00000e50


	//   ....[7]....
        /*009c*/ 	.word	0x00000e70


	//   ....[8]....
        /*00a0*/ 	.word	0x00001110


	//   ....[9]....
        /*00a4*/ 	.word	0x00001130


	//   ....[10]....
        /*00a8*/ 	.word	0x000013d0


	//   ....[11]....
        /*00ac*/ 	.word	0x000013f0


	//----- nvinfo : EIATTR_VRC_CTA_INIT_COUNT
	.align		4
.L_2459:
        /*00b0*/ 	.byte	0x02, 0x4a
	.zero		1
	.zero		1


	//----- nvinfo : EIATTR_EXIT_INSTR_OFFSETS
	.align		4
        /*00b4*/ 	.byte	0x04, 0x1c
        /*00b6*/ 	.short	(.L_2461 - .L_2460)


	//   ....[0]....
.L_2460:
        /*00b8*/ 	.word	0x00000610


	//   ....[1]....
        /*00bc*/ 	.word	0x00001410


	//   ....[2]....
        /*00c0*/ 	.word	0x00001460


	//----- nvinfo : EIATTR_CRS_STACK_SIZE
	.align		4
.L_2461:
        /*00c4*/ 	.byte	0x04, 0x1e
        /*00c6*/ 	.short	(.L_2463 - .L_2462)
.L_2462:
        /*00c8*/ 	.word	0x00000000


	//----- nvinfo : EIATTR_CBANK_PARAM_SIZE
	.align		4
.L_2463:
        /*00cc*/ 	.byte	0x03, 0x19
        /*00ce*/ 	.short	0x0014


	//----- nvinfo : EIATTR_PARAM_CBANK
	.align		4
        /*00d0*/ 	.byte	0x04, 0x0a
        /*00d2*/ 	.short	(.L_2465 - .L_2464)
	.align		4
.L_2464:
        /*00d4*/ 	.word	index@(.nv.constant0._Z10reduceLog4IfLj8EEvPT_S1_j)
        /*00d8*/ 	.short	0x0380
        /*00da*/ 	.short	0x0014


	//----- nvinfo : EIATTR_SW_WAR
	.align		4
.L_2465:
        /*00dc*/ 	.byte	0x04, 0x36
        /*00de*/ 	.short	(.L_2467 - .L_2466)
.L_2466:
        /*00e0*/ 	.word	0x00000008
.L_2467:


//--------------------- .nv.info._Z10reduceLog4IfLj16EEvPT_S1_j --------------------------
	.section	.nv.info._Z10reduceLog4IfLj16EEvPT_S1_j,"",@"SHT_CUDA_INFO"
	.sectionflags	@""
	.align	4


	//----- nvinfo : EIATTR_CUDA_API_VERSION
	.align		4
        /*0000*/ 	.byte	0x04, 0x37
        /*0002*/ 	.short	(.L_2469 - .L_2468)
.L_2468:
        /*0004*/ 	.word	0x00000082


	//----- nvinfo : EIATTR_KPARAM_INFO
	.align		4
.L_2469:
        /*0008*/ 	.byte	0x04, 0x17
        /*000a*/ 	.short	(.L_2471 - .L_2470)
.L_2470:
        /*000c*/ 	.word	0x00000000
        /*0010*/ 	.short	0x0002
        /*0012*/ 	.short	0x0010
        /*0014*/ 	.byte	0x00, 0xf0, 0x11, 0x00


	//----- nvinfo : EIATTR_KPARAM_INFO
	.align		4
.L_2471:
        /*0018*/ 	.byte	0x04, 0x17
        /*001a*/ 	.short	(.L_2473 - .L_2472)
.L_2472:
        /*001c*/ 	.word	0x00000000
        /*0020*/ 	.short	0x0001
        /*0022*/ 	.short	0x0008
        /*0024*/ 	.byte	0x00, 0xf5, 0x21, 0x00


	//----- nvinfo : EIATTR_KPARAM_INFO
	.align		4
.L_2473:
        /*0028*/ 	.byte	0x04, 0x17
        /*002a*/ 	.short	(.L_2475 - .L_2474)
.L_2474:
        /*002c*/ 	.word	0x00000000
        /*0030*/ 	.short	0x0000
        /*0032*/ 	.short	0x0000
        /*0034*/ 	.byte	0x00, 0xf5, 0x21, 0x00


	//----- nvinfo : EIATTR_SPARSE_MMA_MASK
	.align		4
.L_2475:
        /*0038*/ 	.byte	0x03, 0x50
        /*003a*/ 	.short	0x0000


	//----- nvinfo : EIATTR_MAXREG_COUNT
	.align		4
        /*003c*/ 	.byte	0x03, 0x1b
        /*003e*/ 	.short	0x00ff


	//----- nvinfo : EIATTR_NUM_BARRIERS
	.align		4
        /*0040*/ 	.byte	0x02, 0x4c
        /*0042*/ 	.byte	0x01
	.zero		1


	//----- nvinfo : EIATTR_MERCURY_ISA_VERSION
	.align		4
        /*0044*/ 	.byte	0x03, 0x5f
        /*0046*/ 	.short	0x0101


	//----- nvinfo : EIATTR_COOP_GROUP_MASK_REGIDS
	.align		4
        /*0048*/ 	.byte	0x04, 0x29
        /*004a*/ 	.short	(.L_2477 - .L_2476)


	//   ....[0]....
.L_2476:
        /*004c*/ 	.word	0xffffffff


	//   ....[1]....
        /*0050*/ 	.word	0xffffffff


	//   ....[2]....
        /*0054*/ 	.word	0xffffffff


	//   ....[3]....
        /*0058*/ 	.word	0x05000004


	//   ....[4]....
        /*005c*/ 	.word	0x05000004


	//   ....[5]....
        /*0060*/ 	.word	0xffffffff


	//   ....[6]....
        /*0064*/ 	.word	0x05000004


	//   ....[7]....
        /*0068*/ 	.word	0xffffffff


	//   ....[8]....
        /*006c*/ 	.word	0x05000004


	//   ....[9]....
        /*0070*/ 	.word	0xffffffff


	//   ....[10]....
        /*0074*/ 	.word	0x05000004


	//   ....[11]....
        /*0078*/ 	.word	0xffffffff


	//----- nvinfo : EIATTR_COOP_GROUP_INSTR_OFFSETS
	.align		4
.L_2477:
        /*007c*/ 	.byte	0x04, 0x28
        /*007e*/ 	.short	(.L_2479 - .L_2478)


	//   ....[0]....
.L_2478:
        /*0080*/ 	.word	0x00000550


	//   ....[1]....
        /*0084*/ 	.word	0x000005d0


	//   ....[2]....
        /*0088*/ 	.word	0x00000650


	//   ....[3]....
        /*008c*/ 	.word	0x000008e0


	//   ....[4]....
        /*0090*/ 	.word	0x00000b90


	//   ....[5]....
        /*0094*/ 	.word	0x00000bb0


	//   ....[6]....
        /*0098*/ 	.word	0x00000e50


	//   ....[7]....
        /*009c*/ 	.word	0x00000e70


	//   ....[8]....
        /*00a0*/ 	.word	0x00001110


	//   ....[9]....
        /*00a4*/ 	.word	0x00001130


	//   ....[10]....
        /*00a8*/ 	.word	0x000013d0


	//   ....[11]....
        /*00ac*/ 	.word	0x000013f0


	//----- nvinfo : EIATTR_VRC_CTA_INIT_COUNT
	.align		4
.L_2479:
        /*00b0*/ 	.byte	0x02, 0x4a
	.zero		1
	.zero		1


	//----- nvinfo : EIATTR_EXIT_INSTR_OFFSETS
	.align		4
        /*00b4*/ 	.byte	0x04, 0x1c
        /*00b6*/ 	.short	(.L_2481 - .L_2480)


	//   ....[0]....
.L_2480:
        /*00b8*/ 	.word	0x00000610


	//   ....[1]....
        /*00bc*/ 	.word	0x00001410


	//   ....[2]....
        /*00c0*/ 	.word	0x00001460


	//----- nvinfo : EIATTR_CRS_STACK_SIZE
	.align		4
.L_2481:
        /*00c4*/ 	.byte	0x04, 0x1e
        /*00c6*/ 	.short	(.L_2483 - .L_2482)
.L_2482:
        /*00c8*/ 	.word	0x00000000


	//----- nvinfo : EIATTR_CBANK_PARAM_SIZE
	.align		4
.L_2483:
        /*00cc*/ 	.byte	0x03, 0x19
        /*00ce*/ 	.short	0x0014


	//----- nvinfo : EIATTR_PARAM_CBANK
	.align		4
        /*00d0*/ 	.byte	0x04, 0x0a
        /*00d2*/ 	.short	(.L_2485 - .L_2484)
	.align		4
.L_2484:
        /*00d4*/ 	.word	index@(.nv.constant0._Z10reduceLog4IfLj16EEvPT_S1_j)
        /*00d8*/ 	.short	0x0380
        /*00da*/ 	.short	0x0014


	//----- nvinfo : EIATTR_SW_WAR
	.align		4
.L_2485:
        /*00dc*/ 	.byte	0x04, 0x36
        /*00de*/ 	.short	(.L_2487 - .L_2486)
.L_2486:
        /*00e0*/ 	.word	0x00000008
.L_2487:


//--------------------- .nv.info._Z10reduceLog4IfLj32EEvPT_S1_j --------------------------
	.section	.nv.info._Z10reduceLog4IfLj32EEvPT_S1_j,"",@"SHT_CUDA_INFO"
	.sectionflags	@""
	.align	4


	//----- nvinfo : EIATTR_CUDA_API_VERSION
	.align		4
        /*0000*/ 	.byte	0x04, 0x37
        /*0002*/ 	.short	(.L_2489 - .L_2488)
.L_2488:
        /*0004*/ 	.word	0x00000082


	//----- nvinfo : EIATTR_KPARAM_INFO
	.align		4
.L_2489:
        /*0008*/ 	.byte	0x04, 0x17
        /*000a*/ 	.short	(.L_2491 - .L_2490)
.L_2490:
        /*000c*/ 	.word	0x00000000
        /*0010*/ 	.short	0x0002
        /*0012*/ 	.short	0x0010
        /*0014*/ 	.byte	0x00, 0xf0, 0x11, 0x00


	//----- nvinfo : EIATTR_KPARAM_INFO
	.align		4
.L_2491:
        /*0018*/ 	.byte	0x04, 0x17
        /*001a*/ 	.short	(.L_2493 - .L_2492)
.L_2492:
        /*001c*/ 	.word	0x00000000
        /*0020*/ 	.short	0x0001
        /*0022*/ 	.short	0x0008
        /*0024*/ 	.byte	0x00, 0xf5, 0x21, 0x00


	//----- nvinfo : EIATTR_KPARAM_INFO
	.align		4
.L_2493:
        /*0028*/ 	.byte	0x04, 0x17
        /*002a*/ 	.short	(.L_2495 - .L_2494)
.L_2494:
        /*002c*/ 	.word	0x00000000
        /*0030*/ 	.short	0x0000
        /*0032*/ 	.short	0x0000
        /*0034*/ 	.byte	0x00, 0xf5, 0x21, 0x00


	//----- nvinfo : EIATTR_SPARSE_MMA_MASK
	.align		4
.L_2495:
        /*0038*/ 	.byte	0x03, 0x50
        /*003a*/ 	.short	0x0000


	//----- nvinfo : EIATTR_MAXREG_COUNT
	.align		4
        /*003c*/ 	.byte	0x03, 0x1b
        /*003e*/ 	.short	0x00ff


	//----- nvinfo : EIATTR_NUM_BARRIERS
	.align		4
        /*0040*/ 	.byte	0x02, 0x4c
        /*0042*/ 	.byte	0x01
	.zero		1


	//----- nvinfo : EIATTR_MERCURY_ISA_VERSION
	.align		4
        /*0044*/ 	.byte	0x03, 0x5f
        /*0046*/ 	.short	0x0101


	//----- nvinfo : EIATTR_COOP_GROUP_MASK_REGIDS
	.align		4
        /*0048*/ 	.byte	0x04, 0x29
        /*004a*/ 	.short	(.L_2497 - .L_2496)


	//   ....[0]....
.L_2496:
        /*004c*/ 	.word	0xffffffff


	//   ....[1]....
        /*0050*/ 	.word	0xffffffff


	//   ....[2]....
        /*0054*/ 	.word	0xffffffff


	//   ....[3]....
        /*0058*/ 	.word	0x05000004


	//   ....[4]....
        /*005c*/ 	.word	0x05000004


	//   ....[5]....
        /*0060*/ 	.word	0xffffffff


	//   ....[6]....
        /*0064*/ 	.word	0x05000004


	//   ....[7]....
        /*0068*/ 	.word	0xffffffff


	//   ....[8]....
        /*006c*/ 	.word	0x05000004


	//   ....[9]....
        /*0070*/ 	.word	0xffffffff


	//   ....[10]....
        /*0074*/ 	.word	0x05000004


	//   ....[11]....
        /*0078*/ 	.word	0xffffffff


	//----- nvinfo : EIATTR_COOP_GROUP_INSTR_OFFSETS
	.align		4
.L_2497:
        /*007c*/ 	.byte	0x04, 0x28
        /*007e*/ 	.short	(.L_2499 - .L_2498)


	//   ....[0]....
.L_2498:
        /*0080*/ 	.word	0x00000550


	//   ....[1]....
        /*0084*/ 	.word	0x000005d0


	//   ....[2]....
        /*0088*/ 	.word	0x00000650


	//   ....[3]....
        /*008c*/ 	.word	0x000008e0


	//   ....[4]....
        /*0090*/ 	.word	0x00000b90


	//   ....[5]....
        /*0094*/ 	.word	0x00000bb0


	//   ....[6]....
        /*0098*/ 	.word	0x00000e50


	//   ....[7]....
        /*009c*/ 	.word	0x00000e70


	//   ....[8]....
        /*00a0*/ 	.word	0x00001110


	//   ....[9]....
        /*00a4*/ 	.word	0x00001130


	//   ....[10]....
        /*00a8*/ 	.word	0x000013d0


	//   ....[11]....
        /*00ac*/ 	.word	0x000013f0


	//----- nvinfo : EIATTR_VRC_CTA_INIT_COUNT
	.align		4
.L_2499:
        /*00b0*/ 	.byte	0x02, 0x4a
	.zero		1
	.zero		1


	//----- nvinfo : EIATTR_EXIT_INSTR_OFFSETS
	.align		4
        /*00b4*/ 	.byte	0x04, 0x1c
        /*00b6*/ 	.short	(.L_2501 - .L_2500)


	//   ....[0]....
.L_2500:
        /*00b8*/ 	.word	0x00000610


	//   ....[1]....
        /*00bc*/ 	.word	0x00001410


	//   ....[2]....
        /*00c0*/ 	.word	0x00001460


	//----- nvinfo : EIATTR_CRS_STACK_SIZE
	.align		4
.L_2501:
        /*00c4*/ 	.byte	0x04, 0x1e
        /*00c6*/ 	.short	(.L_2503 - .L_2502)
.L_2502:
        /*00c8*/ 	.word	0x00000000


	//----- nvinfo : EIATTR_CBANK_PARAM_SIZE
	.align		4
.L_2503:
        /*00cc*/ 	.byte	0x03, 0x19
        /*00ce*/ 	.short	0x0014


	//----- nvinfo : EIATTR_PARAM_CBANK
	.align		4
        /*00d0*/ 	.byte	0x04, 0x0a
        /*00d2*/ 	.short	(.L_2505 - .L_2504)
	.align		4
.L_2504:
        /*00d4*/ 	.word	index@(.nv.constant0._Z10reduceLog4IfLj32EEvPT_S1_j)
        /*00d8*/ 	.short	0x0380
        /*00da*/ 	.short	0x0014


	//----- nvinfo : EIATTR_SW_WAR
	.align		4
.L_2505:
        /*00dc*/ 	.byte	0x04, 0x36
        /*00de*/ 	.short	(.L_2507 - .L_2506)
.L_2506:
        /*00e0*/ 	.word	0x00000008
.L_2507:


//--------------------- .nv.info._Z10reduceLog4IfLj64EEvPT_S1_j --------------------------
	.section	.nv.info._Z10reduceLog4IfLj64EEvPT_S1_j,"",@"SHT_CUDA_INFO"
	.sectionflags	@""
	.align	4


	//----- nvinfo : EIATTR_CUDA_API_VERSION
	.align		4
        /*0000*/ 	.byte	0x04, 0x37
        /*0002*/ 	.short	(.L_2509 - .L_2508)
.L_2508:
        /*0004*/ 	.word	0x00000082


	//----- nvinfo : EIATTR_KPARAM_INFO
	.align		4
.L_2509:
        /*0008*/ 	.byte	0x04, 0x17
        /*000a*/ 	.short	(.L_2511 - .L_2510)
.L_2510:
        /*000c*/ 	.word	0x00000000
        /*0010*/ 	.short	0x0002
        /*0012*/ 	.short	0x0010
        /*0014*/ 	.byte	0x00, 0xf0, 0x11, 0x00


	//----- nvinfo : EIATTR_KPARAM_INFO
	.align		4
.L_2511:
        /*0018*/ 	.byte	0x04, 0x17
        /*001a*/ 	.short	(.L_2513 - .L_2512)
.L_2512:
        /*001c*/ 	.word	0x00000000
        /*0020*/ 	.short	0x0001
        /*0022*/ 	.short	0x0008
        /*0024*/ 	.byte	0x00, 0xf5, 0x21, 0x00


	//----- nvinfo : EIATTR_KPARAM_INFO
	.align		4
.L_2513:
        /*0028*/ 	.byte	0x04, 0x17
        /*002a*/ 	.short	(.L_2515 - .L_2514)
.L_2514:
        /*002c*/ 	.word	0x00000000
        /*0030*/ 	.short	0x0000
        /*0032*/ 	.short	0x0000
        /*0034*/ 	.byte	0x00, 0xf5, 0x21, 0x00


	//----- nvinfo : EIATTR_SPARSE_MMA_MASK
	.align		4
.L_2515:
        /*0038*/ 	.byte	0x03, 0x50
        /*003a*/ 	.short	0x0000


	//----- nvinfo : EIATTR_MAXREG_COUNT
	.align		4
        /*003c*/ 	.byte	0x03, 0x1b
        /*003e*/ 	.short	0x00ff


	//----- nvinfo : EIATTR_NUM_BARRIERS
	.align		4
        /*0040*/ 	.byte	0x02, 0x4c
        /*0042*/ 	.byte	0x01
	.zero		1


	//----- nvinfo : EIATTR_MERCURY_ISA_VERSION
	.align		4
        /*0044*/ 	.byte	0x03, 0x5f
        /*0046*/ 	.short	0x0101


	//----- nvinfo : EIATTR_COOP_GROUP_MASK_REGIDS
	.align		4
        /*0048*/ 	.byte	0x04, 0x29
        /*004a*/ 	.short	(.L_2517 - .L_2516)


	//   ....[0]....
.L_2516:
        /*004c*/ 	.word	0xffffffff


	//   ....[1]....
        /*0050*/ 	.word	0xffffffff


	//   ....[2]....
        /*0054*/ 	.word	0xffffffff


	//   ....[3]....
        /*0058*/ 	.word	0x05000003


	//   ....[4]....
        /*005c*/ 	.word	0x05000003


	//   ....[5]....
        /*0060*/ 	.word	0xffffffff


	//   ....[6]....
        /*0064*/ 	.word	0x05000003


	//   ....[7]....
        /*0068*/ 	.word	0xffffffff


	//   ....[8]....
        /*006c*/ 	.word	0x05000003


	//   ....[9]....
        /*0070*/ 	.word	0xffffffff


	//   ....[10]....
        /*0074*/ 	.word	0x05000003


	//   ....[11]....
        /*0078*/ 	.word	0xffffffff


	//----- nvinfo : EIATTR_COOP_GROUP_INSTR_OFFSETS
	.align		4
.L_2517:
        /*007c*/ 	.byte	0x04, 0x28
        /*007e*/ 	.short	(.L_2519 - .L_2518)


	//   ....[0]....
.L_2518:
        /*0080*/ 	.word	0x00000550


	//   ....[1]....
        /*0084*/ 	.word	0x000005d0


	//   ....[2]....
        /*0088*/ 	.word	0x00000670


	//   ....[3]....
        /*008c*/ 	.word	0x00000900


	//   ....[4]....
        /*0090*/ 	.word	0x00000bb0


	//   ....[5]....
        /*0094*/ 	.word	0x00000bd0


	//   ....[6]....
        /*0098*/ 	.word	0x00000e70


	//   ....[7]....
        /*009c*/ 	.word	0x00000e90


	//   ....[8]....
        /*00a0*/ 	.word	0x00001130


	//   ....[9]....
        /*00a4*/ 	.word	0x00001150


	//   ....[10]....
        /*00a8*/ 	.word	0x000013f0


	//   ....[11]....
        /*00ac*/ 	.word	0x00001410


	//----- nvinfo : EIATTR_VRC_CTA_INIT_COUNT
	.align		4
.L_2519:
        /*00b0*/ 	.byte	0x02, 0x4a
	.zero		1
	.zero		1


	//----- nvinfo : EIATTR_EXIT_INSTR_OFFSETS
	.align		4
        /*00b4*/ 	.byte	0x04, 0x1c
        /*00b6*/ 	.short	(.L_2521 - .L_2520)


	//   ....[0]....
.L_2520:
        /*00b8*/ 	.word	0x00000610


	//   ....[1]....
        /*00bc*/ 	.word	0x00001430


	//   ....[2]....
        /*00c0*/ 	.word	0x00001480


	//----- nvinfo : EIATTR_CRS_STACK_SIZE
	.align		4
.L_2521:
        /*00c4*/ 	.byte	0x04, 0x1e
        /*00c6*/ 	.short	(.L_2523 - .L_2522)
.L_2522:
        /*00c8*/ 	.word	0x00000000


	//----- nvinfo : EIATTR_CBANK_PARAM_SIZE
	.align		4
.L_2523:
        /*00cc*/ 	.byte	0x03, 0x19
        /*00ce*/ 	.short	0x0014


	//----- nvinfo : EIATTR_PARAM_CBANK
	.align		4
        /*00d0*/ 	.byte	0x04, 0x0a
        /*00d2*/ 	.short	(.L_2525 - .L_2524)
	.align		4
.L_2524:
        /*00d4*/ 	.word	index@(.nv.constant0._Z10reduceLog4IfLj64EEvPT_S1_j)
        /*00d8*/ 	.short	0x0380
        /*00da*/ 	.short	0x0014


	//----- nvinfo : EIATTR_SW_WAR
	.align		4
.L_2525:
        /*00dc*/ 	.byte	0x04, 0x36
        /*00de*/ 	.short	(.L_2527 - .L_2526)
.L_2526:
        /*00e0*/ 	.word	0x00000008
.L_2527:


//--------------------- .nv.info._Z10reduceLog4IfLj128EEvPT_S1_j --------------------------
	.section	.nv.info._Z10reduceLog4IfLj128EEvPT_S1_j,"",@"SHT_CUDA_INFO"
	.sectionflags	@""
	.align	4


	//----- nvinfo : EIATTR_CUDA_API_VERSION
	.align		4
        /*0000*/ 	.byte	0x04, 0x37
        /*0002*/ 	.short	(.L_2529 - .L_2528)
.L_2528:
        /*0004*/ 	.word	0x00000082


	//----- nvinfo : EIATTR_KPARAM_INFO
	.align		4
.L_2529:
        /*0008*/ 	.byte	0x04, 0x17
        /*000a*/ 	.short	(.L_2531 - .L_2530)
.L_2530:
        /*000c*/ 	.word	0x00000000
        /*0010*/ 	.short	0x0002
        /*0012*/ 	.short	0x0010
        /*0014*/ 	.byte	0x00, 0xf0, 0x11, 0x00


	//----- nvinfo : EIATTR_KPARAM_INFO
	.align		4
.L_2531:
        /*0018*/ 	.byte	0x04, 0x17
        /*001a*/ 	.short	(.L_2533 - .L_2532)
.L_2532:
        /*001c*/ 	.word	0x00000000
        /*0020*/ 	.short	0x0001
        /*0022*/ 	.short	0x0008
        /*0024*/ 	.byte	0x00, 0xf5, 0x21, 0x00


	//----- nvinfo : EIATTR_KPARAM_INFO
	.align		4
.L_2533:
        /*0028*/ 	.byte	0x04, 0x17
        /*002a*/ 	.short	(.L_2535 - .L_2534)
.L_2534:
        /*002c*/ 	.word	0x00000000
        /*0030*/ 	.short	0x0000
        /*0032*/ 	.short	0x0000
        /*0034*/ 	.byte	0x00, 0xf5, 0x21, 0x00


	//----- nvinfo : EIATTR_SPARSE_MMA_MASK
	.align		4
.L_2535:
        /*0038*/ 	.byte	0x03, 0x50
        /*003a*/ 	.short	0x0000


	//----- nvinfo : EIATTR_MAXREG_COUNT
	.align		4
        /*003c*/ 	.byte	0x03, 0x1b
        /*003e*/ 	.short	0x00ff


	//----- nvinfo : EIATTR_NUM_BARRIERS
	.align		4
        /*0040*/ 	.byte	0x02, 0x4c
        /*0042*/ 	.byte	0x01
	.zero		1


	//----- nvinfo : EIATTR_MERCURY_ISA_VERSION
	.align		4
        /*0044*/ 	.byte	0x03, 0x5f
        /*0046*/ 	.short	0x0101


	//----- nvinfo : EIATTR_COOP_GROUP_MASK_REGIDS
	.align		4
        /*0048*/ 	.byte	0x04, 0x29
        /*004a*/ 	.short	(.L_2537 - .L_2536)


	//   ....[0]....
.L_2536:
        /*004c*/ 	.word	0xffffffff


	//   ....[1]....
        /*0050*/ 	.word	0xffffffff


	//   ....[2]....
        /*0054*/ 	.word	0xffffffff


	//   ....[3]....
        /*0058*/ 	.word	0x05000003


	//   ....[4]....
        /*005c*/ 	.word	0x05000003


	//   ....[5]....
        /*0060*/ 	.word	0xffffffff


	//   ....[6]....
        /*0064*/ 	.word	0x05000003


	//   ....[7]....
        /*0068*/ 	.word	0xffffffff


	//   ....[8]....
        /*006c*/ 	.word	0x05000003


	//   ....[9]....
        /*0070*/ 	.word	0xffffffff


	//   ....[10]....
        /*0074*/ 	.word	0x05000003


	//   ....[11]....
        /*0078*/ 	.word	0xffffffff


	//----- nvinfo : EIATTR_COOP_GROUP_INSTR_OFFSETS
	.align		4
.L_2537:
        /*007c*/ 	.byte	0x04, 0x28
        /*007e*/ 	.short	(.L_2539 - .L_2538)


	//   ....[0]....
.L_2538:
        /*0080*/ 	.word	0x00000550


	//   ....[1]....
        /*0084*/ 	.word	0x000005d0


	//   ....[2]....
        /*0088*/ 	.word	0x00000670


	//   ....[3]....
        /*008c*/ 	.word	0x00000900


	//   ....[4]....
        /*0090*/ 	.word	0x00000bb0


	//   ....[5]....
        /*0094*/ 	.word	0x00000bd0


	//   ....[6]....
        /*0098*/ 	.word	0x00000e70


	//   ....[7]....
        /*009c*/ 	.word	0x00000e90


	//   ....[8]....
        /*00a0*/ 	.word	0x00001130


	//   ....[9]....
        /*00a4*/ 	.word	0x00001150


	//   ....[10]....
        /*00a8*/ 	.word	0x000013f0


	//   ....[11]....
        /*00ac*/ 	.word	0x00001410


	//----- nvinfo : EIATTR_VRC_CTA_INIT_COUNT
	.align		4
.L_2539:
        /*00b0*/ 	.byte	0x02, 0x4a
	.zero		1
	.zero		1


	//----- nvinfo : EIATTR_EXIT_INSTR_OFFSETS
	.align		4
        /*00b4*/ 	.byte	0x04, 0x1c
        /*00b6*/ 	.short	(.L_2541 - .L_2540)


	//   ....[0]....
.L_2540:
        /*00b8*/ 	.word	0x00000610


	//   ....[1]....
        /*00bc*/ 	.word	0x00001430


	//   ....[2]....
        /*00c0*/ 	.word	0x00001480


	//----- nvinfo : EIATTR_CRS_STACK_SIZE
	.align		4
.L_2541:
        /*00c4*/ 	.byte	0x04, 0x1e
        /*00c6*/ 	.short	(.L_2543 - .L_2542)
.L_2542:
        /*00c8*/ 	.word	0x00000000


	//----- nvinfo : EIATTR_CBANK_PARAM_SIZE
	.align		4
.L_2543:
        /*00cc*/ 	.byte	0x03, 0x19
        /*00ce*/ 	.short	0x0014


	//----- nvinfo : EIATTR_PARAM_CBANK
	.align		4
        /*00d0*/ 	.byte	0x04, 0x0a
        /*00d2*/ 	.short	(.L_2545 - .L_2544)
	.align		4
.L_2544:
        /*00d4*/ 	.word	index@(.nv.constant0._Z10reduceLog4IfLj128EEvPT_S1_j)
        /*00d8*/ 	.short	0x0380
        /*00da*/ 	.short	0x0014


	//----- nvinfo : EIATTR_SW_WAR
	.align		4
.L_2545:
        /*00dc*/ 	.byte	0x04, 0x36
        /*00de*/ 	.short	(.L_2547 - .L_2546)
.L_2546:
        /*00e0*/ 	.word	0x00000008
.L_2547:


//--------------------- .nv.info._Z10reduceLog4IfLj256EEvPT_S1_j --------------------------
	.section	.nv.info._Z10reduceLog4IfLj256EEvPT_S1_j,"",@"SHT_CUDA_INFO"
	.sectionflags	@""
	.align	4


	//----- nvinfo : EIATTR_CUDA_API_VERSION
	.align		4
        /*0000*/ 	.byte	0x04, 0x37
        /*0002*/ 	.short	(.L_2549 - .L_2548)
.L_2548:
        /*0004*/ 	.word	0x00000082


	//----- nvinfo : EIATTR_KPARAM_INFO
	.align		4
.L_2549:
        /*0008*/ 	.byte	0x04, 0x17
        /*000a*/ 	.short	(.L_2551 - .L_2550)
.L_2550:
        /*000c*/ 	.word	0x00000000
        /*0010*/ 	.short	0x0002
        /*0012*/ 	.short	0x0010
        /*0014*/ 	.byte	0x00, 0xf0, 0x11, 0x00


	//----- nvinfo : EIATTR_KPARAM_INFO
	.align		4
.L_2551:
        /*0018*/ 	.byte	0x04, 0x17
        /*001a*/ 	.short	(.L_2553 - .L_2552)
.L_2552:
        /*001c*/ 	.word	0x00000000
        /*0020*/ 	.short	0x0001
        /*0022*/ 	.short	0x0008
        /*0024*/ 	.byte	0x00, 0xf5, 0x21, 0x00


	//----- nvinfo : EIATTR_KPARAM_INFO
	.align		4
.L_2553:
        /*0028*/ 	.byte	0x04, 0x17
        /*002a*/ 	.short	(.L_2555 - .L_2554)
.L_2554:
        /*002c*/ 	.word	0x00000000
        /*0030*/ 	.short	0x0000
        /*0032*/ 	.short	0x0000
        /*0034*/ 	.byte	0x00, 0xf5, 0x21, 0x00


	//----- nvinfo : EIATTR_SPARSE_MMA_MASK
	.align		4
.L_2555:
        /*0038*/ 	.byte	0x03, 0x50
        /*003a*/ 	.short	0x0000


	//----- nvinfo : EIATTR_MAXREG_COUNT
	.align		4
        /*003c*/ 	.byte	0x03, 0x1b
        /*003e*/ 	.short	0x00ff


	//----- nvinfo : EIATTR_NUM_BARRIERS
	.align		4
        /*0040*/ 	.byte	0x02, 0x4c
        /*0042*/ 	.byte	0x01
	.zero		1


	//----- nvinfo : EIATTR_MERCURY_ISA_VERSION
	.align		4
        /*0044*/ 	.byte	0x03, 0x5f
        /*0046*/ 	.short	0x0101


	//----- nvinfo : EIATTR_COOP_GROUP_MASK_REGIDS
	.align		4
        /*0048*/ 	.byte	0x04, 0x29
        /*004a*/ 	.short	(.L_2557 - .L_2556)


	//   ....[0]....
.L_2556:
        /*004c*/ 	.word	0xffffffff


	//   ....[1]....
        /*0050*/ 	.word	0xffffffff


	//   ....[2]....
        /*0054*/ 	.word	0xffffffff


	//   ....[3]....
        /*0058*/ 	.word	0x05000003


	//   ....[4]....
        /*005c*/ 	.word	0x05000003


	//   ....[5]....
        /*0060*/ 	.word	0xffffffff


	//   ....[6]....
        /*0064*/ 	.word	0x05000003


	//   ....[7]....
        /*0068*/ 	.word	0xffffffff


	//   ....[8]....
        /*006c*/ 	.word	0x05000003


	//   ....[9]....
        /*0070*/ 	.word	0xffffffff


	//   ....[10]....
        /*0074*/ 	.word	0x05000003


	//   ....[11]....
        /*0078*/ 	.word	0xffffffff


	//----- nvinfo : EIATTR_COOP_GROUP_INSTR_OFFSETS
	.align		4
.L_2557:
        /*007c*/ 	.byte	0x04, 0x28
        /*007e*/ 	.short	(.L_2559 - .L_2558)


	//   ....[0]....
.L_2558:
        /*0080*/ 	.word	0x00000550


	//   ....[1]....
        /*0084*/ 	.word	0x000005d0


	//   ....[2]....
        /*0088*/ 	.word	0x00000670


	//   ....[3]....
        /*008c*/ 	.word	0x00000900


	//   ....[4]....
        /*0090*/ 	.word	0x00000bb0


	//   ....[5]....
        /*0094*/ 	.word	0x00000bd0


	//   ....[6]....
        /*0098*/ 	.word	0x00000e70


	//   ....[7]....
        /*009c*/ 	.word	0x00000e90


	//   ....[8]....
        /*00a0*/ 	.word	0x00001130


	//   ....[9]....
        /*00a4*/ 	.word	0x00001150


	//   ....[10]....
        /*00a8*/ 	.word	0x000013f0


	//   ....[11]....
        /*00ac*/ 	.word	0x00001410


	//----- nvinfo : EIATTR_VRC_CTA_INIT_COUNT
	.align		4
.L_2559:
        /*00b0*/ 	.byte	0x02, 0x4a
	.zero		1
	.zero		1


	//----- nvinfo : EIATTR_EXIT_INSTR_OFFSETS
	.align		4
        /*00b4*/ 	.byte	0x04, 0x1c
        /*00b6*/ 	.short	(.L_2561 - .L_2560)


	//   ....[0]....
.L_2560:
        /*00b8*/ 	.word	0x00000610


	//   ....[1]....
        /*00bc*/ 	.word	0x00001430


	//   ....[2]....
        /*00c0*/ 	.word	0x00001480


	//----- nvinfo : EIATTR_CRS_STACK_SIZE
	.align		4
.L_2561:
        /*00c4*/ 	.byte	0x04, 0x1e
        /*00c6*/ 	.short	(.L_2563 - .L_2562)
.L_2562:
        /*00c8*/ 	.word	0x00000000


	//----- nvinfo : EIATTR_CBANK_PARAM_SIZE
	.align		4
.L_2563:
        /*00cc*/ 	.byte	0x03, 0x19
        /*00ce*/ 	.short	0x0014


	//----- nvinfo : EIATTR_PARAM_CBANK
	.align		4
        /*00d0*/ 	.byte	0x04, 0x0a
        /*00d2*/ 	.short	(.L_2565 - .L_2564)
	.align		4
.L_2564:
        /*00d4*/ 	.word	index@(.nv.constant0._Z10reduceLog4IfLj256EEvPT_S1_j)
        /*00d8*/ 	.short	0x0380
        /*00da*/ 	.short	0x0014


	//----- nvinfo : EIATTR_SW_WAR
	.align		4
.L_2565:
        /*00dc*/ 	.byte	0x04, 0x36
        /*00de*/ 	.short	(.L_2567 - .L_2566)
.L_2566:
        /*00e0*/ 	.word	0x00000008
.L_2567:


//--------------------- .nv.info._Z10reduceLog4IfLj512EEvPT_S1_j --------------------------
	.section	.nv.info._Z10reduceLog4IfLj512EEvPT_S1_j,"",@"SHT_CUDA_INFO"
	.sectionflags	@""
	.align	4


	//----- nvinfo : EIATTR_CUDA_API_VERSION
	.align		4
        /*0000*/ 	.byte	0x04, 0x37
        /*0002*/ 	.short	(.L_2569 - .L_2568)
.L_2568:
        /*0004*/ 	.word	0x00000082


	//----- nvinfo : EIATTR_KPARAM_INFO
	.align		4
.L_2569:
        /*0008*/ 	.byte	0x04, 0x17
        /*000a*/ 	.short	(.L_2571 - .L_2570)
.L_2570:
        /*000c*/ 	.word	0x00000000
        /*0010*/ 	.short	0x0002
        /*0012*/ 	.short	0x0010
        /*0014*/ 	.byte	0x00, 0xf0, 0x11, 0x00


	//----- nvinfo : EIATTR_KPARAM_INFO
	.align		4
.L_2571:
        /*0018*/ 	.byte	0x04, 0x17
        /*001a*/ 	.short	(.L_2573 - .L_2572)
.L_2572:
        /*001c*/ 	.word	0x00000000
        /*0020*/ 	.short	0x0001
        /*0022*/ 	.short	0x0008
        /*0024*/ 	.byte	0x00, 0xf5, 0x21, 0x00


	//----- nvinfo : EIATTR_KPARAM_INFO
	.align		4
.L_2573:
        /*0028*/ 	.byte	0x04, 0x17
        /*002a*/ 	.short	(.L_2575 - .L_2574)
.L_2574:
        /*002c*/ 	.word	0x00000000
        /*0030*/ 	.short	0x0000
        /*0032*/ 	.short	0x0000
        /*0034*/ 	.byte	0x00, 0xf5, 0x21, 0x00


	//----- nvinfo : EIATTR_SPARSE_MMA_MASK
	.align		4
.L_2575:
        /*0038*/ 	.byte	0x03, 0x50
        /*003a*/ 	.short	0x0000


	//----- nvinfo : EIATTR_MAXREG_COUNT
	.align		4
        /*003c*/ 	.byte	0x03, 0x1b
        /*003e*/ 	.short	0x00ff


	//----- nvinfo : EIATTR_NUM_BARRIERS
	.align		4
        /*0040*/ 	.byte	0x02, 0x4c
        /*0042*/ 	.byte	0x01
	.zero		1


	//----- nvinfo : EIATTR_MERCURY_ISA_VERSION
	.align		4
        /*0044*/ 	.byte	0x03, 0x5f
        /*0046*/ 	.short	0x0101


	//----- nvinfo : EIATTR_COOP_GROUP_MASK_REGIDS
	.align		4
        /*0048*/ 	.byte	0x04, 0x29
        /*004a*/ 	.short	(.L_2577 - .L_2576)


	//   ....[0]....
.L_2576:
        /*004c*/ 	.word	0xffffffff


	//   ....[1]....
        /*0050*/ 	.word	0xffffffff


	//   ....[2]....
        /*0054*/ 	.word	0xffffffff


	//   ....[3]....
        /*0058*/ 	.word	0x05000003


	//   ....[4]....
        /*005c*/ 	.word	0x05000003


	//   ....[5]....
        /*0060*/ 	.word	0xffffffff


	//   ....[6]....
        /*0064*/ 	.word	0x05000003


	//   ....[7]....
        /*0068*/ 	.word	0xffffffff


	//   ....[8]....
        /*006c*/ 	.word	0x05000003


	//   ....[9]....
        /*0070*/ 	.word	0xffffffff


	//   ....[10]....
        /*0074*/ 	.word	0x05000003


	//   ....[11]....
        /*0078*/ 	.word	0xffffffff


	//----- nvinfo : EIATTR_COOP_GROUP_INSTR_OFFSETS
	.align		4
.L_2577:
        /*007c*/ 	.byte	0x04, 0x28
        /*007e*/ 	.short	(.L_2579 - .L_2578)


	//   ....[0]....
.L_2578:
        /*0080*/ 	.word	0x00000550


	//   ....[1]....
        /*0084*/ 	.word	0x000005d0


	//   ....[2]....
        /*0088*/ 	.word	0x00000670


	//   ....[3]....
        /*008c*/ 	.word	0x00000900


	//   ....[4]....
        /*0090*/ 	.word	0x00000bb0


	//   ....[5]....
        /*0094*/ 	.word	0x00000bd0


	//   ....[6]....
        /*0098*/ 	.word	0x00000e70


	//   ....[7]....
        /*009c*/ 	.word	0x00000e90


	//   ....[8]....
        /*00a0*/ 	.word	0x00001130


	//   ....[9]....
        /*00a4*/ 	.word	0x00001150


	//   ....[10]....
        /*00a8*/ 	.word	0x000013f0


	//   ....[11]....
        /*00ac*/ 	.word	0x00001410


	//----- nvinfo : EIATTR_VRC_CTA_INIT_COUNT
	.align		4
.L_2579:
        /*00b0*/ 	.byte	0x02, 0x4a
	.zero		1
	.zero		1


	//----- nvinfo : EIATTR_EXIT_INSTR_OFFSETS
	.align		4
        /*00b4*/ 	.byte	0x04, 0x1c
        /*00b6*/ 	.short	(.L_2581 - .L_2580)


	//   ....[0]....
.L_2580:
        /*00b8*/ 	.word	0x00000610


	//   ....[1]....
        /*00bc*/ 	.word	0x00001430


	//   ....[2]....
        /*00c0*/ 	.word	0x00001480


	//----- nvinfo : EIATTR_CRS_STACK_SIZE
	.align		4
.L_2581:
        /*00c4*/ 	.byte	0x04, 0x1e
        /*00c6*/ 	.short	(.L_2583 - .L_2582)
.L_2582:
        /*00c8*/ 	.word	0x00000000


	//----- nvinfo : EIATTR_CBANK_PARAM_SIZE
	.align		4
.L_2583:
        /*00cc*/ 	.byte	0x03, 0x19
        /*00ce*/ 	.short	0x0014


	//----- nvinfo : EIATTR_PARAM_CBANK
	.align		4
        /*00d0*/ 	.byte	0x04, 0x0a
        /*00d2*/ 	.short	(.L_2585 - .L_2584)
	.align		4
.L_2584:
        /*00d4*/ 	.word	index@(.nv.constant0._Z10reduceLog4IfLj512EEvPT_S1_j)
        /*00d8*/ 	.short	0x0380
        /*00da*/ 	.short	0x0014


	//----- nvinfo : EIATTR_SW_WAR
	.align		4
.L_2585:
        /*00dc*/ 	.byte	0x04, 0x36
        /*00de*/ 	.short	(.L_2587 - .L_2586)
.L_2586:
        /*00e0*/ 	.word	0x00000008
.L_2587:


//--------------------- .nv.info._Z10reduceLog4IfLj1024EEvPT_S1_j --------------------------
	.section	.nv.info._Z10reduceLog4IfLj1024EEvPT_S1_j,"",@"SHT_CUDA_INFO"
	.sectionflags	@""
	.align	4


	//----- nvinfo : EIATTR_CUDA_API_VERSION
	.align		4
        /*0000*/ 	.byte	0x04, 0x37
        /*0002*/ 	.short	(.L_2589 - .L_2588)
.L_2588:
        /*0004*/ 	.word	0x00000082


	//----- nvinfo : EIATTR_KPARAM_INFO
	.align		4
.L_2589:
        /*0008*/ 	.byte	0x04, 0x17
        /*000a*/ 	.short	(.L_2591 - .L_2590)
.L_2590:
        /*000c*/ 	.word	0x00000000
        /*0010*/ 	.short	0x0002
        /*0012*/ 	.short	0x0010
        /*0014*/ 	.byte	0x00, 0xf0, 0x11, 0x00


	//----- nvinfo : EIATTR_KPARAM_INFO
	.align		4
.L_2591:
        /*0018*/ 	.byte	0x04, 0x17
        /*001a*/ 	.short	(.L_2593 - .L_2592)
.L_2592:
        /*001c*/ 	.word	0x00000000
        /*0020*/ 	.short	0x0001
        /*0022*/ 	.short	0x0008
        /*0024*/ 	.byte	0x00, 0xf5, 0x21, 0x00


	//----- nvinfo : EIATTR_KPARAM_INFO
	.align		4
.L_2593:
        /*0028*/ 	.byte	0x04, 0x17
        /*002a*/ 	.short	(.L_2595 - .L_2594)
.L_2594:
        /*002c*/ 	.word	0x00000000
        /*0030*/ 	.short	0x0000
        /*0032*/ 	.short	0x0000
        /*0034*/ 	.byte	0x00, 0xf5, 0x21, 0x00


	//----- nvinfo : EIATTR_SPARSE_MMA_MASK
	.align		4
.L_2595:
        /*0038*/ 	.byte	0x03, 0x50
        /*003a*/ 	.short	0x0000


	//----- nvinfo : EIATTR_MAXREG_COUNT
	.align		4
        /*003c*/ 	.byte	0x03, 0x1b
        /*003e*/ 	.short	0x00ff


	//----- nvinfo : EIATTR_NUM_BARRIERS
	.align		4
        /*0040*/ 	.byte	0x02, 0x4c
        /*0042*/ 	.byte	0x01
	.zero		1


	//----- nvinfo : EIATTR_MERCURY_ISA_VERSION
	.align		4
        /*0044*/ 	.byte	0x03, 0x5f
        /*0046*/ 	.short	0x0101


	//----- nvinfo : EIATTR_COOP_GROUP_MASK_REGIDS
	.align		4
        /*0048*/ 	.byte	0x04, 0x29
        /*004a*/ 	.short	(.L_2597 - .L_2596)


	//   ....[0]....
.L_2596:
        /*004c*/ 	.word	0xffffffff


	//   ....[1]....
        /*0050*/ 	.word	0xffffffff


	//   ....[2]....
        /*0054*/ 	.word	0xffffffff


	//   ....[3]....
        /*0058*/ 	.word	0x05000003


	//   ....[4]....
        /*005c*/ 	.word	0x05000003


	//   ....[5]....
        /*0060*/ 	.word	0xffffffff


	//   ....[6]....
        /*0064*/ 	.word	0x05000003


	//   ....[7]....
        /*0068*/ 	.word	0xffffffff


	//   ....[8]....
        /*006c*/ 	.word	0x05000003


	//   ....[9]....
        /*0070*/ 	.word	0xffffffff


	//   ....[10]....
        /*0074*/ 	.word	0x05000003


	//   ....[11]....
        /*0078*/ 	.word	0xffffffff


	//----- nvinfo : EIATTR_COOP_GROUP_INSTR_OFFSETS
	.align		4
.L_2597:
        /*007c*/ 	.byte	0x04, 0x28
        /*007e*/ 	.short	(.L_2599 - .L_2598)


	//   ....[0]....
.L_2598:
        /*0080*/ 	.word	0x00000550


	//   ....[1]....
        /*0084*/ 	.word	0x000005d0


	//   ....[2]....
        /*0088*/ 	.word	0x00000670


	//   ....[3]....
        /*008c*/ 	.word	0x00000900


	//   ....[4]....
        /*0090*/ 	.word	0x00000bb0


	//   ....[5]....
        /*0094*/ 	.word	0x00000bd0


	//   ....[6]....
        /*0098*/ 	.word	0x00000e70


	//   ....[7]....
        /*009c*/ 	.word	0x00000e90


	//   ....[8]....
        /*00a0*/ 	.word	0x00001130


	//   ....[9]....
        /*00a4*/ 	.word	0x00001150


	//   ....[10]....
        /*00a8*/ 	.word	0x000013f0


	//   ....[11]....
        /*00ac*/ 	.word	0x00001410


	//----- nvinfo : EIATTR_VRC_CTA_INIT_COUNT
	.align		4
.L_2599:
        /*00b0*/ 	.byte	0x02, 0x4a
	.zero		1
	.zero		1


	//----- nvinfo : EIATTR_EXIT_INSTR_OFFSETS
	.align		4
        /*00b4*/ 	.byte	0x04, 0x1c
        /*00b6*/ 	.short	(.L_2601 - .L_2600)


	//   ....[0]....
.L_2600:
        /*00b8*/ 	.word	0x00000610


	//   ....[1]....
        /*00bc*/ 	.word	0x00001430


	//   ....[2]....
        /*00c0*/ 	.word	0x00001480


	//----- nvinfo : EIATTR_CRS_STACK_SIZE
	.align		4
.L_2601:
        /*00c4*/ 	.byte	0x04, 0x1e
        /*00c6*/ 	.short	(.L_2603 - .L_2602)
.L_2602:
        /*00c8*/ 	.word	0x00000000


	//----- nvinfo : EIATTR_CBANK_PARAM_SIZE
	.align		4
.L_2603:
        /*00cc*/ 	.byte	0x03, 0x19
        /*00ce*/ 	.short	0x0014


	//----- nvinfo : EIATTR_PARAM_CBANK
	.align		4
        /*00d0*/ 	.byte	0x04, 0x0a
        /*00d2*/ 	.short	(.L_2605 - .L_2604)
	.align		4
.L_2604:
        /*00d4*/ 	.word	index@(.nv.constant0._Z10reduceLog4IfLj1024EEvPT_S1_j)
        /*00d8*/ 	.short	0x0380
        /*00da*/ 	.short	0x0014


	//----- nvinfo : EIATTR_SW_WAR
	.align		4
.L_2605:
        /*00dc*/ 	.byte	0x04, 0x36
        /*00de*/ 	.short	(.L_2607 - .L_2606)
.L_2606:
        /*00e0*/ 	.word	0x00000008
.L_2607:


//--------------------- .nv.info._Z10reduceLog3IfEvPT_S1_j --------------------------
	.section	.nv.info._Z10reduceLog3IfEvPT_S1_j,"",@"SHT_CUDA_INFO"
	.sectionflags	@""
	.align	4


	//----- nvinfo : EIATTR_CUDA_API_VERSION
	.align		4
        /*0000*/ 	.byte	0x04, 0x37
        /*0002*/ 	.short	(.L_2609 - .L_2608)
.L_2608:
        /*0004*/ 	.word	0x00000082


	//----- nvinfo : EIATTR_KPARAM_INFO
	.align		4
.L_2609:
        /*0008*/ 	.byte	0x04, 0x17
        /*000a*/ 	.short	(.L_2611 - .L_2610)
.L_2610:
        /*000c*/ 	.word	0x00000000
        /*0010*/ 	.short	0x0002
        /*0012*/ 	.short	0x0010
        /*0014*/ 	.byte	0x00, 0xf0, 0x11, 0x00


	//----- nvinfo : EIATTR_KPARAM_INFO
	.align		4
.L_2611:
        /*0018*/ 	.byte	0x04, 0x17
        /*001a*/ 	.short	(.L_2613 - .L_2612)
.L_2612:
        /*001c*/ 	.word	0x00000000
        /*0020*/ 	.short	0x0001
        /*0022*/ 	.short	0x0008
        /*0024*/ 	.byte	0x00, 0xf5, 0x21, 0x00


	//----- nvinfo : EIATTR_KPARAM_INFO
	.align		4
.L_2613:
        /*0028*/ 	.byte	0x04, 0x17
        /*002a*/ 	.short	(.L_2615 - .L_2614)
.L_2614:
        /*002c*/ 	.word	0x00000000
        /*0030*/ 	.short	0x0000
        /*0032*/ 	.short	0x0000
        /*0034*/ 	.byte	0x00, 0xf5, 0x21, 0x00


	//----- nvinfo : EIATTR_SPARSE_MMA_MASK
	.align		4
.L_2615:
        /*0038*/ 	.byte	0x03, 0x50
        /*003a*/ 	.short	0x0000


	//----- nvinfo : EIATTR_MAXREG_COUNT
	.align		4
        /*003c*/ 	.byte	0x03, 0x1b
        /*003e*/ 	.short	0x00ff


	//----- nvinfo : EIATTR_NUM_BARRIERS
	.align		4
        /*0040*/ 	.byte	0x02, 0x4c
        /*0042*/ 	.byte	0x01
	.zero		1


	//----- nvinfo : EIATTR_MERCURY_ISA_VERSION
	.align		4
        /*0044*/ 	.byte	0x03, 0x5f
        /*0046*/ 	.short	0x0101


	//----- nvinfo : EIATTR_COOP_GROUP_MASK_REGIDS
	.align		4
        /*0048*/ 	.byte	0x04, 0x29
        /*004a*/ 	.short	(.L_2617 - .L_2616)


	//   ....[0]....
.L_2616:
        /*004c*/ 	.word	0xffffffff


	//   ....[1]....
        /*0050*/ 	.word	0xffffffff


	//----- nvinfo : EIATTR_COOP_GROUP_INSTR_OFFSETS
	.align		4
.L_2617:
        /*0054*/ 	.byte	0x04, 0x28
        /*0056*/ 	.short	(.L_2619 - .L_2618)


	//   ....[0]....
.L_2618:
        /*0058*/ 	.word	0x00000550


	//   ....[1]....
        /*005c*/ 	.word	0x000005d0


	//----- nvinfo : EIATTR_VRC_CTA_INIT_COUNT
	.align		4
.L_2619:
        /*0060*/ 	.byte	0x02, 0x4a
	.zero		1
	.zero		1


	//----- nvinfo : EIATTR_EXIT_INSTR_OFFSETS
	.align		4
        /*0064*/ 	.byte	0x04, 0x1c
        /*0066*/ 	.short	(.L_2621 - .L_2620)


	//   ....[0]....
.L_2620:
        /*0068*/ 	.word	0x00000610


	//   ....[1]....
        /*006c*/ 	.word	0x00000650


	//----- nvinfo : EIATTR_CRS_STACK_SIZE
	.align		4
.L_2621:
        /*0070*/ 	.byte	0x04, 0x1e
        /*0072*/ 	.short	(.L_2623 - .L_2622)
.L_2622:
        /*0074*/ 	.word	0x00000000


	//----- nvinfo : EIATTR_CBANK_PARAM_SIZE
	.align		4
.L_2623:
        /*0078*/ 	.byte	0x03, 0x19
        /*007a*/ 	.short	0x0014


	//----- nvinfo : EIATTR_PARAM_CBANK
	.align		4
        /*007c*/ 	.byte	0x04, 0x0a
        /*007e*/ 	.short	(.L_2625 - .L_2624)
	.align		4
.L_2624:
        /*0080*/ 	.word	index@(.nv.constant0._Z10reduceLog3IfEvPT_S1_j)
        /*0084*/ 	.short	0x0380
        /*0086*/ 	.short	0x0014


	//----- nvinfo : EIATTR_SW_WAR
	.align		4
.L_2625:
        /*0088*/ 	.byte	0x04, 0x36
        /*008a*/ 	.short	(.L_2627 - .L_2626)
.L_2626:
        /*008c*/ 	.word	0x00000008
.L_2627:


//--------------------- .nv.info._Z10reduceLog2IfEvPT_S1_j --------------------------
	.section	.nv.info._Z10reduceLog2IfEvPT_S1_j,"",@"SHT_CUDA_INFO"
	.sectionflags	@""
	.align	4


	//----- nvinfo : EIATTR_CUDA_API_VERSION
	.align		4
        /*0000*/ 	.byte	0x04, 0x37
        /*0002*/ 	.short	(.L_2629 - .L_2628)
.L_2628:
        /*0004*/ 	.word	0x00000082


	//----- nvinfo : EIATTR_KPARAM_INFO
	.align		4
.L_2629:
        /*0008*/ 	.byte	0x04, 0x17
        /*000a*/ 	.short	(.L_2631 - .L_2630)
.L_2630:
        /*000c*/ 	.word	0x00000000
        /*0010*/ 	.short	0x0002
        /*0012*/ 	.short	0x0010
        /*0014*/ 	.byte	0x00, 0xf0, 0x11, 0x00


	//----- nvinfo : EIATTR_KPARAM_INFO
	.align		4
.L_2631:
        /*0018*/ 	.byte	0x04, 0x17
        /*001a*/ 	.short	(.L_2633 - .L_2632)
.L_2632:
        /*001c*/ 	.word	0x00000000
        /*0020*/ 	.short	0x0001
        /*0022*/ 	.short	0x0008
        /*0024*/ 	.byte	0x00, 0xf5, 0x21, 0x00


	//----- nvinfo : EIATTR_KPARAM_INFO
	.align		4
.L_2633:
        /*0028*/ 	.byte	0x04, 0x17
        /*002a*/ 	.short	(.L_2635 - .L_2634)
.L_2634:
        /*002c*/ 	.word	0x00000000
        /*0030*/ 	.short	0x0000
        /*0032*/ 	.short	0x0000
        /*0034*/ 	.byte	0x00, 0xf5, 0x21, 0x00


	//----- nvinfo : EIATTR_SPARSE_MMA_MASK
	.align		4
.L_2635:
        /*0038*/ 	.byte	0x03, 0x50
        /*003a*/ 	.short	0x0000


	//----- nvinfo : EIATTR_MAXREG_COUNT
	.align		4
        /*003c*/ 	.byte	0x03, 0x1b
        /*003e*/ 	.short	0x00ff


	//----- nvinfo : EIATTR_NUM_BARRIERS
	.align		4
        /*0040*/ 	.byte	0x02, 0x4c
        /*0042*/ 	.byte	0x01
	.zero		1


	//----- nvinfo : EIATTR_MERCURY_ISA_VERSION
	.align		4
        /*0044*/ 	.byte	0x03, 0x5f
        /*0046*/ 	.short	0x0101


	//----- nvinfo : EIATTR_COOP_GROUP_MASK_REGIDS
	.align		4
        /*0048*/ 	.byte	0x04, 0x29
        /*004a*/ 	.short	(.L_2637 - .L_2636)


	//   ....[0]....
.L_2636:
        /*004c*/ 	.word	0xffffffff


	//   ....[1]....
        /*0050*/ 	.word	0xffffffff


	//----- nvinfo : EIATTR_COOP_GROUP_INSTR_OFFSETS
	.align		4
.L_2637:
        /*0054*/ 	.byte	0x04, 0x28
        /*0056*/ 	.short	(.L_2639 - .L_2638)


	//   ....[0]....
.L_2638:
        /*0058*/ 	.word	0x00000310


	//   ....[1]....
        /*005c*/ 	.word	0x000003a0


	//----- nvinfo : EIATTR_VRC_CTA_INIT_COUNT
	.align		4
.L_2639:
        /*0060*/ 	.byte	0x02, 0x4a
	.zero		1
	.zero		1


	//----- nvinfo : EIATTR_EXIT_INSTR_OFFSETS
	.align		4
        /*0064*/ 	.byte	0x04, 0x1c
        /*0066*/ 	.short	(.L_2641 - .L_2640)


	//   ....[0]....
.L_2640:
        /*0068*/ 	.word	0x000003e0


	//   ....[1]....
        /*006c*/ 	.word	0x00000460


	//----- nvinfo : EIATTR_CRS_STACK_SIZE
	.align		4
.L_2641:
        /*0070*/ 	.byte	0x04, 0x1e
        /*0072*/ 	.short	(.L_2643 - .L_2642)
.L_2642:
        /*0074*/ 	.word	0x00000000


	//----- nvinfo : EIATTR_CBANK_PARAM_SIZE
	.align		4
.L_2643:
        /*0078*/ 	.byte	0x03, 0x19
        /*007a*/ 	.short	0x0014


	//----- nvinfo : EIATTR_PARAM_CBANK
	.align		4
        /*007c*/ 	.byte	0x04, 0x0a
        /*007e*/ 	.short	(.L_2645 - .L_2644)
	.align		4
.L_2644:
        /*0080*/ 	.word	index@(.nv.constant0._Z10reduceLog2IfEvPT_S1_j)
        /*0084*/ 	.short	0x0380
        /*0086*/ 	.short	0x0014


	//----- nvinfo : EIATTR_SW_WAR
	.align		4
.L_2645:
        /*0088*/ 	.byte	0x04, 0x36
        /*008a*/ 	.short	(.L_2647 - .L_2646)
.L_2646:
        /*008c*/ 	.word	0x00000008
.L_2647:


//--------------------- .nv.info._Z10reduceLog1IfEvPT_S1_j --------------------------
	.section	.nv.info._Z10reduceLog1IfEvPT_S1_j,"",@"SHT_CUDA_INFO"
	.sectionflags	@""
	.align	4


	//----- nvinfo : EIATTR_CUDA_API_VERSION
	.align		4
        /*0000*/ 	.byte	0x04, 0x37
        /*0002*/ 	.short	(.L_2649 - .L_2648)
.L_2648:
        /*0004*/ 	.word	0x00000082


	//----- nvinfo : EIATTR_KPARAM_INFO
	.align		4
.L_2649:
        /*0008*/ 	.byte	0x04, 0x17
        /*000a*/ 	.short	(.L_2651 - .L_2650)
.L_2650:
        /*000c*/ 	.word	0x00000000
        /*0010*/ 	.short	0x0002
        /*0012*/ 	.short	0x0010
        /*0014*/ 	.byte	0x00, 0xf0, 0x11, 0x00


	//----- nvinfo : EIATTR_KPARAM_INFO
	.align		4
.L_2651:
        /*0018*/ 	.byte	0x04, 0x17
        /*001a*/ 	.short	(.L_2653 - .L_2652)
.L_2652:
        /*001c*/ 	.word	0x00000000
        /*0020*/ 	.short	0x0001
        /*0022*/ 	.short	0x0008
        /*0024*/ 	.byte	0x00, 0xf5, 0x21, 0x00


	//----- nvinfo : EIATTR_KPARAM_INFO
	.align		4
.L_2653:
        /*0028*/ 	.byte	0x04, 0x17
        /*002a*/ 	.short	(.L_2655 - .L_2654)
.L_2654:
        /*002c*/ 	.word	0x00000000
        /*0030*/ 	.short	0x0000
        /*0032*/ 	.short	0x0000
        /*0034*/ 	.byte	0x00, 0xf5, 0x21, 0x00


	//----- nvinfo : EIATTR_SPARSE_MMA_MASK
	.align		4
.L_2655:
        /*0038*/ 	.byte	0x03, 0x50
        /*003a*/ 	.short	0x0000


	//----- nvinfo : EIATTR_MAXREG_COUNT
	.align		4
        /*003c*/ 	.byte	0x03, 0x1b
        /*003e*/ 	.short	0x00ff


	//----- nvinfo : EIATTR_NUM_BARRIERS
	.align		4
        /*0040*/ 	.byte	0x02, 0x4c
        /*0042*/ 	.byte	0x01
	.zero		1


	//----- nvinfo : EIATTR_MERCURY_ISA_VERSION
	.align		4
        /*0044*/ 	.byte	0x03, 0x5f
        /*0046*/ 	.short	0x0101


	//----- nvinfo : EIATTR_COOP_GROUP_MASK_REGIDS
	.align		4
        /*0048*/ 	.byte	0x04, 0x29
        /*004a*/ 	.short	(.L_2657 - .L_2656)


	//   ....[0]....
.L_2656:
        /*004c*/ 	.word	0xffffffff


	//   ....[1]....
        /*0050*/ 	.word	0xffffffff


	//----- nvinfo : EIATTR_COOP_GROUP_INSTR_OFFSETS
	.align		4
.L_2657:
        /*0054*/ 	.byte	0x04, 0x28
        /*0056*/ 	.short	(.L_2659 - .L_2658)


	//   ....[0]....
.L_2658:
        /*0058*/ 	.word	0x00000300


	//   ....[1]....
        /*005c*/ 	.word	0x000003f0


	//----- nvinfo : EIATTR_VRC_CTA_INIT_COUNT
	.align		4
.L_2659:
        /*0060*/ 	.byte	0x02, 0x4a
	.zero		1
	.zero		1


	//----- nvinfo : EIATTR_EXIT_INSTR_OFFSETS
	.align		4
        /*0064*/ 	.byte	0x04, 0x1c
        /*0066*/ 	.short	(.L_2661 - .L_2660)


	//   ....[0]....
.L_2660:
        /*0068*/ 	.word	0x00000410


	//   ....[1]....
        /*006c*/ 	.word	0x00000490


	//----- nvinfo : EIATTR_CRS_STACK_SIZE
	.align		4
.L_2661:
        /*0070*/ 	.byte	0x04, 0x1e
        /*0072*/ 	.short	(.L_2663 - .L_2662)
.L_2662:
        /*0074*/ 	.word	0x00000000


	//----- nvinfo : EIATTR_CBANK_PARAM_SIZE
	.align		4
.L_2663:
        /*0078*/ 	.byte	0x03, 0x19
        /*007a*/ 	.short	0x0014


	//----- nvinfo : EIATTR_PARAM_CBANK
	.align		4
        /*007c*/ 	.byte	0x04, 0x0a
        /*007e*/ 	.short	(.L_2665 - .L_2664)
	.align		4
.L_2664:
        /*0080*/ 	.word	index@(.nv.constant0._Z10reduceLog1IfEvPT_S1_j)
        /*0084*/ 	.short	0x0380
        /*0086*/ 	.short	0x0014


	//----- nvinfo : EIATTR_SW_WAR
	.align		4
.L_2665:
        /*0088*/ 	.byte	0x04, 0x36
        /*008a*/ 	.short	(.L_2667 - .L_2666)
.L_2666:
        /*008c*/ 	.word	0x00000008
.L_2667:


//--------------------- .nv.info._Z10reduceLog0IfEvPT_S1_j --------------------------
	.section	.nv.info._Z10reduceLog0IfEvPT_S1_j,"",@"SHT_CUDA_INFO"
	.sectionflags	@""
	.align	4


	//----- nvinfo : EIATTR_CUDA_API_VERSION
	.align		4
        /*0000*/ 	.byte	0x04, 0x37
        /*0002*/ 	.short	(.L_2669 - .L_2668)
.L_2668:
        /*0004*/ 	.word	0x00000082


	//----- nvinfo : EIATTR_KPARAM_INFO
	.align		4
.L_2669:
        /*0008*/ 	.byte	0x04, 0x17
        /*000a*/ 	.short	(.L_2671 - .L_2670)
.L_2670:
        /*000c*/ 	.word	0x00000000
        /*0010*/ 	.short	0x0002
        /*0012*/ 	.short	0x0010
        /*0014*/ 	.byte	0x00, 0xf0, 0x11, 0x00


	//----- nvinfo : EIATTR_KPARAM_INFO
	.align		4
.L_2671:
        /*0018*/ 	.byte	0x04, 0x17
        /*001a*/ 	.short	(.L_2673 - .L_2672)
.L_2672:
        /*001c*/ 	.word	0x00000000
        /*0020*/ 	.short	0x0001
        /*0022*/ 	.short	0x0008
        /*0024*/ 	.byte	0x00, 0xf5, 0x21, 0x00


	//----- nvinfo : EIATTR_KPARAM_INFO
	.align		4
.L_2673:
        /*0028*/ 	.byte	0x04, 0x17
        /*002a*/ 	.short	(.L_2675 - .L_2674)
.L_2674:
        /*002c*/ 	.word	0x00000000
        /*0030*/ 	.short	0x0000
        /*0032*/ 	.short	0x0000
        /*0034*/ 	.byte	0x00, 0xf5, 0x21, 0x00


	//----- nvinfo : EIATTR_SPARSE_MMA_MASK
	.align		4
.L_2675:
        /*0038*/ 	.byte	0x03, 0x50
        /*003a*/ 	.short	0x0000


	//----- nvinfo : EIATTR_MAXREG_COUNT
	.align		4
        /*003c*/ 	.byte	0x03, 0x1b
        /*003e*/ 	.short	0x00ff


	//----- nvinfo : EIATTR_NUM_BARRIERS
	.align		4
        /*0040*/ 	.byte	0x02, 0x4c
        /*0042*/ 	.byte	0x01
	.zero		1


	//----- nvinfo : EIATTR_MERCURY_ISA_VERSION
	.align		4
        /*0044*/ 	.byte	0x03, 0x5f
        /*0046*/ 	.short	0x0101


	//----- nvinfo : EIATTR_COOP_GROUP_MASK_REGIDS
	.align		4
        /*0048*/ 	.byte	0x04, 0x29
        /*004a*/ 	.short	(.L_2677 - .L_2676)


	//   ....[0]....
.L_2676:
        /*004c*/ 	.word	0xffffffff


	//   ....[1]....
        /*0050*/ 	.word	0xffffffff


	//----- nvinfo : EIATTR_COOP_GROUP_INSTR_OFFSETS
	.align		4
.L_2677:
        /*0054*/ 	.byte	0x04, 0x28
        /*0056*/ 	.short	(.L_2679 - .L_2678)


	//   ....[0]....
.L_2678:
        /*0058*/ 	.word	0x00000300


	//   ....[1]....
        /*005c*/ 	.word	0x000003c0


	//----- nvinfo : EIATTR_VRC_CTA_INIT_COUNT
	.align		4
.L_2679:
        /*0060*/ 	.byte	0x02, 0x4a
	.zero		1
	.zero		1


	//----- nvinfo : EIATTR_EXIT_INSTR_OFFSETS
	.align		4
        /*0064*/ 	.byte	0x04, 0x1c
        /*0066*/ 	.short	(.L_2681 - .L_2680)


	//   ....[0]....
.L_2680:
        /*0068*/ 	.word	0x000003f0


	//   ....[1]....
        /*006c*/ 	.word	0x00000470


	//----- nvinfo : EIATTR_CRS_STACK_SIZE
	.align		4
.L_2681:
        /*0070*/ 	.byte	0x04, 0x1e
        /*0072*/ 	.short	(.L_2683 - .L_2682)
.L_2682:
        /*0074*/ 	.word	0x00000000


	//----- nvinfo : EIATTR_CBANK_PARAM_SIZE
	.align		4
.L_2683:
        /*0078*/ 	.byte	0x03, 0x19
        /*007a*/ 	.short	0x0014


	//----- nvinfo : EIATTR_PARAM_CBANK
	.align		4
        /*007c*/ 	.byte	0x04, 0x0a
        /*007e*/ 	.short	(.L_2685 - .L_2684)
	.align		4
.L_2684:
        /*0080*/ 	.word	index@(.nv.constant0._Z10reduceLog0IfEvPT_S1_j)
        /*0084*/ 	.short	0x0380
        /*0086*/ 	.short	0x0014


	//----- nvinfo : EIATTR_SW_WAR
	.align		4
.L_2685:
        /*0088*/ 	.byte	0x04, 0x36
        /*008a*/ 	.short	(.L_2687 - .L_2686)
.L_2686:
        /*008c*/ 	.word	0x00000008
.L_2687:


//--------------------- .nv.info._Z7reduce6IfLj1ELb0EEvPT_S1_j --------------------------
	.section	.nv.info._Z7reduce6IfLj1ELb0EEvPT_S1_j,"",@"SHT_CUDA_INFO"
	.sectionflags	@""
	.align	4


	//----- nvinfo : EIATTR_CUDA_API_VERSION
	.align		4
        /*0000*/ 	.byte	0x04, 0x37
        /*0002*/ 	.short	(.L_2689 - .L_2688)
.L_2688:
        /*0004*/ 	.word	0x00000082


	//----- nvinfo : EIATTR_KPARAM_INFO
	.align		4
.L_2689:
        /*0008*/ 	.byte	0x04, 0x17
        /*000a*/ 	.short	(.L_2691 - .L_2690)
.L_2690:
        /*000c*/ 	.word	0x00000000
        /*0010*/ 	.short	0x0002
        /*0012*/ 	.short	0x0010
        /*0014*/ 	.byte	0x00, 0xf0, 0x11, 0x00


	//----- nvinfo : EIATTR_KPARAM_INFO
	.align		4
.L_2691:
        /*0018*/ 	.byte	0x04, 0x17
        /*001a*/ 	.short	(.L_2693 - .L_2692)
.L_2692:
        /*001c*/ 	.word	0x00000000
        /*0020*/ 	.short	0x0001
        /*0022*/ 	.short	0x0008
        /*0024*/ 	.byte	0x00, 0xf5, 0x21, 0x00


	//----- nvinfo : EIATTR_KPARAM_INFO
	.align		4
.L_2693:
        /*0028*/ 	.byte	0x04, 0x17
        /*002a*/ 	.short	(.L_2695 - .L_2694)
.L_2694:
        /*002c*/ 	.word	0x00000000
        /*0030*/ 	.short	0x0000
        /*0032*/ 	.short	0x0000
        /*0034*/ 	.byte	0x00, 0xf5, 0x21, 0x00


	//----- nvinfo : EIATTR_SPARSE_MMA_MASK
	.align		4
.L_2695:
        /*0038*/ 	.byte	0x03, 0x50
        /*003a*/ 	.short	0x0000


	//----- nvinfo : EIATTR_MAXREG_COUNT
	.align		4
        /*003c*/ 	.byte	0x03, 0x1b
        /*003e*/ 	.short	0x00ff


	//----- nvinfo : EIATTR_NUM_BARRIERS
	.align		4
        /*0040*/ 	.byte	0x02, 0x4c
        /*0042*/ 	.byte	0x01
	.zero		1


	//----- nvinfo : EIATTR_MERCURY_ISA_VERSION
	.align		4
        /*0044*/ 	.byte	0x03, 0x5f
        /*0046*/ 	.short	0x0101


	//----- nvinfo : EIATTR_COOP_GROUP_MASK_REGIDS
	.align		4
        /*0048*/ 	.byte	0x04, 0x29
        /*004a*/ 	.short	(.L_2697 - .L_2696)


	//   ....[0]....
.L_2696:
        /*004c*/ 	.word	0xffffffff


	//   ....[1]....
        /*0050*/ 	.word	0xffffffff


	//   ....[2]....
        /*0054*/ 	.word	0xffffffff


	//   ....[3]....
        /*0058*/ 	.word	0xffffffff


	//   ....[4]....
        /*005c*/ 	.word	0xffffffff


	//   ....[5]....
        /*0060*/ 	.word	0x05000002


	//   ....[6]....
        /*0064*/ 	.word	0x05000002


	//   ....[7]....
        /*0068*/ 	.word	0xffffffff


	//   ....[8]....
        /*006c*/ 	.word	0x05000002


	//   ....[9]....
        /*0070*/ 	.word	0xffffffff


	//   ....[10]....
        /*0074*/ 	.word	0x05000002


	//   ....[11]....
        /*0078*/ 	.word	0xffffffff


	//   ....[12]....
        /*007c*/ 	.word	0x05000002


	//   ....[13]....
        /*0080*/ 	.word	0xffffffff


	//----- nvinfo : EIATTR_COOP_GROUP_INSTR_OFFSETS
	.align		4
.L_2697:
        /*0084*/ 	.byte	0x04, 0x28
        /*0086*/ 	.short	(.L_2699 - .L_2698)


	//   ....[0]....
.L_2698:
        /*0088*/ 	.word	0x000001f0


	//   ....[1]....
        /*008c*/ 	.word	0x00000200


	//   ....[2]....
        /*0090*/ 	.word	0x00000210


	//   ....[3]....
        /*0094*/ 	.word	0x00000220


	//   ....[4]....
        /*0098*/ 	.word	0x00000270


	//   ....[5]....
        /*009c*/ 	.word	0x00000500


	//   ....[6]....
        /*00a0*/ 	.word	0x000007b0


	//   ....[7]....
        /*00a4*/ 	.word	0x000007d0


	//   ....[8]....
        /*00a8*/ 	.word	0x00000a70


	//   ....[9]....
        /*00ac*/ 	.word	0x00000a90


	//   ....[10]....
        /*00b0*/ 	.word	0x00000d30


	//   ....[11]....
        /*00b4*/ 	.word	0x00000d50


	//   ....[12]....
        /*00b8*/ 	.word	0x00000ff0


	//   ....[13]....
        /*00bc*/ 	.word	0x00001010


	//----- nvinfo : EIATTR_VRC_CTA_INIT_COUNT
	.align		4
.L_2699:
        /*00c0*/ 	.byte	0x02, 0x4a
	.zero		1
	.zero		1


	//----- nvinfo : EIATTR_EXIT_INSTR_OFFSETS
	.align		4
        /*00c4*/ 	.byte	0x04, 0x1c
        /*00c6*/ 	.short	(.L_2701 - .L_2700)


	//   ....[0]....
.L_2700:
        /*00c8*/ 	.word	0x00000230


	//   ....[1]....
        /*00cc*/ 	.word	0x00001030


	//   ....[2]....
        /*00d0*/ 	.word	0x00001080


	//----- nvinfo : EIATTR_CRS_STACK_SIZE
	.align		4
.L_2701:
        /*00d4*/ 	.byte	0x04, 0x1e
        /*00d6*/ 	.short	(.L_2703 - .L_2702)
.L_2702:
        /*00d8*/ 	.word	0x00000000


	//----- nvinfo : EIATTR_CBANK_PARAM_SIZE
	.align		4
.L_2703:
        /*00dc*/ 	.byte	0x03, 0x19
        /*00de*/ 	.short	0x0014


	//----- nvinfo : EIATTR_PARAM_CBANK
	.align		4
        /*00e0*/ 	.byte	0x04, 0x0a
        /*00e2*/ 	.short	(.L_2705 - .L_2704)
	.align		4
.L_2704:
        /*00e4*/ 	.word	index@(.nv.constant0._Z7reduce6IfLj1ELb0EEvPT_S1_j)
        /*00e8*/ 	.short	0x0380
        /*00ea*/ 	.short	0x0014


	//----- nvinfo : EIATTR_SW_WAR
	.align		4
.L_2705:
        /*00ec*/ 	.byte	0x04, 0x36
        /*00ee*/ 	.short	(.L_2707 - .L_2706)
.L_2706:
        /*00f0*/ 	.word	0x00000008
.L_2707:


//--------------------- .nv.info._Z7reduce6IfLj2ELb0EEvPT_S1_j --------------------------
	.section	.nv.info._Z7reduce6IfLj2ELb0EEvPT_S1_j,"",@"SHT_CUDA_INFO"
	.sectionflags	@""
	.align	4


	//----- nvinfo : EIATTR_CUDA_API_VERSION
	.align		4
        /*0000*/ 	.byte	0x04, 0x37
        /*0002*/ 	.short	(.L_2709 - .L_2708)
.L_2708:
        /*0004*/ 	.word	0x00000082


	//----- nvinfo : EIATTR_KPARAM_INFO
	.align		4
.L_2709:
        /*0008*/ 	.byte	0x04, 0x17
        /*000a*/ 	.short	(.L_2711 - .L_2710)
.L_2710:
        /*000c*/ 	.word	0x00000000
        /*0010*/ 	.short	0x0002
        /*0012*/ 	.short	0x0010
        /*0014*/ 	.byte	0x00, 0xf0, 0x11, 0x00


	//----- nvinfo : EIATTR_KPARAM_INFO
	.align		4
.L_2711:
        /*0018*/ 	.byte	0x04, 0x17
        /*001a*/ 	.short	(.L_2713 - .L_2712)
.L_2712:
        /*001c*/ 	.word	0x00000000
        /*0020*/ 	.short	0x0001
        /*0022*/ 	.short	0x0008
        /*0024*/ 	.byte	0x00, 0xf5, 0x21, 0x00


	//----- nvinfo : EIATTR_KPARAM_INFO
	.align		4
.L_2713:
        /*0028*/ 	.byte	0x04, 0x17
        /*002a*/ 	.short	(.L_2715 - .L_2714)
.L_2714:
        /*002c*/ 	.word	0x00000000
        /*0030*/ 	.short	0x0000
        /*0032*/ 	.short	0x0000
        /*0034*/ 	.byte	0x00, 0xf5, 0x21, 0x00


	//----- nvinfo : EIATTR_SPARSE_MMA_MASK
	.align		4
.L_2715:
        /*0038*/ 	.byte	0x03, 0x50
        /*003a*/ 	.short	0x0000


	//----- nvinfo : EIATTR_MAXREG_COUNT
	.align		4
        /*003c*/ 	.byte	0x03, 0x1b
        /*003e*/ 	.short	0x00ff


	//----- nvinfo : EIATTR_NUM_BARRIERS
	.align		4
        /*0040*/ 	.byte	0x02, 0x4c
        /*0042*/ 	.byte	0x01
	.zero		1


	//----- nvinfo : EIATTR_MERCURY_ISA_VERSION
	.align		4
        /*0044*/ 	.byte	0x03, 0x5f
        /*0046*/ 	.short	0x0101


	//----- nvinfo : EIATTR_COOP_GROUP_MASK_REGIDS
	.align		4
        /*0048*/ 	.byte	0x04, 0x29
        /*004a*/ 	.short	(.L_2717 - .L_2716)


	//   ....[0]....
.L_2716:
        /*004c*/ 	.word	0xffffffff


	//   ....[1]....
        /*0050*/ 	.word	0xffffffff


	//   ....[2]....
        /*0054*/ 	.word	0xffffffff


	//   ....[3]....
        /*0058*/ 	.word	0xffffffff


	//   ....[4]....
        /*005c*/ 	.word	0xffffffff


	//   ....[5]....
        /*0060*/ 	.word	0x05000005


	//   ....[6]....
        /*0064*/ 	.word	0x05000005


	//   ....[7]....
        /*0068*/ 	.word	0xffffffff


	//   ....[8]....
        /*006c*/ 	.word	0x05000005


	//   ....[9]....
        /*0070*/ 	.word	0xffffffff


	//   ....[10]....
        /*0074*/ 	.word	0x05000005


	//   ....[11]....
        /*0078*/ 	.word	0xffffffff


	//   ....[12]....
        /*007c*/ 	.word	0x05000005


	//   ....[13]....
        /*0080*/ 	.word	0xffffffff


	//----- nvinfo : EIATTR_COOP_GROUP_INSTR_OFFSETS
	.align		4
.L_2717:
        /*0084*/ 	.byte	0x04, 0x28
        /*0086*/ 	.short	(.L_2719 - .L_2718)


	//   ....[0]....
.L_2718:
        /*0088*/ 	.word	0x00000210


	//   ....[1]....
        /*008c*/ 	.word	0x00000220


	//   ....[2]....
        /*0090*/ 	.word	0x00000230


	//   ....[3]....
        /*0094*/ 	.word	0x00000240


	//   ....[4]....
        /*0098*/ 	.word	0x00000290


	//   ....[5]....
        /*009c*/ 	.word	0x00000520


	//   ....[6]....
        /*00a0*/ 	.word	0x000007d0


	//   ....[7]....
        /*00a4*/ 	.word	0x000007f0


	//   ....[8]....
        /*00a8*/ 	.word	0x00000a90


	//   ....[9]....
        /*00ac*/ 	.word	0x00000ab0


	//   ....[10]....
        /*00b0*/ 	.word	0x00000d50


	//   ....[11]....
        /*00b4*/ 	.word	0x00000d70


	//   ....[12]....
        /*00b8*/ 	.word	0x00001010


	//   ....[13]....
        /*00bc*/ 	.word	0x00001030


	//----- nvinfo : EIATTR_VRC_CTA_INIT_COUNT
	.align		4
.L_2719:
        /*00c0*/ 	.byte	0x02, 0x4a
	.zero		1
	.zero		1


	//----- nvinfo : EIATTR_EXIT_INSTR_OFFSETS
	.align		4
        /*00c4*/ 	.byte	0x04, 0x1c
        /*00c6*/ 	.short	(.L_2721 - .L_2720)


	//   ....[0]....
.L_2720:
        /*00c8*/ 	.word	0x00000250


	//   ....[1]....
        /*00cc*/ 	.word	0x00001050


	//   ....[2]....
        /*00d0*/ 	.word	0x000010a0


	//----- nvinfo : EIATTR_CRS_STACK_SIZE
	.align		4
.L_2721:
        /*00d4*/ 	.byte	0x04, 0x1e
        /*00d6*/ 	.short	(.L_2723 - .L_2722)
.L_2722:
        /*00d8*/ 	.word	0x00000000


	//----- nvinfo : EIATTR_CBANK_PARAM_SIZE
	.align		4
.L_2723:
        /*00dc*/ 	.byte	0x03, 0x19
        /*00de*/ 	.short	0x0014


	//----- nvinfo : EIATTR_PARAM_CBANK
	.align		4
        /*00e0*/ 	.byte	0x04, 0x0a
        /*00e2*/ 	.short	(.L_2725 - .L_2724)
	.align		4
.L_2724:
        /*00e4*/ 	.word	index@(.nv.constant0._Z7reduce6IfLj2ELb0EEvPT_S1_j)
        /*00e8*/ 	.short	0x0380
        /*00ea*/ 	.short	0x0014


	//----- nvinfo : EIATTR_SW_WAR
	.align		4
.L_2725:
        /*00ec*/ 	.byte	0x04, 0x36
        /*00ee*/ 	.short	(.L_2727 - .L_2726)
.L_2726:
        /*00f0*/ 	.word	0x00000008
.L_2727:


//--------------------- .nv.info._Z7reduce6IfLj4ELb0EEvPT_S1_j --------------------------
	.section	.nv.info._Z7reduce6IfLj4ELb0EEvPT_S1_j,"",@"SHT_CUDA_INFO"
	.sectionflags	@""
	.align	4


	//----- nvinfo : EIATTR_CUDA_API_VERSION
	.align		4
        /*0000*/ 	.byte	0x04, 0x37
        /*0002*/ 	.short	(.L_2729 - .L_2728)
.L_2728:
        /*0004*/ 	.word	0x00000082


	//----- nvinfo : EIATTR_KPARAM_INFO
	.align		4
.L_2729:
        /*0008*/ 	.byte	0x04, 0x17
        /*000a*/ 	.short	(.L_2731 - .L_2730)
.L_2730:
        /*000c*/ 	.word	0x00000000
        /*0010*/ 	.short	0x0002
        /*0012*/ 	.short	0x0010
        /*0014*/ 	.byte	0x00, 0xf0, 0x11, 0x00


	//----- nvinfo : EIATTR_KPARAM_INFO
	.align		4
.L_2731:
        /*0018*/ 	.byte	0x04, 0x17
        /*001a*/ 	.short	(.L_2733 - .L_2732)
.L_2732:
        /*001c*/ 	.word	0x00000000
        /*0020*/ 	.short	0x0001
        /*0022*/ 	.short	0x0008
        /*0024*/ 	.byte	0x00, 0xf5, 0x21, 0x00


	//----- nvinfo : EIATTR_KPARAM_INFO
	.align		4
.L_2733:
        /*0028*/ 	.byte	0x04, 0x17
        /*002a*/ 	.short	(.L_2735 - .L_2734)
.L_2734:
        /*002c*/ 	.word	0x00000000
        /*0030*/ 	.short	0x0000
        /*0032*/ 	.short	0x0000
        /*0034*/ 	.byte	0x00, 0xf5, 0x21, 0x00


	//----- nvinfo : EIATTR_SPARSE_MMA_MASK
	.align		4
.L_2735:
        /*0038*/ 	.byte	0x03, 0x50
        /*003a*/ 	.short	0x0000


	//----- nvinfo : EIATTR_MAXREG_COUNT
	.align		4
        /*003c*/ 	.byte	0x03, 0x1b
        /*003e*/ 	.short	0x00ff


	//----- nvinfo : EIATTR_NUM_BARRIERS
	.align		4
        /*0040*/ 	.byte	0x02, 0x4c
        /*0042*/ 	.byte	0x01
	.zero		1


	//----- nvinfo : EIATTR_MERCURY_ISA_VERSION
	.align		4
        /*0044*/ 	.byte	0x03, 0x5f
        /*0046*/ 	.short	0x0101


	//----- nvinfo : EIATTR_COOP_GROUP_MASK_REGIDS
	.align		4
        /*0048*/ 	.byte	0x04, 0x29
        /*004a*/ 	.short	(.L_2737 - .L_2736)


	//   ....[0]....
.L_2736:
        /*004c*/ 	.word	0xffffffff


	//   ....[1]....
        /*0050*/ 	.word	0xffffffff


	//   ....[2]....
        /*0054*/ 	.word	0xffffffff


	//   ....[3]....
        /*0058*/ 	.word	0xffffffff


	//   ....[4]....
        /*005c*/ 	.word	0xffffffff


	//   ....[5]....
        /*0060*/ 	.word	0x05000005


	//   ....[6]....
        /*0064*/ 	.word	0x05000005


	//   ....[7]....
        /*0068*/ 	.word	0xffffffff


	//   ....[8]....
        /*006c*/ 	.word	0x05000005


	//   ....[9]....
        /*0070*/ 	.word	0xffffffff


	//   ....[10]....
        /*0074*/ 	.word	0x05000005


	//   ....[11]....
        /*0078*/ 	.word	0xffffffff


	//   ....[12]....
        /*007c*/ 	.word	0x05000005


	//   ....[13]....
        /*0080*/ 	.word	0xffffffff


	//----- nvinfo : EIATTR_COOP_GROUP_INSTR_OFFSETS
	.align		4
.L_2737:
        /*0084*/ 	.byte	0x04, 0x28
        /*0086*/ 	.short	(.L_2739 - .L_2738)


	//   ....[0]....
.L_2738:
        /*0088*/ 	.word	0x00000210


	//   ....[1]....
        /*008c*/ 	.word	0x00000220


	//   ....[2]....
        /*0090*/ 	.word	0x00000230


	//   ....[3]....
        /*0094*/ 	.word	0x00000240


	//   ....[4]....
        /*0098*/ 	.word	0x00000290


	//   ....[5]....
        /*009c*/ 	.word	0x00000520


	//   ....[6]....
        /*00a0*/ 	.word	0x000007d0


	//   ....[7]....
        /*00a4*/ 	.word	0x000007f0


	//   ....[8]....
        /*00a8*/ 	.word	0x00000a90


	//   ....[9]....
        /*00ac*/ 	.word	0x00000ab0


	//   ....[10]....
        /*00b0*/ 	.word	0x00000d50


	//   ....[11]....
        /*00b4*/ 	.word	0x00000d70


	//   ....[12]....
        /*00b8*/ 	.word	0x00001010


	//   ....[13]....
        /*00bc*/ 	.word	0x00001030


	//----- nvinfo : EIATTR_VRC_CTA_INIT_COUNT
	.align		4
.L_2739:
        /*00c0*/ 	.byte	0x02, 0x4a
	.zero		1
	.zero		1


	//----- nvinfo : EIATTR_EXIT_INSTR_OFFSETS
	.align		4
        /*00c4*/ 	.byte	0x04, 0x1c
        /*00c6*/ 	.short	(.L_2741 - .L_2740)


	//   ....[0]....
.L_2740:
        /*00c8*/ 	.word	0x00000250


	//   ....[1]....
        /*00cc*/ 	.word	0x00001050


	//   ....[2]....
        /*00d0*/ 	.word	0x000010a0


	//----- nvinfo : EIATTR_CRS_STACK_SIZE
	.align		4
.L_2741:
        /*00d4*/ 	.byte	0x04, 0x1e
        /*00d6*/ 	.short	(.L_2743 - .L_2742)
.L_2742:
        /*00d8*/ 	.word	0x00000000


	//----- nvinfo : EIATTR_CBANK_PARAM_SIZE
	.align		4
.L_2743:
        /*00dc*/ 	.byte	0x03, 0x19
        /*00de*/ 	.short	0x0014


	//----- nvinfo : EIATTR_PARAM_CBANK
	.align		4
        /*00e0*/ 	.byte	0x04, 0x0a
        /*00e2*/ 	.short	(.L_2745 - .L_2744)
	.align		4
.L_2744:
        /*00e4*/ 	.word	index@(.nv.constant0._Z7reduce6IfLj4ELb0EEvPT_S1_j)
        /*00e8*/ 	.short	0x0380
        /*00ea*/ 	.short	0x0014


	//----- nvinfo : EIATTR_SW_WAR
	.align		4
.L_2745:
        /*00ec*/ 	.byte	0x04, 0x36
        /*00ee*/ 	.short	(.L_2747 - .L_2746)
.L_2746:
        /*00f0*/ 	.word	0x00000008
.L_2747:


//--------------------- .nv.info._Z7reduce6IfLj8ELb0EEvPT_S1_j --------------------------
	.section	.nv.info._Z7reduce6IfLj8ELb0EEvPT_S1_j,"",@"SHT_CUDA_INFO"
	.sectionflags	@""
	.align	4


	//----- nvinfo : EIATTR_CUDA_API_VERSION
	.align		4
        /*0000*/ 	.byte	0x04, 0x37
        /*0002*/ 	.short	(.L_2749 - .L_2748)
.L_2748:
        /*0004*/ 	.word	0x00000082


	//----- nvinfo : EIATTR_KPARAM_INFO
	.align		4
.L_2749:
        /*0008*/ 	.byte	0x04, 0x17
        /*000a*/ 	.short	(.L_2751 - .L_2750)
.L_2750:
        /*000c*/ 	.word	0x00000000
        /*0010*/ 	.short	0x0002
        /*0012*/ 	.short	0x0010
        /*0014*/ 	.byte	0x00, 0xf0, 0x11, 0x00


	//----- nvinfo : EIATTR_KPARAM_INFO
	.align		4
.L_2751:
        /*0018*/ 	.byte	0x04, 0x17
        /*001a*/ 	.short	(.L_2753 - .L_2752)
.L_2752:
        /*001c*/ 	.word	0x00000000
        /*0020*/ 	.short	0x0001
        /*0022*/ 	.short	0x0008
        /*0024*/ 	.byte	0x00, 0xf5, 0x21, 0x00


	//----- nvinfo : EIATTR_KPARAM_INFO
	.align		4
.L_2753:
        /*0028*/ 	.byte	0x04, 0x17
        /*002a*/ 	.short	(.L_2755 - .L_2754)
.L_2754:
        /*002c*/ 	.word	0x00000000
        /*0030*/ 	.short	0x0000
        /*0032*/ 	.short	0x0000
        /*0034*/ 	.byte	0x00, 0xf5, 0x21, 0x00


	//----- nvinfo : EIATTR_SPARSE_MMA_MASK
	.align		4
.L_2755:
        /*0038*/ 	.byte	0x03, 0x50
        /*003a*/ 	.short	0x0000


	//----- nvinfo : EIATTR_MAXREG_COUNT
	.align		4
        /*003c*/ 	.byte	0x03, 0x1b
        /*003e*/ 	.short	0x00ff


	//----- nvinfo : EIATTR_NUM_BARRIERS
	.align		4
        /*0040*/ 	.byte	0x02, 0x4c
        /*0042*/ 	.byte	0x01
	.zero		1


	//----- nvinfo : EIATTR_MERCURY_ISA_VERSION
	.align		4
        /*0044*/ 	.byte	0x03, 0x5f
        /*0046*/ 	.short	0x0101


	//----- nvinfo : EIATTR_COOP_GROUP_MASK_REGIDS
	.align		4
        /*0048*/ 	.byte	0x04, 0x29
        /*004a*/ 	.short	(.L_2757 - .L_2756)


	//   ....[0]....
.L_2756:
        /*004c*/ 	.word	0xffffffff


	//   ....[1]....
        /*0050*/ 	.word	0xffffffff


	//   ....[2]....
        /*0054*/ 	.word	0xffffffff


	//   ....[3]....
        /*0058*/ 	.word	0xffffffff


	//   ....[4]....
        /*005c*/ 	.word	0xffffffff


	//   ....[5]....
        /*0060*/ 	.word	0x05000005


	//   ....[6]....
        /*0064*/ 	.word	0x05000005


	//   ....[7]....
        /*0068*/ 	.word	0xffffffff


	//   ....[8]....
        /*006c*/ 	.word	0x05000005


	//   ....[9]....
        /*0070*/ 	.word	0xffffffff


	//   ....[10]....
        /*0074*/ 	.word	0x05000005


	//   ....[11]....
        /*0078*/ 	.word	0xffffffff


	//   ....[12]....
        /*007c*/ 	.word	0x05000005


	//   ....[13]....
        /*0080*/ 	.word	0xffffffff


	//----- nvinfo : EIATTR_COOP_GROUP_INSTR_OFFSETS
	.align		4
.L_2757:
        /*0084*/ 	.byte	0x04, 0x28
        /*0086*/ 	.short	(.L_2759 - .L_2758)


	//   ....[0]....
.L_2758:
        /*0088*/ 	.word	0x00000210


	//   ....[1]....
        /*008c*/ 	.word	0x00000220


	//   ....[2]....
        /*0090*/ 	.word	0x00000230


	//   ....[3]....
        /*0094*/ 	.word	0x00000240


	//   ....[4]....
        /*0098*/ 	.word	0x00000290


	//   ....[5]....
        /*009c*/ 	.word	0x00000520


	//   ....[6]....
        /*00a0*/ 	.word	0x000007d0


	//   ....[7]....
        /*00a4*/ 	.word	0x000007f0


	//   ....[8]....
        /*00a8*/ 	.word	0x00000a90


	//   ....[9]....
        /*00ac*/ 	.word	0x00000ab0


	//   ....[10]....
        /*00b0*/ 	.word	0x00000d50


	//   ....[11]....
        /*00b4*/ 	.word	0x00000d70


	//   ....[12]....
        /*00b8*/ 	.word	0x00001010


	//   ....[13]....
        /*00bc*/ 	.word	0x00001030


	//----- nvinfo : EIATTR_VRC_CTA_INIT_COUNT
	.align		4
.L_2759:
        /*00c0*/ 	.byte	0x02, 0x4a
	.zero		1
	.zero		1


	//----- nvinfo : EIATTR_EXIT_INSTR_OFFSETS
	.align		4
        /*00c4*/ 	.byte	0x04, 0x1c
        /*00c6*/ 	.short	(.L_2761 - .L_2760)


	//   ....[0]....
.L_2760:
        /*00c8*/ 	.word	0x00000250


	//   ....[1]....
        /*00cc*/ 	.word	0x00001050


	//   ....[2]....
        /*00d0*/ 	.word	0x000010a0


	//----- nvinfo : EIATTR_CRS_STACK_SIZE
	.align		4
.L_2761:
        /*00d4*/ 	.byte	0x04, 0x1e
        /*00d6*/ 	.short	(.L_2763 - .L_2762)
.L_2762:
        /*00d8*/ 	.word	0x00000000


	//----- nvinfo : EIATTR_CBANK_PARAM_SIZE
	.align		4
.L_2763:
        /*00dc*/ 	.byte	0x03, 0x19
        /*00de*/ 	.short	0x0014


	//----- nvinfo : EIATTR_PARAM_CBANK
	.align		4
        /*00e0*/ 	.byte	0x04, 0x0a
        /*00e2*/ 	.short	(.L_2765 - .L_2764)
	.align		4
.L_2764:
        /*00e4*/ 	.word	index@(.nv.constant0._Z7reduce6IfLj8ELb0EEvPT_S1_j)
        /*00e8*/ 	.short	0x0380
        /*00ea*/ 	.short	0x0014


	//----- nvinfo : EIATTR_SW_WAR
	.align		4
.L_2765:
        /*00ec*/ 	.byte	0x04, 0x36
        /*00ee*/ 	.short	(.L_2767 - .L_2766)
.L_2766:
        /*00f0*/ 	.word	0x00000008
.L_2767:


//--------------------- .nv.info._Z7reduce6IfLj16ELb0EEvPT_S1_j --------------------------
	.section	.nv.info._Z7reduce6IfLj16ELb0EEvPT_S1_j,"",@"SHT_CUDA_INFO"
	.sectionflags	@""
	.align	4


	//----- nvinfo : EIATTR_CUDA_API_VERSION
	.align		4
        /*0000*/ 	.byte	0x04, 0x37
        /*0002*/ 	.short	(.L_2769 - .L_2768)
.L_2768:
        /*0004*/ 	.word	0x00000082


	//----- nvinfo : EIATTR_KPARAM_INFO
	.align		4
.L_2769:
        /*0008*/ 	.byte	0x04, 0x17
        /*000a*/ 	.short	(.L_2771 - .L_2770)
.L_2770:
        /*000c*/ 	.word	0x00000000
        /*0010*/ 	.short	0x0002
        /*0012*/ 	.short	0x0010
        /*0014*/ 	.byte	0x00, 0xf0, 0x11, 0x00


	//----- nvinfo : EIATTR_KPARAM_INFO
	.align		4
.L_2771:
        /*0018*/ 	.byte	0x04, 0x17
        /*001a*/ 	.short	(.L_2773 - .L_2772)
.L_2772:
        /*001c*/ 	.word	0x00000000
        /*0020*/ 	.short	0x0001
        /*0022*/ 	.short	0x0008
        /*0024*/ 	.byte	0x00, 0xf5, 0x21, 0x00


	//----- nvinfo : EIATTR_KPARAM_INFO
	.align		4
.L_2773:
        /*0028*/ 	.byte	0x04, 0x17
        /*002a*/ 	.short	(.L_2775 - .L_2774)
.L_2774:
        /*002c*/ 	.word	0x00000000
        /*0030*/ 	.short	0x0000
        /*0032*/ 	.short	0x0000
        /*0034*/ 	.byte	0x00, 0xf5, 0x21, 0x00


	//----- nvinfo : EIATTR_SPARSE_MMA_MASK
	.align		4
.L_2775:
        /*0038*/ 	.byte	0x03, 0x50
        /*003a*/ 	.short	0x0000


	//----- nvinfo : EIATTR_MAXREG_COUNT
	.align		4
        /*003c*/ 	.byte	0x03, 0x1b
        /*003e*/ 	.short	0x00ff


	//----- nvinfo : EIATTR_NUM_BARRIERS
	.align		4
        /*0040*/ 	.byte	0x02, 0x4c
        /*0042*/ 	.byte	0x01
	.zero		1


	//----- nvinfo : EIATTR_MERCURY_ISA_VERSION
	.align		4
        /*0044*/ 	.byte	0x03, 0x5f
        /*0046*/ 	.short	0x0101


	//----- nvinfo : EIATTR_COOP_GROUP_MASK_REGIDS
	.align		4
        /*0048*/ 	.byte	0x04, 0x29
        /*004a*/ 	.short	(.L_2777 - .L_2776)


	//   ....[0]....
.L_2776:
        /*004c*/ 	.word	0xffffffff


	//   ....[1]....
        /*0050*/ 	.word	0xffffffff


	//   ....[2]....
        /*0054*/ 	.word	0xffffffff


	//   ....[3]....
        /*0058*/ 	.word	0xffffffff


	//   ....[4]....
        /*005c*/ 	.word	0xffffffff


	//   ....[5]....
        /*0060*/ 	.word	0x05000005


	//   ....[6]....
        /*0064*/ 	.word	0x05000005


	//   ....[7]....
        /*0068*/ 	.word	0xffffffff


	//   ....[8]....
        /*006c*/ 	.word	0x05000005


	//   ....[9]....
        /*0070*/ 	.word	0xffffffff


	//   ....[10]....
        /*0074*/ 	.word	0x05000005


	//   ....[11]....
        /*0078*/ 	.word	0xffffffff


	//   ....[12]....
        /*007c*/ 	.word	0x05000005


	//   ....[13]....
        /*0080*/ 	.word	0xffffffff


	//----- nvinfo : EIATTR_COOP_GROUP_INSTR_OFFSETS
	.align		4
.L_2777:
        /*0084*/ 	.byte	0x04, 0x28
        /*0086*/ 	.short	(.L_2779 - .L_2778)


	//   ....[0]....
.L_2778:
        /*0088*/ 	.word	0x00000210


	//   ....[1]....
        /*008c*/ 	.word	0x00000220


	//   ....[2]....
        /*0090*/ 	.word	0x00000230


	//   ....[3]....
        /*0094*/ 	.word	0x00000240


	//   ....[4]....
        /*0098*/ 	.word	0x00000290


	//   ....[5]....
        /*009c*/ 	.word	0x00000520


	//   ....[6]....
        /*00a0*/ 	.word	0x000007d0


	//   ....[7]....
        /*00a4*/ 	.word	0x000007f0


	//   ....[8]....
        /*00a8*/ 	.word	0x00000a90


	//   ....[9]....
        /*00ac*/ 	.word	0x00000ab0


	//   ....[10]....
        /*00b0*/ 	.word	0x00000d50


	//   ....[11]....
        /*00b4*/ 	.word	0x00000d70


	//   ....[12]....
        /*00b8*/ 	.word	0x00001010


	//   ....[13]....
        /*00bc*/ 	.word	0x00001030


	//----- nvinfo : EIATTR_VRC_CTA_INIT_COUNT
	.align		4
.L_2779:
        /*00c0*/ 	.byte	0x02, 0x4a
	.zero		1
	.zero		1


	//----- nvinfo : EIATTR_EXIT_INSTR_OFFSETS
	.align		4
        /*00c4*/ 	.byte	0x04, 0x1c
        /*00c6*/ 	.short	(.L_2781 - .L_2780)


	//   ....[0]....
.L_2780:
        /*00c8*/ 	.word	0x00000250


	//   ....[1]....
        /*00cc*/ 	.word	0x00001050


	//   ....[2]....
        /*00d0*/ 	.word	0x000010a0


	//----- nvinfo : EIATTR_CRS_STACK_SIZE
	.align		4
.L_2781:
        /*00d4*/ 	.byte	0x04, 0x1e
        /*00d6*/ 	.short	(.L_2783 - .L_2782)
.L_2782:
        /*00d8*/ 	.word	0x00000000


	//----- nvinfo : EIATTR_CBANK_PARAM_SIZE
	.align		4
.L_2783:
        /*00dc*/ 	.byte	0x03, 0x19
        /*00de*/ 	.short	0x0014


	//----- nvinfo : EIATTR_PARAM_CBANK
	.align		4
        /*00e0*/ 	.byte	0x04, 0x0a
        /*00e2*/ 	.short	(.L_2785 - .L_2784)
	.align		4
.L_2784:
        /*00e4*/ 	.word	index@(.nv.constant0._Z7reduce6IfLj16ELb0EEvPT_S1_j)
        /*00e8*/ 	.short	0x0380
        /*00ea*/ 	.short	0x0014


	//----- nvinfo : EIATTR_SW_WAR
	.align		4
.L_2785:
        /*00ec*/ 	.byte	0x04, 0x36
        /*00ee*/ 	.short	(.L_2787 - .L_2786)
.L_2786:
        /*00f0*/ 	.word	0x00000008
.L_2787:


//--------------------- .nv.info._Z7reduce6IfLj32ELb0EEvPT_S1_j --------------------------
	.section	.nv.info._Z7reduce6IfLj32ELb0EEvPT_S1_j,"",@"SHT_CUDA_INFO"
	.sectionflags	@""
	.align	4


	//----- nvinfo : EIATTR_CUDA_API_VERSION
	.align		4
        /*0000*/ 	.byte	0x04, 0x37
        /*0002*/ 	.short	(.L_2789 - .L_2788)
.L_2788:
        /*0004*/ 	.word	0x00000082


	//----- nvinfo : EIATTR_KPARAM_INFO
	.align		4
.L_2789:
        /*0008*/ 	.byte	0x04, 0x17
        /*000a*/ 	.short	(.L_2791 - .L_2790)
.L_2790:
        /*000c*/ 	.word	0x00000000
        /*0010*/ 	.short	0x0002
        /*0012*/ 	.short	0x0010
        /*0014*/ 	.byte	0x00, 0xf0, 0x11, 0x00


	//----- nvinfo : EIATTR_KPARAM_INFO
	.align		4
.L_2791:
        /*0018*/ 	.byte	0x04, 0x17
        /*001a*/ 	.short	(.L_2793 - .L_2792)
.L_2792:
        /*001c*/ 	.word	0x00000000
        /*0020*/ 	.short	0x0001
        /*0022*/ 	.short	0x0008
        /*0024*/ 	.byte	0x00, 0xf5, 0x21, 0x00


	//----- nvinfo : EIATTR_KPARAM_INFO
	.align		4
.L_2793:
        /*0028*/ 	.byte	0x04, 0x17
        /*002a*/ 	.short	(.L_2795 - .L_2794)
.L_2794:
        /*002c*/ 	.word	0x00000000
        /*0030*/ 	.short	0x0000
        /*0032*/ 	.short	0x0000
        /*0034*/ 	.byte	0x00, 0xf5, 0x21, 0x00


	//----- nvinfo : EIATTR_SPARSE_MMA_MASK
	.align		4
.L_2795:
        /*0038*/ 	.byte	0x03, 0x50
        /*003a*/ 	.short	0x0000


	//----- nvinfo : EIATTR_MAXREG_COUNT
	.align		4
        /*003c*/ 	.byte	0x03, 0x1b
        /*003e*/ 	.short	0x00ff


	//----- nvinfo : EIATTR_NUM_BARRIERS
	.align		4
        /*0040*/ 	.byte	0x02, 0x4c
        /*0042*/ 	.byte	0x01
	.zero		1


	//----- nvinfo : EIATTR_MERCURY_ISA_VERSION
	.align		4
        /*0044*/ 	.byte	0x03, 0x5f
        /*0046*/ 	.short	0x0101


	//----- nvinfo : EIATTR_COOP_GROUP_MASK_REGIDS
	.align		4
        /*0048*/ 	.byte	0x04, 0x29
        /*004a*/ 	.short	(.L_2797 - .L_2796)


	//   ....[0]....
.L_2796:
        /*004c*/ 	.word	0xffffffff


	//   ....[1]....
        /*0050*/ 	.word	0xffffffff


	//   ....[2]....
        /*0054*/ 	.word	0xffffffff


	//   ....[3]....
        /*0058*/ 	.word	0xffffffff


	//   ....[4]....
        /*005c*/ 	.word	0xffffffff


	//   ....[5]....
        /*0060*/ 	.word	0x05000005


	//   ....[6]....
        /*0064*/ 	.word	0x05000005


	//   ....[7]....
        /*0068*/ 	.word	0xffffffff


	//   ....[8]....
        /*006c*/ 	.word	0x05000005


	//   ....[9]....
        /*0070*/ 	.word	0xffffffff


	//   ....[10]....
        /*0074*/ 	.word	0x05000005


	//   ....[11]....
        /*0078*/ 	.word	0xffffffff


	//   ....[12]....
        /*007c*/ 	.word	0x05000005


	//   ....[13]....
        /*0080*/ 	.word	0xffffffff


	//----- nvinfo : EIATTR_COOP_GROUP_INSTR_OFFSETS
	.align		4
.L_2797:
        /*0084*/ 	.byte	0x04, 0x28
        /*0086*/ 	.short	(.L_2799 - .L_2798)


	//   ....[0]....
.L_2798:
        /*0088*/ 	.word	0x00000210


	//   ....[1]....
        /*008c*/ 	.word	0x00000220


	//   ....[2]....
        /*0090*/ 	.word	0x00000230


	//   ....[3]....
        /*0094*/ 	.word	0x00000240


	//   ....[4]....
        /*0098*/ 	.word	0x00000290


	//   ....[5]....
        /*009c*/ 	.word	0x00000520


	//   ....[6]....
        /*00a0*/ 	.word	0x000007d0


	//   ....[7]....
        /*00a4*/ 	.word	0x000007f0


	//   ....[8]....
        /*00a8*/ 	.word	0x00000a90


	//   ....[9]....
        /*00ac*/ 	.word	0x00000ab0


	//   ....[10]....
        /*00b0*/ 	.word	0x00000d50


	//   ....[11]....
        /*00b4*/ 	.word	0x00000d70


	//   ....[12]....
        /*00b8*/ 	.word	0x00001010


	//   ....[13]....
        /*00bc*/ 	.word	0x00001030


	//----- nvinfo : EIATTR_VRC_CTA_INIT_COUNT
	.align		4
.L_2799:
        /*00c0*/ 	.byte	0x02, 0x4a
	.zero		1
	.zero		1


	//----- nvinfo : EIATTR_EXIT_INSTR_OFFSETS
	.align		4
        /*00c4*/ 	.byte	0x04, 0x1c
        /*00c6*/ 	.short	(.L_2801 - .L_2800)


	//   ....[0]....
.L_2800:
        /*00c8*/ 	.word	0x00000250


	//   ....[1]....
        /*00cc*/ 	.word	0x00001050


	//   ....[2]....
        /*00d0*/ 	.word	0x000010a0


	//----- nvinfo : EIATTR_CRS_STACK_SIZE
	.align		4
.L_2801:
        /*00d4*/ 	.byte	0x04, 0x1e
        /*00d6*/ 	.short	(.L_2803 - .L_2802)
.L_2802:
        /*00d8*/ 	.word	0x00000000


	//----- nvinfo : EIATTR_CBANK_PARAM_SIZE
	.align		4
.L_2803:
        /*00dc*/ 	.byte	0x03, 0x19
        /*00de*/ 	.short	0x0014


	//----- nvinfo : EIATTR_PARAM_CBANK
	.align		4
        /*00e0*/ 	.byte	0x04, 0x0a
        /*00e2*/ 	.short	(.L_2805 - .L_2804)
	.align		4
.L_2804:
        /*00e4*/ 	.word	index@(.nv.constant0._Z7reduce6IfLj32ELb0EEvPT_S1_j)
        /*00e8*/ 	.short	0x0380
        /*00ea*/ 	.short	0x0014


	//----- nvinfo : EIATTR_SW_WAR
	.align		4
.L_2805:
        /*00ec*/ 	.byte	0x04, 0x36
        /*00ee*/ 	.short	(.L_2807 - .L_2806)
.L_2806:
        /*00f0*/ 	.word	0x00000008
.L_2807:


//--------------------- .nv.info._Z7reduce6IfLj64ELb0EEvPT_S1_j --------------------------
	.section	.nv.info._Z7reduce6IfLj64ELb0EEvPT_S1_j,"",@"SHT_CUDA_INFO"
	.sectionflags	@""
	.align	4


	//----- nvinfo : EIATTR_CUDA_API_VERSION
	.align		4
        /*0000*/ 	.byte	0x04, 0x37
        /*0002*/ 	.short	(.L_2809 - .L_2808)
.L_2808:
        /*0004*/ 	.word	0x00000082


	//----- nvinfo : EIATTR_KPARAM_INFO
	.align		4
.L_2809:
        /*0008*/ 	.byte	0x04, 0x17
        /*000a*/ 	.short	(.L_2811 - .L_2810)
.L_2810:
        /*000c*/ 	.word	0x00000000
        /*0010*/ 	.short	0x0002
        /*0012*/ 	.short	0x0010
        /*0014*/ 	.byte	0x00, 0xf0, 0x11, 0x00


	//----- nvinfo : EIATTR_KPARAM_INFO
	.align		4
.L_2811:
        /*0018*/ 	.byte	0x04, 0x17
        /*001a*/ 	.short	(.L_2813 - .L_2812)
.L_2812:
        /*001c*/ 	.word	0x00000000
        /*0020*/ 	.short	0x0001
        /*0022*/ 	.short	0x0008
        /*0024*/ 	.byte	0x00, 0xf5, 0x21, 0x00


	//----- nvinfo : EIATTR_KPARAM_INFO
	.align		4
.L_2813:
        /*0028*/ 	.byte	0x04, 0x17
        /*002a*/ 	.short	(.L_2815 - .L_2814)
.L_2814:
        /*002c*/ 	.word	0x00000000
        /*0030*/ 	.short	0x0000
        /*0032*/ 	.short	0x0000
        /*0034*/ 	.byte	0x00, 0xf5, 0x21, 0x00


	//----- nvinfo : EIATTR_SPARSE_MMA_MASK
	.align		4
.L_2815:
        /*0038*/ 	.byte	0x03, 0x50
        /*003a*/ 	.short	0x0000


	//----- nvinfo : EIATTR_MAXREG_COUNT
	.align		4
        /*003c*/ 	.byte	0x03, 0x1b
        /*003e*/ 	.short	0x00ff


	//----- nvinfo : EIATTR_NUM_BARRIERS
	.align		4
        /*0040*/ 	.byte	0x02, 0x4c
        /*0042*/ 	.byte	0x01
	.zero		1


	//----- nvinfo : EIATTR_MERCURY_ISA_VERSION
	.align		4
        /*0044*/ 	.byte	0x03, 0x5f
        /*0046*/ 	.short	0x0101


	//----- nvinfo : EIATTR_COOP_GROUP_MASK_REGIDS
	.align		4
        /*0048*/ 	.byte	0x04, 0x29
        /*004a*/ 	.short	(.L_2817 - .L_2816)


	//   ....[0]....
.L_2816:
        /*004c*/ 	.word	0xffffffff


	//   ....[1]....
        /*0050*/ 	.word	0xffffffff


	//   ....[2]....
        /*0054*/ 	.word	0xffffffff


	//   ....[3]....
        /*0058*/ 	.word	0xffffffff


	//   ....[4]....
        /*005c*/ 	.word	0xffffffff


	//   ....[5]....
        /*0060*/ 	.word	0x05000002


	//   ....[6]....
        /*0064*/ 	.word	0x05000002


	//   ....[7]....
        /*0068*/ 	.word	0xffffffff


	//   ....[8]....
        /*006c*/ 	.word	0x05000002


	//   ....[9]....
        /*0070*/ 	.word	0xffffffff


	//   ....[10]....
        /*0074*/ 	.word	0x05000002


	//   ....[11]....
        /*0078*/ 	.word	0xffffffff


	//   ....[12]....
        /*007c*/ 	.word	0x05000002


	//   ....[13]....
        /*0080*/ 	.word	0xffffffff


	//----- nvinfo : EIATTR_COOP_GROUP_INSTR_OFFSETS
	.align		4
.L_2817:
        /*0084*/ 	.byte	0x04, 0x28
        /*0086*/ 	.short	(.L_2819 - .L_2818)


	//   ....[0]....
.L_2818:
        /*0088*/ 	.word	0x00000200


	//   ....[1]....
        /*008c*/ 	.word	0x00000210


	//   ....[2]....
        /*0090*/ 	.word	0x00000220


	//   ....[3]....
        /*0094*/ 	.word	0x00000230


	//   ....[4]....
        /*0098*/ 	.word	0x000002a0


	//   ....[5]....
        /*009c*/ 	.word	0x00000530


	//   ....[6]....
        /*00a0*/ 	.word	0x000007e0


	//   ....[7]....
        /*00a4*/ 	.word	0x00000800


	//   ....[8]....
        /*00a8*/ 	.word	0x00000aa0


	//   ....[9]....
        /*00ac*/ 	.word	0x00000ac0


	//   ....[10]....
        /*00b0*/ 	.word	0x00000d60


	//   ....[11]....
        /*00b4*/ 	.word	0x00000d80


	//   ....[12]....
        /*00b8*/ 	.word	0x00001020


	//   ....[13]....
        /*00bc*/ 	.word	0x00001040


	//----- nvinfo : EIATTR_VRC_CTA_INIT_COUNT
	.align		4
.L_2819:
        /*00c0*/ 	.byte	0x02, 0x4a
	.zero		1
	.zero		1


	//----- nvinfo : EIATTR_EXIT_INSTR_OFFSETS
	.align		4
        /*00c4*/ 	.byte	0x04, 0x1c
        /*00c6*/ 	.short	(.L_2821 - .L_2820)


	//   ....[0]....
.L_2820:
        /*00c8*/ 	.word	0x00000240


	//   ....[1]....
        /*00cc*/ 	.word	0x00001060


	//   ....[2]....
        /*00d0*/ 	.word	0x000010b0


	//----- nvinfo : EIATTR_CRS_STACK_SIZE
	.align		4
.L_2821:
        /*00d4*/ 	.byte	0x04, 0x1e
        /*00d6*/ 	.short	(.L_2823 - .L_2822)
.L_2822:
        /*00d8*/ 	.word	0x00000000


	//----- nvinfo : EIATTR_CBANK_PARAM_SIZE
	.align		4
.L_2823:
        /*00dc*/ 	.byte	0x03, 0x19
        /*00de*/ 	.short	0x0014


	//----- nvinfo : EIATTR_PARAM_CBANK
	.align		4
        /*00e0*/ 	.byte	0x04, 0x0a
        /*00e2*/ 	.short	(.L_2825 - .L_2824)
	.align		4
.L_2824:
        /*00e4*/ 	.word	index@(.nv.constant0._Z7reduce6IfLj64ELb0EEvPT_S1_j)
        /*00e8*/ 	.short	0x0380
        /*00ea*/ 	.short	0x0014


	//----- nvinfo : EIATTR_SW_WAR
	.align		4
.L_2825:
        /*00ec*/ 	.byte	0x04, 0x36
        /*00ee*/ 	.short	(.L_2827 - .L_2826)
.L_2826:
        /*00f0*/ 	.word	0x00000008
.L_2827:


//--------------------- .nv.info._Z7reduce6IfLj128ELb0EEvPT_S1_j --------------------------
	.section	.nv.info._Z7reduce6IfLj128ELb0EEvPT_S1_j,"",@"SHT_CUDA_INFO"
	.sectionflags	@""
	.align	4


	//----- nvinfo : EIATTR_CUDA_API_VERSION
	.align		4
        /*0000*/ 	.byte	0x04, 0x37
        /*0002*/ 	.short	(.L_2829 - .L_2828)
.L_2828:
        /*0004*/ 	.word	0x00000082


	//----- nvinfo : EIATTR_KPARAM_INFO
	.align		4
.L_2829:
        /*0008*/ 	.byte	0x04, 0x17
        /*000a*/ 	.short	(.L_2831 - .L_2830)
.L_2830:
        /*000c*/ 	.word	0x00000000
        /*0010*/ 	.short	0x0002
        /*0012*/ 	.short	0x0010
        /*0014*/ 	.byte	0x00, 0xf0, 0x11, 0x00


	//----- nvinfo : EIATTR_KPARAM_INFO
	.align		4
.L_2831:
        /*0018*/ 	.byte	0x04, 0x17
        /*001a*/ 	.short	(.L_2833 - .L_2832)
.L_2832:
        /*001c*/ 	.word	0x00000000
        /*0020*/ 	.short	0x0001
        /*0022*/ 	.short	0x0008
        /*0024*/ 	.byte	0x00, 0xf5, 0x21, 0x00


	//----- nvinfo : EIATTR_KPARAM_INFO
	.align		4
.L_2833:
        /*0028*/ 	.byte	0x04, 0x17
        /*002a*/ 	.short	(.L_2835 - .L_2834)
.L_2834:
        /*002c*/ 	.word	0x00000000
        /*0030*/ 	.short	0x0000
        /*0032*/ 	.short	0x0000
        /*0034*/ 	.byte	0x00, 0xf5, 0x21, 0x00


	//----- nvinfo : EIATTR_SPARSE_MMA_MASK
	.align		4
.L_2835:
        /*0038*/ 	.byte	0x03, 0x50
        /*003a*/ 	.short	0x0000


	//----- nvinfo : EIATTR_MAXREG_COUNT
	.align		4
        /*003c*/ 	.byte	0x03, 0x1b
        /*003e*/ 	.short	0x00ff


	//----- nvinfo : EIATTR_NUM_BARRIERS
	.align		4
        /*0040*/ 	.byte	0x02, 0x4c
        /*0042*/ 	.byte	0x01
	.zero		1


	//----- nvinfo : EIATTR_MERCURY_ISA_VERSION
	.align		4
        /*0044*/ 	.byte	0x03, 0x5f
        /*0046*/ 	.short	0x0101


	//----- nvinfo : EIATTR_COOP_GROUP_MASK_REGIDS
	.align		4
        /*0048*/ 	.byte	0x04, 0x29
        /*004a*/ 	.short	(.L_2837 - .L_2836)


	//   ....[0]....
.L_2836:
        /*004c*/ 	.word	0xffffffff


	//   ....[1]....
        /*0050*/ 	.word	0xffffffff


	//   ....[2]....
        /*0054*/ 	.word	0xffffffff


	//   ....[3]....
        /*0058*/ 	.word	0xffffffff


	//   ....[4]....
        /*005c*/ 	.word	0xffffffff


	//   ....[5]....
        /*0060*/ 	.word	0x05000002


	//   ....[6]....
        /*0064*/ 	.word	0x05000002


	//   ....[7]....
        /*0068*/ 	.word	0xffffffff


	//   ....[8]....
        /*006c*/ 	.word	0x05000002


	//   ....[9]....
        /*0070*/ 	.word	0xffffffff


	//   ....[10]....
        /*0074*/ 	.word	0x05000002


	//   ....[11]....
        /*0078*/ 	.word	0xffffffff


	//   ....[12]....
        /*007c*/ 	.word	0x05000002


	//   ....[13]....
        /*0080*/ 	.word	0xffffffff


	//----- nvinfo : EIATTR_COOP_GROUP_INSTR_OFFSETS
	.align		4
.L_2837:
        /*0084*/ 	.byte	0x04, 0x28
        /*0086*/ 	.short	(.L_2839 - .L_2838)


	//   ....[0]....
.L_2838:
        /*0088*/ 	.word	0x00000220


	//   ....[1]....
        /*008c*/ 	.word	0x00000230


	//   ....[2]....
        /*0090*/ 	.word	0x00000240


	//   ....[3]....
        /*0094*/ 	.word	0x00000280


	//   ....[4]....
        /*0098*/ 	.word	0x000002f0


	//   ....[5]....
        /*009c*/ 	.word	0x00000580


	//   ....[6]....
        /*00a0*/ 	.word	0x00000830


	//   ....[7]....
        /*00a4*/ 	.word	0x00000850


	//   ....[8]....
        /*00a8*/ 	.word	0x00000af0


	//   ....[9]....
        /*00ac*/ 	.word	0x00000b10


	//   ....[10]....
        /*00b0*/ 	.word	0x00000db0


	//   ....[11]....
        /*00b4*/ 	.word	0x00000dd0


	//   ....[12]....
        /*00b8*/ 	.word	0x00001070


	//   ....[13]....
        /*00bc*/ 	.word	0x00001090


	//----- nvinfo : EIATTR_VRC_CTA_INIT_COUNT
	.align		4
.L_2839:
        /*00c0*/ 	.byte	0x02, 0x4a
	.zero		1
	.zero		1


	//----- nvinfo : EIATTR_EXIT_INSTR_OFFSETS
	.align		4
        /*00c4*/ 	.byte	0x04, 0x1c
        /*00c6*/ 	.short	(.L_2841 - .L_2840)


	//   ....[0]....
.L_2840:
        /*00c8*/ 	.word	0x00000290


	//   ....[1]....
        /*00cc*/ 	.word	0x000010b0


	//   ....[2]....
        /*00d0*/ 	.word	0x00001100


	//----- nvinfo : EIATTR_CRS_STACK_SIZE
	.align		4
.L_2841:
        /*00d4*/ 	.byte	0x04, 0x1e
        /*00d6*/ 	.short	(.L_2843 - .L_2842)
.L_2842:
        /*00d8*/ 	.word	0x00000000


	//----- nvinfo : EIATTR_CBANK_PARAM_SIZE
	.align		4
.L_2843:
        /*00dc*/ 	.byte	0x03, 0x19
        /*00de*/ 	.short	0x0014


	//----- nvinfo : EIATTR_PARAM_CBANK
	.align		4
        /*00e0*/ 	.byte	0x04, 0x0a
        /*00e2*/ 	.short	(.L_2845 - .L_2844)
	.align		4
.L_2844:
        /*00e4*/ 	.word	index@(.nv.constant0._Z7reduce6IfLj128ELb0EEvPT_S1_j)
        /*00e8*/ 	.short	0x0380
        /*00ea*/ 	.short	0x0014


	//----- nvinfo : EIATTR_SW_WAR
	.align		4
.L_2845:
        /*00ec*/ 	.byte	0x04, 0x36
        /*00ee*/ 	.short	(.L_2847 - .L_2846)
.L_2846:
        /*00f0*/ 	.word	0x00000008
.L_2847:


//--------------------- .nv.info._Z7reduce6IfLj256ELb0EEvPT_S1_j --------------------------
	.section	.nv.info._Z7reduce6IfLj256ELb0EEvPT_S1_j,"",@"SHT_CUDA_INFO"
	.sectionflags	@""
	.align	4


	//----- nvinfo : EIATTR_CUDA_API_VERSION
	.align		4
        /*0000*/ 	.byte	0x04, 0x37
        /*0002*/ 	.short	(.L_2849 - .L_2848)
.L_2848:
        /*0004*/ 	.word	0x00000082


	//----- nvinfo : EIATTR_KPARAM_INFO
	.align		4
.L_2849:
        /*0008*/ 	.byte	0x04, 0x17
        /*000a*/ 	.short	(.L_2851 - .L_2850)
.L_2850:
        /*000c*/ 	.word	0x00000000
        /*0010*/ 	.short	0x0002
        /*0012*/ 	.short	0x0010
        /*0014*/ 	.byte	0x00, 0xf0, 0x11, 0x00


	//----- nvinfo : EIATTR_KPARAM_INFO
	.align		4
.L_2851:
        /*0018*/ 	.byte	0x04, 0x17
        /*001a*/ 	.short	(.L_2853 - .L_2852)
.L_2852:
        /*001c*/ 	.word	0x00000000
        /*0020*/ 	.short	0x0001
        /*0022*/ 	.short	0x0008
        /*0024*/ 	.byte	0x00, 0xf5, 0x21, 0x00


	//----- nvinfo : EIATTR_KPARAM_INFO
	.align		4
.L_2853:
        /*0028*/ 	.byte	0x04, 0x17
        /*002a*/ 	.short	(.L_2855 - .L_2854)
.L_2854:
        /*002c*/ 	.word	0x00000000
        /*0030*/ 	.short	0x0000
        /*0032*/ 	.short	0x0000
        /*0034*/ 	.byte	0x00, 0xf5, 0x21, 0x00


	//----- nvinfo : EIATTR_SPARSE_MMA_MASK
	.align		4
.L_2855:
        /*0038*/ 	.byte	0x03, 0x50
        /*003a*/ 	.short	0x0000


	//----- nvinfo : EIATTR_MAXREG_COUNT
	.align		4
        /*003c*/ 	.byte	0x03, 0x1b
        /*003e*/ 	.short	0x00ff


	//----- nvinfo : EIATTR_NUM_BARRIERS
	.align		4
        /*0040*/ 	.byte	0x02, 0x4c
        /*0042*/ 	.byte	0x01
	.zero		1


	//----- nvinfo : EIATTR_MERCURY_ISA_VERSION
	.align		4
        /*0044*/ 	.byte	0x03, 0x5f
        /*0046*/ 	.short	0x0101


	//----- nvinfo : EIATTR_COOP_GROUP_MASK_REGIDS
	.align		4
        /*0048*/ 	.byte	0x04, 0x29
        /*004a*/ 	.short	(.L_2857 - .L_2856)


	//   ....[0]....
.L_2856:
        /*004c*/ 	.word	0xffffffff


	//   ....[1]....
        /*0050*/ 	.word	0xffffffff


	//   ....[2]....
        /*0054*/ 	.word	0xffffffff


	//   ....[3]....
        /*0058*/ 	.word	0xffffffff


	//   ....[4]....
        /*005c*/ 	.word	0xffffffff


	//   ....[5]....
        /*0060*/ 	.word	0x05000002


	//   ....[6]....
        /*0064*/ 	.word	0x05000002


	//   ....[7]....
        /*0068*/ 	.word	0xffffffff


	//   ....[8]....
        /*006c*/ 	.word	0x05000002


	//   ....[9]....
        /*0070*/ 	.word	0xffffffff


	//   ....[10]....
        /*0074*/ 	.word	0x05000002


	//   ....[11]....
        /*0078*/ 	.word	0xffffffff


	//   ....[12]....
        /*007c*/ 	.word	0x05000002


	//   ....[13]....
        /*0080*/ 	.word	0xffffffff


	//----- nvinfo : EIATTR_COOP_GROUP_INSTR_OFFSETS
	.align		4
.L_2857:
        /*0084*/ 	.byte	0x04, 0x28
        /*0086*/ 	.short	(.L_2859 - .L_2858)


	//   ....[0]....
.L_2858:
        /*0088*/ 	.word	0x00000220


	//   ....[1]....
        /*008c*/ 	.word	0x00000230


	//   ....[2]....
        /*0090*/ 	.word	0x00000270


	//   ....[3]....
        /*0094*/ 	.word	0x000002c0


	//   ....[4]....
        /*0098*/ 	.word	0x00000330


	//   ....[5]....
        /*009c*/ 	.word	0x000005c0


	//   ....[6]....
        /*00a0*/ 	.word	0x00000870


	//   ....[7]....
        /*00a4*/ 	.word	0x00000890


	//   ....[8]....
        /*00a8*/ 	.word	0x00000b30


	//   ....[9]....
        /*00ac*/ 	.word	0x00000b50


	//   ....[10]....
        /*00b0*/ 	.word	0x00000df0


	//   ....[11]....
        /*00b4*/ 	.word	0x00000e10


	//   ....[12]....
        /*00b8*/ 	.word	0x000010b0


	//   ....[13]....
        /*00bc*/ 	.word	0x000010d0


	//----- nvinfo : EIATTR_VRC_CTA_INIT_COUNT
	.align		4
.L_2859:
        /*00c0*/ 	.byte	0x02, 0x4a
	.zero		1
	.zero		1


	//----- nvinfo : EIATTR_EXIT_INSTR_OFFSETS
	.align		4
        /*00c4*/ 	.byte	0x04, 0x1c
        /*00c6*/ 	.short	(.L_2861 - .L_2860)


	//   ....[0]....
.L_2860:
        /*00c8*/ 	.word	0x000002d0


	//   ....[1]....
        /*00cc*/ 	.word	0x000010f0


	//   ....[2]....
        /*00d0*/ 	.word	0x00001140


	//----- nvinfo : EIATTR_CRS_STACK_SIZE
	.align		4
.L_2861:
        /*00d4*/ 	.byte	0x04, 0x1e
        /*00d6*/ 	.short	(.L_2863 - .L_2862)
.L_2862:
        /*00d8*/ 	.word	0x00000000


	//----- nvinfo : EIATTR_CBANK_PARAM_SIZE
	.align		4
.L_2863:
        /*00dc*/ 	.byte	0x03, 0x19
        /*00de*/ 	.short	0x0014


	//----- nvinfo : EIATTR_PARAM_CBANK
	.align		4
        /*00e0*/ 	.byte	0x04, 0x0a
        /*00e2*/ 	.short	(.L_2865 - .L_2864)
	.align		4
.L_2864:
        /*00e4*/ 	.word	index@(.nv.constant0._Z7reduce6IfLj256ELb0EEvPT_S1_j)
        /*00e8*/ 	.short	0x0380
        /*00ea*/ 	.short	0x0014


	//----- nvinfo : EIATTR_SW_WAR
	.align		4
.L_2865:
        /*00ec*/ 	.byte	0x04, 0x36
        /*00ee*/ 	.short	(.L_2867 - .L_2866)
.L_2866:
        /*00f0*/ 	.word	0x00000008
.L_2867:


//--------------------- .nv.info._Z7reduce6IfLj512ELb0EEvPT_S1_j --------------------------
	.section	.nv.info._Z7reduce6IfLj512ELb0EEvPT_S1_j,"",@"SHT_CUDA_INFO"
	.sectionflags	@""
	.align	4


	//----- nvinfo : EIATTR_CUDA_API_VERSION
	.align		4
        /*0000*/ 	.byte	0x04, 0x37
        /*0002*/ 	.short	(.L_2869 - .L_2868)
.L_2868:
        /*0004*/ 	.word	0x00000082


	//----- nvinfo : EIATTR_KPARAM_INFO
	.align		4
.L_2869:
        /*0008*/ 	.byte	0x04, 0x17
        /*000a*/ 	.short	(.L_2871 - .L_2870)
.L_2870:
        /*000c*/ 	.word	0x00000000
        /*0010*/ 	.short	0x0002
        /*0012*/ 	.short	0x0010
        /*0014*/ 	.byte	0x00, 0xf0, 0x11, 0x00


	//----- nvinfo : EIATTR_KPARAM_INFO
	.align		4
.L_2871:
        /*0018*/ 	.byte	0x04, 0x17
        /*001a*/ 	.short	(.L_2873 - .L_2872)
.L_2872:
        /*001c*/ 	.word	0x00000000
        /*0020*/ 	.short	0x0001
        /*0022*/ 	.short	0x0008
        /*0024*/ 	.byte	0x00, 0xf5, 0x21, 0x00


	//----- nvinfo : EIATTR_KPARAM_INFO
	.align		4
.L_2873:
        /*0028*/ 	.byte	0x04, 0x17
        /*002a*/ 	.short	(.L_2875 - .L_2874)
.L_2874:
        /*002c*/ 	.word	0x00000000
        /*0030*/ 	.short	0x0000
        /*0032*/ 	.short	0x0000
        /*0034*/ 	.byte	0x00, 0xf5, 0x21, 0x00


	//----- nvinfo : EIATTR_SPARSE_MMA_MASK
	.align		4
.L_2875:
        /*0038*/ 	.byte	0x03, 0x50
        /*003a*/ 	.short	0x0000


	//----- nvinfo : EIATTR_MAXREG_COUNT
	.align		4
        /*003c*/ 	.byte	0x03, 0x1b
        /*003e*/ 	.short	0x00ff


	//----- nvinfo : EIATTR_NUM_BARRIERS
	.align		4
        /*0040*/ 	.byte	0x02, 0x4c
        /*0042*/ 	.byte	0x01
	.zero		1


	//----- nvinfo : EIATTR_MERCURY_ISA_VERSION
	.align		4
        /*0044*/ 	.byte	0x03, 0x5f
        /*0046*/ 	.short	0x0101


	//----- nvinfo : EIATTR_COOP_GROUP_MASK_REGIDS
	.align		4
        /*0048*/ 	.byte	0x04, 0x29
        /*004a*/ 	.short	(.L_2877 - .L_2876)


	//   ....[0]....
.L_2876:
        /*004c*/ 	.word	0xffffffff


	//   ....[1]....
        /*0050*/ 	.word	0xffffffff


	//   ....[2]....
        /*0054*/ 	.word	0xffffffff


	//   ....[3]....
        /*0058*/ 	.word	0xffffffff


	//   ....[4]....
        /*005c*/ 	.word	0xffffffff


	//   ....[5]....
        /*0060*/ 	.word	0x05000003


	//   ....[6]....
        /*0064*/ 	.word	0x05000003


	//   ....[7]....
        /*0068*/ 	.word	0xffffffff


	//   ....[8]....
        /*006c*/ 	.word	0x05000003


	//   ....[9]....
        /*0070*/ 	.word	0xffffffff


	//   ....[10]....
        /*0074*/ 	.word	0x05000003


	//   ....[11]....
        /*0078*/ 	.word	0xffffffff


	//   ....[12]....
        /*007c*/ 	.word	0x05000003


	//   ....[13]....
        /*0080*/ 	.word	0xffffffff


	//----- nvinfo : EIATTR_COOP_GROUP_INSTR_OFFSETS
	.align		4
.L_2877:
        /*0084*/ 	.byte	0x04, 0x28
        /*0086*/ 	.short	(.L_2879 - .L_2878)


	//   ....[0]....
.L_2878:
        /*0088*/ 	.word	0x00000230


	//   ....[1]....
        /*008c*/ 	.word	0x00000270


	//   ....[2]....
        /*0090*/ 	.word	0x000002c0


	//   ....[3]....
        /*0094*/ 	.word	0x00000310


	//   ....[4]....
        /*0098*/ 	.word	0x00000380


	//   ....[5]....
        /*009c*/ 	.word	0x00000610


	//   ....[6]....
        /*00a0*/ 	.word	0x000008c0


	//   ....[7]....
        /*00a4*/ 	.word	0x000008e0


	//   ....[8]....
        /*00a8*/ 	.word	0x00000b80


	//   ....[9]....
        /*00ac*/ 	.word	0x00000ba0


	//   ....[10]....
        /*00b0*/ 	.word	0x00000e40


	//   ....[11]....
        /*00b4*/ 	.word	0x00000e60


	//   ....[12]....
        /*00b8*/ 	.word	0x00001100


	//   ....[13]....
        /*00bc*/ 	.word	0x00001120


	//----- nvinfo : EIATTR_VRC_CTA_INIT_COUNT
	.align		4
.L_2879:
        /*00c0*/ 	.byte	0x02, 0x4a
	.zero		1
	.zero		1


	//----- nvinfo : EIATTR_EXIT_INSTR_OFFSETS
	.align		4
        /*00c4*/ 	.byte	0x04, 0x1c
        /*00c6*/ 	.short	(.L_2881 - .L_2880)


	//   ....[0]....
.L_2880:
        /*00c8*/ 	.word	0x00000320


	//   ....[1]....
        /*00cc*/ 	.word	0x00001140


	//   ....[2]....
        /*00d0*/ 	.word	0x00001190


	//----- nvinfo : EIATTR_CRS_STACK_SIZE
	.align		4
.L_2881:
        /*00d4*/ 	.byte	0x04, 0x1e
        /*00d6*/ 	.short	(.L_2883 - .L_2882)
.L_2882:
        /*00d8*/ 	.word	0x00000000


	//----- nvinfo : EIATTR_CBANK_PARAM_SIZE
	.align		4
.L_2883:
        /*00dc*/ 	.byte	0x03, 0x19
        /*00de*/ 	.short	0x0014


	//----- nvinfo : EIATTR_PARAM_CBANK
	.align		4
        /*00e0*/ 	.byte	0x04, 0x0a
        /*00e2*/ 	.short	(.L_2885 - .L_2884)
	.align		4
.L_2884:
        /*00e4*/ 	.word	index@(.nv.constant0._Z7reduce6IfLj512ELb0EEvPT_S1_j)
        /*00e8*/ 	.short	0x0380
        /*00ea*/ 	.short	0x0014


	//----- nvinfo : EIATTR_SW_WAR
	.align		4
.L_2885:
        /*00ec*/ 	.byte	0x04, 0x36
        /*00ee*/ 	.short	(.L_2887 - .L_2886)
.L_2886:
        /*00f0*/ 	.word	0x00000008
.L_2887:


//--------------------- .nv.info._Z7reduce6IfLj1024ELb0EEvPT_S1_j --------------------------
	.section	.nv.info._Z7reduce6IfLj1024ELb0EEvPT_S1_j,"",@"SHT_CUDA_INFO"
	.sectionflags	@""
	.align	4


	//----- nvinfo : EIATTR_CUDA_API_VERSION
	.align		4
        /*0000*/ 	.byte	0x04, 0x37
        /*0002*/ 	.short	(.L_2889 - .L_2888)
.L_2888:
        /*0004*/ 	.word	0x00000082


	//----- nvinfo : EIATTR_KPARAM_INFO
	.align		4
.L_2889:
        /*0008*/ 	.byte	0x04, 0x17
        /*000a*/ 	.short	(.L_2891 - .L_2890)
.L_2890:
        /*000c*/ 	.word	0x00000000
        /*0010*/ 	.short	0x0002
        /*0012*/ 	.short	0x0010
        /*0014*/ 	.byte	0x00, 0xf0, 0x11, 0x00


	//----- nvinfo : EIATTR_KPARAM_INFO
	.align		4
.L_2891:
        /*0018*/ 	.byte	0x04, 0x17
        /*001a*/ 	.short	(.L_2893 - .L_2892)
.L_2892:
        /*001c*/ 	.word	0x00000000
        /*0020*/ 	.short	0x0001
        /*0022*/ 	.short	0x0008
        /*0024*/ 	.byte	0x00, 0xf5, 0x21, 0x00


	//----- nvinfo : EIATTR_KPARAM_INFO
	.align		4
.L_2893:
        /*0028*/ 	.byte	0x04, 0x17
        /*002a*/ 	.short	(.L_2895 - .L_2894)
.L_2894:
        /*002c*/ 	.word	0x00000000
        /*0030*/ 	.short	0x0000
        /*0032*/ 	.short	0x0000
        /*0034*/ 	.byte	0x00, 0xf5, 0x21, 0x00


	//----- nvinfo : EIATTR_SPARSE_MMA_MASK
	.align		4
.L_2895:
        /*0038*/ 	.byte	0x03, 0x50
        /*003a*/ 	.short	0x0000


	//----- nvinfo : EIATTR_MAXREG_COUNT
	.align		4
        /*003c*/ 	.byte	0x03, 0x1b
        /*003e*/ 	.short	0x00ff


	//----- nvinfo : EIATTR_NUM_BARRIERS
	.align		4
        /*0040*/ 	.byte	0x02, 0x4c
        /*0042*/ 	.byte	0x01
	.zero		1


	//----- nvinfo : EIATTR_MERCURY_ISA_VERSION
	.align		4
        /*0044*/ 	.byte	0x03, 0x5f
        /*0046*/ 	.short	0x0101


	//----- nvinfo : EIATTR_COOP_GROUP_MASK_REGIDS
	.align		4
        /*0048*/ 	.byte	0x04, 0x29
        /*004a*/ 	.short	(.L_2897 - .L_2896)


	//   ....[0]....
.L_2896:
        /*004c*/ 	.word	0xffffffff


	//   ....[1]....
        /*0050*/ 	.word	0xffffffff


	//   ....[2]....
        /*0054*/ 	.word	0xffffffff


	//   ....[3]....
        /*0058*/ 	.word	0xffffffff


	//   ....[4]....
        /*005c*/ 	.word	0xffffffff


	//   ....[5]....
        /*0060*/ 	.word	0x05000003


	//   ....[6]....
        /*0064*/ 	.word	0x05000003


	//   ....[7]....
        /*0068*/ 	.word	0xffffffff


	//   ....[8]....
        /*006c*/ 	.word	0x05000003


	//   ....[9]....
        /*0070*/ 	.word	0xffffffff


	//   ....[10]....
        /*0074*/ 	.word	0x05000003


	//   ....[11]....
        /*0078*/ 	.word	0xffffffff


	//   ....[12]....
        /*007c*/ 	.word	0x05000003


	//   ....[13]....
        /*0080*/ 	.word	0xffffffff


	//----- nvinfo : EIATTR_COOP_GROUP_INSTR_OFFSETS
	.align		4
.L_2897:
        /*0084*/ 	.byte	0x04, 0x28
        /*0086*/ 	.short	(.L_2899 - .L_2898)


	//   ....[0]....
.L_2898:
        /*0088*/ 	.word	0x00000230


	//   ....[1]....
        /*008c*/ 	.word	0x00000270


	//   ....[2]....
        /*0090*/ 	.word	0x000002c0


	//   ....[3]....
        /*0094*/ 	.word	0x00000310


	//   ....[4]....
        /*0098*/ 	.word	0x00000380


	//   ....[5]....
        /*009c*/ 	.word	0x00000610


	//   ....[6]....
        /*00a0*/ 	.word	0x000008c0


	//   ....[7]....
        /*00a4*/ 	.word	0x000008e0


	//   ....[8]....
        /*00a8*/ 	.word	0x00000b80


	//   ....[9]....
        /*00ac*/ 	.word	0x00000ba0


	//   ....[10]....
        /*00b0*/ 	.word	0x00000e40


	//   ....[11]....
        /*00b4*/ 	.word	0x00000e60


	//   ....[12]....
        /*00b8*/ 	.word	0x00001100


	//   ....[13]....
        /*00bc*/ 	.word	0x00001120


	//----- nvinfo : EIATTR_VRC_CTA_INIT_COUNT
	.align		4
.L_2899:
        /*00c0*/ 	.byte	0x02, 0x4a
	.zero		1
	.zero		1


	//----- nvinfo : EIATTR_EXIT_INSTR_OFFSETS
	.align		4
        /*00c4*/ 	.byte	0x04, 0x1c
        /*00c6*/ 	.short	(.L_2901 - .L_2900)


	//   ....[0]....
.L_2900:
        /*00c8*/ 	.word	0x00000320


	//   ....[1]....
        /*00cc*/ 	.word	0x00001140


	//   ....[2]....
        /*00d0*/ 	.word	0x00001190


	//----- nvinfo : EIATTR_CRS_STACK_SIZE
	.align		4
.L_2901:
        /*00d4*/ 	.byte	0x04, 0x1e
        /*00d6*/ 	.short	(.L_2903 - .L_2902)
.L_2902:
        /*00d8*/ 	.word	0x00000000


	//----- nvinfo : EIATTR_CBANK_PARAM_SIZE
	.align		4
.L_2903:
        /*00dc*/ 	.byte	0x03, 0x19
        /*00de*/ 	.short	0x0014


	//----- nvinfo : EIATTR_PARAM_CBANK
	.align		4
        /*00e0*/ 	.byte	0x04, 0x0a
        /*00e2*/ 	.short	(.L_2905 - .L_2904)
	.align		4
.L_2904:
        /*00e4*/ 	.word	index@(.nv.constant0._Z7reduce6IfLj1024ELb0EEvPT_S1_j)
        /*00e8*/ 	.short	0x0380
        /*00ea*/ 	.short	0x0014


	//----- nvinfo : EIATTR_SW_WAR
	.align		4
.L_2905:
        /*00ec*/ 	.byte	0x04, 0x36
        /*00ee*/ 	.short	(.L_2907 - .L_2906)
.L_2906:
        /*00f0*/ 	.word	0x00000008
.L_2907:


//--------------------- .nv.info._Z7reduce6IfLj1ELb1EEvPT_S1_j --------------------------
	.section	.nv.info._Z7reduce6IfLj1ELb1EEvPT_S1_j,"",@"SHT_CUDA_INFO"
	.sectionflags	@""
	.align	4


	//----- nvinfo : EIATTR_CUDA_API_VERSION
	.align		4
        /*0000*/ 	.byte	0x04, 0x37
        /*0002*/ 	.short	(.L_2909 - .L_2908)
.L_2908:
        /*0004*/ 	.word	0x00000082


	//----- nvinfo : EIATTR_KPARAM_INFO
	.align		4
.L_2909:
        /*0008*/ 	.byte	0x04, 0x17
        /*000a*/ 	.short	(.L_2911 - .L_2910)
.L_2910:
        /*000c*/ 	.word	0x00000000
        /*0010*/ 	.short	0x0002
        /*0012*/ 	.short	0x0010
        /*0014*/ 	.byte	0x00, 0xf0, 0x11, 0x00


	//----- nvinfo : EIATTR_KPARAM_INFO
	.align		4
.L_2911:
        /*0018*/ 	.byte	0x04, 0x17
        /*001a*/ 	.short	(.L_2913 - .L_2912)
.L_2912:
        /*001c*/ 	.word	0x00000000
        /*0020*/ 	.short	0x0001
        /*0022*/ 	.short	0x0008
        /*0024*/ 	.byte	0x00, 0xf5, 0x21, 0x00


	//----- nvinfo : EIATTR_KPARAM_INFO
	.align		4
.L_2913:
        /*0028*/ 	.byte	0x04, 0x17
        /*002a*/ 	.short	(.L_2915 - .L_2914)
.L_2914:
        /*002c*/ 	.word	0x00000000
        /*0030*/ 	.short	0x0000
        /*0032*/ 	.short	0x0000
        /*0034*/ 	.byte	0x00, 0xf5, 0x21, 0x00


	//----- nvinfo : EIATTR_SPARSE_MMA_MASK
	.align		4
.L_2915:
        /*0038*/ 	.byte	0x03, 0x50
        /*003a*/ 	.short	0x0000


	//----- nvinfo : EIATTR_MAXREG_COUNT
	.align		4
        /*003c*/ 	.byte	0x03, 0x1b
        /*003e*/ 	.short	0x00ff


	//----- nvinfo : EIATTR_NUM_BARRIERS
	.align		4
        /*0040*/ 	.byte	0x02, 0x4c
        /*0042*/ 	.byte	0x01
	.zero		1


	//----- nvinfo : EIATTR_MERCURY_ISA_VERSION
	.align		4
        /*0044*/ 	.byte	0x03, 0x5f
        /*0046*/ 	.short	0x0101


	//----- nvinfo : EIATTR_COOP_GROUP_MASK_REGIDS
	.align		4
        /*0048*/ 	.byte	0x04, 0x29
        /*004a*/ 	.short	(.L_2917 - .L_2916)


	//   ....[0]....
.L_2916:
        /*004c*/ 	.word	0xffffffff


	//   ....[1]....
        /*0050*/ 	.word	0xffffffff


	//   ....[2]....
        /*0054*/ 	.word	0xffffffff


	//   ....[3]....
        /*0058*/ 	.word	0xffffffff


	//   ....[4]....
        /*005c*/ 	.word	0xffffffff


	//   ....[5]....
        /*0060*/ 	.word	0x05000002


	//   ....[6]....
        /*0064*/ 	.word	0x05000002


	//   ....[7]....
        /*0068*/ 	.word	0xffffffff


	//   ....[8]....
        /*006c*/ 	.word	0x05000002


	//   ....[9]....
        /*0070*/ 	.word	0xffffffff


	//   ....[10]....
        /*0074*/ 	.word	0x05000002


	//   ....[11]....
        /*0078*/ 	.word	0xffffffff


	//   ....[12]....
        /*007c*/ 	.word	0x05000002


	//   ....[13]....
        /*0080*/ 	.word	0xffffffff


	//----- nvinfo : EIATTR_COOP_GROUP_INSTR_OFFSETS
	.align		4
.L_2917:
        /*0084*/ 	.byte	0x04, 0x28
        /*0086*/ 	.short	(.L_2919 - .L_2918)


	//   ....[0]....
.L_2918:
        /*0088*/ 	.word	0x000001c0


	//   ....[1]....
        /*008c*/ 	.word	0x000001d0


	//   ....[2]....
        /*0090*/ 	.word	0x000001e0


	//   ....[3]....
        /*0094*/ 	.word	0x000001f0


	//   ....[4]....
        /*0098*/ 	.word	0x00000240


	//   ....[5]....
        /*009c*/ 	.word	0x000004d0


	//   ....[6]....
        /*00a0*/ 	.word	0x00000780


	//   ....[7]....
        /*00a4*/ 	.word	0x000007a0


	//   ....[8]....
        /*00a8*/ 	.word	0x00000a40


	//   ....[9]....
        /*00ac*/ 	.word	0x00000a60


	//   ....[10]....
        /*00b0*/ 	.word	0x00000d00


	//   ....[11]....
        /*00b4*/ 	.word	0x00000d20


	//   ....[12]....
        /*00b8*/ 	.word	0x00000fc0


	//   ....[13]....
        /*00bc*/ 	.word	0x00000fe0


	//----- nvinfo : EIATTR_VRC_CTA_INIT_COUNT
	.align		4
.L_2919:
        /*00c0*/ 	.byte	0x02, 0x4a
	.zero		1
	.zero		1


	//----- nvinfo : EIATTR_EXIT_INSTR_OFFSETS
	.align		4
        /*00c4*/ 	.byte	0x04, 0x1c
        /*00c6*/ 	.short	(.L_2921 - .L_2920)


	//   ....[0]....
.L_2920:
        /*00c8*/ 	.word	0x00000200


	//   ....[1]....
        /*00cc*/ 	.word	0x00001000


	//   ....[2]....
        /*00d0*/ 	.word	0x00001050


	//----- nvinfo : EIATTR_CRS_STACK_SIZE
	.align		4
.L_2921:
        /*00d4*/ 	.byte	0x04, 0x1e
        /*00d6*/ 	.short	(.L_2923 - .L_2922)
.L_2922:
        /*00d8*/ 	.word	0x00000000


	//----- nvinfo : EIATTR_CBANK_PARAM_SIZE
	.align		4
.L_2923:
        /*00dc*/ 	.byte	0x03, 0x19
        /*00de*/ 	.short	0x0014


	//----- nvinfo : EIATTR_PARAM_CBANK
	.align		4
        /*00e0*/ 	.byte	0x04, 0x0a
        /*00e2*/ 	.short	(.L_2925 - .L_2924)
	.align		4
.L_2924:
        /*00e4*/ 	.word	index@(.nv.constant0._Z7reduce6IfLj1ELb1EEvPT_S1_j)
        /*00e8*/ 	.short	0x0380
        /*00ea*/ 	.short	0x0014


	//----- nvinfo : EIATTR_SW_WAR
	.align		4
.L_2925:
        /*00ec*/ 	.byte	0x04, 0x36
        /*00ee*/ 	.short	(.L_2927 - .L_2926)
.L_2926:
        /*00f0*/ 	.word	0x00000008
.L_2927:


//--------------------- .nv.info._Z7reduce6IfLj2ELb1EEvPT_S1_j --------------------------
	.section	.nv.info._Z7reduce6IfLj2ELb1EEvPT_S1_j,"",@"SHT_CUDA_INFO"
	.sectionflags	@""
	.align	4


	//----- nvinfo : EIATTR_CUDA_API_VERSION
	.align		4
        /*0000*/ 	.byte	0x04, 0x37
        /*0002*/ 	.short	(.L_2929 - .L_2928)
.L_2928:
        /*0004*/ 	.word	0x00000082


	//----- nvinfo : EIATTR_KPARAM_INFO
	.align		4
.L_2929:
        /*0008*/ 	.byte	0x04, 0x17
        /*000a*/ 	.short	(.L_2931 - .L_2930)
.L_2930:
        /*000c*/ 	.word	0x00000000
        /*0010*/ 	.short	0x0002
        /*0012*/ 	.short	0x0010
        /*0014*/ 	.byte	0x00, 0xf0, 0x11, 0x00


	//----- nvinfo : EIATTR_KPARAM_INFO
	.align		4
.L_2931:
        /*0018*/ 	.byte	0x04, 0x17
        /*001a*/ 	.short	(.L_2933 - .L_2932)
.L_2932:
        /*001c*/ 	.word	0x00000000
        /*0020*/ 	.short	0x0001
        /*0022*/ 	.short	0x0008
        /*0024*/ 	.byte	0x00, 0xf5, 0x21, 0x00


	//----- nvinfo : EIATTR_KPARAM_INFO
	.align		4
.L_2933:
        /*0028*/ 	.byte	0x04, 0x17
        /*002a*/ 	.short	(.L_2935 - .L_2934)
.L_2934:
        /*002c*/ 	.word	0x00000000
        /*0030*/ 	.short	0x0000
        /*0032*/ 	.short	0x0000
        /*0034*/ 	.byte	0x00, 0xf5, 0x21, 0x00


	//----- nvinfo : EIATTR_SPARSE_MMA_MASK
	.align		4
.L_2935:
        /*0038*/ 	.byte	0x03, 0x50
        /*003a*/ 	.short	0x0000


	//----- nvinfo : EIATTR_MAXREG_COUNT
	.align		4
        /*003c*/ 	.byte	0x03, 0x1b
        /*003e*/ 	.short	0x00ff


	//----- nvinfo : EIATTR_NUM_BARRIERS
	.align		4
        /*0040*/ 	.byte	0x02, 0x4c
        /*0042*/ 	.byte	0x01
	.zero		1


	//----- nvinfo : EIATTR_MERCURY_ISA_VERSION
	.align		4
        /*0044*/ 	.byte	0x03, 0x5f
        /*0046*/ 	.short	0x0101


	//----- nvinfo : EIATTR_COOP_GROUP_MASK_REGIDS
	.align		4
        /*0048*/ 	.byte	0x04, 0x29
        /*004a*/ 	.short	(.L_2937 - .L_2936)


	//   ....[0]....
.L_2936:
        /*004c*/ 	.word	0xffffffff


	//   ....[1]....
        /*0050*/ 	.word	0xffffffff


	//   ....[2]....
        /*0054*/ 	.word	0xffffffff


	//   ....[3]....
        /*0058*/ 	.word	0xffffffff


	//   ....[4]....
        /*005c*/ 	.word	0xffffffff


	//   ....[5]....
        /*0060*/ 	.word	0x05000005


	//   ....[6]....
        /*0064*/ 	.word	0x05000005


	//   ....[7]....
        /*0068*/ 	.word	0xffffffff


	//   ....[8]....
        /*006c*/ 	.word	0x05000005


	//   ....[9]....
        /*0070*/ 	.word	0xffffffff


	//   ....[10]....
        /*0074*/ 	.word	0x05000005


	//   ....[11]....
        /*0078*/ 	.word	0xffffffff


	//   ....[12]....
        /*007c*/ 	.word	0x05000005


	//   ....[13]....
        /*0080*/ 	.word	0xffffffff


	//----- nvinfo : EIATTR_COOP_GROUP_INSTR_OFFSETS
	.align		4
.L_2937:
        /*0084*/ 	.byte	0x04, 0x28
        /*0086*/ 	.short	(.L_2939 - .L_2938)


	//   ....[0]....
.L_2938:
        /*0088*/ 	.word	0x000001f0


	//   ....[1]....
        /*008c*/ 	.word	0x00000200


	//   ....[2]....
        /*0090*/ 	.word	0x00000210


	//   ....[3]....
        /*0094*/ 	.word	0x00000220


	//   ....[4]....
        /*0098*/ 	.word	0x00000270


	//   ....[5]....
        /*009c*/ 	.word	0x00000500


	//   ....[6]....
        /*00a0*/ 	.word	0x000007b0


	//   ....[7]....
        /*00a4*/ 	.word	0x000007d0


	//   ....[8]....
        /*00a8*/ 	.word	0x00000a70


	//   ....[9]....
        /*00ac*/ 	.word	0x00000a90


	//   ....[10]....
        /*00b0*/ 	.word	0x00000d30


	//   ....[11]....
        /*00b4*/ 	.word	0x00000d50


	//   ....[12]....
        /*00b8*/ 	.word	0x00000ff0


	//   ....[13]....
        /*00bc*/ 	.word	0x00001010


	//----- nvinfo : EIATTR_VRC_CTA_INIT_COUNT
	.align		4
.L_2939:
        /*00c0*/ 	.byte	0x02, 0x4a
	.zero		1
	.zero		1


	//----- nvinfo : EIATTR_EXIT_INSTR_OFFSETS
	.align		4
        /*00c4*/ 	.byte	0x04, 0x1c
        /*00c6*/ 	.short	(.L_2941 - .L_2940)


	//   ....[0]....
.L_2940:
        /*00c8*/ 	.word	0x00000230


	//   ....[1]....
        /*00cc*/ 	.word	0x00001030


	//   ....[2]....
        /*00d0*/ 	.word	0x00001080


	//----- nvinfo : EIATTR_CRS_STACK_SIZE
	.align		4
.L_2941:
        /*00d4*/ 	.byte	0x04, 0x1e
        /*00d6*/ 	.short	(.L_2943 - .L_2942)
.L_2942:
        /*00d8*/ 	.word	0x00000000


	//----- nvinfo : EIATTR_CBANK_PARAM_SIZE
	.align		4
.L_2943:
        /*00dc*/ 	.byte	0x03, 0x19
        /*00de*/ 	.short	0x0014


	//----- nvinfo : EIATTR_PARAM_CBANK
	.align		4
        /*00e0*/ 	.byte	0x04, 0x0a
        /*00e2*/ 	.short	(.L_2945 - .L_2944)
	.align		4
.L_2944:
        /*00e4*/ 	.word	index@(.nv.constant0._Z7reduce6IfLj2ELb1EEvPT_S1_j)
        /*00e8*/ 	.short	0x0380
        /*00ea*/ 	.short	0x0014


	//----- nvinfo : EIATTR_SW_WAR
	.align		4
.L_2945:
        /*00ec*/ 	.byte	0x04, 0x36
        /*00ee*/ 	.short	(.L_2947 - .L_2946)
.L_2946:
        /*00f0*/ 	.word	0x00000008
.L_2947:


//--------------------- .nv.info._Z7reduce6IfLj4ELb1EEvPT_S1_j --------------------------
	.section	.nv.info._Z7reduce6IfLj4ELb1EEvPT_S1_j,"",@"SHT_CUDA_INFO"
	.sectionflags	@""
	.align	4


	//----- nvinfo : EIATTR_CUDA_API_VERSION
	.align		4
        /*0000*/ 	.byte	0x04, 0x37
        /*0002*/ 	.short	(.L_2949 - .L_2948)
.L_2948:
        /*0004*/ 	.word	0x00000082


	//----- nvinfo : EIATTR_KPARAM_INFO
	.align		4
.L_2949:
        /*0008*/ 	.byte	0x04, 0x17
        /*000a*/ 	.short	(.L_2951 - .L_2950)
.L_2950:
        /*000c*/ 	.word	0x00000000
        /*0010*/ 	.short	0x0002
        /*0012*/ 	.short	0x0010
        /*0014*/ 	.byte	0x00, 0xf0, 0x11, 0x00


	//----- nvinfo : EIATTR_KPARAM_INFO
	.align		4
.L_2951:
        /*0018*/ 	.byte	0x04, 0x17
        /*001a*/ 	.short	(.L_2953 - .L_2952)
.L_2952:
        /*001c*/ 	.word	0x00000000
        /*0020*/ 	.short	0x0001
        /*0022*/ 	.short	0x0008
        /*0024*/ 	.byte	0x00, 0xf5, 0x21, 0x00


	//----- nvinfo : EIATTR_KPARAM_INFO
	.align		4
.L_2953:
        /*0028*/ 	.byte	0x04, 0x17
        /*002a*/ 	.short	(.L_2955 - .L_2954)
.L_2954:
        /*002c*/ 	.word	0x00000000
        /*0030*/ 	.short	0x0000
        /*0032*/ 	.short	0x0000
        /*0034*/ 	.byte	0x00, 0xf5, 0x21, 0x00


	//----- nvinfo : EIATTR_SPARSE_MMA_MASK
	.align		4
.L_2955:
        /*0038*/ 	.byte	0x03, 0x50
        /*003a*/ 	.short	0x0000


	//----- nvinfo : EIATTR_MAXREG_COUNT
	.align		4
        /*003c*/ 	.byte	0x03, 0x1b
        /*003e*/ 	.short	0x00ff


	//----- nvinfo : EIATTR_NUM_BARRIERS
	.align		4
        /*0040*/ 	.byte	0x02, 0x4c
        /*0042*/ 	.byte	0x01
	.zero		1


	//----- nvinfo : EIATTR_MERCURY_ISA_VERSION
	.align		4
        /*0044*/ 	.byte	0x03, 0x5f
        /*0046*/ 	.short	0x0101


	//----- nvinfo : EIATTR_COOP_GROUP_MASK_REGIDS
	.align		4
        /*0048*/ 	.byte	0x04, 0x29
        /*004a*/ 	.short	(.L_2957 - .L_2956)


	//   ....[0]....
.L_2956:
        /*004c*/ 	.word	0xffffffff


	//   ....[1]....
        /*0050*/ 	.word	0xffffffff


	//   ....[2]....
        /*0054*/ 	.word	0xffffffff


	//   ....[3]....
        /*0058*/ 	.word	0xffffffff


	//   ....[4]....
        /*005c*/ 	.word	0xffffffff


	//   ....[5]....
        /*0060*/ 	.word	0x05000005


	//   ....[6]....
        /*0064*/ 	.word	0x05000005


	//   ....[7]....
        /*0068*/ 	.word	0xffffffff


	//   ....[8]....
        /*006c*/ 	.word	0x05000005


	//   ....[9]....
        /*0070*/ 	.word	0xffffffff


	//   ....[10]....
        /*0074*/ 	.word	0x05000005


	//   ....[11]....
        /*0078*/ 	.word	0xffffffff


	//   ....[12]....
        /*007c*/ 	.word	0x05000005


	//   ....[13]....
        /*0080*/ 	.word	0xffffffff


	//----- nvinfo : EIATTR_COOP_GROUP_INSTR_OFFSETS
	.align		4
.L_2957:
        /*0084*/ 	.byte	0x04, 0x28
        /*0086*/ 	.short	(.L_2959 - .L_2958)


	//   ....[0]....
.L_2958:
        /*0088*/ 	.word	0x000001f0


	//   ....[1]....
        /*008c*/ 	.word	0x00000200


	//   ....[2]....
        /*0090*/ 	.word	0x00000210


	//   ....[3]....
        /*0094*/ 	.word	0x00000220


	//   ....[4]....
        /*0098*/ 	.word	0x00000270


	//   ....[5]....
        /*009c*/ 	.word	0x00000500


	//   ....[6]....
        /*00a0*/ 	.word	0x000007b0


	//   ....[7]....
        /*00a4*/ 	.word	0x000007d0


	//   ....[8]....
        /*00a8*/ 	.word	0x00000a70


	//   ....[9]....
        /*00ac*/ 	.word	0x00000a90


	//   ....[10]....
        /*00b0*/ 	.word	0x00000d30


	//   ....[11]....
        /*00b4*/ 	.word	0x00000d50


	//   ....[12]....
        /*00b8*/ 	.word	0x00000ff0


	//   ....[13]....
        /*00bc*/ 	.word	0x00001010


	//----- nvinfo : EIATTR_VRC_CTA_INIT_COUNT
	.align		4
.L_2959:
        /*00c0*/ 	.byte	0x02, 0x4a
	.zero		1
	.zero		1


	//----- nvinfo : EIATTR_EXIT_INSTR_OFFSETS
	.align		4
        /*00c4*/ 	.byte	0x04, 0x1c
        /*00c6*/ 	.short	(.L_2961 - .L_2960)


	//   ....[0]....
.L_2960:
        /*00c8*/ 	.word	0x00000230


	//   ....[1]....
        /*00cc*/ 	.word	0x00001030


	//   ....[2]....
        /*00d0*/ 	.word	0x00001080


	//----- nvinfo : EIATTR_CRS_STACK_SIZE
	.align		4
.L_2961:
        /*00d4*/ 	.byte	0x04, 0x1e
        /*00d6*/ 	.short	(.L_2963 - .L_2962)
.L_2962:
        /*00d8*/ 	.word	0x00000000


	//----- nvinfo : EIATTR_CBANK_PARAM_SIZE
	.align		4
.L_2963:
        /*00dc*/ 	.byte	0x03, 0x19
        /*00de*/ 	.short	0x0014


	//----- nvinfo : EIATTR_PARAM_CBANK
	.align		4
        /*00e0*/ 	.byte	0x04, 0x0a
        /*00e2*/ 	.short	(.L_2965 - .L_2964)
	.align		4
.L_2964:
        /*00e4*/ 	.word	index@(.nv.constant0._Z7reduce6IfLj4ELb1EEvPT_S1_j)
        /*00e8*/ 	.short	0x0380
        /*00ea*/ 	.short	0x0014


	//----- nvinfo : EIATTR_SW_WAR
	.align		4
.L_2965:
        /*00ec*/ 	.byte	0x04, 0x36
        /*00ee*/ 	.short	(.L_2967 - .L_2966)
.L_2966:
        /*00f0*/ 	.word	0x00000008
.L_2967:


//--------------------- .nv.info._Z7reduce6IfLj8ELb1EEvPT_S1_j --------------------------
	.section	.nv.info._Z7reduce6IfLj8ELb1EEvPT_S1_j,"",@"SHT_CUDA_INFO"
	.sectionflags	@""
	.align	4


	//----- nvinfo : EIATTR_CUDA_API_VERSION
	.align		4
        /*0000*/ 	.byte	0x04, 0x37
        /*0002*/ 	.short	(.L_2969 - .L_2968)
.L_2968:
        /*0004*/ 	.word	0x00000082


	//----- nvinfo : EIATTR_KPARAM_INFO
	.align		4
.L_2969:
        /*0008*/ 	.byte	0x04, 0x17
        /*000a*/ 	.short	(.L_2971 - .L_2970)
.L_2970:
        /*000c*/ 	.word	0x00000000
        /*0010*/ 	.short	0x0002
        /*0012*/ 	.short	0x0010
        /*0014*/ 	.byte	0x00, 0xf0, 0x11, 0x00


	//----- nvinfo : EIATTR_KPARAM_INFO
	.align		4
.L_2971:
        /*0018*/ 	.byte	0x04, 0x17
        /*001a*/ 	.short	(.L_2973 - .L_2972)
.L_2972:
        /*001c*/ 	.word	0x00000000
        /*0020*/ 	.short	0x0001
        /*0022*/ 	.short	0x0008
        /*0024*/ 	.byte	0x00, 0xf5, 0x21, 0x00


	//----- nvinfo : EIATTR_KPARAM_INFO
	.align		4
.L_2973:
        /*0028*/ 	.byte	0x04, 0x17
        /*002a*/ 	.short	(.L_2975 - .L_2974)
.L_2974:
        /*002c*/ 	.word	0x00000000
        /*0030*/ 	.short	0x0000
        /*0032*/ 	.short	0x0000
        /*0034*/ 	.byte	0x00, 0xf5, 0x21, 0x00


	//----- nvinfo : EIATTR_SPARSE_MMA_MASK
	.align		4
.L_2975:
        /*0038*/ 	.byte	0x03, 0x50
        /*003a*/ 	.short	0x0000


	//----- nvinfo : EIATTR_MAXREG_COUNT
	.align		4
        /*003c*/ 	.byte	0x03, 0x1b
        /*003e*/ 	.short	0x00ff


	//----- nvinfo : EIATTR_NUM_BARRIERS
	.align		4
        /*0040*/ 	.byte	0x02, 0x4c
        /*0042*/ 	.byte	0x01
	.zero		1


	//----- nvinfo : EIATTR_MERCURY_ISA_VERSION
	.align		4
        /*0044*/ 	.byte	0x03, 0x5f
        /*0046*/ 	.short	0x0101


	//----- nvinfo : EIATTR_COOP_GROUP_MASK_REGIDS
	.align		4
        /*0048*/ 	.byte	0x04, 0x29
        /*004a*/ 	.short	(.L_2977 - .L_2976)


	//   ....[0]....
.L_2976:
        /*004c*/ 	.word	0xffffffff


	//   ....[1]....
        /*0050*/ 	.word	0xffffffff


	//   ....[2]....
        /*0054*/ 	.word	0xffffffff


	//   ....[3]....
        /*0058*/ 	.word	0xffffffff


	//   ....[4]....
        /*005c*/ 	.word	0xffffffff


	//   ....[5]....
        /*0060*/ 	.word	0x05000005


	//   ....[6]....
        /*0064*/ 	.word	0x05000005


	//   ....[7]....
        /*0068*/ 	.word	0xffffffff


	//   ....[8]....
        /*006c*/ 	.word	0x05000005


	//   ....[9]....
        /*0070*/ 	.word	0xffffffff


	//   ....[10]....
        /*0074*/ 	.word	0x05000005


	//   ....[11]....
        /*0078*/ 	.word	0xffffffff


	//   ....[12]....
        /*007c*/ 	.word	0x05000005


	//   ....[13]....
        /*0080*/ 	.word	0xffffffff


	//----- nvinfo : EIATTR_COOP_GROUP_INSTR_OFFSETS
	.align		4
.L_2977:
        /*0084*/ 	.byte	0x04, 0x28
        /*0086*/ 	.short	(.L_2979 - .L_2978)


	//   ....[0]....
.L_2978:
        /*0088*/ 	.word	0x000001f0


	//   ....[1]....
        /*008c*/ 	.word	0x00000200


	//   ....[2]....
        /*0090*/ 	.word	0x00000210


	//   ....[3]....
        /*0094*/ 	.word	0x00000220


	//   ....[4]....
        /*0098*/ 	.word	0x00000270


	//   ....[5]....
        /*009c*/ 	.word	0x00000500


	//   ....[6]....
        /*00a0*/ 	.word	0x000007b0


	//   ....[7]....
        /*00a4*/ 	.word	0x000007d0


	//   ....[8]....
        /*00a8*/ 	.word	0x00000a70


	//   ....[9]....
        /*00ac*/ 	.word	0x00000a90


	//   ....[10]....
        /*00b0*/ 	.word	0x00000d30


	//   ....[11]....
        /*00b4*/ 	.word	0x00000d50


	//   ....[12]....
        /*00b8*/ 	.word	0x00000ff0


	//   ....[13]....
        /*00bc*/ 	.word	0x00001010


	//----- nvinfo : EIATTR_VRC_CTA_INIT_COUNT
	.align		4
.L_2979:
        /*00c0*/ 	.byte	0x02, 0x4a
	.zero		1
	.zero		1


	//----- nvinfo : EIATTR_EXIT_INSTR_OFFSETS
	.align		4
        /*00c4*/ 	.byte	0x04, 0x1c
        /*00c6*/ 	.short	(.L_2981 - .L_2980)


	//   ....[0]....
.L_2980:
        /*00c8*/ 	.word	0x00000230


	//   ....[1]....
        /*00cc*/ 	.word	0x00001030


	//   ....[2]....
        /*00d0*/ 	.word	0x00001080


	//----- nvinfo : EIATTR_CRS_STACK_SIZE
	.align		4
.L_2981:
        /*00d4*/ 	.byte	0x04, 0x1e
        /*00d6*/ 	.short	(.L_2983 - .L_2982)
.L_2982:
        /*00d8*/ 	.word	0x00000000


	//----- nvinfo : EIATTR_CBANK_PARAM_SIZE
	.align		4
.L_2983:
        /*00dc*/ 	.byte	0x03, 0x19
        /*00de*/ 	.short	0x0014


	//----- nvinfo : EIATTR_PARAM_CBANK
	.align		4
        /*00e0*/ 	.byte	0x04, 0x0a
        /*00e2*/ 	.short	(.L_2985 - .L_2984)
	.align		4
.L_2984:
        /*00e4*/ 	.word	index@(.nv.constant0._Z7reduce6IfLj8ELb1EEvPT_S1_j)
        /*00e8*/ 	.short	0x0380
        /*00ea*/ 	.short	0x0014


	//----- nvinfo : EIATTR_SW_WAR
	.align		4
.L_2985:
        /*00ec*/ 	.byte	0x04, 0x36
        /*00ee*/ 	.short	(.L_2987 - .L_2986)
.L_2986:
        /*00f0*/ 	.word	0x00000008
.L_2987:


//--------------------- .nv.info._Z7reduce6IfLj16ELb1EEvPT_S1_j --------------------------
	.section	.nv.info._Z7reduce6IfLj16ELb1EEvPT_S1_j,"",@"SHT_CUDA_INFO"
	.sectionflags	@""
	.align	4


	//----- nvinfo : EIATTR_CUDA_API_VERSION
	.align		4
        /*0000*/ 	.byte	0x04, 0x37
        /*0002*/ 	.short	(.L_2989 - .L_2988)
.L_2988:
        /*0004*/ 	.word	0x00000082


	//----- nvinfo : EIATTR_KPARAM_INFO
	.align		4
.L_2989:
        /*0008*/ 	.byte	0x04, 0x17
        /*000a*/ 	.short	(.L_2991 - .L_2990)
.L_2990:
        /*000c*/ 	.word	0x00000000
        /*0010*/ 	.short	0x0002
        /*0012*/ 	.short	0x0010
        /*0014*/ 	.byte	0x00, 0xf0, 0x11, 0x00


	//----- nvinfo : EIATTR_KPARAM_INFO
	.align		4
.L_2991:
        /*0018*/ 	.byte	0x04, 0x17
        /*001a*/ 	.short	(.L_2993 - .L_2992)
.L_2992:
        /*001c*/ 	.word	0x00000000
        /*0020*/ 	.short	0x0001
        /*0022*/ 	.short	0x0008
        /*0024*/ 	.byte	0x00, 0xf5, 0x21, 0x00


	//----- nvinfo : EIATTR_KPARAM_INFO
	.align		4
.L_2993:
        /*0028*/ 	.byte	0x04, 0x17
        /*002a*/ 	.short	(.L_2995 - .L_2994)
.L_2994:
        /*002c*/ 	.word	0x00000000
        /*0030*/ 	.short	0x0000
        /*0032*/ 	.short	0x0000
        /*0034*/ 	.byte	0x00, 0xf5, 0x21, 0x00


	//----- nvinfo : EIATTR_SPARSE_MMA_MASK
	.align		4
.L_2995:
        /*0038*/ 	.byte	0x03, 0x50
        /*003a*/ 	.short	0x0000


	//----- nvinfo : EIATTR_MAXREG_COUNT
	.align		4
        /*003c*/ 	.byte	0x03, 0x1b
        /*003e*/ 	.short	0x00ff


	//----- nvinfo : EIATTR_NUM_BARRIERS
	.align		4
        /*0040*/ 	.byte	0x02, 0x4c
        /*0042*/ 	.byte	0x01
	.zero		1


	//----- nvinfo : EIATTR_MERCURY_ISA_VERSION
	.align		4
        /*0044*/ 	.byte	0x03, 0x5f
        /*0046*/ 	.short	0x0101


	//----- nvinfo : EIATTR_COOP_GROUP_MASK_REGIDS
	.align		4
        /*0048*/ 	.byte	0x04, 0x29
        /*004a*/ 	.short	(.L_2997 - .L_2996)


	//   ....[0]....
.L_2996:
        /*004c*/ 	.word	0xffffffff


	//   ....[1]....
        /*0050*/ 	.word	0xffffffff


	//   ....[2]....
        /*0054*/ 	.word	0xffffffff


	//   ....[3]....
        /*0058*/ 	.word	0xffffffff


	//   ....[4]....
        /*005c*/ 	.word	0xffffffff


	//   ....[5]....
        /*0060*/ 	.word	0x05000005


	//   ....[6]....
        /*0064*/ 	.word	0x05000005


	//   ....[7]....
        /*0068*/ 	.word	0xffffffff


	//   ....[8]....
        /*006c*/ 	.word	0x05000005


	//   ....[9]....
        /*0070*/ 	.word	0xffffffff


	//   ....[10]....
        /*0074*/ 	.word	0x05000005


	//   ....[11]....
        /*0078*/ 	.word	0xffffffff


	//   ....[12]....
        /*007c*/ 	.word	0x05000005


	//   ....[13]....
        /*0080*/ 	.word	0xffffffff


	//----- nvinfo : EIATTR_COOP_GROUP_INSTR_OFFSETS
	.align		4
.L_2997:
        /*0084*/ 	.byte	0x04, 0x28
        /*0086*/ 	.short	(.L_2999 - .L_2998)


	//   ....[0]....
.L_2998:
        /*0088*/ 	.word	0x000001f0


	//   ....[1]....
        /*008c*/ 	.word	0x00000200


	//   ....[2]....
        /*0090*/ 	.word	0x00000210


	//   ....[3]....
        /*0094*/ 	.word	0x00000220


	//   ....[4]....
        /*0098*/ 	.word	0x00000270


	//   ....[5]....
        /*009c*/ 	.word	0x00000500


	//   ....[6]....
        /*00a0*/ 	.word	0x000007b0


	//   ....[7]....
        /*00a4*/ 	.word	0x000007d0


	//   ....[8]....
        /*00a8*/ 	.word	0x00000a70


	//   ....[9]....
        /*00ac*/ 	.word	0x00000a90


	//   ....[10]....
        /*00b0*/ 	.word	0x00000d30


	//   ....[11]....
        /*00b4*/ 	.word	0x00000d50


	//   ....[12]....
        /*00b8*/ 	.word	0x00000ff0


	//   ....[13]....
        /*00bc*/ 	.word	0x00001010


	//----- nvinfo : EIATTR_VRC_CTA_INIT_COUNT
	.align		4
.L_2999:
        /*00c0*/ 	.byte	0x02, 0x4a
	.zero		1
	.zero		1


	//----- nvinfo : EIATTR_EXIT_INSTR_OFFSETS
	.align		4
        /*00c4*/ 	.byte	0x04, 0x1c
        /*00c6*/ 	.short	(.L_3001 - .L_3000)


	//   ....[0]....
.L_3000:
        /*00c8*/ 	.word	0x00000230


	//   ....[1]....
        /*00cc*/ 	.word	0x00001030


	//   ....[2]....
        /*00d0*/ 	.word	0x00001080


	//----- nvinfo : EIATTR_CRS_STACK_SIZE
	.align		4
.L_3001:
        /*00d4*/ 	.byte	0x04, 0x1e
        /*00d6*/ 	.short	(.L_3003 - .L_3002)
.L_3002:
        /*00d8*/ 	.word	0x00000000


	//----- nvinfo : EIATTR_CBANK_PARAM_SIZE
	.align		4
.L_3003:
        /*00dc*/ 	.byte	0x03, 0x19
        /*00de*/ 	.short	0x0014


	//----- nvinfo : EIATTR_PARAM_CBANK
	.align		4
        /*00e0*/ 	.byte	0x04, 0x0a
        /*00e2*/ 	.short	(.L_3005 - .L_3004)
	.align		4
.L_3004:
        /*00e4*/ 	.word	index@(.nv.constant0._Z7reduce6IfLj16ELb1EEvPT_S1_j)
        /*00e8*/ 	.short	0x0380
        /*00ea*/ 	.short	0x0014


	//----- nvinfo : EIATTR_SW_WAR
	.align		4
.L_3005:
        /*00ec*/ 	.byte	0x04, 0x36
        /*00ee*/ 	.short	(.L_3007 - .L_3006)
.L_3006:
        /*00f0*/ 	.word	0x00000008
.L_3007:


//--------------------- .nv.info._Z7reduce6IfLj32ELb1EEvPT_S1_j --------------------------
	.section	.nv.info._Z7reduce6IfLj32ELb1EEvPT_S1_j,"",@"SHT_CUDA_INFO"
	.sectionflags	@""
	.align	4


	//----- nvinfo : EIATTR_CUDA_API_VERSION
	.align		4
        /*0000*/ 	.byte	0x04, 0x37
        /*0002*/ 	.short	(.L_3009 - .L_3008)
.L_3008:
        /*0004*/ 	.word	0x00000082


	//----- nvinfo : EIATTR_KPARAM_INFO
	.align		4
.L_3009:
        /*0008*/ 	.byte	0x04, 0x17
        /*000a*/ 	.short	(.L_3011 - .L_3010)
.L_3010:
        /*000c*/ 	.word	0x00000000
        /*0010*/ 	.short	0x0002
        /*0012*/ 	.short	0x0010
        /*0014*/ 	.byte	0x00, 0xf0, 0x11, 0x00


	//----- nvinfo : EIATTR_KPARAM_INFO
	.align		4
.L_3011:
        /*0018*/ 	.byte	0x04, 0x17
        /*001a*/ 	.short	(.L_3013 - .L_3012)
.L_3012:
        /*001c*/ 	.word	0x00000000
        /*0020*/ 	.short	0x0001
        /*0022*/ 	.short	0x0008
        /*0024*/ 	.byte	0x00, 0xf5, 0x21, 0x00


	//----- nvinfo : EIATTR_KPARAM_INFO
	.align		4
.L_3013:
        /*0028*/ 	.byte	0x04, 0x17
        /*002a*/ 	.short	(.L_3015 - .L_3014)
.L_3014:
        /*002c*/ 	.word	0x00000000
        /*0030*/ 	.short	0x0000
        /*0032*/ 	.short	0x0000
        /*0034*/ 	.byte	0x00, 0xf5, 0x21, 0x00


	//----- nvinfo : EIATTR_SPARSE_MMA_MASK
	.align		4
.L_3015:
        /*0038*/ 	.byte	0x03, 0x50
        /*003a*/ 	.short	0x0000


	//----- nvinfo : EIATTR_MAXREG_COUNT
	.align		4
        /*003c*/ 	.byte	0x03, 0x1b
        /*003e*/ 	.short	0x00ff


	//----- nvinfo : EIATTR_NUM_BARRIERS
	.align		4
        /*0040*/ 	.byte	0x02, 0x4c
        /*0042*/ 	.byte	0x01
	.zero		1


	//----- nvinfo : EIATTR_MERCURY_ISA_VERSION
	.align		4
        /*0044*/ 	.byte	0x03, 0x5f
        /*0046*/ 	.short	0x0101


	//----- nvinfo : EIATTR_COOP_GROUP_MASK_REGIDS
	.align		4
        /*0048*/ 	.byte	0x04, 0x29
        /*004a*/ 	.short	(.L_3017 - .L_3016)


	//   ....[0]....
.L_3016:
        /*004c*/ 	.word	0xffffffff


	//   ....[1]....
        /*0050*/ 	.word	0xffffffff


	//   ....[2]....
        /*0054*/ 	.word	0xffffffff


	//   ....[3]....
        /*0058*/ 	.word	0xffffffff


	//   ....[4]....
        /*005c*/ 	.word	0xffffffff


	//   ....[5]....
        /*0060*/ 	.word	0x05000005


	//   ....[6]....
        /*0064*/ 	.word	0x05000005


	//   ....[7]....
        /*0068*/ 	.word	0xffffffff


	//   ....[8]....
        /*006c*/ 	.word	0x05000005


	//   ....[9]....
        /*0070*/ 	.word	0xffffffff


	//   ....[10]....
        /*0074*/ 	.word	0x05000005


	//   ....[11]....
        /*0078*/ 	.word	0xffffffff


	//   ....[12]....
        /*007c*/ 	.word	0x05000005


	//   ....[13]....
        /*0080*/ 	.word	0xffffffff


	//----- nvinfo : EIATTR_COOP_GROUP_INSTR_OFFSETS
	.align		4
.L_3017:
        /*0084*/ 	.byte	0x04, 0x28
        /*0086*/ 	.short	(.L_3019 - .L_3018)


	//   ....[0]....
.L_3018:
        /*0088*/ 	.word	0x000001f0


	//   ....[1]....
        /*008c*/ 	.word	0x00000200


	//   ....[2]....
        /*0090*/ 	.word	0x00000210


	//   ....[3]....
        /*0094*/ 	.word	0x00000220


	//   ....[4]....
        /*0098*/ 	.word	0x00000270


	//   ....[5]....
        /*009c*/ 	.word	0x00000500


	//   ....[6]....
        /*00a0*/ 	.word	0x000007b0


	//   ....[7]....
        /*00a4*/ 	.word	0x000007d0


	//   ....[8]....
        /*00a8*/ 	.word	0x00000a70


	//   ....[9]....
        /*00ac*/ 	.word	0x00000a90


	//   ....[10]....
        /*00b0*/ 	.word	0x00000d30


	//   ....[11]....
        /*00b4*/ 	.word	0x00000d50


	//   ....[12]....
        /*00b8*/ 	.word	0x00000ff0


	//   ....[13]....
        /*00bc*/ 	.word	0x00001010


	//----- nvinfo : EIATTR_VRC_CTA_INIT_COUNT
	.align		4
.L_3019:
        /*00c0*/ 	.byte	0x02, 0x4a
	.zero		1
	.zero		1


	//----- nvinfo : EIATTR_EXIT_INSTR_OFFSETS
	.align		4
        /*00c4*/ 	.byte	0x04, 0x1c
        /*00c6*/ 	.short	(.L_3021 - .L_3020)


	//   ....[0]....
.L_3020:
        /*00c8*/ 	.word	0x00000230


	//   ....[1]....
        /*00cc*/ 	.word	0x00001030


	//   ....[2]....
        /*00d0*/ 	.word	0x00001080


	//----- nvinfo : EIATTR_CRS_STACK_SIZE
	.align		4
.L_3021:
        /*00d4*/ 	.byte	0x04, 0x1e
        /*00d6*/ 	.short	(.L_3023 - .L_3022)
.L_3022:
        /*00d8*/ 	.word	0x00000000


	//----- nvinfo : EIATTR_CBANK_PARAM_SIZE
	.align		4
.L_3023:
        /*00dc*/ 	.byte	0x03, 0x19
        /*00de*/ 	.short	0x0014


	//----- nvinfo : EIATTR_PARAM_CBANK
	.align		4
        /*00e0*/ 	.byte	0x04, 0x0a
        /*00e2*/ 	.short	(.L_3025 - .L_3024)
	.align		4
.L_3024:
        /*00e4*/ 	.word	index@(.nv.constant0._Z7reduce6IfLj32ELb1EEvPT_S1_j)
        /*00e8*/ 	.short	0x0380
        /*00ea*/ 	.short	0x0014


	//----- nvinfo : EIATTR_SW_WAR
	.align		4
.L_3025:
        /*00ec*/ 	.byte	0x04, 0x36
        /*00ee*/ 	.short	(.L_3027 - .L_3026)
.L_3026:
        /*00f0*/ 	.word	0x00000008
.L_3027:


//--------------------- .nv.info._Z7reduce6IfLj64ELb1EEvPT_S1_j --------------------------
	.section	.nv.info._Z7reduce6IfLj64ELb1EEvPT_S1_j,"",@"SHT_CUDA_INFO"
	.sectionflags	@""
	.align	4


	//----- nvinfo : EIATTR_CUDA_API_VERSION
	.align		4
        /*0000*/ 	.byte	0x04, 0x37
        /*0002*/ 	.short	(.L_3029 - .L_3028)
.L_3028:
        /*0004*/ 	.word	0x00000082


	//----- nvinfo : EIATTR_KPARAM_INFO
	.align		4
.L_3029:
        /*0008*/ 	.byte	0x04, 0x17
        /*000a*/ 	.short	(.L_3031 - .L_3030)
.L_3030:
        /*000c*/ 	.word	0x00000000
        /*0010*/ 	.short	0x0002
        /*0012*/ 	.short	0x0010
        /*0014*/ 	.byte	0x00, 0xf0, 0x11, 0x00


	//----- nvinfo : EIATTR_KPARAM_INFO
	.align		4
.L_3031:
        /*0018*/ 	.byte	0x04, 0x17
        /*001a*/ 	.short	(.L_3033 - .L_3032)
.L_3032:
        /*001c*/ 	.word	0x00000000
        /*0020*/ 	.short	0x0001
        /*0022*/ 	.short	0x0008
        /*0024*/ 	.byte	0x00, 0xf5, 0x21, 0x00


	//----- nvinfo : EIATTR_KPARAM_INFO
	.align		4
.L_3033:
        /*0028*/ 	.byte	0x04, 0x17
        /*002a*/ 	.short	(.L_3035 - .L_3034)
.L_3034:
        /*002c*/ 	.word	0x00000000
        /*0030*/ 	.short	0x0000
        /*0032*/ 	.short	0x0000
        /*0034*/ 	.byte	0x00, 0xf5, 0x21, 0x00


	//----- nvinfo : EIATTR_SPARSE_MMA_MASK
	.align		4
.L_3035:
        /*0038*/ 	.byte	0x03, 0x50
        /*003a*/ 	.short	0x0000


	//----- nvinfo : EIATTR_MAXREG_COUNT
	.align		4
        /*003c*/ 	.byte	0x03, 0x1b
        /*003e*/ 	.short	0x00ff


	//----- nvinfo : EIATTR_NUM_BARRIERS
	.align		4
        /*0040*/ 	.byte	0x02, 0x4c
        /*0042*/ 	.byte	0x01
	.zero		1


	//----- nvinfo : EIATTR_MERCURY_ISA_VERSION
	.align		4
        /*0044*/ 	.byte	0x03, 0x5f
        /*0046*/ 	.short	0x0101


	//----- nvinfo : EIATTR_COOP_GROUP_MASK_REGIDS
	.align		4
        /*0048*/ 	.byte	0x04, 0x29
        /*004a*/ 	.short	(.L_3037 - .L_3036)


	//   ....[0]....
.L_3036:
        /*004c*/ 	.word	0xffffffff


	//   ....[1]....
        /*0050*/ 	.word	0xffffffff


	//   ....[2]....
        /*0054*/ 	.word	0xffffffff


	//   ....[3]....
        /*0058*/ 	.word	0xffffffff


	//   ....[4]....
        /*005c*/ 	.word	0xffffffff


	//   ....[5]....
        /*0060*/ 	.word	0x05000002


	//   ....[6]....
        /*0064*/ 	.word	0x05000002


	//   ....[7]....
        /*0068*/ 	.word	0xffffffff


	//   ....[8]....
        /*006c*/ 	.word	0x05000002


	//   ....[9]....
        /*0070*/ 	.word	0xffffffff


	//   ....[10]....
        /*0074*/ 	.word	0x05000002


	//   ....[11]....
        /*0078*/ 	.word	0xffffffff


	//   ....[12]....
        /*007c*/ 	.word	0x05000002


	//   ....[13]....
        /*0080*/ 	.word	0xffffffff


	//----- nvinfo : EIATTR_COOP_GROUP_INSTR_OFFSETS
	.align		4
.L_3037:
        /*0084*/ 	.byte	0x04, 0x28
        /*0086*/ 	.short	(.L_3039 - .L_3038)


	//   ....[0]....
.L_3038:
        /*0088*/ 	.word	0x000001e0


	//   ....[1]....
        /*008c*/ 	.word	0x000001f0


	//   ....[2]....
        /*0090*/ 	.word	0x00000200


	//   ....[3]....
        /*0094*/ 	.word	0x00000210


	//   ....[4]....
        /*0098*/ 	.word	0x00000280


	//   ....[5]....
        /*009c*/ 	.word	0x00000510


	//   ....[6]....
        /*00a0*/ 	.word	0x000007c0


	//   ....[7]....
        /*00a4*/ 	.word	0x000007e0


	//   ....[8]....
        /*00a8*/ 	.word	0x00000a80


	//   ....[9]....
        /*00ac*/ 	.word	0x00000aa0


	//   ....[10]....
        /*00b0*/ 	.word	0x00000d40


	//   ....[11]....
        /*00b4*/ 	.word	0x00000d60


	//   ....[12]....
        /*00b8*/ 	.word	0x00001000


	//   ....[13]....
        /*00bc*/ 	.word	0x00001020


	//----- nvinfo : EIATTR_VRC_CTA_INIT_COUNT
	.align		4
.L_3039:
        /*00c0*/ 	.byte	0x02, 0x4a
	.zero		1
	.zero		1


	//----- nvinfo : EIATTR_EXIT_INSTR_OFFSETS
	.align		4
        /*00c4*/ 	.byte	0x04, 0x1c
        /*00c6*/ 	.short	(.L_3041 - .L_3040)


	//   ....[0]....
.L_3040:
        /*00c8*/ 	.word	0x00000220


	//   ....[1]....
        /*00cc*/ 	.word	0x00001040


	//   ....[2]....
        /*00d0*/ 	.word	0x00001090


	//----- nvinfo : EIATTR_CRS_STACK_SIZE
	.align		4
.L_3041:
        /*00d4*/ 	.byte	0x04, 0x1e
        /*00d6*/ 	.short	(.L_3043 - .L_3042)
.L_3042:
        /*00d8*/ 	.word	0x00000000


	//----- nvinfo : EIATTR_CBANK_PARAM_SIZE
	.align		4
.L_3043:
        /*00dc*/ 	.byte	0x03, 0x19
        /*00de*/ 	.short	0x0014


	//----- nvinfo : EIATTR_PARAM_CBANK
	.align		4
        /*00e0*/ 	.byte	0x04, 0x0a
        /*00e2*/ 	.short	(.L_3045 - .L_3044)
	.align		4
.L_3044:
        /*00e4*/ 	.word	index@(.nv.constant0._Z7reduce6IfLj64ELb1EEvPT_S1_j)
        /*00e8*/ 	.short	0x0380
        /*00ea*/ 	.short	0x0014


	//----- nvinfo : EIATTR_SW_WAR
	.align		4
.L_3045:
        /*00ec*/ 	.byte	0x04, 0x36
        /*00ee*/ 	.short	(.L_3047 - .L_3046)
.L_3046:
        /*00f0*/ 	.word	0x00000008
.L_3047:


//--------------------- .nv.info._Z7reduce6IfLj128ELb1EEvPT_S1_j --------------------------
	.section	.nv.info._Z7reduce6IfLj128ELb1EEvPT_S1_j,"",@"SHT_CUDA_INFO"
	.sectionflags	@""
	.align	4


	//----- nvinfo : EIATTR_CUDA_API_VERSION
	.align		4
        /*0000*/ 	.byte	0x04, 0x37
        /*0002*/ 	.short	(.L_3049 - .L_3048)
.L_3048:
        /*0004*/ 	.word	0x00000082


	//----- nvinfo : EIATTR_KPARAM_INFO
	.align		4
.L_3049:
        /*0008*/ 	.byte	0x04, 0x17
        /*000a*/ 	.short	(.L_3051 - .L_3050)
.L_3050:
        /*000c*/ 	.word	0x00000000
        /*0010*/ 	.short	0x0002
        /*0012*/ 	.short	0x0010
        /*0014*/ 	.byte	0x00, 0xf0, 0x11, 0x00


	//----- nvinfo : EIATTR_KPARAM_INFO
	.align		4
.L_3051:
        /*0018*/ 	.byte	0x04, 0x17
        /*001a*/ 	.short	(.L_3053 - .L_3052)
.L_3052:
        /*001c*/ 	.word	0x00000000
        /*0020*/ 	.short	0x0001
        /*0022*/ 	.short	0x0008
        /*0024*/ 	.byte	0x00, 0xf5, 0x21, 0x00


	//----- nvinfo : EIATTR_KPARAM_INFO
	.align		4
.L_3053:
        /*0028*/ 	.byte	0x04, 0x17
        /*002a*/ 	.short	(.L_3055 - .L_3054)
.L_3054:
        /*002c*/ 	.word	0x00000000
        /*0030*/ 	.short	0x0000
        /*0032*/ 	.short	0x0000
        /*0034*/ 	.byte	0x00, 0xf5, 0x21, 0x00


	//----- nvinfo : EIATTR_SPARSE_MMA_MASK
	.align		4
.L_3055:
        /*0038*/ 	.byte	0x03, 0x50
        /*003a*/ 	.short	0x0000


	//----- nvinfo : EIATTR_MAXREG_COUNT
	.align		4
        /*003c*/ 	.byte	0x03, 0x1b
        /*003e*/ 	.short	0x00ff


	//----- nvinfo : EIATTR_NUM_BARRIERS
	.align		4
        /*0040*/ 	.byte	0x02, 0x4c
        /*0042*/ 	.byte	0x01
	.zero		1


	//----- nvinfo : EIATTR_MERCURY_ISA_VERSION
	.align		4
        /*0044*/ 	.byte	0x03, 0x5f
        /*0046*/ 	.short	0x0101


	//----- nvinfo : EIATTR_COOP_GROUP_MASK_REGIDS
	.align		4
        /*0048*/ 	.byte	0x04, 0x29
        /*004a*/ 	.short	(.L_3057 - .L_3056)


	//   ....[0]....
.L_3056:
        /*004c*/ 	.word	0xffffffff


	//   ....[1]....
        /*0050*/ 	.word	0xffffffff


	//   ....[2]....
        /*0054*/ 	.word	0xffffffff


	//   ....[3]....
        /*0058*/ 	.word	0xffffffff


	//   ....[4]....
        /*005c*/ 	.word	0xffffffff


	//   ....[5]....
        /*0060*/ 	.word	0x05000002


	//   ....[6]....
        /*0064*/ 	.word	0x05000002


	//   ....[7]....
        /*0068*/ 	.word	0xffffffff


	//   ....[8]....
        /*006c*/ 	.word	0x05000002


	//   ....[9]....
        /*0070*/ 	.word	0xffffffff


	//   ....[10]....
        /*0074*/ 	.word	0x05000002


	//   ....[11]....
        /*0078*/ 	.word	0xffffffff


	//   ....[12]....
        /*007c*/ 	.word	0x05000002


	//   ....[13]....
        /*0080*/ 	.word	0xffffffff


	//----- nvinfo : EIATTR_COOP_GROUP_INSTR_OFFSETS
	.align		4
.L_3057:
        /*0084*/ 	.byte	0x04, 0x28
        /*0086*/ 	.short	(.L_3059 - .L_3058)


	//   ....[0]....
.L_3058:
        /*0088*/ 	.word	0x000001f0


	//   ....[1]....
        /*008c*/ 	.word	0x00000200


	//   ....[2]....
        /*0090*/ 	.word	0x00000210


	//   ....[3]....
        /*0094*/ 	.word	0x00000250


	//   ....[4]....
        /*0098*/ 	.word	0x000002c0


	//   ....[5]....
        /*009c*/ 	.word	0x00000550


	//   ....[6]....
        /*00a0*/ 	.word	0x00000800


	//   ....[7]....
        /*00a4*/ 	.word	0x00000820


	//   ....[8]....
        /*00a8*/ 	.word	0x00000ac0


	//   ....[9]....
        /*00ac*/ 	.word	0x00000ae0


	//   ....[10]....
        /*00b0*/ 	.word	0x00000d80


	//   ....[11]....
        /*00b4*/ 	.word	0x00000da0


	//   ....[12]....
        /*00b8*/ 	.word	0x00001040


	//   ....[13]....
        /*00bc*/ 	.word	0x00001060


	//----- nvinfo : EIATTR_VRC_CTA_INIT_COUNT
	.align		4
.L_3059:
        /*00c0*/ 	.byte	0x02, 0x4a
	.zero		1
	.zero		1


	//----- nvinfo : EIATTR_EXIT_INSTR_OFFSETS
	.align		4
        /*00c4*/ 	.byte	0x04, 0x1c
        /*00c6*/ 	.short	(.L_3061 - .L_3060)


	//   ....[0]....
.L_3060:
        /*00c8*/ 	.word	0x00000260


	//   ....[1]....
        /*00cc*/ 	.word	0x00001080


	//   ....[2]....
        /*00d0*/ 	.word	0x000010d0


	//----- nvinfo : EIATTR_CRS_STACK_SIZE
	.align		4
.L_3061:
        /*00d4*/ 	.byte	0x04, 0x1e
        /*00d6*/ 	.short	(.L_3063 - .L_3062)
.L_3062:
        /*00d8*/ 	.word	0x00000000


	//----- nvinfo : EIATTR_CBANK_PARAM_SIZE
	.align		4
.L_3063:
        /*00dc*/ 	.byte	0x03, 0x19
        /*00de*/ 	.short	0x0014


	//----- nvinfo : EIATTR_PARAM_CBANK
	.align		4
        /*00e0*/ 	.byte	0x04, 0x0a
        /*00e2*/ 	.short	(.L_3065 - .L_3064)
	.align		4
.L_3064:
        /*00e4*/ 	.word	index@(.nv.constant0._Z7reduce6IfLj128ELb1EEvPT_S1_j)
        /*00e8*/ 	.short	0x0380
        /*00ea*/ 	.short	0x0014


	//----- nvinfo : EIATTR_SW_WAR
	.align		4
.L_3065:
        /*00ec*/ 	.byte	0x04, 0x36
        /*00ee*/ 	.short	(.L_3067 - .L_3066)
.L_3066:
        /*00f0*/ 	.word	0x00000008
.L_3067:


//--------------------- .nv.info._Z7reduce6IfLj256ELb1EEvPT_S1_j --------------------------
	.section	.nv.info._Z7reduce6IfLj256ELb1EEvPT_S1_j,"",@"SHT_CUDA_INFO"
	.sectionflags	@""
	.align	4


	//----- nvinfo : EIATTR_CUDA_API_VERSION
	.align		4
        /*0000*/ 	.byte	0x04, 0x37
        /*0002*/ 	.short	(.L_3069 - .L_3068)
.L_3068:
        /*0004*/ 	.word	0x00000082


	//----- nvinfo : EIATTR_KPARAM_INFO
	.align		4
.L_3069:
        /*0008*/ 	.byte	0x04, 0x17
        /*000a*/ 	.short	(.L_3071 - .L_3070)
.L_3070:
        /*000c*/ 	.word	0x00000000
        /*0010*/ 	.short	0x0002
        /*0012*/ 	.short	0x0010
        /*0014*/ 	.byte	0x00, 0xf0, 0x11, 0x00


	//----- nvinfo : EIATTR_KPARAM_INFO
	.align		4
.L_3071:
        /*0018*/ 	.byte	0x04, 0x17
        /*001a*/ 	.short	(.L_3073 - .L_3072)
.L_3072:
        /*001c*/ 	.word	0x00000000
        /*0020*/ 	.short	0x0001
        /*0022*/ 	.short	0x0008
        /*0024*/ 	.byte	0x00, 0xf5, 0x21, 0x00


	//----- nvinfo : EIATTR_KPARAM_INFO
	.align		4
.L_3073:
        /*0028*/ 	.byte	0x04, 0x17
        /*002a*/ 	.short	(.L_3075 - .L_3074)
.L_3074:
        /*002c*/ 	.word	0x00000000
        /*0030*/ 	.short	0x0000
        /*0032*/ 	.short	0x0000
        /*0034*/ 	.byte	0x00, 0xf5, 0x21, 0x00


	//----- nvinfo : EIATTR_SPARSE_MMA_MASK
	.align		4
.L_3075:
        /*0038*/ 	.byte	0x03, 0x50
        /*003a*/ 	.short	0x0000


	//----- nvinfo : EIATTR_MAXREG_COUNT
	.align		4
        /*003c*/ 	.byte	0x03, 0x1b
        /*003e*/ 	.short	0x00ff


	//----- nvinfo : EIATTR_NUM_BARRIERS
	.align		4
        /*0040*/ 	.byte	0x02, 0x4c
        /*0042*/ 	.byte	0x01
	.zero		1


	//----- nvinfo : EIATTR_MERCURY_ISA_VERSION
	.align		4
        /*0044*/ 	.byte	0x03, 0x5f
        /*0046*/ 	.short	0x0101


	//----- nvinfo : EIATTR_COOP_GROUP_MASK_REGIDS
	.align		4
        /*0048*/ 	.byte	0x04, 0x29
        /*004a*/ 	.short	(.L_3077 - .L_3076)


	//   ....[0]....
.L_3076:
        /*004c*/ 	.word	0xffffffff


	//   ....[1]....
        /*0050*/ 	.word	0xffffffff


	//   ....[2]....
        /*0054*/ 	.word	0xffffffff


	//   ....[3]....
        /*0058*/ 	.word	0xffffffff


	//   ....[4]....
        /*005c*/ 	.word	0xffffffff


	//   ....[5]....
        /*0060*/ 	.word	0x05000002


	//   ....[6]....
        /*0064*/ 	.word	0x05000002


	//   ....[7]....
        /*0068*/ 	.word	0xffffffff


	//   ....[8]....
        /*006c*/ 	.word	0x05000002


	//   ....[9]....
        /*0070*/ 	.word	0xffffffff


	//   ....[10]....
        /*0074*/ 	.word	0x05000002


	//   ....[11]....
        /*0078*/ 	.word	0xffffffff


	//   ....[12]....
        /*007c*/ 	.word	0x05000002


	//   ....[13]....
        /*0080*/ 	.word	0xffffffff


	//----- nvinfo : EIATTR_COOP_GROUP_INSTR_OFFSETS
	.align		4
.L_3077:
        /*0084*/ 	.byte	0x04, 0x28
        /*0086*/ 	.short	(.L_3079 - .L_3078)


	//   ....[0]....
.L_3078:
        /*0088*/ 	.word	0x000001f0


	//   ....[1]....
        /*008c*/ 	.word	0x00000200


	//   ....[2]....
        /*0090*/ 	.word	0x00000240


	//   ....[3]....
        /*0094*/ 	.word	0x00000290


	//   ....[4]....
        /*0098*/ 	.word	0x00000300


	//   ....[5]....
        /*009c*/ 	.word	0x00000590


	//   ....[6]....
        /*00a0*/ 	.word	0x00000840


	//   ....[7]....
        /*00a4*/ 	.word	0x00000860


	//   ....[8]....
        /*00a8*/ 	.word	0x00000b00


	//   ....[9]....
        /*00ac*/ 	.word	0x00000b20


	//   ....[10]....
        /*00b0*/ 	.word	0x00000dc0


	//   ....[11]....
        /*00b4*/ 	.word	0x00000de0


	//   ....[12]....
        /*00b8*/ 	.word	0x00001080


	//   ....[13]....
        /*00bc*/ 	.word	0x000010a0


	//----- nvinfo : EIATTR_VRC_CTA_INIT_COUNT
	.align		4
.L_3079:
        /*00c0*/ 	.byte	0x02, 0x4a
	.zero		1
	.zero		1


	//----- nvinfo : EIATTR_EXIT_INSTR_OFFSETS
	.align		4
        /*00c4*/ 	.byte	0x04, 0x1c
        /*00c6*/ 	.short	(.L_3081 - .L_3080)


	//   ....[0]....
.L_3080:
        /*00c8*/ 	.word	0x000002a0


	//   ....[1]....
        /*00cc*/ 	.word	0x000010c0


	//   ....[2]....
        /*00d0*/ 	.word	0x00001110


	//----- nvinfo : EIATTR_CRS_STACK_SIZE
	.align		4
.L_3081:
        /*00d4*/ 	.byte	0x04, 0x1e
        /*00d6*/ 	.short	(.L_3083 - .L_3082)
.L_3082:
        /*00d8*/ 	.word	0x00000000


	//----- nvinfo : EIATTR_CBANK_PARAM_SIZE
	.align		4
.L_3083:
        /*00dc*/ 	.byte	0x03, 0x19
        /*00de*/ 	.short	0x0014


	//----- nvinfo : EIATTR_PARAM_CBANK
	.align		4
        /*00e0*/ 	.byte	0x04, 0x0a
        /*00e2*/ 	.short	(.L_3085 - .L_3084)
	.align		4
.L_3084:
        /*00e4*/ 	.word	index@(.nv.constant0._Z7reduce6IfLj256ELb1EEvPT_S1_j)
        /*00e8*/ 	.short	0x0380
        /*00ea*/ 	.short	0x0014


	//----- nvinfo : EIATTR_SW_WAR
	.align		4
.L_3085:
        /*00ec*/ 	.byte	0x04, 0x36
        /*00ee*/ 	.short	(.L_3087 - .L_3086)
.L_3086:
        /*00f0*/ 	.word	0x00000008
.L_3087:


//--------------------- .nv.info._Z7reduce6IfLj512ELb1EEvPT_S1_j --------------------------
	.section	.nv.info._Z7reduce6IfLj512ELb1EEvPT_S1_j,"",@"SHT_CUDA_INFO"
	.sectionflags	@""
	.align	4


	//----- nvinfo : EIATTR_CUDA_API_VERSION
	.align		4
        /*0000*/ 	.byte	0x04, 0x37
        /*0002*/ 	.short	(.L_3089 - .L_3088)
.L_3088:
        /*0004*/ 	.word	0x00000082


	//----- nvinfo : EIATTR_KPARAM_INFO
	.align		4
.L_3089:
        /*0008*/ 	.byte	0x04, 0x17
        /*000a*/ 	.short	(.L_3091 - .L_3090)
.L_3090:
        /*000c*/ 	.word	0x00000000
        /*0010*/ 	.short	0x0002
        /*0012*/ 	.short	0x0010
        /*0014*/ 	.byte	0x00, 0xf0, 0x11, 0x00


	//----- nvinfo : EIATTR_KPARAM_INFO
	.align		4
.L_3091:
        /*0018*/ 	.byte	0x04, 0x17
        /*001a*/ 	.short	(.L_3093 - .L_3092)
.L_3092:
        /*001c*/ 	.word	0x00000000
        /*0020*/ 	.short	0x0001
        /*0022*/ 	.short	0x0008
        /*0024*/ 	.byte	0x00, 0xf5, 0x21, 0x00


	//----- nvinfo : EIATTR_KPARAM_INFO
	.align		4
.L_3093:
        /*0028*/ 	.byte	0x04, 0x17
        /*002a*/ 	.short	(.L_3095 - .L_3094)
.L_3094:
        /*002c*/ 	.word	0x00000000
        /*0030*/ 	.short	0x0000
        /*0032*/ 	.short	0x0000
        /*0034*/ 	.byte	0x00, 0xf5, 0x21, 0x00


	//----- nvinfo : EIATTR_SPARSE_MMA_MASK
	.align		4
.L_3095:
        /*0038*/ 	.byte	0x03, 0x50
        /*003a*/ 	.short	0x0000


	//----- nvinfo : EIATTR_MAXREG_COUNT
	.align		4
        /*003c*/ 	.byte	0x03, 0x1b
        /*003e*/ 	.short	0x00ff


	//----- nvinfo : EIATTR_NUM_BARRIERS
	.align		4
        /*0040*/ 	.byte	0x02, 0x4c
        /*0042*/ 	.byte	0x01
	.zero		1


	//----- nvinfo : EIATTR_MERCURY_ISA_VERSION
	.align		4
        /*0044*/ 	.byte	0x03, 0x5f
        /*0046*/ 	.short	0x0101


	//----- nvinfo : EIATTR_COOP_GROUP_MASK_REGIDS
	.align		4
        /*0048*/ 	.byte	0x04, 0x29
        /*004a*/ 	.short	(.L_3097 - .L_3096)


	//   ....[0]....
.L_3096:
        /*004c*/ 	.word	0xffffffff


	//   ....[1]....
        /*0050*/ 	.word	0xffffffff


	//   ....[2]....
        /*0054*/ 	.word	0xffffffff


	//   ....[3]....
        /*0058*/ 	.word	0xffffffff


	//   ....[4]....
        /*005c*/ 	.word	0xffffffff


	//   ....[5]....
        /*0060*/ 	.word	0x05000003


	//   ....[6]....
        /*0064*/ 	.word	0x05000003


	//   ....[7]....
        /*0068*/ 	.word	0xffffffff


	//   ....[8]....
        /*006c*/ 	.word	0x05000003


	//   ....[9]....
        /*0070*/ 	.word	0xffffffff


	//   ....[10]....
        /*0074*/ 	.word	0x05000003


	//   ....[11]....
        /*0078*/ 	.word	0xffffffff


	//   ....[12]....
        /*007c*/ 	.word	0x05000003


	//   ....[13]....
        /*0080*/ 	.word	0xffffffff


	//----- nvinfo : EIATTR_COOP_GROUP_INSTR_OFFSETS
	.align		4
.L_3097:
        /*0084*/ 	.byte	0x04, 0x28
        /*0086*/ 	.short	(.L_3099 - .L_3098)


	//   ....[0]....
.L_3098:
        /*0088*/ 	.word	0x00000200


	//   ....[1]....
        /*008c*/ 	.word	0x00000240


	//   ....[2]....
        /*0090*/ 	.word	0x00000290


	//   ....[3]....
        /*0094*/ 	.word	0x000002e0


	//   ....[4]....
        /*0098*/ 	.word	0x00000350


	//   ....[5]....
        /*009c*/ 	.word	0x000005e0


	//   ....[6]....
        /*00a0*/ 	.word	0x00000890


	//   ....[7]....
        /*00a4*/ 	.word	0x000008b0


	//   ....[8]....
        /*00a8*/ 	.word	0x00000b50


	//   ....[9]....
        /*00ac*/ 	.word	0x00000b70


	//   ....[10]....
        /*00b0*/ 	.word	0x00000e10


	//   ....[11]....
        /*00b4*/ 	.word	0x00000e30


	//   ....[12]....
        /*00b8*/ 	.word	0x000010d0


	//   ....[13]....
        /*00bc*/ 	.word	0x000010f0


	//----- nvinfo : EIATTR_VRC_CTA_INIT_COUNT
	.align		4
.L_3099:
        /*00c0*/ 	.byte	0x02, 0x4a
	.zero		1
	.zero		1


	//----- nvinfo : EIATTR_EXIT_INSTR_OFFSETS
	.align		4
        /*00c4*/ 	.byte	0x04, 0x1c
        /*00c6*/ 	.short	(.L_3101 - .L_3100)


	//   ....[0]....
.L_3100:
        /*00c8*/ 	.word	0x000002f0


	//   ....[1]....
        /*00cc*/ 	.word	0x00001110


	//   ....[2]....
        /*00d0*/ 	.word	0x00001160


	//----- nvinfo : EIATTR_CRS_STACK_SIZE
	.align		4
.L_3101:
        /*00d4*/ 	.byte	0x04, 0x1e
        /*00d6*/ 	.short	(.L_3103 - .L_3102)
.L_3102:
        /*00d8*/ 	.word	0x00000000


	//----- nvinfo : EIATTR_CBANK_PARAM_SIZE
	.align		4
.L_3103:
        /*00dc*/ 	.byte	0x03, 0x19
        /*00de*/ 	.short	0x0014


	//----- nvinfo : EIATTR_PARAM_CBANK
	.align		4
        /*00e0*/ 	.byte	0x04, 0x0a
        /*00e2*/ 	.short	(.L_3105 - .L_3104)
	.align		4
.L_3104:
        /*00e4*/ 	.word	index@(.nv.constant0._Z7reduce6IfLj512ELb1EEvPT_S1_j)
        /*00e8*/ 	.short	0x0380
        /*00ea*/ 	.short	0x0014


	//----- nvinfo : EIATTR_SW_WAR
	.align		4
.L_3105:
        /*00ec*/ 	.byte	0x04, 0x36
        /*00ee*/ 	.short	(.L_3107 - .L_3106)
.L_3106:
        /*00f0*/ 	.word	0x00000008
.L_3107:


//--------------------- .nv.info._Z7reduce6IfLj1024ELb1EEvPT_S1_j --------------------------
	.section	.nv.info._Z7reduce6IfLj1024ELb1EEvPT_S1_j,"",@"SHT_CUDA_INFO"
	.sectionflags	@""
	.align	4


	//----- nvinfo : EIATTR_CUDA_API_VERSION
	.align		4
        /*0000*/ 	.byte	0x04, 0x37
        /*0002*/ 	.short	(.L_3109 - .L_3108)
.L_3108:
        /*0004*/ 	.word	0x00000082


	//----- nvinfo : EIATTR_KPARAM_INFO
	.align		4
.L_3109:
        /*0008*/ 	.byte	0x04, 0x17
        /*000a*/ 	.short	(.L_3111 - .L_3110)
.L_3110:
        /*000c*/ 	.word	0x00000000
        /*0010*/ 	.short	0x0002
        /*0012*/ 	.short	0x0010
        /*0014*/ 	.byte	0x00, 0xf0, 0x11, 0x00


	//----- nvinfo : EIATTR_KPARAM_INFO
	.align		4
.L_3111:
        /*0018*/ 	.byte	0x04, 0x17
        /*001a*/ 	.short	(.L_3113 - .L_3112)
.L_3112:
        /*001c*/ 	.word	0x00000000
        /*0020*/ 	.short	0x0001
        /*0022*/ 	.short	0x0008
        /*0024*/ 	.byte	0x00, 0xf5, 0x21, 0x00


	//----- nvinfo : EIATTR_KPARAM_INFO
	.align		4
.L_3113:
        /*0028*/ 	.byte	0x04, 0x17
        /*002a*/ 	.short	(.L_3115 - .L_3114)
.L_3114:
        /*002c*/ 	.word	0x00000000
        /*0030*/ 	.short	0x0000
        /*0032*/ 	.short	0x0000
        /*0034*/ 	.byte	0x00, 0xf5, 0x21, 0x00


	//----- nvinfo : EIATTR_SPARSE_MMA_MASK
	.align		4
.L_3115:
        /*0038*/ 	.byte	0x03, 0x50
        /*003a*/ 	.short	0x0000


	//----- nvinfo : EIATTR_MAXREG_COUNT
	.align		4
        /*003c*/ 	.byte	0x03, 0x1b
        /*003e*/ 	.short	0x00ff


	//----- nvinfo : EIATTR_NUM_BARRIERS
	.align		4
        /*0040*/ 	.byte	0x02, 0x4c
        /*0042*/ 	.byte	0x01
	.zero		1


	//----- nvinfo : EIATTR_MERCURY_ISA_VERSION
	.align		4
        /*0044*/ 	.byte	0x03, 0x5f
        /*0046*/ 	.short	0x0101


	//----- nvinfo : EIATTR_COOP_GROUP_MASK_REGIDS
	.align		4
        /*0048*/ 	.byte	0x04, 0x29
        /*004a*/ 	.short	(.L_3117 - .L_3116)


	//   ....[0]....
.L_3116:
        /*004c*/ 	.word	0xffffffff


	//   ....[1]....
        /*0050*/ 	.word	0xffffffff


	//   ....[2]....
        /*0054*/ 	.word	0xffffffff


	//   ....[3]....
        /*0058*/ 	.word	0xffffffff


	//   ....[4]....
        /*005c*/ 	.word	0xffffffff


	//   ....[5]....
        /*0060*/ 	.word	0x05000003


	//   ....[6]....
        /*0064*/ 	.word	0x05000003


	//   ....[7]....
        /*0068*/ 	.word	0xffffffff


	//   ....[8]....
        /*006c*/ 	.word	0x05000003


	//   ....[9]....
        /*0070*/ 	.word	0xffffffff


	//   ....[10]....
        /*0074*/ 	.word	0x05000003


	//   ....[11]....
        /*0078*/ 	.word	0xffffffff


	//   ....[12]....
        /*007c*/ 	.word	0x05000003


	//   ....[13]....
        /*0080*/ 	.word	0xffffffff


	//----- nvinfo : EIATTR_COOP_GROUP_INSTR_OFFSETS
	.align		4
.L_3117:
        /*0084*/ 	.byte	0x04, 0x28
        /*0086*/ 	.short	(.L_3119 - .L_3118)


	//   ....[0]....
.L_3118:
        /*0088*/ 	.word	0x00000200


	//   ....[1]....
        /*008c*/ 	.word	0x00000240


	//   ....[2]....
        /*0090*/ 	.word	0x00000290


	//   ....[3]....
        /*0094*/ 	.word	0x000002e0


	//   ....[4]....
        /*0098*/ 	.word	0x00000350


	//   ....[5]....
        /*009c*/ 	.word	0x000005e0


	//   ....[6]....
        /*00a0*/ 	.word	0x00000890


	//   ....[7]....
        /*00a4*/ 	.word	0x000008b0


	//   ....[8]....
        /*00a8*/ 	.word	0x00000b50


	//   ....[9]....
        /*00ac*/ 	.word	0x00000b70


	//   ....[10]....
        /*00b0*/ 	.word	0x00000e10


	//   ....[11]....
        /*00b4*/ 	.word	0x00000e30


	//   ....[12]....
        /*00b8*/ 	.word	0x000010d0


	//   ....[13]....
        /*00bc*/ 	.word	0x000010f0


	//----- nvinfo : EIATTR_VRC_CTA_INIT_COUNT
	.align		4
.L_3119:
        /*00c0*/ 	.byte	0x02, 0x4a
	.zero		1
	.zero		1


	//----- nvinfo : EIATTR_EXIT_INSTR_OFFSETS
	.align		4
        /*00c4*/ 	.byte	0x04, 0x1c
        /*00c6*/ 	.short	(.L_3121 - .L_3120)


	//   ....[0]....
.L_3120:
        /*00c8*/ 	.word	0x000002f0


	//   ....[1]....
        /*00cc*/ 	.word	0x00001110


	//   ....[2]....
        /*00d0*/ 	.word	0x00001160


	//----- nvinfo : EIATTR_CRS_STACK_SIZE
	.align		4
.L_3121:
        /*00d4*/ 	.byte	0x04, 0x1e
        /*00d6*/ 	.short	(.L_3123 - .L_3122)
.L_3122:
        /*00d8*/ 	.word	0x00000000


	//----- nvinfo : EIATTR_CBANK_PARAM_SIZE
	.align		4
.L_3123:
        /*00dc*/ 	.byte	0x03, 0x19
        /*00de*/ 	.short	0x0014


	//----- nvinfo : EIATTR_PARAM_CBANK
	.align		4
        /*00e0*/ 	.byte	0x04, 0x0a
        /*00e2*/ 	.short	(.L_3125 - .L_3124)
	.align		4
.L_3124:
        /*00e4*/ 	.word	index@(.nv.constant0._Z7reduce6IfLj1024ELb1EEvPT_S1_j)
        /*00e8*/ 	.short	0x0380
        /*00ea*/ 	.short	0x0014


	//----- nvinfo : EIATTR_SW_WAR
	.align		4
.L_3125:
        /*00ec*/ 	.byte	0x04, 0x36
        /*00ee*/ 	.short	(.L_3127 - .L_3126)
.L_3126:
        /*00f0*/ 	.word	0x00000008
.L_3127:


//--------------------- .nv.info._Z7reduce5IfLj1EEvPT_S1_j --------------------------
	.section	.nv.info._Z7reduce5IfLj1EEvPT_S1_j,"",@"SHT_CUDA_INFO"
	.sectionflags	@""
	.align	4


	//----- nvinfo : EIATTR_CUDA_API_VERSION
	.align		4
        /*0000*/ 	.byte	0x04, 0x37
        /*0002*/ 	.short	(.L_3129 - .L_3128)
.L_3128:
        /*0004*/ 	.word	0x00000082


	//----- nvinfo : EIATTR_KPARAM_INFO
	.align		4
.L_3129:
        /*0008*/ 	.byte	0x04, 0x17
        /*000a*/ 	.short	(.L_3131 - .L_3130)
.L_3130:
        /*000c*/ 	.word	0x00000000
        /*0010*/ 	.short	0x0002
        /*0012*/ 	.short	0x0010
        /*0014*/ 	.byte	0x00, 0xf0, 0x11, 0x00


	//----- nvinfo : EIATTR_KPARAM_INFO
	.align		4
.L_3131:
        /*0018*/ 	.byte	0x04, 0x17
        /*001a*/ 	.short	(.L_3133 - .L_3132)
.L_3132:
        /*001c*/ 	.word	0x00000000
        /*0020*/ 	.short	0x0001
        /*0022*/ 	.short	0x0008
        /*0024*/ 	.byte	0x00, 0xf5, 0x21, 0x00


	//----- nvinfo : EIATTR_KPARAM_INFO
	.align		4
.L_3133:
        /*0028*/ 	.byte	0x04, 0x17
        /*002a*/ 	.short	(.L_3135 - .L_3134)
.L_3134:
        /*002c*/ 	.word	0x00000000
        /*0030*/ 	.short	0x0000
        /*0032*/ 	.short	0x0000
        /*0034*/ 	.byte	0x00, 0xf5, 0x21, 0x00


	//----- nvinfo : EIATTR_SPARSE_MMA_MASK
	.align		4
.L_3135:
        /*0038*/ 	.byte	0x03, 0x50
        /*003a*/ 	.short	0x0000


	//----- nvinfo : EIATTR_MAXREG_COUNT
	.align		4
        /*003c*/ 	.byte	0x03, 0x1b
        /*003e*/ 	.short	0x00ff


	//----- nvinfo : EIATTR_NUM_BARRIERS
	.align		4
        /*0040*/ 	.byte	0x02, 0x4c
        /*0042*/ 	.byte	0x01
	.zero		1


	//----- nvinfo : EIATTR_MERCURY_ISA_VERSION
	.align		4
        /*0044*/ 	.byte	0x03, 0x5f
        /*0046*/ 	.short	0x0101


	//----- nvinfo : EIATTR_COOP_GROUP_MASK_REGIDS
	.align		4
        /*0048*/ 	.byte	0x04, 0x29
        /*004a*/ 	.short	(.L_3137 - .L_3136)


	//   ....[0]....
.L_3136:
        /*004c*/ 	.word	0xffffffff


	//   ....[1]....
        /*0050*/ 	.word	0xffffffff


	//   ....[2]....
        /*0054*/ 	.word	0xffffffff


	//   ....[3]....
        /*0058*/ 	.word	0xffffffff


	//   ....[4]....
        /*005c*/ 	.word	0xffffffff


	//   ....[5]....
        /*0060*/ 	.word	0x05000002


	//   ....[6]....
        /*0064*/ 	.word	0x05000002


	//   ....[7]....
        /*0068*/ 	.word	0xffffffff


	//   ....[8]....
        /*006c*/ 	.word	0x05000002


	//   ....[9]....
        /*0070*/ 	.word	0xffffffff


	//   ....[10]....
        /*0074*/ 	.word	0x05000002


	//   ....[11]....
        /*0078*/ 	.word	0xffffffff


	//   ....[12]....
        /*007c*/ 	.word	0x05000002


	//   ....[13]....
        /*0080*/ 	.word	0xffffffff


	//----- nvinfo : EIATTR_COOP_GROUP_INSTR_OFFSETS
	.align		4
.L_3137:
        /*0084*/ 	.byte	0x04, 0x28
        /*0086*/ 	.short	(.L_3139 - .L_3138)


	//   ....[0]....
.L_3138:
        /*0088*/ 	.word	0x00000170


	//   ....[1]....
        /*008c*/ 	.word	0x00000180


	//   ....[2]....
        /*0090*/ 	.word	0x00000190


	//   ....[3]....
        /*0094*/ 	.word	0x000001a0


	//   ....[4]....
        /*0098*/ 	.word	0x000001f0


	//   ....[5]....
        /*009c*/ 	.word	0x00000480


	//   ....[6]....
        /*00a0*/ 	.word	0x00000730


	//   ....[7]....
        /*00a4*/ 	.word	0x00000750


	//   ....[8]....
        /*00a8*/ 	.word	0x000009f0


	//   ....[9]....
        /*00ac*/ 	.word	0x00000a10


	//   ....[10]....
        /*00b0*/ 	.word	0x00000cb0


	//   ....[11]....
        /*00b4*/ 	.word	0x00000cd0


	//   ....[12]....
        /*00b8*/ 	.word	0x00000f70


	//   ....[13]....
        /*00bc*/ 	.word	0x00000f90


	//----- nvinfo : EIATTR_VRC_CTA_INIT_COUNT
	.align		4
.L_3139:
        /*00c0*/ 	.byte	0x02, 0x4a
	.zero		1
	.zero		1


	//----- nvinfo : EIATTR_EXIT_INSTR_OFFSETS
	.align		4
        /*00c4*/ 	.byte	0x04, 0x1c
        /*00c6*/ 	.short	(.L_3141 - .L_3140)


	//   ....[0]....
.L_3140:
        /*00c8*/ 	.word	0x000001b0


	//   ....[1]....
        /*00cc*/ 	.word	0x00000fb0


	//   ....[2]....
        /*00d0*/ 	.word	0x00001000


	//----- nvinfo : EIATTR_CBANK_PARAM_SIZE
	.align		4
.L_3141:
        /*00d4*/ 	.byte	0x03, 0x19
        /*00d6*/ 	.short	0x0014


	//----- nvinfo : EIATTR_PARAM_CBANK
	.align		4
        /*00d8*/ 	.byte	0x04, 0x0a
        /*00da*/ 	.short	(.L_3143 - .L_3142)
	.align		4
.L_3142:
        /*00dc*/ 	.word	index@(.nv.constant0._Z7reduce5IfLj1EEvPT_S1_j)
        /*00e0*/ 	.short	0x0380
        /*00e2*/ 	.short	0x0014


	//----- nvinfo : EIATTR_SW_WAR
	.align		4
.L_3143:
        /*00e4*/ 	.byte	0x04, 0x36
        /*00e6*/ 	.short	(.L_3145 - .L_3144)
.L_3144:
        /*00e8*/ 	.word	0x00000008
.L_3145:


//--------------------- .nv.info._Z7reduce5IfLj2EEvPT_S1_j --------------------------
	.section	.nv.info._Z7reduce5IfLj2EEvPT_S1_j,"",@"SHT_CUDA_INFO"
	.sectionflags	@""
	.align	4


	//----- nvinfo : EIATTR_CUDA_API_VERSION
	.align		4
        /*0000*/ 	.byte	0x04, 0x37
        /*0002*/ 	.short	(.L_3147 - .L_3146)
.L_3146:
        /*0004*/ 	.word	0x00000082


	//----- nvinfo : EIATTR_KPARAM_INFO
	.align		4
.L_3147:
        /*0008*/ 	.byte	0x04, 0x17
        /*000a*/ 	.short	(.L_3149 - .L_3148)
.L_3148:
        /*000c*/ 	.word	0x00000000
        /*0010*/ 	.short	0x0002
        /*0012*/ 	.short	0x0010
        /*0014*/ 	.byte	0x00, 0xf0, 0x11, 0x00


	//----- nvinfo : EIATTR_KPARAM_INFO
	.align		4
.L_3149:
        /*0018*/ 	.byte	0x04, 0x17
        /*001a*/ 	.short	(.L_3151 - .L_3150)
.L_3150:
        /*001c*/ 	.word	0x00000000
        /*0020*/ 	.short	0x0001
        /*0022*/ 	.short	0x0008
        /*0024*/ 	.byte	0x00, 0xf5, 0x21, 0x00


	//----- nvinfo : EIATTR_KPARAM_INFO
	.align		4
.L_3151:
        /*0028*/ 	.byte	0x04, 0x17
        /*002a*/ 	.short	(.L_3153 - .L_3152)
.L_3152:
        /*002c*/ 	.word	0x00000000
        /*0030*/ 	.short	0x0000
        /*0032*/ 	.short	0x0000
        /*0034*/ 	.byte	0x00, 0xf5, 0x21, 0x00


	//----- nvinfo : EIATTR_SPARSE_MMA_MASK
	.align		4
.L_3153:
        /*0038*/ 	.byte	0x03, 0x50
        /*003a*/ 	.short	0x0000


	//----- nvinfo : EIATTR_MAXREG_COUNT
	.align		4
        /*003c*/ 	.byte	0x03, 0x1b
        /*003e*/ 	.short	0x00ff


	//----- nvinfo : EIATTR_NUM_BARRIERS
	.align		4
        /*0040*/ 	.byte	0x02, 0x4c
        /*0042*/ 	.byte	0x01
	.zero		1


	//----- nvinfo : EIATTR_MERCURY_ISA_VERSION
	.align		4
        /*0044*/ 	.byte	0x03, 0x5f
        /*0046*/ 	.short	0x0101


	//----- nvinfo : EIATTR_COOP_GROUP_MASK_REGIDS
	.align		4
        /*0048*/ 	.byte	0x04, 0x29
        /*004a*/ 	.short	(.L_3155 - .L_3154)


	//   ....[0]....
.L_3154:
        /*004c*/ 	.word	0xffffffff


	//   ....[1]....
        /*0050*/ 	.word	0xffffffff


	//   ....[2]....
        /*0054*/ 	.word	0xffffffff


	//   ....[3]....
        /*0058*/ 	.word	0xffffffff


	//   ....[4]....
        /*005c*/ 	.word	0xffffffff


	//   ....[5]....
        /*0060*/ 	.word	0x05000002


	//   ....[6]....
        /*0064*/ 	.word	0x05000002


	//   ....[7]....
        /*0068*/ 	.word	0xffffffff


	//   ....[8]....
        /*006c*/ 	.word	0x05000002


	//   ....[9]....
        /*0070*/ 	.word	0xffffffff


	//   ....[10]....
        /*0074*/ 	.word	0x05000002


	//   ....[11]....
        /*0078*/ 	.word	0xffffffff


	//   ....[12]....
        /*007c*/ 	.word	0x05000002


	//   ....[13]....
        /*0080*/ 	.word	0xffffffff


	//----- nvinfo : EIATTR_COOP_GROUP_INSTR_OFFSETS
	.align		4
.L_3155:
        /*0084*/ 	.byte	0x04, 0x28
        /*0086*/ 	.short	(.L_3157 - .L_3156)


	//   ....[0]....
.L_3156:
        /*0088*/ 	.word	0x00000170


	//   ....[1]....
        /*008c*/ 	.word	0x00000180


	//   ....[2]....
        /*0090*/ 	.word	0x00000190


	//   ....[3]....
        /*0094*/ 	.word	0x000001a0


	//   ....[4]....
        /*0098*/ 	.word	0x000001f0


	//   ....[5]....
        /*009c*/ 	.word	0x00000480


	//   ....[6]....
        /*00a0*/ 	.word	0x00000730


	//   ....[7]....
        /*00a4*/ 	.word	0x00000750


	//   ....[8]....
        /*00a8*/ 	.word	0x000009f0


	//   ....[9]....
        /*00ac*/ 	.word	0x00000a10


	//   ....[10]....
        /*00b0*/ 	.word	0x00000cb0


	//   ....[11]....
        /*00b4*/ 	.word	0x00000cd0


	//   ....[12]....
        /*00b8*/ 	.word	0x00000f70


	//   ....[13]....
        /*00bc*/ 	.word	0x00000f90


	//----- nvinfo : EIATTR_VRC_CTA_INIT_COUNT
	.align		4
.L_3157:
        /*00c0*/ 	.byte	0x02, 0x4a
	.zero		1
	.zero		1


	//----- nvinfo : EIATTR_EXIT_INSTR_OFFSETS
	.align		4
        /*00c4*/ 	.byte	0x04, 0x1c
        /*00c6*/ 	.short	(.L_3159 - .L_3158)


	//   ....[0]....
.L_3158:
        /*00c8*/ 	.word	0x000001b0


	//   ....[1]....
        /*00cc*/ 	.word	0x00000fb0


	//   ....[2]....
        /*00d0*/ 	.word	0x00001000


	//----- nvinfo : EIATTR_CBANK_PARAM_SIZE
	.align		4
.L_3159:
        /*00d4*/ 	.byte	0x03, 0x19
        /*00d6*/ 	.short	0x0014


	//----- nvinfo : EIATTR_PARAM_CBANK
	.align		4
        /*00d8*/ 	.byte	0x04, 0x0a
        /*00da*/ 	.short	(.L_3161 - .L_3160)
	.align		4
.L_3160:
        /*00dc*/ 	.word	index@(.nv.constant0._Z7reduce5IfLj2EEvPT_S1_j)
        /*00e0*/ 	.short	0x0380
        /*00e2*/ 	.short	0x0014


	//----- nvinfo : EIATTR_SW_WAR
	.align		4
.L_3161:
        /*00e4*/ 	.byte	0x04, 0x36
        /*00e6*/ 	.short	(.L_3163 - .L_3162)
.L_3162:
        /*00e8*/ 	.word	0x00000008
.L_3163:


//--------------------- .nv.info._Z7reduce5IfLj4EEvPT_S1_j --------------------------
	.section	.nv.info._Z7reduce5IfLj4EEvPT_S1_j,"",@"SHT_CUDA_INFO"
	.sectionflags	@""
	.align	4


	//----- nvinfo : EIATTR_CUDA_API_VERSION
	.align		4
        /*0000*/ 	.byte	0x04, 0x37
        /*0002*/ 	.short	(.L_3165 - .L_3164)
.L_3164:
        /*0004*/ 	.word	0x00000082


	//----- nvinfo : EIATTR_KPARAM_INFO
	.align		4
.L_3165:
        /*0008*/ 	.byte	0x04, 0x17
        /*000a*/ 	.short	(.L_3167 - .L_3166)
.L_3166:
        /*000c*/ 	.word	0x00000000
        /*0010*/ 	.short	0x0002
        /*0012*/ 	.short	0x0010
        /*0014*/ 	.byte	0x00, 0xf0, 0x11, 0x00


	//----- nvinfo : EIATTR_KPARAM_INFO
	.align		4
.L_3167:
        /*0018*/ 	.byte	0x04, 0x17
        /*001a*/ 	.short	(.L_3169 - .L_3168)
.L_3168:
        /*001c*/ 	.word	0x00000000
        /*0020*/ 	.short	0x0001
        /*0022*/ 	.short	0x0008
        /*0024*/ 	.byte	0x00, 0xf5, 0x21, 0x00


	//----- nvinfo : EIATTR_KPARAM_INFO
	.align		4
.L_3169:
        /*0028*/ 	.byte	0x04, 0x17
        /*002a*/ 	.short	(.L_3171 - .L_3170)
.L_3170:
        /*002c*/ 	.word	0x00000000
        /*0030*/ 	.short	0x0000
        /*0032*/ 	.short	0x0000
        /*0034*/ 	.byte	0x00, 0xf5, 0x21, 0x00


	//----- nvinfo : EIATTR_SPARSE_MMA_MASK
	.align		4
.L_3171:
        /*0038*/ 	.byte	0x03, 0x50
        /*003a*/ 	.short	0x0000


	//----- nvinfo : EIATTR_MAXREG_COUNT
	.align		4
        /*003c*/ 	.byte	0x03, 0x1b
        /*003e*/ 	.short	0x00ff


	//----- nvinfo : EIATTR_NUM_BARRIERS
	.align		4
        /*0040*/ 	.byte	0x02, 0x4c
        /*0042*/ 	.byte	0x01
	.zero		1


	//----- nvinfo : EIATTR_MERCURY_ISA_VERSION
	.align		4
        /*0044*/ 	.byte	0x03, 0x5f
        /*0046*/ 	.short	0x0101


	//----- nvinfo : EIATTR_COOP_GROUP_MASK_REGIDS
	.align		4
        /*0048*/ 	.byte	0x04, 0x29
        /*004a*/ 	.short	(.L_3173 - .L_3172)


	//   ....[0]....
.L_3172:
        /*004c*/ 	.word	0xffffffff


	//   ....[1]....
        /*0050*/ 	.word	0xffffffff


	//   ....[2]....
        /*0054*/ 	.word	0xffffffff


	//   ....[3]....
        /*0058*/ 	.word	0xffffffff


	//   ....[4]....
        /*005c*/ 	.word	0xffffffff


	//   ....[5]....
        /*0060*/ 	.word	0x05000002


	//   ....[6]....
        /*0064*/ 	.word	0x05000002


	//   ....[7]....
        /*0068*/ 	.word	0xffffffff


	//   ....[8]....
        /*006c*/ 	.word	0x05000002


	//   ....[9]....
        /*0070*/ 	.word	0xffffffff


	//   ....[10]....
        /*0074*/ 	.word	0x05000002


	//   ....[11]....
        /*0078*/ 	.word	0xffffffff


	//   ....[12]....
        /*007c*/ 	.word	0x05000002


	//   ....[13]....
        /*0080*/ 	.word	0xffffffff


	//----- nvinfo : EIATTR_COOP_GROUP_INSTR_OFFSETS
	.align		4
.L_3173:
        /*0084*/ 	.byte	0x04, 0x28
        /*0086*/ 	.short	(.L_3175 - .L_3174)


	//   ....[0]....
.L_3174:
        /*0088*/ 	.word	0x00000170


	//   ....[1]....
        /*008c*/ 	.word	0x00000180


	//   ....[2]....
        /*0090*/ 	.word	0x00000190


	//   ....[3]....
        /*0094*/ 	.word	0x000001a0


	//   ....[4]....
        /*0098*/ 	.word	0x000001f0


	//   ....[5]....
        /*009c*/ 	.word	0x00000480


	//   ....[6]....
        /*00a0*/ 	.word	0x00000730


	//   ....[7]....
        /*00a4*/ 	.word	0x00000750


	//   ....[8]....
        /*00a8*/ 	.word	0x000009f0


	//   ....[9]....
        /*00ac*/ 	.word	0x00000a10


	//   ....[10]....
        /*00b0*/ 	.word	0x00000cb0


	//   ....[11]....
        /*00b4*/ 	.word	0x00000cd0


	//   ....[12]....
        /*00b8*/ 	.word	0x00000f70


	//   ....[13]....
        /*00bc*/ 	.word	0x00000f90


	//----- nvinfo : EIATTR_VRC_CTA_INIT_COUNT
	.align		4
.L_3175:
        /*00c0*/ 	.byte	0x02, 0x4a
	.zero		1
	.zero		1


	//----- nvinfo : EIATTR_EXIT_INSTR_OFFSETS
	.align		4
        /*00c4*/ 	.byte	0x04, 0x1c
        /*00c6*/ 	.short	(.L_3177 - .L_3176)


	//   ....[0]....
.L_3176:
        /*00c8*/ 	.word	0x000001b0


	//   ....[1]....
        /*00cc*/ 	.word	0x00000fb0


	//   ....[2]....
        /*00d0*/ 	.word	0x00001000


	//----- nvinfo : EIATTR_CBANK_PARAM_SIZE
	.align		4
.L_3177:
        /*00d4*/ 	.byte	0x03, 0x19
        /*00d6*/ 	.short	0x0014


	//----- nvinfo : EIATTR_PARAM_CBANK
	.align		4
        /*00d8*/ 	.byte	0x04, 0x0a
        /*00da*/ 	.short	(.L_3179 - .L_3178)
	.align		4
.L_3178:
        /*00dc*/ 	.word	index@(.nv.constant0._Z7reduce5IfLj4EEvPT_S1_j)
        /*00e0*/ 	.short	0x0380
        /*00e2*/ 	.short	0x0014


	//----- nvinfo : EIATTR_SW_WAR
	.align		4
.L_3179:
        /*00e4*/ 	.byte	0x04, 0x36
        /*00e6*/ 	.short	(.L_3181 - .L_3180)
.L_3180:
        /*00e8*/ 	.word	0x00000008
.L_3181:


//--------------------- .nv.info._Z7reduce5IfLj8EEvPT_S1_j --------------------------
	.section	.nv.info._Z7reduce5IfLj8EEvPT_S1_j,"",@"SHT_CUDA_INFO"
	.sectionflags	@""
	.align	4


	//----- nvinfo : EIATTR_CUDA_API_VERSION
	.align		4
        /*0000*/ 	.byte	0x04, 0x37
        /*0002*/ 	.short	(.L_3183 - .L_3182)
.L_3182:
        /*0004*/ 	.word	0x00000082


	//----- nvinfo : EIATTR_KPARAM_INFO
	.align		4
.L_3183:
        /*0008*/ 	.byte	0x04, 0x17
        /*000a*/ 	.short	(.L_3185 - .L_3184)
.L_3184:
        /*000c*/ 	.word	0x00000000
        /*0010*/ 	.short	0x0002
        /*0012*/ 	.short	0x0010
        /*0014*/ 	.byte	0x00, 0xf0, 0x11, 0x00


	//----- nvinfo : EIATTR_KPARAM_INFO
	.align		4
.L_3185:
        /*0018*/ 	.byte	0x04, 0x17
        /*001a*/ 	.short	(.L_3187 - .L_3186)
.L_3186:
        /*001c*/ 	.word	0x00000000
        /*0020*/ 	.short	0x0001
        /*0022*/ 	.short	0x0008
        /*0024*/ 	.byte	0x00, 0xf5, 0x21, 0x00


	//----- nvinfo : EIATTR_KPARAM_INFO
	.align		4
.L_3187:
        /*0028*/ 	.byte	0x04, 0x17
        /*002a*/ 	.short	(.L_3189 - .L_3188)
.L_3188:
        /*002c*/ 	.word	0x00000000
        /*0030*/ 	.short	0x0000
        /*0032*/ 	.short	0x0000
        /*0034*/ 	.byte	0x00, 0xf5, 0x21, 0x00


	//----- nvinfo : EIATTR_SPARSE_MMA_MASK
	.align		4
.L_3189:
        /*0038*/ 	.byte	0x03, 0x50
        /*003a*/ 	.short	0x0000


	//----- nvinfo : EIATTR_MAXREG_COUNT
	.align		4
        /*003c*/ 	.byte	0x03, 0x1b
        /*003e*/ 	.short	0x00ff


	//----- nvinfo : EIATTR_NUM_BARRIERS
	.align		4
        /*0040*/ 	.byte	0x02, 0x4c
        /*0042*/ 	.byte	0x01
	.zero		1


	//----- nvinfo : EIATTR_MERCURY_ISA_VERSION
	.align		4
        /*0044*/ 	.byte	0x03, 0x5f
        /*0046*/ 	.short	0x0101


	//----- nvinfo : EIATTR_COOP_GROUP_MASK_REGIDS
	.align		4
        /*0048*/ 	.byte	0x04, 0x29
        /*004a*/ 	.short	(.L_3191 - .L_3190)


	//   ....[0]....
.L_3190:
        /*004c*/ 	.word	0xffffffff


	//   ....[1]....
        /*0050*/ 	.word	0xffffffff


	//   ....[2]....
        /*0054*/ 	.word	0xffffffff


	//   ....[3]....
        /*0058*/ 	.word	0xffffffff


	//   ....[4]....
        /*005c*/ 	.word	0xffffffff


	//   ....[5]....
        /*0060*/ 	.word	0x05000002


	//   ....[6]....
        /*0064*/ 	.word	0x05000002


	//   ....[7]....
        /*0068*/ 	.word	0xffffffff


	//   ....[8]....
        /*006c*/ 	.word	0x05000002


	//   ....[9]....
        /*0070*/ 	.word	0xffffffff


	//   ....[10]....
        /*0074*/ 	.word	0x05000002


	//   ....[11]....
        /*0078*/ 	.word	0xffffffff


	//   ....[12]....
        /*007c*/ 	.word	0x05000002


	//   ....[13]....
        /*0080*/ 	.word	0xffffffff


	//----- nvinfo : EIATTR_COOP_GROUP_INSTR_OFFSETS
	.align		4
.L_3191:
        /*0084*/ 	.byte	0x04, 0x28
        /*0086*/ 	.short	(.L_3193 - .L_3192)


	//   ....[0]....
.L_3192:
        /*0088*/ 	.word	0x00000170


	//   ....[1]....
        /*008c*/ 	.word	0x00000180


	//   ....[2]....
        /*0090*/ 	.word	0x00000190


	//   ....[3]....
        /*0094*/ 	.word	0x000001a0


	//   ....[4]....
        /*0098*/ 	.word	0x000001f0


	//   ....[5]....
        /*009c*/ 	.word	0x00000480


	//   ....[6]....
        /*00a0*/ 	.word	0x00000730


	//   ....[7]....
        /*00a4*/ 	.word	0x00000750


	//   ....[8]....
        /*00a8*/ 	.word	0x000009f0


	//   ....[9]....
        /*00ac*/ 	.word	0x00000a10


	//   ....[10]....
        /*00b0*/ 	.word	0x00000cb0


	//   ....[11]....
        /*00b4*/ 	.word	0x00000cd0


	//   ....[12]....
        /*00b8*/ 	.word	0x00000f70


	//   ....[13]....
        /*00bc*/ 	.word	0x00000f90


	//----- nvinfo : EIATTR_VRC_CTA_INIT_COUNT
	.align		4
.L_3193:
        /*00c0*/ 	.byte	0x02, 0x4a
	.zero		1
	.zero		1


	//----- nvinfo : EIATTR_EXIT_INSTR_OFFSETS
	.align		4
        /*00c4*/ 	.byte	0x04, 0x1c
        /*00c6*/ 	.short	(.L_3195 - .L_3194)


	//   ....[0]....
.L_3194:
        /*00c8*/ 	.word	0x000001b0


	//   ....[1]....
        /*00cc*/ 	.word	0x00000fb0


	//   ....[2]....
        /*00d0*/ 	.word	0x00001000


	//----- nvinfo : EIATTR_CBANK_PARAM_SIZE
	.align		4
.L_3195:
        /*00d4*/ 	.byte	0x03, 0x19
        /*00d6*/ 	.short	0x0014


	//----- nvinfo : EIATTR_PARAM_CBANK
	.align		4
        /*00d8*/ 	.byte	0x04, 0x0a
        /*00da*/ 	.short	(.L_3197 - .L_3196)
	.align		4
.L_3196:
        /*00dc*/ 	.word	index@(.nv.constant0._Z7reduce5IfLj8EEvPT_S1_j)
        /*00e0*/ 	.short	0x0380
        /*00e2*/ 	.short	0x0014


	//----- nvinfo : EIATTR_SW_WAR
	.align		4
.L_3197:
        /*00e4*/ 	.byte	0x04, 0x36
        /*00e6*/ 	.short	(.L_3199 - .L_3198)
.L_3198:
        /*00e8*/ 	.word	0x00000008
.L_3199:


//--------------------- .nv.info._Z7reduce5IfLj16EEvPT_S1_j --------------------------
	.section	.nv.info._Z7reduce5IfLj16EEvPT_S1_j,"",@"SHT_CUDA_INFO"
	.sectionflags	@""
	.align	4


	//----- nvinfo : EIATTR_CUDA_API_VERSION
	.align		4
        /*0000*/ 	.byte	0x04, 0x37
        /*0002*/ 	.short	(.L_3201 - .L_3200)
.L_3200:
        /*0004*/ 	.word	0x00000082


	//----- nvinfo : EIATTR_KPARAM_INFO
	.align		4
.L_3201:
        /*0008*/ 	.byte	0x04, 0x17
        /*000a*/ 	.short	(.L_3203 - .L_3202)
.L_3202:
        /*000c*/ 	.word	0x00000000
        /*0010*/ 	.short	0x0002
        /*0012*/ 	.short	0x0010
        /*0014*/ 	.byte	0x00, 0xf0, 0x11, 0x00


	//----- nvinfo : EIATTR_KPARAM_INFO
	.align		4
.L_3203:
        /*0018*/ 	.byte	0x04, 0x17
        /*001a*/ 	.short	(.L_3205 - .L_3204)
.L_3204:
        /*001c*/ 	.word	0x00000000
        /*0020*/ 	.short	0x0001
        /*0022*/ 	.short	0x0008
        /*0024*/ 	.byte	0x00, 0xf5, 0x21, 0x00


	//----- nvinfo : EIATTR_KPARAM_INFO
	.align		4
.L_3205:
        /*0028*/ 	.byte	0x04, 0x17
        /*002a*/ 	.short	(.L_3207 - .L_3206)
.L_3206:
        /*002c*/ 	.word	0x00000000
        /*0030*/ 	.short	0x0000
        /*0032*/ 	.short	0x0000
        /*0034*/ 	.byte	0x00, 0xf5, 0x21, 0x00


	//----- nvinfo : EIATTR_SPARSE_MMA_MASK
	.align		4
.L_3207:
        /*0038*/ 	.byte	0x03, 0x50
        /*003a*/ 	.short	0x0000


	//----- nvinfo : EIATTR_MAXREG_COUNT
	.align		4
        /*003c*/ 	.byte	0x03, 0x1b
        /*003e*/ 	.short	0x00ff


	//----- nvinfo : EIATTR_NUM_BARRIERS
	.align		4
        /*0040*/ 	.byte	0x02, 0x4c
        /*0042*/ 	.byte	0x01
	.zero		1


	//----- nvinfo : EIATTR_MERCURY_ISA_VERSION
	.align		4
        /*0044*/ 	.byte	0x03, 0x5f
        /*0046*/ 	.short	0x0101


	//----- nvinfo : EIATTR_COOP_GROUP_MASK_REGIDS
	.align		4
        /*0048*/ 	.byte	0x04, 0x29
        /*004a*/ 	.short	(.L_3209 - .L_3208)


	//   ....[0]....
.L_3208:
        /*004c*/ 	.word	0xffffffff


	//   ....[1]....
        /*0050*/ 	.word	0xffffffff


	//   ....[2]....
        /*0054*/ 	.word	0xffffffff


	//   ....[3]....
        /*0058*/ 	.word	0xffffffff


	//   ....[4]....
        /*005c*/ 	.word	0xffffffff


	//   ....[5]....
        /*0060*/ 	.word	0x05000002


	//   ....[6]....
        /*0064*/ 	.word	0x05000002


	//   ....[7]....
        /*0068*/ 	.word	0xffffffff


	//   ....[8]....
        /*006c*/ 	.word	0x05000002


	//   ....[9]....
        /*0070*/ 	.word	0xffffffff


	//   ....[10]....
        /*0074*/ 	.word	0x05000002


	//   ....[11]....
        /*0078*/ 	.word	0xffffffff


	//   ....[12]....
        /*007c*/ 	.word	0x05000002


	//   ....[13]....
        /*0080*/ 	.word	0xffffffff


	//----- nvinfo : EIATTR_COOP_GROUP_INSTR_OFFSETS
	.align		4
.L_3209:
        /*0084*/ 	.byte	0x04, 0x28
        /*0086*/ 	.short	(.L_3211 - .L_3210)


	//   ....[0]....
.L_3210:
        /*0088*/ 	.word	0x00000170


	//   ....[1]....
        /*008c*/ 	.word	0x00000180


	//   ....[2]....
        /*0090*/ 	.word	0x00000190


	//   ....[3]....
        /*0094*/ 	.word	0x000001a0


	//   ....[4]....
        /*0098*/ 	.word	0x000001f0


	//   ....[5]....
        /*009c*/ 	.word	0x00000480


	//   ....[6]....
        /*00a0*/ 	.word	0x00000730


	//   ....[7]....
        /*00a4*/ 	.word	0x00000750


	//   ....[8]....
        /*00a8*/ 	.word	0x000009f0


	//   ....[9]....
        /*00ac*/ 	.word	0x00000a10


	//   ....[10]....
        /*00b0*/ 	.word	0x00000cb0


	//   ....[11]....
        /*00b4*/ 	.word	0x00000cd0


	//   ....[12]....
        /*00b8*/ 	.word	0x00000f70


	//   ....[13]....
        /*00bc*/ 	.word	0x00000f90


	//----- nvinfo : EIATTR_VRC_CTA_INIT_COUNT
	.align		4
.L_3211:
        /*00c0*/ 	.byte	0x02, 0x4a
	.zero		1
	.zero		1


	//----- nvinfo : EIATTR_EXIT_INSTR_OFFSETS
	.align		4
        /*00c4*/ 	.byte	0x04, 0x1c
        /*00c6*/ 	.short	(.L_3213 - .L_3212)


	//   ....[0]....
.L_3212:
        /*00c8*/ 	.word	0x000001b0


	//   ....[1]....
        /*00cc*/ 	.word	0x00000fb0


	//   ....[2]....
        /*00d0*/ 	.word	0x00001000


	//----- nvinfo : EIATTR_CBANK_PARAM_SIZE
	.align		4
.L_3213:
        /*00d4*/ 	.byte	0x03, 0x19
        /*00d6*/ 	.short	0x0014


	//----- nvinfo : EIATTR_PARAM_CBANK
	.align		4
        /*00d8*/ 	.byte	0x04, 0x0a
        /*00da*/ 	.short	(.L_3215 - .L_3214)
	.align		4
.L_3214:
        /*00dc*/ 	.word	index@(.nv.constant0._Z7reduce5IfLj16EEvPT_S1_j)
        /*00e0*/ 	.short	0x0380
        /*00e2*/ 	.short	0x0014


	//----- nvinfo : EIATTR_SW_WAR
	.align		4
.L_3215:
        /*00e4*/ 	.byte	0x04, 0x36
        /*00e6*/ 	.short	(.L_3217 - .L_3216)
.L_3216:
        /*00e8*/ 	.word	0x00000008
.L_3217:


//--------------------- .nv.info._Z7reduce5IfLj32EEvPT_S1_j --------------------------
	.section	.nv.info._Z7reduce5IfLj32EEvPT_S1_j,"",@"SHT_CUDA_INFO"
	.sectionflags	@""
	.align	4


	//----- nvinfo : EIATTR_CUDA_API_VERSION
	.align		4
        /*0000*/ 	.byte	0x04, 0x37
        /*0002*/ 	.short	(.L_3219 - .L_3218)
.L_3218:
        /*0004*/ 	.word	0x00000082


	//----- nvinfo : EIATTR_KPARAM_INFO
	.align		4
.L_3219:
        /*0008*/ 	.byte	0x04, 0x17
        /*000a*/ 	.short	(.L_3221 - .L_3220)
.L_3220:
        /*000c*/ 	.word	0x00000000
        /*0010*/ 	.short	0x0002
        /*0012*/ 	.short	0x0010
        /*0014*/ 	.byte	0x00, 0xf0, 0x11, 0x00


	//----- nvinfo : EIATTR_KPARAM_INFO
	.align		4
.L_3221:
        /*0018*/ 	.byte	0x04, 0x17
        /*001a*/ 	.short	(.L_3223 - .L_3222)
.L_3222:
        /*001c*/ 	.word	0x00000000
        /*0020*/ 	.short	0x0001
        /*0022*/ 	.short	0x0008
        /*0024*/ 	.byte	0x00, 0xf5, 0x21, 0x00


	//----- nvinfo : EIATTR_KPARAM_INFO
	.align		4
.L_3223:
        /*0028*/ 	.byte	0x04, 0x17
        /*002a*/ 	.short	(.L_3225 - .L_3224)
.L_3224:
        /*002c*/ 	.word	0x00000000
        /*0030*/ 	.short	0x0000
        /*0032*/ 	.short	0x0000
        /*0034*/ 	.byte	0x00, 0xf5, 0x21, 0x00


	//----- nvinfo : EIATTR_SPARSE_MMA_MASK
	.align		4
.L_3225:
        /*0038*/ 	.byte	0x03, 0x50
        /*003a*/ 	.short	0x0000


	//----- nvinfo : EIATTR_MAXREG_COUNT
	.align		4
        /*003c*/ 	.byte	0x03, 0x1b
        /*003e*/ 	.short	0x00ff


	//----- nvinfo : EIATTR_NUM_BARRIERS
	.align		4
        /*0040*/ 	.byte	0x02, 0x4c
        /*0042*/ 	.byte	0x01
	.zero		1


	//----- nvinfo : EIATTR_MERCURY_ISA_VERSION
	.align		4
        /*0044*/ 	.byte	0x03, 0x5f
        /*0046*/ 	.short	0x0101


	//----- nvinfo : EIATTR_COOP_GROUP_MASK_REGIDS
	.align		4
        /*0048*/ 	.byte	0x04, 0x29
        /*004a*/ 	.short	(.L_3227 - .L_3226)


	//   ....[0]....
.L_3226:
        /*004c*/ 	.word	0xffffffff


	//   ....[1]....
        /*0050*/ 	.word	0xffffffff


	//   ....[2]....
        /*0054*/ 	.word	0xffffffff


	//   ....[3]....
        /*0058*/ 	.word	0xffffffff


	//   ....[4]....
        /*005c*/ 	.word	0xffffffff


	//   ....[5]....
        /*0060*/ 	.word	0x05000002


	//   ....[6]....
        /*0064*/ 	.word	0x05000002


	//   ....[7]....
        /*0068*/ 	.word	0xffffffff


	//   ....[8]....
        /*006c*/ 	.word	0x05000002


	//   ....[9]....
        /*0070*/ 	.word	0xffffffff


	//   ....[10]....
        /*0074*/ 	.word	0x05000002


	//   ....[11]....
        /*0078*/ 	.word	0xffffffff


	//   ....[12]....
        /*007c*/ 	.word	0x05000002


	//   ....[13]....
        /*0080*/ 	.word	0xffffffff


	//----- nvinfo : EIATTR_COOP_GROUP_INSTR_OFFSETS
	.align		4
.L_3227:
        /*0084*/ 	.byte	0x04, 0x28
        /*0086*/ 	.short	(.L_3229 - .L_3228)


	//   ....[0]....
.L_3228:
        /*0088*/ 	.word	0x00000170


	//   ....[1]....
        /*008c*/ 	.word	0x00000180


	//   ....[2]....
        /*0090*/ 	.word	0x00000190


	//   ....[3]....
        /*0094*/ 	.word	0x000001a0


	//   ....[4]....
        /*0098*/ 	.word	0x000001f0


	//   ....[5]....
        /*009c*/ 	.word	0x00000480


	//   ....[6]....
        /*00a0*/ 	.word	0x00000730


	//   ....[7]....
        /*00a4*/ 	.word	0x00000750


	//   ....[8]....
        /*00a8*/ 	.word	0x000009f0


	//   ....[9]....
        /*00ac*/ 	.word	0x00000a10


	//   ....[10]....
        /*00b0*/ 	.word	0x00000cb0


	//   ....[11]....
        /*00b4*/ 	.word	0x00000cd0


	//   ....[12]....
        /*00b8*/ 	.word	0x00000f70


	//   ....[13]....
        /*00bc*/ 	.word	0x00000f90


	//----- nvinfo : EIATTR_VRC_CTA_INIT_COUNT
	.align		4
.L_3229:
        /*00c0*/ 	.byte	0x02, 0x4a
	.zero		1
	.zero		1


	//----- nvinfo : EIATTR_EXIT_INSTR_OFFSETS
	.align		4
        /*00c4*/ 	.byte	0x04, 0x1c
        /*00c6*/ 	.short	(.L_3231 - .L_3230)


	//   ....[0]....
.L_3230:
        /*00c8*/ 	.word	0x000001b0


	//   ....[1]....
        /*00cc*/ 	.word	0x00000fb0


	//   ....[2]....
        /*00d0*/ 	.word	0x00001000


	//----- nvinfo : EIATTR_CBANK_PARAM_SIZE
	.align		4
.L_3231:
        /*00d4*/ 	.byte	0x03, 0x19
        /*00d6*/ 	.short	0x0014


	//----- nvinfo : EIATTR_PARAM_CBANK
	.align		4
        /*00d8*/ 	.byte	0x04, 0x0a
        /*00da*/ 	.short	(.L_3233 - .L_3232)
	.align		4
.L_3232:
        /*00dc*/ 	.word	index@(.nv.constant0._Z7reduce5IfLj32EEvPT_S1_j)
        /*00e0*/ 	.short	0x0380
        /*00e2*/ 	.short	0x0014


	//----- nvinfo : EIATTR_SW_WAR
	.align		4
.L_3233:
        /*00e4*/ 	.byte	0x04, 0x36
        /*00e6*/ 	.short	(.L_3235 - .L_3234)
.L_3234:
        /*00e8*/ 	.word	0x00000008
.L_3235:


//--------------------- .nv.info._Z7reduce5IfLj64EEvPT_S1_j --------------------------
	.section	.nv.info._Z7reduce5IfLj64EEvPT_S1_j,"",@"SHT_CUDA_INFO"
	.sectionflags	@""
	.align	4


	//----- nvinfo : EIATTR_CUDA_API_VERSION
	.align		4
        /*0000*/ 	.byte	0x04, 0x37
        /*0002*/ 	.short	(.L_3237 - .L_3236)
.L_3236:
        /*0004*/ 	.word	0x00000082


	//----- nvinfo : EIATTR_KPARAM_INFO
	.align		4
.L_3237:
        /*0008*/ 	.byte	0x04, 0x17
        /*000a*/ 	.short	(.L_3239 - .L_3238)
.L_3238:
        /*000c*/ 	.word	0x00000000
        /*0010*/ 	.short	0x0002
        /*0012*/ 	.short	0x0010
        /*0014*/ 	.byte	0x00, 0xf0, 0x11, 0x00


	//----- nvinfo : EIATTR_KPARAM_INFO
	.align		4
.L_3239:
        /*0018*/ 	.byte	0x04, 0x17
        /*001a*/ 	.short	(.L_3241 - .L_3240)
.L_3240:
        /*001c*/ 	.word	0x00000000
        /*0020*/ 	.short	0x0001
        /*0022*/ 	.short	0x0008
        /*0024*/ 	.byte	0x00, 0xf5, 0x21, 0x00


	//----- nvinfo : EIATTR_KPARAM_INFO
	.align		4
.L_3241:
        /*0028*/ 	.byte	0x04, 0x17
        /*002a*/ 	.short	(.L_3243 - .L_3242)
.L_3242:
        /*002c*/ 	.word	0x00000000
        /*0030*/ 	.short	0x0000
        /*0032*/ 	.short	0x0000
        /*0034*/ 	.byte	0x00, 0xf5, 0x21, 0x00


	//----- nvinfo : EIATTR_SPARSE_MMA_MASK
	.align		4
.L_3243:
        /*0038*/ 	.byte	0x03, 0x50
        /*003a*/ 	.short	0x0000


	//----- nvinfo : EIATTR_MAXREG_COUNT
	.align		4
        /*003c*/ 	.byte	0x03, 0x1b
        /*003e*/ 	.short	0x00ff


	//----- nvinfo : EIATTR_NUM_BARRIERS
	.align		4
        /*0040*/ 	.byte	0x02, 0x4c
        /*0042*/ 	.byte	0x01
	.zero		1


	//----- nvinfo : EIATTR_MERCURY_ISA_VERSION
	.align		4
        /*0044*/ 	.byte	0x03, 0x5f
        /*0046*/ 	.short	0x0101


	//----- nvinfo : EIATTR_COOP_GROUP_MASK_REGIDS
	.align		4
        /*0048*/ 	.byte	0x04, 0x29
        /*004a*/ 	.short	(.L_3245 - .L_3244)


	//   ....[0]....
.L_3244:
        /*004c*/ 	.word	0xffffffff


	//   ....[1]....
        /*0050*/ 	.word	0xffffffff


	//   ....[2]....
        /*0054*/ 	.word	0xffffffff


	//   ....[3]....
        /*0058*/ 	.word	0xffffffff


	//   ....[4]....
        /*005c*/ 	.word	0xffffffff


	//   ....[5]....
        /*0060*/ 	.word	0x05000002


	//   ....[6]....
        /*0064*/ 	.word	0x05000002


	//   ....[7]....
        /*0068*/ 	.word	0xffffffff


	//   ....[8]....
        /*006c*/ 	.word	0x05000002


	//   ....[9]....
        /*0070*/ 	.word	0xffffffff


	//   ....[10]....
        /*0074*/ 	.word	0x05000002


	//   ....[11]....
        /*0078*/ 	.word	0xffffffff


	//   ....[12]....
        /*007c*/ 	.word	0x05000002


	//   ....[13]....
        /*0080*/ 	.word	0xffffffff


	//----- nvinfo : EIATTR_COOP_GROUP_INSTR_OFFSETS
	.align		4
.L_3245:
        /*0084*/ 	.byte	0x04, 0x28
        /*0086*/ 	.short	(.L_3247 - .L_3246)


	//   ....[0]....
.L_3246:
        /*0088*/ 	.word	0x00000170


	//   ....[1]....
        /*008c*/ 	.word	0x00000180


	//   ....[2]....
        /*0090*/ 	.word	0x00000190


	//   ....[3]....
        /*0094*/ 	.word	0x000001a0


	//   ....[4]....
        /*0098*/ 	.word	0x00000210


	//   ....[5]....
        /*009c*/ 	.word	0x000004a0


	//   ....[6]....
        /*00a0*/ 	.word	0x00000750


	//   ....[7]....
        /*00a4*/ 	.word	0x00000770


	//   ....[8]....
        /*00a8*/ 	.word	0x00000a10


	//   ....[9]....
        /*00ac*/ 	.word	0x00000a30


	//   ....[10]....
        /*00b0*/ 	.word	0x00000cd0


	//   ....[11]....
        /*00b4*/ 	.word	0x00000cf0


	//   ....[12]....
        /*00b8*/ 	.word	0x00000f90


	//   ....[13]....
        /*00bc*/ 	.word	0x00000fb0


	//----- nvinfo : EIATTR_VRC_CTA_INIT_COUNT
	.align		4
.L_3247:
        /*00c0*/ 	.byte	0x02, 0x4a
	.zero		1
	.zero		1


	//----- nvinfo : EIATTR_EXIT_INSTR_OFFSETS
	.align		4
        /*00c4*/ 	.byte	0x04, 0x1c
        /*00c6*/ 	.short	(.L_3249 - .L_3248)


	//   ....[0]....
.L_3248:
        /*00c8*/ 	.word	0x000001b0


	//   ....[1]....
        /*00cc*/ 	.word	0x00000fd0


	//   ....[2]....
        /*00d0*/ 	.word	0x00001020


	//----- nvinfo : EIATTR_CBANK_PARAM_SIZE
	.align		4
.L_3249:
        /*00d4*/ 	.byte	0x03, 0x19
        /*00d6*/ 	.short	0x0014


	//----- nvinfo : EIATTR_PARAM_CBANK
	.align		4
        /*00d8*/ 	.byte	0x04, 0x0a
        /*00da*/ 	.short	(.L_3251 - .L_3250)
	.align		4
.L_3250:
        /*00dc*/ 	.word	index@(.nv.constant0._Z7reduce5IfLj64EEvPT_S1_j)
        /*00e0*/ 	.short	0x0380
        /*00e2*/ 	.short	0x0014


	//----- nvinfo : EIATTR_SW_WAR
	.align		4
.L_3251:
        /*00e4*/ 	.byte	0x04, 0x36
        /*00e6*/ 	.short	(.L_3253 - .L_3252)
.L_3252:
        /*00e8*/ 	.word	0x00000008
.L_3253:


//--------------------- .nv.info._Z7reduce5IfLj128EEvPT_S1_j --------------------------
	.section	.nv.info._Z7reduce5IfLj128EEvPT_S1_j,"",@"SHT_CUDA_INFO"
	.sectionflags	@""
	.align	4


	//----- nvinfo : EIATTR_CUDA_API_VERSION
	.align		4
        /*0000*/ 	.byte	0x04, 0x37
        /*0002*/ 	.short	(.L_3255 - .L_3254)
.L_3254:
        /*0004*/ 	.word	0x00000082


	//----- nvinfo : EIATTR_KPARAM_INFO
	.align		4
.L_3255:
        /*0008*/ 	.byte	0x04, 0x17
        /*000a*/ 	.short	(.L_3257 - .L_3256)
.L_3256:
        /*000c*/ 	.word	0x00000000
        /*0010*/ 	.short	0x0002
        /*0012*/ 	.short	0x0010
        /*0014*/ 	.byte	0x00, 0xf0, 0x11, 0x00


	//----- nvinfo : EIATTR_KPARAM_INFO
	.align		4
.L_3257:
        /*0018*/ 	.byte	0x04, 0x17
        /*001a*/ 	.short	(.L_3259 - .L_3258)
.L_3258:
        /*001c*/ 	.word	0x00000000
        /*0020*/ 	.short	0x0001
        /*0022*/ 	.short	0x0008
        /*0024*/ 	.byte	0x00, 0xf5, 0x21, 0x00


	//----- nvinfo : EIATTR_KPARAM_INFO
	.align		4
.L_3259:
        /*0028*/ 	.byte	0x04, 0x17
        /*002a*/ 	.short	(.L_3261 - .L_3260)
.L_3260:
        /*002c*/ 	.word	0x00000000
        /*0030*/ 	.short	0x0000
        /*0032*/ 	.short	0x0000
        /*0034*/ 	.byte	0x00, 0xf5, 0x21, 0x00


	//----- nvinfo : EIATTR_SPARSE_MMA_MASK
	.align		4
.L_3261:
        /*0038*/ 	.byte	0x03, 0x50
        /*003a*/ 	.short	0x0000


	//----- nvinfo : EIATTR_MAXREG_COUNT
	.align		4
        /*003c*/ 	.byte	0x03, 0x1b
        /*003e*/ 	.short	0x00ff


	//----- nvinfo : EIATTR_NUM_BARRIERS
	.align		4
        /*0040*/ 	.byte	0x02, 0x4c
        /*0042*/ 	.byte	0x01
	.zero		1


	//----- nvinfo : EIATTR_MERCURY_ISA_VERSION
	.align		4
        /*0044*/ 	.byte	0x03, 0x5f
        /*0046*/ 	.short	0x0101


	//----- nvinfo : EIATTR_COOP_GROUP_MASK_REGIDS
	.align		4
        /*0048*/ 	.byte	0x04, 0x29
        /*004a*/ 	.short	(.L_3263 - .L_3262)


	//   ....[0]....
.L_3262:
        /*004c*/ 	.word	0xffffffff


	//   ....[1]....
        /*0050*/ 	.word	0xffffffff


	//   ....[2]....
        /*0054*/ 	.word	0xffffffff


	//   ....[3]....
        /*0058*/ 	.word	0xffffffff


	//   ....[4]....
        /*005c*/ 	.word	0xffffffff


	//   ....[5]....
        /*0060*/ 	.word	0x05000002


	//   ....[6]....
        /*0064*/ 	.word	0x05000002


	//   ....[7]....
        /*0068*/ 	.word	0xffffffff


	//   ....[8]....
        /*006c*/ 	.word	0x05000002


	//   ....[9]....
        /*0070*/ 	.word	0xffffffff


	//   ....[10]....
        /*0074*/ 	.word	0x05000002


	//   ....[11]....
        /*0078*/ 	.word	0xffffffff


	//   ....[12]....
        /*007c*/ 	.word	0x05000002


	//   ....[13]....
        /*0080*/ 	.word	0xffffffff


	//----- nvinfo : EIATTR_COOP_GROUP_INSTR_OFFSETS
	.align		4
.L_3263:
        /*0084*/ 	.byte	0x04, 0x28
        /*0086*/ 	.short	(.L_3265 - .L_3264)


	//   ....[0]....
.L_3264:
        /*0088*/ 	.word	0x00000170


	//   ....[1]....
        /*008c*/ 	.word	0x00000180


	//   ....[2]....
        /*0090*/ 	.word	0x00000190


	//   ....[3]....
        /*0094*/ 	.word	0x000001e0


	//   ....[4]....
        /*0098*/ 	.word	0x00000250


	//   ....[5]....
        /*009c*/ 	.word	0x000004e0


	//   ....[6]....
        /*00a0*/ 	.word	0x00000790


	//   ....[7]....
        /*00a4*/ 	.word	0x000007b0


	//   ....[8]....
        /*00a8*/ 	.word	0x00000a50


	//   ....[9]....
        /*00ac*/ 	.word	0x00000a70


	//   ....[10]....
        /*00b0*/ 	.word	0x00000d10


	//   ....[11]....
        /*00b4*/ 	.word	0x00000d30


	//   ....[12]....
        /*00b8*/ 	.word	0x00000fd0


	//   ....[13]....
        /*00bc*/ 	.word	0x00000ff0


	//----- nvinfo : EIATTR_VRC_CTA_INIT_COUNT
	.align		4
.L_3265:
        /*00c0*/ 	.byte	0x02, 0x4a
	.zero		1
	.zero		1


	//----- nvinfo : EIATTR_EXIT_INSTR_OFFSETS
	.align		4
        /*00c4*/ 	.byte	0x04, 0x1c
        /*00c6*/ 	.short	(.L_3267 - .L_3266)


	//   ....[0]....
.L_3266:
        /*00c8*/ 	.word	0x000001f0


	//   ....[1]....
        /*00cc*/ 	.word	0x00001010


	//   ....[2]....
        /*00d0*/ 	.word	0x00001060


	//----- nvinfo : EIATTR_CBANK_PARAM_SIZE
	.align		4
.L_3267:
        /*00d4*/ 	.byte	0x03, 0x19
        /*00d6*/ 	.short	0x0014


	//----- nvinfo : EIATTR_PARAM_CBANK
	.align		4
        /*00d8*/ 	.byte	0x04, 0x0a
        /*00da*/ 	.short	(.L_3269 - .L_3268)
	.align		4
.L_3268:
        /*00dc*/ 	.word	index@(.nv.constant0._Z7reduce5IfLj128EEvPT_S1_j)
        /*00e0*/ 	.short	0x0380
        /*00e2*/ 	.short	0x0014


	//----- nvinfo : EIATTR_SW_WAR
	.align		4
.L_3269:
        /*00e4*/ 	.byte	0x04, 0x36
        /*00e6*/ 	.short	(.L_3271 - .L_3270)
.L_3270:
        /*00e8*/ 	.word	0x00000008
.L_3271:


//--------------------- .nv.info._Z7reduce5IfLj256EEvPT_S1_j --------------------------
	.section	.nv.info._Z7reduce5IfLj256EEvPT_S1_j,"",@"SHT_CUDA_INFO"
	.sectionflags	@""
	.align	4


	//----- nvinfo : EIATTR_CUDA_API_VERSION
	.align		4
        /*0000*/ 	.byte	0x04, 0x37
        /*0002*/ 	.short	(.L_3273 - .L_3272)
.L_3272:
        /*0004*/ 	.word	0x00000082


	//----- nvinfo : EIATTR_KPARAM_INFO
	.align		4
.L_3273:
        /*0008*/ 	.byte	0x04, 0x17
        /*000a*/ 	.short	(.L_3275 - .L_3274)
.L_3274:
        /*000c*/ 	.word	0x00000000
        /*0010*/ 	.short	0x0002
        /*0012*/ 	.short	0x0010
        /*0014*/ 	.byte	0x00, 0xf0, 0x11, 0x00


	//----- nvinfo : EIATTR_KPARAM_INFO
	.align		4
.L_3275:
        /*0018*/ 	.byte	0x04, 0x17
        /*001a*/ 	.short	(.L_3277 - .L_3276)
.L_3276:
        /*001c*/ 	.word	0x00000000
        /*0020*/ 	.short	0x0001
        /*0022*/ 	.short	0x0008
        /*0024*/ 	.byte	0x00, 0xf5, 0x21, 0x00


	//----- nvinfo : EIATTR_KPARAM_INFO
	.align		4
.L_3277:
        /*0028*/ 	.byte	0x04, 0x17
        /*002a*/ 	.short	(.L_3279 - .L_3278)
.L_3278:
        /*002c*/ 	.word	0x00000000
        /*0030*/ 	.short	0x0000
        /*0032*/ 	.short	0x0000
        /*0034*/ 	.byte	0x00, 0xf5, 0x21, 0x00


	//----- nvinfo : EIATTR_SPARSE_MMA_MASK
	.align		4
.L_3279:
        /*0038*/ 	.byte	0x03, 0x50
        /*003a*/ 	.short	0x0000


	//----- nvinfo : EIATTR_MAXREG_COUNT
	.align		4
        /*003c*/ 	.byte	0x03, 0x1b
        /*003e*/ 	.short	0x00ff


	//----- nvinfo : EIATTR_NUM_BARRIERS
	.align		4
        /*0040*/ 	.byte	0x02, 0x4c
        /*0042*/ 	.byte	0x01
	.zero		1


	//----- nvinfo : EIATTR_MERCURY_ISA_VERSION
	.align		4
        /*0044*/ 	.byte	0x03, 0x5f
        /*0046*/ 	.short	0x0101


	//----- nvinfo : EIATTR_COOP_GROUP_MASK_REGIDS
	.align		4
        /*0048*/ 	.byte	0x04, 0x29
        /*004a*/ 	.short	(.L_3281 - .L_3280)


	//   ....[0]....
.L_3280:
        /*004c*/ 	.word	0xffffffff


	//   ....[1]....
        /*0050*/ 	.word	0xffffffff


	//   ....[2]....
        /*0054*/ 	.word	0xffffffff


	//   ....[3]....
        /*0058*/ 	.word	0xffffffff


	//   ....[4]....
        /*005c*/ 	.word	0xffffffff


	//   ....[5]....
        /*0060*/ 	.word	0x05000002


	//   ....[6]....
        /*0064*/ 	.word	0x05000002


	//   ....[7]....
        /*0068*/ 	.word	0xffffffff


	//   ....[8]....
        /*006c*/ 	.word	0x05000002


	//   ....[9]....
        /*0070*/ 	.word	0xffffffff


	//   ....[10]....
        /*0074*/ 	.word	0x05000002


	//   ....[11]....
        /*0078*/ 	.word	0xffffffff


	//   ....[12]....
        /*007c*/ 	.word	0x05000002


	//   ....[13]....
        /*0080*/ 	.word	0xffffffff


	//----- nvinfo : EIATTR_COOP_GROUP_INSTR_OFFSETS
	.align		4
.L_3281:
        /*0084*/ 	.byte	0x04, 0x28
        /*0086*/ 	.short	(.L_3283 - .L_3282)


	//   ....[0]....
.L_3282:
        /*0088*/ 	.word	0x00000170


	//   ....[1]....
        /*008c*/ 	.word	0x00000180


	//   ....[2]....
        /*0090*/ 	.word	0x000001d0


	//   ....[3]....
        /*0094*/ 	.word	0x00000220


	//   ....[4]....
        /*0098*/ 	.word	0x00000290


	//   ....[5]....
        /*009c*/ 	.word	0x00000520


	//   ....[6]....
        /*00a0*/ 	.word	0x000007d0


	//   ....[7]....
        /*00a4*/ 	.word	0x000007f0


	//   ....[8]....
        /*00a8*/ 	.word	0x00000a90


	//   ....[9]....
        /*00ac*/ 	.word	0x00000ab0


	//   ....[10]....
        /*00b0*/ 	.word	0x00000d50


	//   ....[11]....
        /*00b4*/ 	.word	0x00000d70


	//   ....[12]....
        /*00b8*/ 	.word	0x00001010


	//   ....[13]....
        /*00bc*/ 	.word	0x00001030


	//----- nvinfo : EIATTR_VRC_CTA_INIT_COUNT
	.align		4
.L_3283:
        /*00c0*/ 	.byte	0x02, 0x4a
	.zero		1
	.zero		1


	//----- nvinfo : EIATTR_EXIT_INSTR_OFFSETS
	.align		4
        /*00c4*/ 	.byte	0x04, 0x1c
        /*00c6*/ 	.short	(.L_3285 - .L_3284)


	//   ....[0]....
.L_3284:
        /*00c8*/ 	.word	0x00000230


	//   ....[1]....
        /*00cc*/ 	.word	0x00001050


	//   ....[2]....
        /*00d0*/ 	.word	0x000010a0


	//----- nvinfo : EIATTR_CBANK_PARAM_SIZE
	.align		4
.L_3285:
        /*00d4*/ 	.byte	0x03, 0x19
        /*00d6*/ 	.short	0x0014


	//----- nvinfo : EIATTR_PARAM_CBANK
	.align		4
        /*00d8*/ 	.byte	0x04, 0x0a
        /*00da*/ 	.short	(.L_3287 - .L_3286)
	.align		4
.L_3286:
        /*00dc*/ 	.word	index@(.nv.constant0._Z7reduce5IfLj256EEvPT_S1_j)
        /*00e0*/ 	.short	0x0380
        /*00e2*/ 	.short	0x0014


	//----- nvinfo : EIATTR_SW_WAR
	.align		4
.L_3287:
        /*00e4*/ 	.byte	0x04, 0x36
        /*00e6*/ 	.short	(.L_3289 - .L_3288)
.L_3288:
        /*00e8*/ 	.word	0x00000008
.L_3289:


//--------------------- .nv.info._Z7reduce5IfLj512EEvPT_S1_j --------------------------
	.section	.nv.info._Z7reduce5IfLj512EEvPT_S1_j,"",@"SHT_CUDA_INFO"
	.sectionflags	@""
	.align	4


	//----- nvinfo : EIATTR_CUDA_API_VERSION
	.align		4
        /*0000*/ 	.byte	0x04, 0x37
        /*0002*/ 	.short	(.L_3291 - .L_3290)
.L_3290:
        /*0004*/ 	.word	0x00000082


	//----- nvinfo : EIATTR_KPARAM_INFO
	.align		4
.L_3291:
        /*0008*/ 	.byte	0x04, 0x17
        /*000a*/ 	.short	(.L_3293 - .L_3292)
.L_3292:
        /*000c*/ 	.word	0x00000000
        /*0010*/ 	.short	0x0002
        /*0012*/ 	.short	0x0010
        /*0014*/ 	.byte	0x00, 0xf0, 0x11, 0x00


	//----- nvinfo : EIATTR_KPARAM_INFO
	.align		4
.L_3293:
        /*0018*/ 	.byte	0x04, 0x17
        /*001a*/ 	.short	(.L_3295 - .L_3294)
.L_3294:
        /*001c*/ 	.word	0x00000000
        /*0020*/ 	.short	0x0001
        /*0022*/ 	.short	0x0008
        /*0024*/ 	.byte	0x00, 0xf5, 0x21, 0x00


	//----- nvinfo : EIATTR_KPARAM_INFO
	.align		4
.L_3295:
        /*0028*/ 	.byte	0x04, 0x17
        /*002a*/ 	.short	(.L_3297 - .L_3296)
.L_3296:
        /*002c*/ 	.word	0x00000000
        /*0030*/ 	.short	0x0000
        /*0032*/ 	.short	0x0000
        /*0034*/ 	.byte	0x00, 0xf5, 0x21, 0x00


	//----- nvinfo : EIATTR_SPARSE_MMA_MASK
	.align		4
.L_3297:
        /*0038*/ 	.byte	0x03, 0x50
        /*003a*/ 	.short	0x0000


	//----- nvinfo : EIATTR_MAXREG_COUNT
	.align		4
        /*003c*/ 	.byte	0x03, 0x1b
        /*003e*/ 	.short	0x00ff


	//----- nvinfo : EIATTR_NUM_BARRIERS
	.align		4
        /*0040*/ 	.byte	0x02, 0x4c
        /*0042*/ 	.byte	0x01
	.zero		1


	//----- nvinfo : EIATTR_MERCURY_ISA_VERSION
	.align		4
        /*0044*/ 	.byte	0x03, 0x5f
        /*0046*/ 	.short	0x0101


	//----- nvinfo : EIATTR_COOP_GROUP_MASK_REGIDS
	.align		4
        /*0048*/ 	.byte	0x04, 0x29
        /*004a*/ 	.short	(.L_3299 - .L_3298)


	//   ....[0]....
.L_3298:
        /*004c*/ 	.word	0xffffffff


	//   ....[1]....
        /*0050*/ 	.word	0xffffffff


	//   ....[2]....
        /*0054*/ 	.word	0xffffffff


	//   ....[3]....
        /*0058*/ 	.word	0xffffffff


	//   ....[4]....
        /*005c*/ 	.word	0xffffffff


	//   ....[5]....
        /*0060*/ 	.word	0x05000003


	//   ....[6]....
        /*0064*/ 	.word	0x05000003


	//   ....[7]....
        /*0068*/ 	.word	0xffffffff


	//   ....[8]....
        /*006c*/ 	.word	0x05000003


	//   ....[9]....
        /*0070*/ 	.word	0xffffffff


	//   ....[10]....
        /*0074*/ 	.word	0x05000003


	//   ....[11]....
        /*0078*/ 	.word	0xffffffff


	//   ....[12]....
        /*007c*/ 	.word	0x05000003


	//   ....[13]....
        /*0080*/ 	.word	0xffffffff


	//----- nvinfo : EIATTR_COOP_GROUP_INSTR_OFFSETS
	.align		4
.L_3299:
        /*0084*/ 	.byte	0x04, 0x28
        /*0086*/ 	.short	(.L_3301 - .L_3300)


	//   ....[0]....
.L_3300:
        /*0088*/ 	.word	0x00000180


	//   ....[1]....
        /*008c*/ 	.word	0x000001d0


	//   ....[2]....
        /*0090*/ 	.word	0x00000220


	//   ....[3]....
        /*0094*/ 	.word	0x00000270


	//   ....[4]....
        /*0098*/ 	.word	0x000002e0


	//   ....[5]....
        /*009c*/ 	.word	0x00000570


	//   ....[6]....
        /*00a0*/ 	.word	0x00000820


	//   ....[7]....
        /*00a4*/ 	.word	0x00000840


	//   ....[8]....
        /*00a8*/ 	.word	0x00000ae0


	//   ....[9]....
        /*00ac*/ 	.word	0x00000b00


	//   ....[10]....
        /*00b0*/ 	.word	0x00000da0


	//   ....[11]....
        /*00b4*/ 	.word	0x00000dc0


	//   ....[12]....
        /*00b8*/ 	.word	0x00001060


	//   ....[13]....
        /*00bc*/ 	.word	0x00001080


	//----- nvinfo : EIATTR_VRC_CTA_INIT_COUNT
	.align		4
.L_3301:
        /*00c0*/ 	.byte	0x02, 0x4a
	.zero		1
	.zero		1


	//----- nvinfo : EIATTR_EXIT_INSTR_OFFSETS
	.align		4
        /*00c4*/ 	.byte	0x04, 0x1c
        /*00c6*/ 	.short	(.L_3303 - .L_3302)


	//   ....[0]....
.L_3302:
        /*00c8*/ 	.word	0x00000280


	//   ....[1]....
        /*00cc*/ 	.word	0x000010a0


	//   ....[2]....
        /*00d0*/ 	.word	0x000010f0


	//----- nvinfo : EIATTR_CBANK_PARAM_SIZE
	.align		4
.L_3303:
        /*00d4*/ 	.byte	0x03, 0x19
        /*00d6*/ 	.short	0x0014


	//----- nvinfo : EIATTR_PARAM_CBANK
	.align		4
        /*00d8*/ 	.byte	0x04, 0x0a
        /*00da*/ 	.short	(.L_3305 - .L_3304)
	.align		4
.L_3304:
        /*00dc*/ 	.word	index@(.nv.constant0._Z7reduce5IfLj512EEvPT_S1_j)
        /*00e0*/ 	.short	0x0380
        /*00e2*/ 	.short	0x0014


	//----- nvinfo : EIATTR_SW_WAR
	.align		4
.L_3305:
        /*00e4*/ 	.byte	0x04, 0x36
        /*00e6*/ 	.short	(.L_3307 - .L_3306)
.L_3306:
        /*00e8*/ 	.word	0x00000008
.L_3307:


//--------------------- .nv.info._Z7reduce5IfLj1024EEvPT_S1_j --------------------------
	.section	.nv.info._Z7reduce5IfLj1024EEvPT_S1_j,"",@"SHT_CUDA_INFO"
	.sectionflags	@""
	.align	4


	//----- nvinfo : EIATTR_CUDA_API_VERSION
	.align		4
        /*0000*/ 	.byte	0x04, 0x37
        /*0002*/ 	.short	(.L_3309 - .L_3308)
.L_3308:
        /*0004*/ 	.word	0x00000082


	//----- nvinfo : EIATTR_KPARAM_INFO
	.align		4
.L_3309:
        /*0008*/ 	.byte	0x04, 0x17
        /*000a*/ 	.short	(.L_3311 - .L_3310)
.L_3310:
        /*000c*/ 	.word	0x00000000
        /*0010*/ 	.short	0x0002
        /*0012*/ 	.short	0x0010
        /*0014*/ 	.byte	0x00, 0xf0, 0x11, 0x00


	//----- nvinfo : EIATTR_KPARAM_INFO
	.align		4
.L_3311:
        /*0018*/ 	.byte	0x04, 0x17
        /*001a*/ 	.short	(.L_3313 - .L_3312)
.L_3312:
        /*001c*/ 	.word	0x00000000
        /*0020*/ 	.short	0x0001
        /*0022*/ 	.short	0x0008
        /*0024*/ 	.byte	0x00, 0xf5, 0x21, 0x00


	//----- nvinfo : EIATTR_KPARAM_INFO
	.align		4
.L_3313:
        /*0028*/ 	.byte	0x04, 0x17
        /*002a*/ 	.short	(.L_3315 - .L_3314)
.L_3314:
        /*002c*/ 	.word	0x00000000
        /*0030*/ 	.short	0x0000
        /*0032*/ 	.short	0x0000
        /*0034*/ 	.byte	0x00, 0xf5, 0x21, 0x00


	//----- nvinfo : EIATTR_SPARSE_MMA_MASK
	.align		4
.L_3315:
        /*0038*/ 	.byte	0x03, 0x50
        /*003a*/ 	.short	0x0000


	//----- nvinfo : EIATTR_MAXREG_COUNT
	.align		4
        /*003c*/ 	.byte	0x03, 0x1b
        /*003e*/ 	.short	0x00ff


	//----- nvinfo : EIATTR_NUM_BARRIERS
	.align		4
        /*0040*/ 	.byte	0x02, 0x4c
        /*0042*/ 	.byte	0x01
	.zero		1


	//----- nvinfo : EIATTR_MERCURY_ISA_VERSION
	.align		4
        /*0044*/ 	.byte	0x03, 0x5f
        /*0046*/ 	.short	0x0101


	//----- nvinfo : EIATTR_COOP_GROUP_MASK_REGIDS
	.align		4
        /*0048*/ 	.byte	0x04, 0x29
        /*004a*/ 	.short	(.L_3317 - .L_3316)


	//   ....[0]....
.L_3316:
        /*004c*/ 	.word	0xffffffff


	//   ....[1]....
        /*0050*/ 	.word	0xffffffff


	//   ....[2]....
        /*0054*/ 	.word	0xffffffff


	//   ....[3]....
        /*0058*/ 	.word	0xffffffff


	//   ....[4]....
        /*005c*/ 	.word	0xffffffff


	//   ....[5]....
        /*0060*/ 	.word	0x05000003


	//   ....[6]....
        /*0064*/ 	.word	0x05000003


	//   ....[7]....
        /*0068*/ 	.word	0xffffffff


	//   ....[8]....
        /*006c*/ 	.word	0x05000003


	//   ....[9]....
        /*0070*/ 	.word	0xffffffff


	//   ....[10]....
        /*0074*/ 	.word	0x05000003


	//   ....[11]....
        /*0078*/ 	.word	0xffffffff


	//   ....[12]....
        /*007c*/ 	.word	0x05000003


	//   ....[13]....
        /*0080*/ 	.word	0xffffffff


	//----- nvinfo : EIATTR_COOP_GROUP_INSTR_OFFSETS
	.align		4
.L_3317:
        /*0084*/ 	.byte	0x04, 0x28
        /*0086*/ 	.short	(.L_3319 - .L_3318)


	//   ....[0]....
.L_3318:
        /*0088*/ 	.word	0x00000170


	//   ....[1]....
        /*008c*/ 	.word	0x000001b0


	//   ....[2]....
        /*0090*/ 	.word	0x00000200


	//   ....[3]....
        /*0094*/ 	.word	0x00000250


	//   ....[4]....
        /*0098*/ 	.word	0x000002c0


	//   ....[5]....
        /*009c*/ 	.word	0x00000550


	//   ....[6]....
        /*00a0*/ 	.word	0x00000800


	//   ....[7]....
        /*00a4*/ 	.word	0x00000820


	//   ....[8]....
        /*00a8*/ 	.word	0x00000ac0


	//   ....[9]....
        /*00ac*/ 	.word	0x00000ae0


	//   ....[10]....
        /*00b0*/ 	.word	0x00000d80


	//   ....[11]....
        /*00b4*/ 	.word	0x00000da0


	//   ....[12]....
        /*00b8*/ 	.word	0x00001040


	//   ....[13]....
        /*00bc*/ 	.word	0x00001060


	//----- nvinfo : EIATTR_VRC_CTA_INIT_COUNT
	.align		4
.L_3319:
        /*00c0*/ 	.byte	0x02, 0x4a
	.zero		1
	.zero		1


	//----- nvinfo : EIATTR_EXIT_INSTR_OFFSETS
	.align		4
        /*00c4*/ 	.byte	0x04, 0x1c
        /*00c6*/ 	.short	(.L_3321 - .L_3320)


	//   ....[0]....
.L_3320:
        /*00c8*/ 	.word	0x00000260


	//   ....[1]....
        /*00cc*/ 	.word	0x00001080


	//   ....[2]....
        /*00d0*/ 	.word	0x000010d0


	//----- nvinfo : EIATTR_CBANK_PARAM_SIZE
	.align		4
.L_3321:
        /*00d4*/ 	.byte	0x03, 0x19
        /*00d6*/ 	.short	0x0014


	//----- nvinfo : EIATTR_PARAM_CBANK
	.align		4
        /*00d8*/ 	.byte	0x04, 0x0a
        /*00da*/ 	.short	(.L_3323 - .L_3322)
	.align		4
.L_3322:
        /*00dc*/ 	.word	index@(.nv.constant0._Z7reduce5IfLj1024EEvPT_S1_j)
        /*00e0*/ 	.short	0x0380
        /*00e2*/ 	.short	0x0014


	//----- nvinfo : EIATTR_SW_WAR
	.align		4
.L_3323:
        /*00e4*/ 	.byte	0x04, 0x36
        /*00e6*/ 	.short	(.L_3325 - .L_3324)
.L_3324:
        /*00e8*/ 	.word	0x00000008
.L_3325:


//--------------------- .nv.info._Z7reduce4IfLj1EEvPT_S1_j --------------------------
	.section	.nv.info._Z7reduce4IfLj1EEvPT_S1_j,"",@"SHT_CUDA_INFO"
	.sectionflags	@""
	.align	4


	//----- nvinfo : EIATTR_CUDA_API_VERSION
	.align		4
        /*0000*/ 	.byte	0x04, 0x37
        /*0002*/ 	.short	(.L_3327 - .L_3326)
.L_3326:
        /*0004*/ 	.word	0x00000082


	//----- nvinfo : EIATTR_KPARAM_INFO
	.align		4
.L_3327:
        /*0008*/ 	.byte	0x04, 0x17
        /*000a*/ 	.short	(.L_3329 - .L_3328)
.L_3328:
        /*000c*/ 	.word	0x00000000
        /*0010*/ 	.short	0x0002
        /*0012*/ 	.short	0x0010
        /*0014*/ 	.byte	0x00, 0xf0, 0x11, 0x00


	//----- nvinfo : EIATTR_KPARAM_INFO
	.align		4
.L_3329:
        /*0018*/ 	.byte	0x04, 0x17
        /*001a*/ 	.short	(.L_3331 - .L_3330)
.L_3330:
        /*001c*/ 	.word	0x00000000
        /*0020*/ 	.short	0x0001
        /*0022*/ 	.short	0x0008
        /*0024*/ 	.byte	0x00, 0xf5, 0x21, 0x00


	//----- nvinfo : EIATTR_KPARAM_INFO
	.align		4
.L_3331:
        /*0028*/ 	.byte	0x04, 0x17
        /*002a*/ 	.short	(.L_3333 - .L_3332)
.L_3332:
        /*002c*/ 	.word	0x00000000
        /*0030*/ 	.short	0x0000
        /*0032*/ 	.short	0x0000
        /*0034*/ 	.byte	0x00, 0xf5, 0x21, 0x00


	//----- nvinfo : EIATTR_SPARSE_MMA_MASK
	.align		4
.L_3333:
        /*0038*/ 	.byte	0x03, 0x50
        /*003a*/ 	.short	0x0000


	//----- nvinfo : EIATTR_MAXREG_COUNT
	.align		4
        /*003c*/ 	.byte	0x03, 0x1b
        /*003e*/ 	.short	0x00ff


	//----- nvinfo : EIATTR_NUM_BARRIERS
	.align		4
        /*0040*/ 	.byte	0x02, 0x4c
        /*0042*/ 	.byte	0x01
	.zero		1


	//----- nvinfo : EIATTR_MERCURY_ISA_VERSION
	.align		4
        /*0044*/ 	.byte	0x03, 0x5f
        /*0046*/ 	.short	0x0101


	//----- nvinfo : EIATTR_COOP_GROUP_MASK_REGIDS
	.align		4
        /*0048*/ 	.byte	0x04, 0x29
        /*004a*/ 	.short	(.L_3335 - .L_3334)


	//   ....[0]....
.L_3334:
        /*004c*/ 	.word	0xffffffff


	//   ....[1]....
        /*0050*/ 	.word	0xffffffff


	//   ....[2]....
        /*0054*/ 	.word	0xffffffff


	//   ....[3]....
        /*0058*/ 	.word	0x05000004


	//   ....[4]....
        /*005c*/ 	.word	0x05000004


	//   ....[5]....
        /*0060*/ 	.word	0xffffffff


	//   ....[6]....
        /*0064*/ 	.word	0x05000004


	//   ....[7]....
        /*0068*/ 	.word	0xffffffff


	//   ....[8]....
        /*006c*/ 	.word	0x05000004


	//   ....[9]....
        /*0070*/ 	.word	0xffffffff


	//   ....[10]....
        /*0074*/ 	.word	0x05000004


	//   ....[11]....
        /*0078*/ 	.word	0xffffffff


	//----- nvinfo : EIATTR_COOP_GROUP_INSTR_OFFSETS
	.align		4
.L_3335:
        /*007c*/ 	.byte	0x04, 0x28
        /*007e*/ 	.short	(.L_3337 - .L_3336)


	//   ....[0]....
.L_3336:
        /*0080*/ 	.word	0x000001b0


	//   ....[1]....
        /*0084*/ 	.word	0x00000230


	//   ....[2]....
        /*0088*/ 	.word	0x000002b0


	//   ....[3]....
        /*008c*/ 	.word	0x00000540


	//   ....[4]....
        /*0090*/ 	.word	0x000007f0


	//   ....[5]....
        /*0094*/ 	.word	0x00000810


	//   ....[6]....
        /*0098*/ 	.word	0x00000ab0


	//   ....[7]....
        /*009c*/ 	.word	0x00000ad0


	//   ....[8]....
        /*00a0*/ 	.word	0x00000d70


	//   ....[9]....
        /*00a4*/ 	.word	0x00000d90


	//   ....[10]....
        /*00a8*/ 	.word	0x00001030


	//   ....[11]....
        /*00ac*/ 	.word	0x00001050


	//----- nvinfo : EIATTR_VRC_CTA_INIT_COUNT
	.align		4
.L_3337:
        /*00b0*/ 	.byte	0x02, 0x4a
	.zero		1
	.zero		1


	//----- nvinfo : EIATTR_EXIT_INSTR_OFFSETS
	.align		4
        /*00b4*/ 	.byte	0x04, 0x1c
        /*00b6*/ 	.short	(.L_3339 - .L_3338)


	//   ....[0]....
.L_3338:
        /*00b8*/ 	.word	0x00000270


	//   ....[1]....
        /*00bc*/ 	.word	0x00001070


	//   ....[2]....
        /*00c0*/ 	.word	0x000010c0


	//----- nvinfo : EIATTR_CBANK_PARAM_SIZE
	.align		4
.L_3339:
        /*00c4*/ 	.byte	0x03, 0x19
        /*00c6*/ 	.short	0x0014


	//----- nvinfo : EIATTR_PARAM_CBANK
	.align		4
        /*00c8*/ 	.byte	0x04, 0x0a
        /*00ca*/ 	.short	(.L_3341 - .L_3340)
	.align		4
.L_3340:
        /*00cc*/ 	.word	index@(.nv.constant0._Z7reduce4IfLj1EEvPT_S1_j)
        /*00d0*/ 	.short	0x0380
        /*00d2*/ 	.short	0x0014


	//----- nvinfo : EIATTR_SW_WAR
	.align		4
.L_3341:
        /*00d4*/ 	.byte	0x04, 0x36
        /*00d6*/ 	.short	(.L_3343 - .L_3342)
.L_3342:
        /*00d8*/ 	.word	0x00000008
.L_3343:


//--------------------- .nv.info._Z7reduce4IfLj2EEvPT_S1_j --------------------------
	.section	.nv.info._Z7reduce4IfLj2EEvPT_S1_j,"",@"SHT_CUDA_INFO"
	.sectionflags	@""
	.align	4


	//----- nvinfo : EIATTR_CUDA_API_VERSION
	.align		4
        /*0000*/ 	.byte	0x04, 0x37
        /*0002*/ 	.short	(.L_3345 - .L_3344)
.L_3344:
        /*0004*/ 	.word	0x00000082


	//----- nvinfo : EIATTR_KPARAM_INFO
	.align		4
.L_3345:
        /*0008*/ 	.byte	0x04, 0x17
        /*000a*/ 	.short	(.L_3347 - .L_3346)
.L_3346:
        /*000c*/ 	.word	0x00000000
        /*0010*/ 	.short	0x0002
        /*0012*/ 	.short	0x0010
        /*0014*/ 	.byte	0x00, 0xf0, 0x11, 0x00


	//----- nvinfo : EIATTR_KPARAM_INFO
	.align		4
.L_3347:
        /*0018*/ 	.byte	0x04, 0x17
        /*001a*/ 	.short	(.L_3349 - .L_3348)
.L_3348:
        /*001c*/ 	.word	0x00000000
        /*0020*/ 	.short	0x0001
        /*0022*/ 	.short	0x0008
        /*0024*/ 	.byte	0x00, 0xf5, 0x21, 0x00


	//----- nvinfo : EIATTR_KPARAM_INFO
	.align		4
.L_3349:
        /*0028*/ 	.byte	0x04, 0x17
        /*002a*/ 	.short	(.L_3351 - .L_3350)
.L_3350:
        /*002c*/ 	.word	0x00000000
        /*0030*/ 	.short	0x0000
        /*0032*/ 	.short	0x0000
        /*0034*/ 	.byte	0x00, 0xf5, 0x21, 0x00


	//----- nvinfo : EIATTR_SPARSE_MMA_MASK
	.align		4
.L_3351:
        /*0038*/ 	.byte	0x03, 0x50
        /*003a*/ 	.short	0x0000


	//----- nvinfo : EIATTR_MAXREG_COUNT
	.align		4
        /*003c*/ 	.byte	0x03, 0x1b
        /*003e*/ 	.short	0x00ff


	//----- nvinfo : EIATTR_NUM_BARRIERS
	.align		4
        /*0040*/ 	.byte	0x02, 0x4c
        /*0042*/ 	.byte	0x01
	.zero		1


	//----- nvinfo : EIATTR_MERCURY_ISA_VERSION
	.align		4
        /*0044*/ 	.byte	0x03, 0x5f
        /*0046*/ 	.short	0x0101


	//----- nvinfo : EIATTR_COOP_GROUP_MASK_REGIDS
	.align		4
        /*0048*/ 	.byte	0x04, 0x29
        /*004a*/ 	.short	(.L_3353 - .L_3352)


	//   ....[0]....
.L_3352:
        /*004c*/ 	.word	0xffffffff


	//   ....[1]....
        /*0050*/ 	.word	0xffffffff


	//   ....[2]....
        /*0054*/ 	.word	0xffffffff


	//   ....[3]....
        /*0058*/ 	.word	0x05000004


	//   ....[4]....
        /*005c*/ 	.word	0x05000004


	//   ....[5]....
        /*0060*/ 	.word	0xffffffff


	//   ....[6]....
        /*0064*/ 	.word	0x05000004


	//   ....[7]....
        /*0068*/ 	.word	0xffffffff


	//   ....[8]....
        /*006c*/ 	.word	0x05000004


	//   ....[9]....
        /*0070*/ 	.word	0xffffffff


	//   ....[10]....
        /*0074*/ 	.word	0x05000004


	//   ....[11]....
        /*0078*/ 	.word	0xffffffff


	//----- nvinfo : EIATTR_COOP_GROUP_INSTR_OFFSETS
	.align		4
.L_3353:
        /*007c*/ 	.byte	0x04, 0x28
        /*007e*/ 	.short	(.L_3355 - .L_3354)


	//   ....[0]....
.L_3354:
        /*0080*/ 	.word	0x000001b0


	//   ....[1]....
        /*0084*/ 	.word	0x00000230


	//   ....[2]....
        /*0088*/ 	.word	0x000002b0


	//   ....[3]....
        /*008c*/ 	.word	0x00000540


	//   ....[4]....
        /*0090*/ 	.word	0x000007f0


	//   ....[5]....
        /*0094*/ 	.word	0x00000810


	//   ....[6]....
        /*0098*/ 	.word	0x00000ab0


	//   ....[7]....
        /*009c*/ 	.word	0x00000ad0


	//   ....[8]....
        /*00a0*/ 	.word	0x00000d70


	//   ....[9]....
        /*00a4*/ 	.word	0x00000d90


	//   ....[10]....
        /*00a8*/ 	.word	0x00001030


	//   ....[11]....
        /*00ac*/ 	.word	0x00001050


	//----- nvinfo : EIATTR_VRC_CTA_INIT_COUNT
	.align		4
.L_3355:
        /*00b0*/ 	.byte	0x02, 0x4a
	.zero		1
	.zero		1


	//----- nvinfo : EIATTR_EXIT_INSTR_OFFSETS
	.align		4
        /*00b4*/ 	.byte	0x04, 0x1c
        /*00b6*/ 	.short	(.L_3357 - .L_3356)


	//   ....[0]....
.L_3356:
        /*00b8*/ 	.word	0x00000270


	//   ....[1]....
        /*00bc*/ 	.word	0x00001070


	//   ....[2]....
        /*00c0*/ 	.word	0x000010c0


	//----- nvinfo : EIATTR_CBANK_PARAM_SIZE
	.align		4
.L_3357:
        /*00c4*/ 	.byte	0x03, 0x19
        /*00c6*/ 	.short	0x0014


	//----- nvinfo : EIATTR_PARAM_CBANK
	.align		4
        /*00c8*/ 	.byte	0x04, 0x0a
        /*00ca*/ 	.short	(.L_3359 - .L_3358)
	.align		4
.L_3358:
        /*00cc*/ 	.word	index@(.nv.constant0._Z7reduce4IfLj2EEvPT_S1_j)
        /*00d0*/ 	.short	0x0380
        /*00d2*/ 	.short	0x0014


	//----- nvinfo : EIATTR_SW_WAR
	.align		4
.L_3359:
        /*00d4*/ 	.byte	0x04, 0x36
        /*00d6*/ 	.short	(.L_3361 - .L_3360)
.L_3360:
        /*00d8*/ 	.word	0x00000008
.L_3361:


//--------------------- .nv.info._Z7reduce4IfLj4EEvPT_S1_j --------------------------
	.section	.nv.info._Z7reduce4IfLj4EEvPT_S1_j,"",@"SHT_CUDA_INFO"
	.sectionflags	@""
	.align	4


	//----- nvinfo : EIATTR_CUDA_API_VERSION
	.align		4
        /*0000*/ 	.byte	0x04, 0x37
        /*0002*/ 	.short	(.L_3363 - .L_3362)
.L_3362:
        /*0004*/ 	.word	0x00000082


	//----- nvinfo : EIATTR_KPARAM_INFO
	.align		4
.L_3363:
        /*0008*/ 	.byte	0x04, 0x17
        /*000a*/ 	.short	(.L_3365 - .L_3364)
.L_3364:
        /*000c*/ 	.word	0x00000000
        /*0010*/ 	.short	0x0002
        /*0012*/ 	.short	0x0010
        /*0014*/ 	.byte	0x00, 0xf0, 0x11, 0x00


	//----- nvinfo : EIATTR_KPARAM_INFO
	.align		4
.L_3365:
        /*0018*/ 	.byte	0x04, 0x17
        /*001a*/ 	.short	(.L_3367 - .L_3366)
.L_3366:
        /*001c*/ 	.word	0x00000000
        /*0020*/ 	.short	0x0001
        /*0022*/ 	.short	0x0008
        /*0024*/ 	.byte	0x00, 0xf5, 0x21, 0x00


	//----- nvinfo : EIATTR_KPARAM_INFO
	.align		4
.L_3367:
        /*0028*/ 	.byte	0x04, 0x17
        /*002a*/ 	.short	(.L_3369 - .L_3368)
.L_3368:
        /*002c*/ 	.word	0x00000000
        /*0030*/ 	.short	0x0000
        /*0032*/ 	.short	0x0000
        /*0034*/ 	.byte	0x00, 0xf5, 0x21, 0x00


	//----- nvinfo : EIATTR_SPARSE_MMA_MASK
	.align		4
.L_3369:
        /*0038*/ 	.byte	0x03, 0x50
        /*003a*/ 	.short	0x0000


	//----- nvinfo : EIATTR_MAXREG_COUNT
	.align		4
        /*003c*/ 	.byte	0x03, 0x1b
        /*003e*/ 	.short	0x00ff


	//----- nvinfo : EIATTR_NUM_BARRIERS
	.align		4
        /*0040*/ 	.byte	0x02, 0x4c
        /*0042*/ 	.byte	0x01
	.zero		1


	//----- nvinfo : EIATTR_MERCURY_ISA_VERSION
	.align		4
        /*0044*/ 	.byte	0x03, 0x5f
        /*0046*/ 	.short	0x0101


	//----- nvinfo : EIATTR_COOP_GROUP_MASK_REGIDS
	.align		4
        /*0048*/ 	.byte	0x04, 0x29
        /*004a*/ 	.short	(.L_3371 - .L_3370)


	//   ....[0]....
.L_3370:
        /*004c*/ 	.word	0xffffffff


	//   ....[1]....
        /*0050*/ 	.word	0xffffffff


	//   ....[2]....
        /*0054*/ 	.word	0xffffffff


	//   ....[3]....
        /*0058*/ 	.word	0x05000004


	//   ....[4]....
        /*005c*/ 	.word	0x05000004


	//   ....[5]....
        /*0060*/ 	.word	0xffffffff


	//   ....[6]....
        /*0064*/ 	.word	0x05000004


	//   ....[7]....
        /*0068*/ 	.word	0xffffffff


	//   ....[8]....
        /*006c*/ 	.word	0x05000004


	//   ....[9]....
        /*0070*/ 	.word	0xffffffff


	//   ....[10]....
        /*0074*/ 	.word	0x05000004


	//   ....[11]....
        /*0078*/ 	.word	0xffffffff


	//----- nvinfo : EIATTR_COOP_GROUP_INSTR_OFFSETS
	.align		4
.L_3371:
        /*007c*/ 	.byte	0x04, 0x28
        /*007e*/ 	.short	(.L_3373 - .L_3372)


	//   ....[0]....
.L_3372:
        /*0080*/ 	.word	0x000001b0


	//   ....[1]....
        /*0084*/ 	.word	0x00000230


	//   ....[2]....
        /*0088*/ 	.word	0x000002b0


	//   ....[3]....
        /*008c*/ 	.word	0x00000540


	//   ....[4]....
        /*0090*/ 	.word	0x000007f0


	//   ....[5]....
        /*0094*/ 	.word	0x00000810


	//   ....[6]....
        /*0098*/ 	.word	0x00000ab0


	//   ....[7]....
        /*009c*/ 	.word	0x00000ad0


	//   ....[8]....
        /*00a0*/ 	.word	0x00000d70


	//   ....[9]....
        /*00a4*/ 	.word	0x00000d90


	//   ....[10]....
        /*00a8*/ 	.word	0x00001030


	//   ....[11]....
        /*00ac*/ 	.word	0x00001050


	//----- nvinfo : EIATTR_VRC_CTA_INIT_COUNT
	.align		4
.L_3373:
        /*00b0*/ 	.byte	0x02, 0x4a
	.zero		1
	.zero		1


	//----- nvinfo : EIATTR_EXIT_INSTR_OFFSETS
	.align		4
        /*00b4*/ 	.byte	0x04, 0x1c
        /*00b6*/ 	.short	(.L_3375 - .L_3374)


	//   ....[0]....
.L_3374:
        /*00b8*/ 	.word	0x00000270


	//   ....[1]....
        /*00bc*/ 	.word	0x00001070


	//   ....[2]....
        /*00c0*/ 	.word	0x000010c0


	//----- nvinfo : EIATTR_CBANK_PARAM_SIZE
	.align		4
.L_3375:
        /*00c4*/ 	.byte	0x03, 0x19
        /*00c6*/ 	.short	0x0014


	//----- nvinfo : EIATTR_PARAM_CBANK
	.align		4
        /*00c8*/ 	.byte	0x04, 0x0a
        /*00ca*/ 	.short	(.L_3377 - .L_3376)
	.align		4
.L_3376:
        /*00cc*/ 	.word	index@(.nv.constant0._Z7reduce4IfLj4EEvPT_S1_j)
        /*00d0*/ 	.short	0x0380
        /*00d2*/ 	.short	0x0014


	//----- nvinfo : EIATTR_SW_WAR
	.align		4
.L_3377:
        /*00d4*/ 	.byte	0x04, 0x36
        /*00d6*/ 	.short	(.L_3379 - .L_3378)
.L_3378:
        /*00d8*/ 	.word	0x00000008
.L_3379:


//--------------------- .nv.info._Z7reduce4IfLj8EEvPT_S1_j --------------------------
	.section	.nv.info._Z7reduce4IfLj8EEvPT_S1_j,"",@"SHT_CUDA_INFO"
	.sectionflags	@""
	.align	4


	//----- nvinfo : EIATTR_CUDA_API_VERSION
	.align		4
        /*0000*/ 	.byte	0x04, 0x37
        /*0002*/ 	.short	(.L_3381 - .L_3380)
.L_3380:
        /*0004*/ 	.word	0x00000082


	//----- nvinfo : EIATTR_KPARAM_INFO
	.align		4
.L_3381:
        /*0008*/ 	.byte	0x04, 0x17
        /*000a*/ 	.short	(.L_3383 - .L_3382)
.L_3382:
        /*000c*/ 	.word	0x00000000
        /*0010*/ 	.short	0x0002
        /*0012*/ 	.short	0x0010
        /*0014*/ 	.byte	0x00, 0xf0, 0x11, 0x00


	//----- nvinfo : EIATTR_KPARAM_INFO
	.align		4
.L_3383:
        /*0018*/ 	.byte	0x04, 0x17
        /*001a*/ 	.short	(.L_3385 - .L_3384)
.L_3384:
        /*001c*/ 	.word	0x00000000
        /*0020*/ 	.short	0x0001
        /*0022*/ 	.short	0x0008
        /*0024*/ 	.byte	0x00, 0xf5, 0x21, 0x00


	//----- nvinfo : EIATTR_KPARAM_INFO
	.align		4
.L_3385:
        /*0028*/ 	.byte	0x04, 0x17
        /*002a*/ 	.short	(.L_3387 - .L_3386)
.L_3386:
        /*002c*/ 	.word	0x00000000
        /*0030*/ 	.short	0x0000
        /*0032*/ 	.short	0x0000
        /*0034*/ 	.byte	0x00, 0xf5, 0x21, 0x00


	//----- nvinfo : EIATTR_SPARSE_MMA_MASK
	.align		4
.L_3387:
        /*0038*/ 	.byte	0x03, 0x50
        /*003a*/ 	.short	0x0000


	//----- nvinfo : EIATTR_MAXREG_COUNT
	.align		4
        /*003c*/ 	.byte	0x03, 0x1b
        /*003e*/ 	.short	0x00ff


	//----- nvinfo : EIATTR_NUM_BARRIERS
	.align		4
        /*0040*/ 	.byte	0x02, 0x4c
        /*0042*/ 	.byte	0x01
	.zero		1


	//----- nvinfo : EIATTR_MERCURY_ISA_VERSION
	.align		4
        /*0044*/ 	.byte	0x03, 0x5f
        /*0046*/ 	.short	0x0101


	//----- nvinfo : EIATTR_COOP_GROUP_MASK_REGIDS
	.align		4
        /*0048*/ 	.byte	0x04, 0x29
        /*004a*/ 	.short	(.L_3389 - .L_3388)


	//   ....[0]....
.L_3388:
        /*004c*/ 	.word	0xffffffff


	//   ....[1]....
        /*0050*/ 	.word	0xffffffff


	//   ....[2]....
        /*0054*/ 	.word	0xffffffff


	//   ....[3]....
        /*0058*/ 	.word	0x05000004


	//   ....[4]....
        /*005c*/ 	.word	0x05000004


	//   ....[5]....
        /*0060*/ 	.word	0xffffffff


	//   ....[6]....
        /*0064*/ 	.word	0x05000004


	//   ....[7]....
        /*0068*/ 	.word	0xffffffff


	//   ....[8]....
        /*006c*/ 	.word	0x05000004


	//   ....[9]....
        /*0070*/ 	.word	0xffffffff


	//   ....[10]....
        /*0074*/ 	.word	0x05000004


	//   ....[11]....
        /*0078*/ 	.word	0xffffffff


	//----- nvinfo : EIATTR_COOP_GROUP_INSTR_OFFSETS
	.align		4
.L_3389:
        /*007c*/ 	.byte	0x04, 0x28
        /*007e*/ 	.short	(.L_3391 - .L_3390)


	//   ....[0]....
.L_3390:
        /*0080*/ 	.word	0x000001b0


	//   ....[1]....
        /*0084*/ 	.word	0x00000230


	//   ....[2]....
        /*0088*/ 	.word	0x000002b0


	//   ....[3]....
        /*008c*/ 	.word	0x00000540


	//   ....[4]....
        /*0090*/ 	.word	0x000007f0


	//   ....[5]....
        /*0094*/ 	.word	0x00000810


	//   ....[6]....
        /*0098*/ 	.word	0x00000ab0


	//   ....[7]....
        /*009c*/ 	.word	0x00000ad0


	//   ....[8]....
        /*00a0*/ 	.word	0x00000d70


	//   ....[9]....
        /*00a4*/ 	.word	0x00000d90


	//   ....[10]....
        /*00a8*/ 	.word	0x00001030


	//   ....[11]....
        /*00ac*/ 	.word	0x00001050


	//----- nvinfo : EIATTR_VRC_CTA_INIT_COUNT
	.align		4
.L_3391:
        /*00b0*/ 	.byte	0x02, 0x4a
	.zero		1
	.zero		1


	//----- nvinfo : EIATTR_EXIT_INSTR_OFFSETS
	.align		4
        /*00b4*/ 	.byte	0x04, 0x1c
        /*00b6*/ 	.short	(.L_3393 - .L_3392)


	//   ....[0]....
.L_3392:
        /*00b8*/ 	.word	0x00000270


	//   ....[1]....
        /*00bc*/ 	.word	0x00001070


	//   ....[2]....
        /*00c0*/ 	.word	0x000010c0


	//----- nvinfo : EIATTR_CBANK_PARAM_SIZE
	.align		4
.L_3393:
        /*00c4*/ 	.byte	0x03, 0x19
        /*00c6*/ 	.short	0x0014


	//----- nvinfo : EIATTR_PARAM_CBANK
	.align		4
        /*00c8*/ 	.byte	0x04, 0x0a
        /*00ca*/ 	.short	(.L_3395 - .L_3394)
	.align		4
.L_3394:
        /*00cc*/ 	.word	index@(.nv.constant0._Z7reduce4IfLj8EEvPT_S1_j)
        /*00d0*/ 	.short	0x0380
        /*00d2*/ 	.short	0x0014


	//----- nvinfo : EIATTR_SW_WAR
	.align		4
.L_3395:
        /*00d4*/ 	.byte	0x04, 0x36
        /*00d6*/ 	.short	(.L_3397 - .L_3396)
.L_3396:
        /*00d8*/ 	.word	0x00000008
.L_3397:


//--------------------- .nv.info._Z7reduce4IfLj16EEvPT_S1_j --------------------------
	.section	.nv.info._Z7reduce4IfLj16EEvPT_S1_j,"",@"SHT_CUDA_INFO"
	.sectionflags	@""
	.align	4


	//----- nvinfo : EIATTR_CUDA_API_VERSION
	.align		4
        /*0000*/ 	.byte	0x04, 0x37
        /*0002*/ 	.short	(.L_3399 - .L_3398)
.L_3398:
        /*0004*/ 	.word	0x00000082


	//----- nvinfo : EIATTR_KPARAM_INFO
	.align		4
.L_3399:
        /*0008*/ 	.byte	0x04, 0x17
        /*000a*/ 	.short	(.L_3401 - .L_3400)
.L_3400:
        /*000c*/ 	.word	0x00000000
        /*0010*/ 	.short	0x0002
        /*0012*/ 	.short	0x0010
        /*0014*/ 	.byte	0x00, 0xf0, 0x11, 0x00


	//----- nvinfo : EIATTR_KPARAM_INFO
	.align		4
.L_3401:
        /*0018*/ 	.byte	0x04, 0x17
        /*001a*/ 	.short	(.L_3403 - .L_3402)
.L_3402:
        /*001c*/ 	.word	0x00000000
        /*0020*/ 	.short	0x0001
        /*0022*/ 	.short	0x0008
        /*0024*/ 	.byte	0x00, 0xf5, 0x21, 0x00


	//----- nvinfo : EIATTR_KPARAM_INFO
	.align		4
.L_3403:
        /*0028*/ 	.byte	0x04, 0x17
        /*002a*/ 	.short	(.L_3405 - .L_3404)
.L_3404:
        /*002c*/ 	.word	0x00000000
        /*0030*/ 	.short	0x0000
        /*0032*/ 	.short	0x0000
        /*0034*/ 	.byte	0x00, 0xf5, 0x21, 0x00


	//----- nvinfo : EIATTR_SPARSE_MMA_MASK
	.align		4
.L_3405:
        /*0038*/ 	.byte	0x03, 0x50
        /*003a*/ 	.short	0x0000


	//----- nvinfo : EIATTR_MAXREG_COUNT
	.align		4
        /*003c*/ 	.byte	0x03, 0x1b
        /*003e*/ 	.short	0x00ff


	//----- nvinfo : EIATTR_NUM_BARRIERS
	.align		4
        /*0040*/ 	.byte	0x02, 0x4c
        /*0042*/ 	.byte	0x01
	.zero		1


	//----- nvinfo : EIATTR_MERCURY_ISA_VERSION
	.align		4
        /*0044*/ 	.byte	0x03, 0x5f
        /*0046*/ 	.short	0x0101


	//----- nvinfo : EIATTR_COOP_GROUP_MASK_REGIDS
	.align		4
        /*0048*/ 	.byte	0x04, 0x29
        /*004a*/ 	.short	(.L_3407 - .L_3406)


	//   ....[0]....
.L_3406:
        /*004c*/ 	.word	0xffffffff


	//   ....[1]....
        /*0050*/ 	.word	0xffffffff


	//   ....[2]....
        /*0054*/ 	.word	0xffffffff


	//   ....[3]....
        /*0058*/ 	.word	0x05000004


	//   ....[4]....
        /*005c*/ 	.word	0x05000004


	//   ....[5]....
        /*0060*/ 	.word	0xffffffff


	//   ....[6]....
        /*0064*/ 	.word	0x05000004


	//   ....[7]....
        /*0068*/ 	.word	0xffffffff


	//   ....[8]....
        /*006c*/ 	.word	0x05000004


	//   ....[9]....
        /*0070*/ 	.word	0xffffffff


	//   ....[10]....
        /*0074*/ 	.word	0x05000004


	//   ....[11]....
        /*0078*/ 	.word	0xffffffff


	//----- nvinfo : EIATTR_COOP_GROUP_INSTR_OFFSETS
	.align		4
.L_3407:
        /*007c*/ 	.byte	0x04, 0x28
        /*007e*/ 	.short	(.L_3409 - .L_3408)


	//   ....[0]....
.L_3408:
        /*0080*/ 	.word	0x000001b0


	//   ....[1]....
        /*0084*/ 	.word	0x00000230


	//   ....[2]....
        /*0088*/ 	.word	0x000002b0


	//   ....[3]....
        /*008c*/ 	.word	0x00000540


	//   ....[4]....
        /*0090*/ 	.word	0x000007f0


	//   ....[5]....
        /*0094*/ 	.word	0x00000810


	//   ....[6]....
        /*0098*/ 	.word	0x00000ab0


	//   ....[7]....
        /*009c*/ 	.word	0x00000ad0


	//   ....[8]....
        /*00a0*/ 	.word	0x00000d70


	//   ....[9]....
        /*00a4*/ 	.word	0x00000d90


	//   ....[10]....
        /*00a8*/ 	.word	0x00001030


	//   ....[11]....
        /*00ac*/ 	.word	0x00001050


	//----- nvinfo : EIATTR_VRC_CTA_INIT_COUNT
	.align		4
.L_3409:
        /*00b0*/ 	.byte	0x02, 0x4a
	.zero		1
	.zero		1


	//----- nvinfo : EIATTR_EXIT_INSTR_OFFSETS
	.align		4
        /*00b4*/ 	.byte	0x04, 0x1c
        /*00b6*/ 	.short	(.L_3411 - .L_3410)


	//   ....[0]....
.L_3410:
        /*00b8*/ 	.word	0x00000270


	//   ....[1]....
        /*00bc*/ 	.word	0x00001070


	//   ....[2]....
        /*00c0*/ 	.word	0x000010c0


	//----- nvinfo : EIATTR_CBANK_PARAM_SIZE
	.align		4
.L_3411:
        /*00c4*/ 	.byte	0x03, 0x19
        /*00c6*/ 	.short	0x0014


	//----- nvinfo : EIATTR_PARAM_CBANK
	.align		4
        /*00c8*/ 	.byte	0x04, 0x0a
        /*00ca*/ 	.short	(.L_3413 - .L_3412)
	.align		4
.L_3412:
        /*00cc*/ 	.word	index@(.nv.constant0._Z7reduce4IfLj16EEvPT_S1_j)
        /*00d0*/ 	.short	0x0380
        /*00d2*/ 	.short	0x0014


	//----- nvinfo : EIATTR_SW_WAR
	.align		4
.L_3413:
        /*00d4*/ 	.byte	0x04, 0x36
        /*00d6*/ 	.short	(.L_3415 - .L_3414)
.L_3414:
        /*00d8*/ 	.word	0x00000008
.L_3415:


//--------------------- .nv.info._Z7reduce4IfLj32EEvPT_S1_j --------------------------
	.section	.nv.info._Z7reduce4IfLj32EEvPT_S1_j,"",@"SHT_CUDA_INFO"
	.sectionflags	@""
	.align	4


	//----- nvinfo : EIATTR_CUDA_API_VERSION
	.align		4
        /*0000*/ 	.byte	0x04, 0x37
        /*0002*/ 	.short	(.L_3417 - .L_3416)
.L_3416:
        /*0004*/ 	.word	0x00000082


	//----- nvinfo : EIATTR_KPARAM_INFO
	.align		4
.L_3417:
        /*0008*/ 	.byte	0x04, 0x17
        /*000a*/ 	.short	(.L_3419 - .L_3418)
.L_3418:
        /*000c*/ 	.word	0x00000000
        /*0010*/ 	.short	0x0002
        /*0012*/ 	.short	0x0010
        /*0014*/ 	.byte	0x00, 0xf0, 0x11, 0x00


	//----- nvinfo : EIATTR_KPARAM_INFO
	.align		4
.L_3419:
        /*0018*/ 	.byte	0x04, 0x17
        /*001a*/ 	.short	(.L_3421 - .L_3420)
.L_3420:
        /*001c*/ 	.word	0x00000000
        /*0020*/ 	.short	0x0001
        /*0022*/ 	.short	0x0008
        /*0024*/ 	.byte	0x00, 0xf5, 0x21, 0x00


	//----- nvinfo : EIATTR_KPARAM_INFO
	.align		4
.L_3421:
        /*0028*/ 	.byte	0x04, 0x17
        /*002a*/ 	.short	(.L_3423 - .L_3422)
.L_3422:
        /*002c*/ 	.word	0x00000000
        /*0030*/ 	.short	0x0000
        /*0032*/ 	.short	0x0000
        /*0034*/ 	.byte	0x00, 0xf5, 0x21, 0x00


	//----- nvinfo : EIATTR_SPARSE_MMA_MASK
	.align		4
.L_3423:
        /*0038*/ 	.byte	0x03, 0x50
        /*003a*/ 	.short	0x0000


	//----- nvinfo : EIATTR_MAXREG_COUNT
	.align		4
        /*003c*/ 	.byte	0x03, 0x1b
        /*003e*/ 	.short	0x00ff


	//----- nvinfo : EIATTR_NUM_BARRIERS
	.align		4
        /*0040*/ 	.byte	0x02, 0x4c
        /*0042*/ 	.byte	0x01
	.zero		1


	//----- nvinfo : EIATTR_MERCURY_ISA_VERSION
	.align		4
        /*0044*/ 	.byte	0x03, 0x5f
        /*0046*/ 	.short	0x0101


	//----- nvinfo : EIATTR_COOP_GROUP_MASK_REGIDS
	.align		4
        /*0048*/ 	.byte	0x04, 0x29
        /*004a*/ 	.short	(.L_3425 - .L_3424)


	//   ....[0]....
.L_3424:
        /*004c*/ 	.word	0xffffffff


	//   ....[1]....
        /*0050*/ 	.word	0xffffffff


	//   ....[2]....
        /*0054*/ 	.word	0xffffffff


	//   ....[3]....
        /*0058*/ 	.word	0x05000004


	//   ....[4]....
        /*005c*/ 	.word	0x05000004


	//   ....[5]....
        /*0060*/ 	.word	0xffffffff


	//   ....[6]....
        /*0064*/ 	.word	0x05000004


	//   ....[7]....
        /*0068*/ 	.word	0xffffffff


	//   ....[8]....
        /*006c*/ 	.word	0x05000004


	//   ....[9]....
        /*0070*/ 	.word	0xffffffff


	//   ....[10]....
        /*0074*/ 	.word	0x05000004


	//   ....[11]....
        /*0078*/ 	.word	0xffffffff


	//----- nvinfo : EIATTR_COOP_GROUP_INSTR_OFFSETS
	.align		4
.L_3425:
        /*007c*/ 	.byte	0x04, 0x28
        /*007e*/ 	.short	(.L_3427 - .L_3426)


	//   ....[0]....
.L_3426:
        /*0080*/ 	.word	0x000001b0


	//   ....[1]....
        /*0084*/ 	.word	0x00000230


	//   ....[2]....
        /*0088*/ 	.word	0x000002b0


	//   ....[3]....
        /*008c*/ 	.word	0x00000540


	//   ....[4]....
        /*0090*/ 	.word	0x000007f0


	//   ....[5]....
        /*0094*/ 	.word	0x00000810


	//   ....[6]....
        /*0098*/ 	.word	0x00000ab0


	//   ....[7]....
        /*009c*/ 	.word	0x00000ad0


	//   ....[8]....
        /*00a0*/ 	.word	0x00000d70


	//   ....[9]....
        /*00a4*/ 	.word	0x00000d90


	//   ....[10]....
        /*00a8*/ 	.word	0x00001030


	//   ....[11]....
        /*00ac*/ 	.word	0x00001050


	//----- nvinfo : EIATTR_VRC_CTA_INIT_COUNT
	.align		4
.L_3427:
        /*00b0*/ 	.byte	0x02, 0x4a
	.zero		1
	.zero		1


	//----- nvinfo : EIATTR_EXIT_INSTR_OFFSETS
	.align		4
        /*00b4*/ 	.byte	0x04, 0x1c
        /*00b6*/ 	.short	(.L_3429 - .L_3428)


	//   ....[0]....
.L_3428:
        /*00b8*/ 	.word	0x00000270


	//   ....[1]....
        /*00bc*/ 	.word	0x00001070


	//   ....[2]....
        /*00c0*/ 	.word	0x000010c0


	//----- nvinfo : EIATTR_CBANK_PARAM_SIZE
	.align		4
.L_3429:
        /*00c4*/ 	.byte	0x03, 0x19
        /*00c6*/ 	.short	0x0014


	//----- nvinfo : EIATTR_PARAM_CBANK
	.align		4
        /*00c8*/ 	.byte	0x04, 0x0a
        /*00ca*/ 	.short	(.L_3431 - .L_3430)
	.align		4
.L_3430:
        /*00cc*/ 	.word	index@(.nv.constant0._Z7reduce4IfLj32EEvPT_S1_j)
        /*00d0*/ 	.short	0x0380
        /*00d2*/ 	.short	0x0014


	//----- nvinfo : EIATTR_SW_WAR
	.align		4
.L_3431:
        /*00d4*/ 	.byte	0x04, 0x36
        /*00d6*/ 	.short	(.L_3433 - .L_3432)
.L_3432:
        /*00d8*/ 	.word	0x00000008
.L_3433:


//--------------------- .nv.info._Z7reduce4IfLj64EEvPT_S1_j --------------------------
	.section	.nv.info._Z7reduce4IfLj64EEvPT_S1_j,"",@"SHT_CUDA_INFO"
	.sectionflags	@""
	.align	4


	//----- nvinfo : EIATTR_CUDA_API_VERSION
	.align		4
        /*0000*/ 	.byte	0x04, 0x37
        /*0002*/ 	.short	(.L_3435 - .L_3434)
.L_3434:
        /*0004*/ 	.word	0x00000082


	//----- nvinfo : EIATTR_KPARAM_INFO
	.align		4
.L_3435:
        /*0008*/ 	.byte	0x04, 0x17
        /*000a*/ 	.short	(.L_3437 - .L_3436)
.L_3436:
        /*000c*/ 	.word	0x00000000
        /*0010*/ 	.short	0x0002
        /*0012*/ 	.short	0x0010
        /*0014*/ 	.byte	0x00, 0xf0, 0x11, 0x00


	//----- nvinfo : EIATTR_KPARAM_INFO
	.align		4
.L_3437:
        /*0018*/ 	.byte	0x04, 0x17
        /*001a*/ 	.short	(.L_3439 - .L_3438)
.L_3438:
        /*001c*/ 	.word	0x00000000
        /*0020*/ 	.short	0x0001
        /*0022*/ 	.short	0x0008
        /*0024*/ 	.byte	0x00, 0xf5, 0x21, 0x00


	//----- nvinfo : EIATTR_KPARAM_INFO
	.align		4
.L_3439:
        /*0028*/ 	.byte	0x04, 0x17
        /*002a*/ 	.short	(.L_3441 - .L_3440)
.L_3440:
        /*002c*/ 	.word	0x00000000
        /*0030*/ 	.short	0x0000
        /*0032*/ 	.short	0x0000
        /*0034*/ 	.byte	0x00, 0xf5, 0x21, 0x00


	//----- nvinfo : EIATTR_SPARSE_MMA_MASK
	.align		4
.L_3441:
        /*0038*/ 	.byte	0x03, 0x50
        /*003a*/ 	.short	0x0000


	//----- nvinfo : EIATTR_MAXREG_COUNT
	.align		4
        /*003c*/ 	.byte	0x03, 0x1b
        /*003e*/ 	.short	0x00ff


	//----- nvinfo : EIATTR_NUM_BARRIERS
	.align		4
        /*0040*/ 	.byte	0x02, 0x4c
        /*0042*/ 	.byte	0x01
	.zero		1


	//----- nvinfo : EIATTR_MERCURY_ISA_VERSION
	.align		4
        /*0044*/ 	.byte	0x03, 0x5f
        /*0046*/ 	.short	0x0101


	//----- nvinfo : EIATTR_COOP_GROUP_MASK_REGIDS
	.align		4
        /*0048*/ 	.byte	0x04, 0x29
        /*004a*/ 	.short	(.L_3443 - .L_3442)


	//   ....[0]....
.L_3442:
        /*004c*/ 	.word	0xffffffff


	//   ....[1]....
        /*0050*/ 	.word	0xffffffff


	//   ....[2]....
        /*0054*/ 	.word	0xffffffff


	//   ....[3]....
        /*0058*/ 	.word	0x05000003


	//   ....[4]....
        /*005c*/ 	.word	0x05000003


	//   ....[5]....
        /*0060*/ 	.word	0xffffffff


	//   ....[6]....
        /*0064*/ 	.word	0x05000003


	//   ....[7]....
        /*0068*/ 	.word	0xffffffff


	//   ....[8]....
        /*006c*/ 	.word	0x05000003


	//   ....[9]....
        /*0070*/ 	.word	0xffffffff


	//   ....[10]....
        /*0074*/ 	.word	0x05000003


	//   ....[11]....
        /*0078*/ 	.word	0xffffffff


	//----- nvinfo : EIATTR_COOP_GROUP_INSTR_OFFSETS
	.align		4
.L_3443:
        /*007c*/ 	.byte	0x04, 0x28
        /*007e*/ 	.short	(.L_3445 - .L_3444)


	//   ....[0]....
.L_3444:
        /*0080*/ 	.word	0x000001b0


	//   ....[1]....
        /*0084*/ 	.word	0x00000230


	//   ....[2]....
        /*0088*/ 	.word	0x000002d0


	//   ....[3]....
        /*008c*/ 	.word	0x00000560


	//   ....[4]....
        /*0090*/ 	.word	0x00000810


	//   ....[5]....
        /*0094*/ 	.word	0x00000830


	//   ....[6]....
        /*0098*/ 	.word	0x00000ad0


	//   ....[7]....
        /*009c*/ 	.word	0x00000af0


	//   ....[8]....
        /*00a0*/ 	.word	0x00000d90


	//   ....[9]....
        /*00a4*/ 	.word	0x00000db0


	//   ....[10]....
        /*00a8*/ 	.word	0x00001050


	//   ....[11]....
        /*00ac*/ 	.word	0x00001070


	//----- nvinfo : EIATTR_VRC_CTA_INIT_COUNT
	.align		4
.L_3445:
        /*00b0*/ 	.byte	0x02, 0x4a
	.zero		1
	.zero		1


	//----- nvinfo : EIATTR_EXIT_INSTR_OFFSETS
	.align		4
        /*00b4*/ 	.byte	0x04, 0x1c
        /*00b6*/ 	.short	(.L_3447 - .L_3446)


	//   ....[0]....
.L_3446:
        /*00b8*/ 	.word	0x00000270


	//   ....[1]....
        /*00bc*/ 	.word	0x00001090


	//   ....[2]....
        /*00c0*/ 	.word	0x000010e0


	//----- nvinfo : EIATTR_CBANK_PARAM_SIZE
	.align		4
.L_3447:
        /*00c4*/ 	.byte	0x03, 0x19
        /*00c6*/ 	.short	0x0014


	//----- nvinfo : EIATTR_PARAM_CBANK
	.align		4
        /*00c8*/ 	.byte	0x04, 0x0a
        /*00ca*/ 	.short	(.L_3449 - .L_3448)
	.align		4
.L_3448:
        /*00cc*/ 	.word	index@(.nv.constant0._Z7reduce4IfLj64EEvPT_S1_j)
        /*00d0*/ 	.short	0x0380
        /*00d2*/ 	.short	0x0014


	//----- nvinfo : EIATTR_SW_WAR
	.align		4
.L_3449:
        /*00d4*/ 	.byte	0x04, 0x36
        /*00d6*/ 	.short	(.L_3451 - .L_3450)
.L_3450:
        /*00d8*/ 	.word	0x00000008
.L_3451:


//--------------------- .nv.info._Z7reduce4IfLj128EEvPT_S1_j --------------------------
	.section	.nv.info._Z7reduce4IfLj128EEvPT_S1_j,"",@"SHT_CUDA_INFO"
	.sectionflags	@""
	.align	4


	//----- nvinfo : EIATTR_CUDA_API_VERSION
	.align		4
        /*0000*/ 	.byte	0x04, 0x37
        /*0002*/ 	.short	(.L_3453 - .L_3452)
.L_3452:
        /*0004*/ 	.word	0x00000082


	//----- nvinfo : EIATTR_KPARAM_INFO
	.align		4
.L_3453:
        /*0008*/ 	.byte	0x04, 0x17
        /*000a*/ 	.short	(.L_3455 - .L_3454)
.L_3454:
        /*000c*/ 	.word	0x00000000
        /*0010*/ 	.short	0x0002
        /*0012*/ 	.short	0x0010
        /*0014*/ 	.byte	0x00, 0xf0, 0x11, 0x00


	//----- nvinfo : EIATTR_KPARAM_INFO
	.align		4
.L_3455:
        /*0018*/ 	.byte	0x04, 0x17
        /*001a*/ 	.short	(.L_3457 - .L_3456)
.L_3456:
        /*001c*/ 	.word	0x00000000
        /*0020*/ 	.short	0x0001
        /*0022*/ 	.short	0x0008
        /*0024*/ 	.byte	0x00, 0xf5, 0x21, 0x00


	//----- nvinfo : EIATTR_KPARAM_INFO
	.align		4
.L_3457:
        /*0028*/ 	.byte	0x04, 0x17
        /*002a*/ 	.short	(.L_3459 - .L_3458)
.L_3458:
        /*002c*/ 	.word	0x00000000
        /*0030*/ 	.short	0x0000
        /*0032*/ 	.short	0x0000
        /*0034*/ 	.byte	0x00, 0xf5, 0x21, 0x00


	//----- nvinfo : EIATTR_SPARSE_MMA_MASK
	.align		4
.L_3459:
        /*0038*/ 	.byte	0x03, 0x50
        /*003a*/ 	.short	0x0000


	//----- nvinfo : EIATTR_MAXREG_COUNT
	.align		4
        /*003c*/ 	.byte	0x03, 0x1b
        /*003e*/ 	.short	0x00ff


	//----- nvinfo : EIATTR_NUM_BARRIERS
	.align		4
        /*0040*/ 	.byte	0x02, 0x4c
        /*0042*/ 	.byte	0x01
	.zero		1


	//----- nvinfo : EIATTR_MERCURY_ISA_VERSION
	.align		4
        /*0044*/ 	.byte	0x03, 0x5f
        /*0046*/ 	.short	0x0101


	//----- nvinfo : EIATTR_COOP_GROUP_MASK_REGIDS
	.align		4
        /*0048*/ 	.byte	0x04, 0x29
        /*004a*/ 	.short	(.L_3461 - .L_3460)


	//   ....[0]....
.L_3460:
        /*004c*/ 	.word	0xffffffff


	//   ....[1]....
        /*0050*/ 	.word	0xffffffff


	//   ....[2]....
        /*0054*/ 	.word	0xffffffff


	//   ....[3]....
        /*0058*/ 	.word	0x05000003


	//   ....[4]....
        /*005c*/ 	.word	0x05000003


	//   ....[5]....
        /*0060*/ 	.word	0xffffffff


	//   ....[6]....
        /*0064*/ 	.word	0x05000003


	//   ....[7]....
        /*0068*/ 	.word	0xffffffff


	//   ....[8]....
        /*006c*/ 	.word	0x05000003


	//   ....[9]....
        /*0070*/ 	.word	0xffffffff


	//   ....[10]....
        /*0074*/ 	.word	0x05000003


	//   ....[11]....
        /*0078*/ 	.word	0xffffffff


	//----- nvinfo : EIATTR_COOP_GROUP_INSTR_OFFSETS
	.align		4
.L_3461:
        /*007c*/ 	.byte	0x04, 0x28
        /*007e*/ 	.short	(.L_3463 - .L_3462)


	//   ....[0]....
.L_3462:
        /*0080*/ 	.word	0x000001b0


	//   ....[1]....
        /*0084*/ 	.word	0x00000230


	//   ....[2]....
        /*0088*/ 	.word	0x000002d0


	//   ....[3]....
        /*008c*/ 	.word	0x00000560


	//   ....[4]....
        /*0090*/ 	.word	0x00000810


	//   ....[5]....
        /*0094*/ 	.word	0x00000830


	//   ....[6]....
        /*0098*/ 	.word	0x00000ad0


	//   ....[7]....
        /*009c*/ 	.word	0x00000af0


	//   ....[8]....
        /*00a0*/ 	.word	0x00000d90


	//   ....[9]....
        /*00a4*/ 	.word	0x00000db0


	//   ....[10]....
        /*00a8*/ 	.word	0x00001050


	//   ....[11]....
        /*00ac*/ 	.word	0x00001070


	//----- nvinfo : EIATTR_VRC_CTA_INIT_COUNT
	.align		4
.L_3463:
        /*00b0*/ 	.byte	0x02, 0x4a
	.zero		1
	.zero		1


	//----- nvinfo : EIATTR_EXIT_INSTR_OFFSETS
	.align		4
        /*00b4*/ 	.byte	0x04, 0x1c
        /*00b6*/ 	.short	(.L_3465 - .L_3464)


	//   ....[0]....
.L_3464:
        /*00b8*/ 	.word	0x00000270


	//   ....[1]....
        /*00bc*/ 	.word	0x00001090


	//   ....[2]....
        /*00c0*/ 	.word	0x000010e0


	//----- nvinfo : EIATTR_CBANK_PARAM_SIZE
	.align		4
.L_3465:
        /*00c4*/ 	.byte	0x03, 0x19
        /*00c6*/ 	.short	0x0014


	//----- nvinfo : EIATTR_PARAM_CBANK
	.align		4
        /*00c8*/ 	.byte	0x04, 0x0a
        /*00ca*/ 	.short	(.L_3467 - .L_3466)
	.align		4
.L_3466:
        /*00cc*/ 	.word	index@(.nv.constant0._Z7reduce4IfLj128EEvPT_S1_j)
        /*00d0*/ 	.short	0x0380
        /*00d2*/ 	.short	0x0014


	//----- nvinfo : EIATTR_SW_WAR
	.align		4
.L_3467:
        /*00d4*/ 	.byte	0x04, 0x36
        /*00d6*/ 	.short	(.L_3469 - .L_3468)
.L_3468:
        /*00d8*/ 	.word	0x00000008
.L_3469:


//--------------------- .nv.info._Z7reduce4IfLj256EEvPT_S1_j --------------------------
	.section	.nv.info._Z7reduce4IfLj256EEvPT_S1_j,"",@"SHT_CUDA_INFO"
	.sectionflags	@""
	.align	4


	//----- nvinfo : EIATTR_CUDA_API_VERSION
	.align		4
        /*0000*/ 	.byte	0x04, 0x37
        /*0002*/ 	.short	(.L_3471 - .L_3470)
.L_3470:
        /*0004*/ 	.word	0x00000082


	//----- nvinfo : EIATTR_KPARAM_INFO
	.align		4
.L_3471:
        /*0008*/ 	.byte	0x04, 0x17
        /*000a*/ 	.short	(.L_3473 - .L_3472)
.L_3472:
        /*000c*/ 	.word	0x00000000
        /*0010*/ 	.short	0x0002
        /*0012*/ 	.short	0x0010
        /*0014*/ 	.byte	0x00, 0xf0, 0x11, 0x00


	//----- nvinfo : EIATTR_KPARAM_INFO
	.align		4
.L_3473:
        /*0018*/ 	.byte	0x04, 0x17
        /*001a*/ 	.short	(.L_3475 - .L_3474)
.L_3474:
        /*001c*/ 	.word	0x00000000
        /*0020*/ 	.short	0x0001
        /*0022*/ 	.short	0x0008
        /*0024*/ 	.byte	0x00, 0xf5, 0x21, 0x00


	//----- nvinfo : EIATTR_KPARAM_INFO
	.align		4
.L_3475:
        /*0028*/ 	.byte	0x04, 0x17
        /*002a*/ 	.short	(.L_3477 - .L_3476)
.L_3476:
        /*002c*/ 	.word	0x00000000
        /*0030*/ 	.short	0x0000
        /*0032*/ 	.short	0x0000
        /*0034*/ 	.byte	0x00, 0xf5, 0x21, 0x00


	//----- nvinfo : EIATTR_SPARSE_MMA_MASK
	.align		4
.L_3477:
        /*0038*/ 	.byte	0x03, 0x50
        /*003a*/ 	.short	0x0000


	//----- nvinfo : EIATTR_MAXREG_COUNT
	.align		4
        /*003c*/ 	.byte	0x03, 0x1b
        /*003e*/ 	.short	0x00ff


	//----- nvinfo : EIATTR_NUM_BARRIERS
	.align		4
        /*0040*/ 	.byte	0x02, 0x4c
        /*0042*/ 	.byte	0x01
	.zero		1


	//----- nvinfo : EIATTR_MERCURY_ISA_VERSION
	.align		4
        /*0044*/ 	.byte	0x03, 0x5f
        /*0046*/ 	.short	0x0101


	//----- nvinfo : EIATTR_COOP_GROUP_MASK_REGIDS
	.align		4
        /*0048*/ 	.byte	0x04, 0x29
        /*004a*/ 	.short	(.L_3479 - .L_3478)


	//   ....[0]....
.L_3478:
        /*004c*/ 	.word	0xffffffff


	//   ....[1]....
        /*0050*/ 	.word	0xffffffff


	//   ....[2]....
        /*0054*/ 	.word	0xffffffff


	//   ....[3]....
        /*0058*/ 	.word	0x05000003


	//   ....[4]....
        /*005c*/ 	.word	0x05000003


	//   ....[5]....
        /*0060*/ 	.word	0xffffffff


	//   ....[6]....
        /*0064*/ 	.word	0x05000003


	//   ....[7]....
        /*0068*/ 	.word	0xffffffff


	//   ....[8]....
        /*006c*/ 	.word	0x05000003


	//   ....[9]....
        /*0070*/ 	.word	0xffffffff


	//   ....[10]....
        /*0074*/ 	.word	0x05000003


	//   ....[11]....
        /*0078*/ 	.word	0xffffffff


	//----- nvinfo : EIATTR_COOP_GROUP_INSTR_OFFSETS
	.align		4
.L_3479:
        /*007c*/ 	.byte	0x04, 0x28
        /*007e*/ 	.short	(.L_3481 - .L_3480)


	//   ....[0]....
.L_3480:
        /*0080*/ 	.word	0x000001b0


	//   ....[1]....
        /*0084*/ 	.word	0x00000230


	//   ....[2]....
        /*0088*/ 	.word	0x000002d0


	//   ....[3]....
        /*008c*/ 	.word	0x00000560


	//   ....[4]....
        /*0090*/ 	.word	0x00000810


	//   ....[5]....
        /*0094*/ 	.word	0x00000830


	//   ....[6]....
        /*0098*/ 	.word	0x00000ad0


	//   ....[7]....
        /*009c*/ 	.word	0x00000af0


	//   ....[8]....
        /*00a0*/ 	.word	0x00000d90


	//   ....[9]....
        /*00a4*/ 	.word	0x00000db0


	//   ....[10]....
        /*00a8*/ 	.word	0x00001050


	//   ....[11]....
        /*00ac*/ 	.word	0x00001070


	//----- nvinfo : EIATTR_VRC_CTA_INIT_COUNT
	.align		4
.L_3481:
        /*00b0*/ 	.byte	0x02, 0x4a
	.zero		1
	.zero		1


	//----- nvinfo : EIATTR_EXIT_INSTR_OFFSETS
	.align		4
        /*00b4*/ 	.byte	0x04, 0x1c
        /*00b6*/ 	.short	(.L_3483 - .L_3482)


	//   ....[0]....
.L_3482:
        /*00b8*/ 	.word	0x00000270


	//   ....[1]....
        /*00bc*/ 	.word	0x00001090


	//   ....[2]....
        /*00c0*/ 	.word	0x000010e0


	//----- nvinfo : EIATTR_CBANK_PARAM_SIZE
	.align		4
.L_3483:
        /*00c4*/ 	.byte	0x03, 0x19
        /*00c6*/ 	.short	0x0014


	//----- nvinfo : EIATTR_PARAM_CBANK
	.align		4
        /*00c8*/ 	.byte	0x04, 0x0a
        /*00ca*/ 	.short	(.L_3485 - .L_3484)
	.align		4
.L_3484:
        /*00cc*/ 	.word	index@(.nv.constant0._Z7reduce4IfLj256EEvPT_S1_j)
        /*00d0*/ 	.short	0x0380
        /*00d2*/ 	.short	0x0014


	//----- nvinfo : EIATTR_SW_WAR
	.align		4
.L_3485:
        /*00d4*/ 	.byte	0x04, 0x36
        /*00d6*/ 	.short	(.L_3487 - .L_3486)
.L_3486:
        /*00d8*/ 	.word	0x00000008
.L_3487:


//--------------------- .nv.info._Z7reduce4IfLj512EEvPT_S1_j --------------------------
	.section	.nv.info._Z7reduce4IfLj512EEvPT_S1_j,"",@"SHT_CUDA_INFO"
	.sectionflags	@""
	.align	4


	//----- nvinfo : EIATTR_CUDA_API_VERSION
	.align		4
        /*0000*/ 	.byte	0x04, 0x37
        /*0002*/ 	.short	(.L_3489 - .L_3488)
.L_3488:
        /*0004*/ 	.word	0x00000082


	//----- nvinfo : EIATTR_KPARAM_INFO
	.align		4
.L_3489:
        /*0008*/ 	.byte	0x04, 0x17
        /*000a*/ 	.short	(.L_3491 - .L_3490)
.L_3490:
        /*000c*/ 	.word	0x00000000
        /*0010*/ 	.short	0x0002
        /*0012*/ 	.short	0x0010
        /*0014*/ 	.byte	0x00, 0xf0, 0x11, 0x00


	//----- nvinfo : EIATTR_KPARAM_INFO
	.align		4
.L_3491:
        /*0018*/ 	.byte	0x04, 0x17
        /*001a*/ 	.short	(.L_3493 - .L_3492)
.L_3492:
        /*001c*/ 	.word	0x00000000
        /*0020*/ 	.short	0x0001
        /*0022*/ 	.short	0x0008
        /*0024*/ 	.byte	0x00, 0xf5, 0x21, 0x00


	//----- nvinfo : EIATTR_KPARAM_INFO
	.align		4
.L_3493:
        /*0028*/ 	.byte	0x04, 0x17
        /*002a*/ 	.short	(.L_3495 - .L_3494)
.L_3494:
        /*002c*/ 	.word	0x00000000
        /*0030*/ 	.short	0x0000
        /*0032*/ 	.short	0x0000
        /*0034*/ 	.byte	0x00, 0xf5, 0x21, 0x00


	//----- nvinfo : EIATTR_SPARSE_MMA_MASK
	.align		4
.L_3495:
        /*0038*/ 	.byte	0x03, 0x50
        /*003a*/ 	.short	0x0000


	//----- nvinfo : EIATTR_MAXREG_COUNT
	.align		4
        /*003c*/ 	.byte	0x03, 0x1b
        /*003e*/ 	.short	0x00ff


	//----- nvinfo : EIATTR_NUM_BARRIERS
	.align		4
        /*0040*/ 	.byte	0x02, 0x4c
        /*0042*/ 	.byte	0x01
	.zero		1


	//----- nvinfo : EIATTR_MERCURY_ISA_VERSION
	.align		4
        /*0044*/ 	.byte	0x03, 0x5f
        /*0046*/ 	.short	0x0101


	//----- nvinfo : EIATTR_COOP_GROUP_MASK_REGIDS
	.align		4
        /*0048*/ 	.byte	0x04, 0x29
        /*004a*/ 	.short	(.L_3497 - .L_3496)


	//   ....[0]....
.L_3496:
        /*004c*/ 	.word	0xffffffff


	//   ....[1]....
        /*0050*/ 	.word	0xffffffff


	//   ....[2]....
        /*0054*/ 	.word	0xffffffff


	//   ....[3]....
        /*0058*/ 	.word	0x05000003


	//   ....[4]....
        /*005c*/ 	.word	0x05000003


	//   ....[5]....
        /*0060*/ 	.word	0xffffffff


	//   ....[6]....
        /*0064*/ 	.word	0x05000003


	//   ....[7]....
        /*0068*/ 	.word	0xffffffff


	//   ....[8]....
        /*006c*/ 	.word	0x05000003


	//   ....[9]....
        /*0070*/ 	.word	0xffffffff


	//   ....[10]....
        /*0074*/ 	.word	0x05000003


	//   ....[11]....
        /*0078*/ 	.word	0xffffffff


	//----- nvinfo : EIATTR_COOP_GROUP_INSTR_OFFSETS
	.align		4
.L_3497:
        /*007c*/ 	.byte	0x04, 0x28
        /*007e*/ 	.short	(.L_3499 - .L_3498)


	//   ....[0]....
.L_3498:
        /*0080*/ 	.word	0x000001b0


	//   ....[1]....
        /*0084*/ 	.word	0x00000230


	//   ....[2]....
        /*0088*/ 	.word	0x000002d0


	//   ....[3]....
        /*008c*/ 	.word	0x00000560


	//   ....[4]....
        /*0090*/ 	.word	0x00000810


	//   ....[5]....
        /*0094*/ 	.word	0x00000830


	//   ....[6]....
        /*0098*/ 	.word	0x00000ad0


	//   ....[7]....
        /*009c*/ 	.word	0x00000af0


	//   ....[8]....
        /*00a0*/ 	.word	0x00000d90


	//   ....[9]....
        /*00a4*/ 	.word	0x00000db0


	//   ....[10]....
        /*00a8*/ 	.word	0x00001050


	//   ....[11]....
        /*00ac*/ 	.word	0x00001070


	//----- nvinfo : EIATTR_VRC_CTA_INIT_COUNT
	.align		4
.L_3499:
        /*00b0*/ 	.byte	0x02, 0x4a
	.zero		1
	.zero		1


	//----- nvinfo : EIATTR_EXIT_INSTR_OFFSETS
	.align		4
        /*00b4*/ 	.byte	0x04, 0x1c
        /*00b6*/ 	.short	(.L_3501 - .L_3500)


	//   ....[0]....
.L_3500:
        /*00b8*/ 	.word	0x00000270


	//   ....[1]....
        /*00bc*/ 	.word	0x00001090


	//   ....[2]....
        /*00c0*/ 	.word	0x000010e0


	//----- nvinfo : EIATTR_CBANK_PARAM_SIZE
	.align		4
.L_3501:
        /*00c4*/ 	.byte	0x03, 0x19
        /*00c6*/ 	.short	0x0014


	//----- nvinfo : EIATTR_PARAM_CBANK
	.align		4
        /*00c8*/ 	.byte	0x04, 0x0a
        /*00ca*/ 	.short	(.L_3503 - .L_3502)
	.align		4
.L_3502:
        /*00cc*/ 	.word	index@(.nv.constant0._Z7reduce4IfLj512EEvPT_S1_j)
        /*00d0*/ 	.short	0x0380
        /*00d2*/ 	.short	0x0014


	//----- nvinfo : EIATTR_SW_WAR
	.align		4
.L_3503:
        /*00d4*/ 	.byte	0x04, 0x36
        /*00d6*/ 	.short	(.L_3505 - .L_3504)
.L_3504:
        /*00d8*/ 	.word	0x00000008
.L_3505:


//--------------------- .nv.info._Z7reduce4IfLj1024EEvPT_S1_j --------------------------
	.section	.nv.info._Z7reduce4IfLj1024EEvPT_S1_j,"",@"SHT_CUDA_INFO"
	.sectionflags	@""
	.align	4


	//----- nvinfo : EIATTR_CUDA_API_VERSION
	.align		4
        /*0000*/ 	.byte	0x04, 0x37
        /*0002*/ 	.short	(.L_3507 - .L_3506)
.L_3506:
        /*0004*/ 	.word	0x00000082


	//----- nvinfo : EIATTR_KPARAM_INFO
	.align		4
.L_3507:
        /*0008*/ 	.byte	0x04, 0x17
        /*000a*/ 	.short	(.L_3509 - .L_3508)
.L_3508:
        /*000c*/ 	.word	0x00000000
        /*0010*/ 	.short	0x0002
        /*0012*/ 	.short	0x0010
        /*0014*/ 	.byte	0x00, 0xf0, 0x11, 0x00


	//----- nvinfo : EIATTR_KPARAM_INFO
	.align		4
.L_3509:
        /*0018*/ 	.byte	0x04, 0x17
        /*001a*/ 	.short	(.L_3511 - .L_3510)
.L_3510:
        /*001c*/ 	.word	0x00000000
        /*0020*/ 	.short	0x0001
        /*0022*/ 	.short	0x0008
        /*0024*/ 	.byte	0x00, 0xf5, 0x21, 0x00


	//----- nvinfo : EIATTR_KPARAM_INFO
	.align		4
.L_3511:
        /*0028*/ 	.byte	0x04, 0x17
        /*002a*/ 	.short	(.L_3513 - .L_3512)
.L_3512:
        /*002c*/ 	.word	0x00000000
        /*0030*/ 	.short	0x0000
        /*0032*/ 	.short	0x0000
        /*0034*/ 	.byte	0x00, 0xf5, 0x21, 0x00


	//----- nvinfo : EIATTR_SPARSE_MMA_MASK
	.align		4
.L_3513:
        /*0038*/ 	.byte	0x03, 0x50
        /*003a*/ 	.short	0x0000


	//----- nvinfo : EIATTR_MAXREG_COUNT
	.align		4
        /*003c*/ 	.byte	0x03, 0x1b
        /*003e*/ 	.short	0x00ff


	//----- nvinfo : EIATTR_NUM_BARRIERS
	.align		4
        /*0040*/ 	.byte	0x02, 0x4c
        /*0042*/ 	.byte	0x01
	.zero		1


	//----- nvinfo : EIATTR_MERCURY_ISA_VERSION
	.align		4
        /*0044*/ 	.byte	0x03, 0x5f
        /*0046*/ 	.short	0x0101


	//----- nvinfo : EIATTR_COOP_GROUP_MASK_REGIDS
	.align		4
        /*0048*/ 	.byte	0x04, 0x29
        /*004a*/ 	.short	(.L_3515 - .L_3514)


	//   ....[0]....
.L_3514:
        /*004c*/ 	.word	0xffffffff


	//   ....[1]....
        /*0050*/ 	.word	0xffffffff


	//   ....[2]....
        /*0054*/ 	.word	0xffffffff


	//   ....[3]....
        /*0058*/ 	.word	0x05000003


	//   ....[4]....
        /*005c*/ 	.word	0x05000003


	//   ....[5]....
        /*0060*/ 	.word	0xffffffff


	//   ....[6]....
        /*0064*/ 	.word	0x05000003


	//   ....[7]....
        /*0068*/ 	.word	0xffffffff


	//   ....[8]....
        /*006c*/ 	.word	0x05000003


	//   ....[9]....
        /*0070*/ 	.word	0xffffffff


	//   ....[10]....
        /*0074*/ 	.word	0x05000003


	//   ....[11]....
        /*0078*/ 	.word	0xffffffff


	//----- nvinfo : EIATTR_COOP_GROUP_INSTR_OFFSETS
	.align		4
.L_3515:
        /*007c*/ 	.byte	0x04, 0x28
        /*007e*/ 	.short	(.L_3517 - .L_3516)


	//   ....[0]....
.L_3516:
        /*0080*/ 	.word	0x000001b0


	//   ....[1]....
        /*0084*/ 	.word	0x00000230


	//   ....[2]....
        /*0088*/ 	.word	0x000002d0


	//   ....[3]....
        /*008c*/ 	.word	0x00000560


	//   ....[4]....
        /*0090*/ 	.word	0x00000810


	//   ....[5]....
        /*0094*/ 	.word	0x00000830


	//   ....[6]....
        /*0098*/ 	.word	0x00000ad0


	//   ....[7]....
        /*009c*/ 	.word	0x00000af0


	//   ....[8]....
        /*00a0*/ 	.word	0x00000d90


	//   ....[9]....
        /*00a4*/ 	.word	0x00000db0


	//   ....[10]....
        /*00a8*/ 	.word	0x00001050


	//   ....[11]....
        /*00ac*/ 	.word	0x00001070


	//----- nvinfo : EIATTR_VRC_CTA_INIT_COUNT
	.align		4
.L_3517:
        /*00b0*/ 	.byte	0x02, 0x4a
	.zero		1
	.zero		1


	//----- nvinfo : EIATTR_EXIT_INSTR_OFFSETS
	.align		4
        /*00b4*/ 	.byte	0x04, 0x1c
        /*00b6*/ 	.short	(.L_3519 - .L_3518)


	//   ....[0]....
.L_3518:
        /*00b8*/ 	.word	0x00000270


	//   ....[1]....
        /*00bc*/ 	.word	0x00001090


	//   ....[2]....
        /*00c0*/ 	.word	0x000010e0


	//----- nvinfo : EIATTR_CBANK_PARAM_SIZE
	.align		4
.L_3519:
        /*00c4*/ 	.byte	0x03, 0x19
        /*00c6*/ 	.short	0x0014


	//----- nvinfo : EIATTR_PARAM_CBANK
	.align		4
        /*00c8*/ 	.byte	0x04, 0x0a
        /*00ca*/ 	.short	(.L_3521 - .L_3520)
	.align		4
.L_3520:
        /*00cc*/ 	.word	index@(.nv.constant0._Z7reduce4IfLj1024EEvPT_S1_j)
        /*00d0*/ 	.short	0x0380
        /*00d2*/ 	.short	0x0014


	//----- nvinfo : EIATTR_SW_WAR
	.align		4
.L_3521:
        /*00d4*/ 	.byte	0x04, 0x36
        /*00d6*/ 	.short	(.L_3523 - .L_3522)
.L_3522:
        /*00d8*/ 	.word	0x00000008
.L_3523:


//--------------------- .nv.info._Z7reduce3IfEvPT_S1_j --------------------------
	.section	.nv.info._Z7reduce3IfEvPT_S1_j,"",@"SHT_CUDA_INFO"
	.sectionflags	@""
	.align	4


	//----- nvinfo : EIATTR_CUDA_API_VERSION
	.align		4
        /*0000*/ 	.byte	0x04, 0x37
        /*0002*/ 	.short	(.L_3525 - .L_3524)
.L_3524:
        /*0004*/ 	.word	0x00000082


	//----- nvinfo : EIATTR_KPARAM_INFO
	.align		4
.L_3525:
        /*0008*/ 	.byte	0x04, 0x17
        /*000a*/ 	.short	(.L_3527 - .L_3526)
.L_3526:
        /*000c*/ 	.word	0x00000000
        /*0010*/ 	.short	0x0002
        /*0012*/ 	.short	0x0010
        /*0014*/ 	.byte	0x00, 0xf0, 0x11, 0x00


	//----- nvinfo : EIATTR_KPARAM_INFO
	.align		4
.L_3527:
        /*0018*/ 	.byte	0x04, 0x17
        /*001a*/ 	.short	(.L_3529 - .L_3528)
.L_3528:
        /*001c*/ 	.word	0x00000000
        /*0020*/ 	.short	0x0001
        /*0022*/ 	.short	0x0008
        /*0024*/ 	.byte	0x00, 0xf5, 0x21, 0x00


	//----- nvinfo : EIATTR_KPARAM_INFO
	.align		4
.L_3529:
        /*0028*/ 	.byte	0x04, 0x17
        /*002a*/ 	.short	(.L_3531 - .L_3530)
.L_3530:
        /*002c*/ 	.word	0x00000000
        /*0030*/ 	.short	0x0000
        /*0032*/ 	.short	0x0000
        /*0034*/ 	.byte	0x00, 0xf5, 0x21, 0x00


	//----- nvinfo : EIATTR_SPARSE_MMA_MASK
	.align		4
.L_3531:
        /*0038*/ 	.byte	0x03, 0x50
        /*003a*/ 	.short	0x0000


	//----- nvinfo : EIATTR_MAXREG_COUNT
	.align		4
        /*003c*/ 	.byte	0x03, 0x1b
        /*003e*/ 	.short	0x00ff


	//----- nvinfo : EIATTR_NUM_BARRIERS
	.align		4
        /*0040*/ 	.byte	0x02, 0x4c
        /*0042*/ 	.byte	0x01
	.zero		1


	//----- nvinfo : EIATTR_MERCURY_ISA_VERSION
	.align		4
        /*0044*/ 	.byte	0x03, 0x5f
        /*0046*/ 	.short	0x0101


	//----- nvinfo : EIATTR_COOP_GROUP_MASK_REGIDS
	.align		4
        /*0048*/ 	.byte	0x04, 0x29
        /*004a*/ 	.short	(.L_3533 - .L_3532)


	//   ....[0]....
.L_3532:
        /*004c*/ 	.word	0xffffffff


	//   ....[1]....
        /*0050*/ 	.word	0xffffffff


	//----- nvinfo : EIATTR_COOP_GROUP_INSTR_OFFSETS
	.align		4
.L_3533:
        /*0054*/ 	.byte	0x04, 0x28
        /*0056*/ 	.short	(.L_3535 - .L_3534)


	//   ....[0]....
.L_3534:
        /*0058*/ 	.word	0x000001b0


	//   ....[1]....
        /*005c*/ 	.word	0x00000230


	//----- nvinfo : EIATTR_VRC_CTA_INIT_COUNT
	.align		4
.L_3535:
        /*0060*/ 	.byte	0x02, 0x4a
	.zero		1
	.zero		1


	//----- nvinfo : EIATTR_EXIT_INSTR_OFFSETS
	.align		4
        /*0064*/ 	.byte	0x04, 0x1c
        /*0066*/ 	.short	(.L_3537 - .L_3536)


	//   ....[0]....
.L_3536:
        /*0068*/ 	.word	0x00000270


	//   ....[1]....
        /*006c*/ 	.word	0x000002b0


	//----- nvinfo : EIATTR_CBANK_PARAM_SIZE
	.align		4
.L_3537:
        /*0070*/ 	.byte	0x03, 0x19
        /*0072*/ 	.short	0x0014


	//----- nvinfo : EIATTR_PARAM_CBANK
	.align		4
        /*0074*/ 	.byte	0x04, 0x0a
        /*0076*/ 	.short	(.L_3539 - .L_3538)
	.align		4
.L_3538:
        /*0078*/ 	.word	index@(.nv.constant0._Z7reduce3IfEvPT_S1_j)
        /*007c*/ 	.short	0x0380
        /*007e*/ 	.short	0x0014


	//----- nvinfo : EIATTR_SW_WAR
	.align		4
.L_3539:
        /*0080*/ 	.byte	0x04, 0x36
        /*0082*/ 	.short	(.L_3541 - .L_3540)
.L_3540:
        /*0084*/ 	.word	0x00000008
.L_3541:


//--------------------- .nv.info._Z7reduce2IfEvPT_S1_j --------------------------
	.section	.nv.info._Z7reduce2IfEvPT_S1_j,"",@"SHT_CUDA_INFO"
	.sectionflags	@""
	.align	4


	//----- nvinfo : EIATTR_CUDA_API_VERSION
	.align		4
        /*0000*/ 	.byte	0x04, 0x37
        /*0002*/ 	.short	(.L_3543 - .L_3542)
.L_3542:
        /*0004*/ 	.word	0x00000082


	//----- nvinfo : EIATTR_KPARAM_INFO
	.align		4
.L_3543:
        /*0008*/ 	.byte	0x04, 0x17
        /*000a*/ 	.short	(.L_3545 - .L_3544)
.L_3544:
        /*000c*/ 	.word	0x00000000
        /*0010*/ 	.short	0x0002
        /*0012*/ 	.short	0x0010
        /*0014*/ 	.byte	0x00, 0xf0, 0x11, 0x00


	//----- nvinfo : EIATTR_KPARAM_INFO
	.align		4
.L_3545:
        /*0018*/ 	.byte	0x04, 0x17
        /*001a*/ 	.short	(.L_3547 - .L_3546)
.L_3546:
        /*001c*/ 	.word	0x00000000
        /*0020*/ 	.short	0x0001
        /*0022*/ 	.short	0x0008
        /*0024*/ 	.byte	0x00, 0xf5, 0x21, 0x00


	//----- nvinfo : EIATTR_KPARAM_INFO
	.align		4
.L_3547:
        /*0028*/ 	.byte	0x04, 0x17
        /*002a*/ 	.short	(.L_3549 - .L_3548)
.L_3548:
        /*002c*/ 	.word	0x00000000
        /*0030*/ 	.short	0x0000
        /*0032*/ 	.short	0x0000
        /*0034*/ 	.byte	0x00, 0xf5, 0x21, 0x00


	//----- nvinfo : EIATTR_SPARSE_MMA_MASK
	.align		4
.L_3549:
        /*0038*/ 	.byte	0x03, 0x50
        /*003a*/ 	.short	0x0000


	//----- nvinfo : EIATTR_MAXREG_COUNT
	.align		4
        /*003c*/ 	.byte	0x03, 0x1b
        /*003e*/ 	.short	0x00ff


	//----- nvinfo : EIATTR_NUM_BARRIERS
	.align		4
        /*0040*/ 	.byte	0x02, 0x4c
        /*0042*/ 	.byte	0x01
	.zero		1


	//----- nvinfo : EIATTR_MERCURY_ISA_VERSION
	.align		4
        /*0044*/ 	.byte	0x03, 0x5f
        /*0046*/ 	.short	0x0101


	//----- nvinfo : EIATTR_COOP_GROUP_MASK_REGIDS
	.align		4
        /*0048*/ 	.byte	0x04, 0x29
        /*004a*/ 	.short	(.L_3551 - .L_3550)


	//   ....[0]....
.L_3550:
        /*004c*/ 	.word	0xffffffff


	//   ....[1]....
        /*0050*/ 	.word	0xffffffff


	//----- nvinfo : EIATTR_COOP_GROUP_INSTR_OFFSETS
	.align		4
.L_3551:
        /*0054*/ 	.byte	0x04, 0x28
        /*0056*/ 	.short	(.L_3553 - .L_3552)


	//   ....[0]....
.L_3552:
        /*0058*/ 	.word	0x00000140


	//   ....[1]....
        /*005c*/ 	.word	0x000001d0


	//----- nvinfo : EIATTR_VRC_CTA_INIT_COUNT
	.align		4
.L_3553:
        /*0060*/ 	.byte	0x02, 0x4a
	.zero		1
	.zero		1


	//----- nvinfo : EIATTR_EXIT_INSTR_OFFSETS
	.align		4
        /*0064*/ 	.byte	0x04, 0x1c
        /*0066*/ 	.short	(.L_3555 - .L_3554)


	//   ....[0]....
.L_3554:
        /*0068*/ 	.word	0x00000210


	//   ....[1]....
        /*006c*/ 	.word	0x00000290


	//----- nvinfo : EIATTR_CBANK_PARAM_SIZE
	.align		4
.L_3555:
        /*0070*/ 	.byte	0x03, 0x19
        /*0072*/ 	.short	0x0014


	//----- nvinfo : EIATTR_PARAM_CBANK
	.align		4
        /*0074*/ 	.byte	0x04, 0x0a
        /*0076*/ 	.short	(.L_3557 - .L_3556)
	.align		4
.L_3556:
        /*0078*/ 	.word	index@(.nv.constant0._Z7reduce2IfEvPT_S1_j)
        /*007c*/ 	.short	0x0380
        /*007e*/ 	.short	0x0014


	//----- nvinfo : EIATTR_SW_WAR
	.align		4
.L_3557:
        /*0080*/ 	.byte	0x04, 0x36
        /*0082*/ 	.short	(.L_3559 - .L_3558)
.L_3558:
        /*0084*/ 	.word	0x00000008
.L_3559:


//--------------------- .nv.info._Z7reduce1IfEvPT_S1_j --------------------------
	.section	.nv.info._Z7reduce1IfEvPT_S1_j,"",@"SHT_CUDA_INFO"
	.sectionflags	@""
	.align	4


	//----- nvinfo : EIATTR_CUDA_API_VERSION
	.align		4
        /*0000*/ 	.byte	0x04, 0x37
        /*0002*/ 	.short	(.L_3561 - .L_3560)
.L_3560:
        /*0004*/ 	.word	0x00000082


	//----- nvinfo : EIATTR_KPARAM_INFO
	.align		4
.L_3561:
        /*0008*/ 	.byte	0x04, 0x17
        /*000a*/ 	.short	(.L_3563 - .L_3562)
.L_3562:
        /*000c*/ 	.word	0x00000000
        /*0010*/ 	.short	0x0002
        /*0012*/ 	.short	0x0010
        /*0014*/ 	.byte	0x00, 0xf0, 0x11, 0x00


	//----- nvinfo : EIATTR_KPARAM_INFO
	.align		4
.L_3563:
        /*0018*/ 	.byte	0x04, 0x17
        /*001a*/ 	.short	(.L_3565 - .L_3564)
.L_3564:
        /*001c*/ 	.word	0x00000000
        /*0020*/ 	.short	0x0001
        /*0022*/ 	.short	0x0008
        /*0024*/ 	.byte	0x00, 0xf5, 0x21, 0x00


	//----- nvinfo : EIATTR_KPARAM_INFO
	.align		4
.L_3565:
        /*0028*/ 	.byte	0x04, 0x17
        /*002a*/ 	.short	(.L_3567 - .L_3566)
.L_3566:
        /*002c*/ 	.word	0x00000000
        /*0030*/ 	.short	0x0000
        /*0032*/ 	.short	0x0000
        /*0034*/ 	.byte	0x00, 0xf5, 0x21, 0x00


	//----- nvinfo : EIATTR_SPARSE_MMA_MASK
	.align		4
.L_3567:
        /*0038*/ 	.byte	0x03, 0x50
        /*003a*/ 	.short	0x0000


	//----- nvinfo : EIATTR_MAXREG_COUNT
	.align		4
        /*003c*/ 	.byte	0x03, 0x1b
        /*003e*/ 	.short	0x00ff


	//----- nvinfo : EIATTR_NUM_BARRIERS
	.align		4
        /*0040*/ 	.byte	0x02, 0x4c
        /*0042*/ 	.byte	0x01
	.zero		1


	//----- nvinfo : EIATTR_MERCURY_ISA_VERSION
	.align		4
        /*0044*/ 	.byte	0x03, 0x5f
        /*0046*/ 	.short	0x0101


	//----- nvinfo : EIATTR_COOP_GROUP_MASK_REGIDS
	.align		4
        /*0048*/ 	.byte	0x04, 0x29
        /*004a*/ 	.short	(.L_3569 - .L_3568)


	//   ....[0]....
.L_3568:
        /*004c*/ 	.word	0xffffffff


	//   ....[1]....
        /*0050*/ 	.word	0xffffffff


	//----- nvinfo : EIATTR_COOP_GROUP_INSTR_OFFSETS
	.align		4
.L_3569:
        /*0054*/ 	.byte	0x04, 0x28
        /*0056*/ 	.short	(.L_3571 - .L_3570)


	//   ....[0]....
.L_3570:
        /*0058*/ 	.word	0x00000130


	//   ....[1]....
        /*005c*/ 	.word	0x00000220


	//----- nvinfo : EIATTR_VRC_CTA_INIT_COUNT
	.align		4
.L_3571:
        /*0060*/ 	.byte	0x02, 0x4a
	.zero		1
	.zero		1


	//----- nvinfo : EIATTR_EXIT_INSTR_OFFSETS
	.align		4
        /*0064*/ 	.byte	0x04, 0x1c
        /*0066*/ 	.short	(.L_3573 - .L_3572)


	//   ....[0]....
.L_3572:
        /*0068*/ 	.word	0x00000240


	//   ....[1]....
        /*006c*/ 	.word	0x000002c0


	//----- nvinfo : EIATTR_CBANK_PARAM_SIZE
	.align		4
.L_3573:
        /*0070*/ 	.byte	0x03, 0x19
        /*0072*/ 	.short	0x0014


	//----- nvinfo : EIATTR_PARAM_CBANK
	.align		4
        /*0074*/ 	.byte	0x04, 0x0a
        /*0076*/ 	.short	(.L_3575 - .L_3574)
	.align		4
.L_3574:
        /*0078*/ 	.word	index@(.nv.constant0._Z7reduce1IfEvPT_S1_j)
        /*007c*/ 	.short	0x0380
        /*007e*/ 	.short	0x0014


	//----- nvinfo : EIATTR_SW_WAR
	.align		4
.L_3575:
        /*0080*/ 	.byte	0x04, 0x36
        /*0082*/ 	.short	(.L_3577 - .L_3576)
.L_3576:
        /*0084*/ 	.word	0x00000008
.L_3577:


//--------------------- .nv.info._Z7reduce0IfEvPT_S1_j --------------------------
	.section	.nv.info._Z7reduce0IfEvPT_S1_j,"",@"SHT_CUDA_INFO"
	.sectionflags	@""
	.align	4


	//----- nvinfo : EIATTR_CUDA_API_VERSION
	.align		4
        /*0000*/ 	.byte	0x04, 0x37
        /*0002*/ 	.short	(.L_3579 - .L_3578)
.L_3578:
        /*0004*/ 	.word	0x00000082


	//----- nvinfo : EIATTR_KPARAM_INFO
	.align		4
.L_3579:
        /*0008*/ 	.byte	0x04, 0x17
        /*000a*/ 	.short	(.L_3581 - .L_3580)
.L_3580:
        /*000c*/ 	.word	0x00000000
        /*0010*/ 	.short	0x0002
        /*0012*/ 	.short	0x0010
        /*0014*/ 	.byte	0x00, 0xf0, 0x11, 0x00


	//----- nvinfo : EIATTR_KPARAM_INFO
	.align		4
.L_3581:
        /*0018*/ 	.byte	0x04, 0x17
        /*001a*/ 	.short	(.L_3583 - .L_3582)
.L_3582:
        /*001c*/ 	.word	0x00000000
        /*0020*/ 	.short	0x0001
        /*0022*/ 	.short	0x0008
        /*0024*/ 	.byte	0x00, 0xf5, 0x21, 0x00


	//----- nvinfo : EIATTR_KPARAM_INFO
	.align		4
.L_3583:
        /*0028*/ 	.byte	0x04, 0x17
        /*002a*/ 	.short	(.L_3585 - .L_3584)
.L_3584:
        /*002c*/ 	.word	0x00000000
        /*0030*/ 	.short	0x0000
        /*0032*/ 	.short	0x0000
        /*0034*/ 	.byte	0x00, 0xf5, 0x21, 0x00


	//----- nvinfo : EIATTR_SPARSE_MMA_MASK
	.align		4
.L_3585:
        /*0038*/ 	.byte	0x03, 0x50
        /*003a*/ 	.short	0x0000


	//----- nvinfo : EIATTR_MAXREG_COUNT
	.align		4
        /*003c*/ 	.byte	0x03, 0x1b
        /*003e*/ 	.short	0x00ff


	//----- nvinfo : EIATTR_NUM_BARRIERS
	.align		4
        /*0040*/ 	.byte	0x02, 0x4c
        /*0042*/ 	.byte	0x01
	.zero		1


	//----- nvinfo : EIATTR_MERCURY_ISA_VERSION
	.align		4
        /*0044*/ 	.byte	0x03, 0x5f
        /*0046*/ 	.short	0x0101


	//----- nvinfo : EIATTR_COOP_GROUP_MASK_REGIDS
	.align		4
        /*0048*/ 	.byte	0x04, 0x29
        /*004a*/ 	.short	(.L_3587 - .L_3586)


	//   ....[0]....
.L_3586:
        /*004c*/ 	.word	0xffffffff


	//   ....[1]....
        /*0050*/ 	.word	0xffffffff


	//----- nvinfo : EIATTR_COOP_GROUP_INSTR_OFFSETS
	.align		4
.L_3587:
        /*0054*/ 	.byte	0x04, 0x28
        /*0056*/ 	.short	(.L_3589 - .L_3588)


	//   ....[0]....
.L_3588:
        /*0058*/ 	.word	0x00000130


	//   ....[1]....
        /*005c*/ 	.word	0x000001f0


	//----- nvinfo : EIATTR_VRC_CTA_INIT_COUNT
	.align		4
.L_3589:
        /*0060*/ 	.byte	0x02, 0x4a
	.zero		1
	.zero		1


	//----- nvinfo : EIATTR_EXIT_INSTR_OFFSETS
	.align		4
        /*0064*/ 	.byte	0x04, 0x1c
        /*0066*/ 	.short	(.L_3591 - .L_3590)


	//   ....[0]....
.L_3590:
        /*0068*/ 	.word	0x00000220


	//   ....[1]....
        /*006c*/ 	.word	0x000002a0


	//----- nvinfo : EIATTR_CBANK_PARAM_SIZE
	.align		4
.L_3591:
        /*0070*/ 	.byte	0x03, 0x19
        /*0072*/ 	.short	0x0014


	//----- nvinfo : EIATTR_PARAM_CBANK
	.align		4
        /*0074*/ 	.byte	0x04, 0x0a
        /*0076*/ 	.short	(.L_3593 - .L_3592)
	.align		4
.L_3592:
        /*0078*/ 	.word	index@(.nv.constant0._Z7reduce0IfEvPT_S1_j)
        /*007c*/ 	.short	0x0380
        /*007e*/ 	.short	0x0014


	//----- nvinfo : EIATTR_SW_WAR
	.align		4
.L_3593:
        /*0080*/ 	.byte	0x04, 0x36
        /*0082*/ 	.short	(.L_3595 - .L_3594)
.L_3594:
        /*0084*/ 	.word	0x00000008
.L_3595:


//--------------------- .nv.info._Z11reduceRegr6IfLj1ELb0EEvPT_S1_j --------------------------
	.section	.nv.info._Z11reduceRegr6IfLj1ELb0EEvPT_S1_j,"",@"SHT_CUDA_INFO"
	.sectionflags	@""
	.align	4


	//----- nvinfo : EIATTR_CUDA_API_VERSION
	.align		4
        /*0000*/ 	.byte	0x04, 0x37
        /*0002*/ 	.short	(.L_3597 - .L_3596)
.L_3596:
        /*0004*/ 	.word	0x00000082


	//----- nvinfo : EIATTR_KPARAM_INFO
	.align		4
.L_3597:
        /*0008*/ 	.byte	0x04, 0x17
        /*000a*/ 	.short	(.L_3599 - .L_3598)
.L_3598:
        /*000c*/ 	.word	0x00000000
        /*0010*/ 	.short	0x0002
        /*0012*/ 	.short	0x0010
        /*0014*/ 	.byte	0x00, 0xf0, 0x11, 0x00


	//----- nvinfo : EIATTR_KPARAM_INFO
	.align		4
.L_3599:
        /*0018*/ 	.byte	0x04, 0x17
        /*001a*/ 	.short	(.L_3601 - .L_3600)
.L_3600:
        /*001c*/ 	.word	0x00000000
        /*0020*/ 	.short	0x0001
        /*0022*/ 	.short	0x0008
        /*0024*/ 	.byte	0x00, 0xf5, 0x21, 0x00


	//----- nvinfo : EIATTR_KPARAM_INFO
	.align		4
.L_3601:
        /*0028*/ 	.byte	0x04, 0x17
        /*002a*/ 	.short	(.L_3603 - .L_3602)
.L_3602:
        /*002c*/ 	.word	0x00000000
        /*0030*/ 	.short	0x0000
        /*0032*/ 	.short	0x0000
        /*0034*/ 	.byte	0x00, 0xf5, 0x21, 0x00


	//----- nvinfo : EIATTR_SPARSE_MMA_MASK
	.align		4
.L_3603:
        /*0038*/ 	.byte	0x03, 0x50
        /*003a*/ 	.short	0x0000


	//----- nvinfo : EIATTR_MAXREG_COUNT
	.align		4
        /*003c*/ 	.byte	0x03, 0x1b
        /*003e*/ 	.short	0x00ff


	//----- nvinfo : EIATTR_NUM_BARRIERS
	.align		4
        /*0040*/ 	.byte	0x02, 0x4c
        /*0042*/ 	.byte	0x01
	.zero		1


	//----- nvinfo : EIATTR_MERCURY_ISA_VERSION
	.align		4
        /*0044*/ 	.byte	0x03, 0x5f
        /*0046*/ 	.short	0x0101


	//----- nvinfo : EIATTR_COOP_GROUP_MASK_REGIDS
	.align		4
        /*0048*/ 	.byte	0x04, 0x29
        /*004a*/ 	.short	(.L_3605 - .L_3604)


	//   ....[0]....
.L_3604:
        /*004c*/ 	.word	0xffffffff


	//   ....[1]....
        /*0050*/ 	.word	0xffffffff


	//   ....[2]....
        /*0054*/ 	.word	0xffffffff


	//   ....[3]....
        /*0058*/ 	.word	0xffffffff


	//   ....[4]....
        /*005c*/ 	.word	0xffffffff


	//   ....[5]....
        /*0060*/ 	.word	0x05000003


	//   ....[6]....
        /*0064*/ 	.word	0x05000003


	//   ....[7]....
        /*0068*/ 	.word	0xffffffff


	//   ....[8]....
        /*006c*/ 	.word	0x05000003


	//   ....[9]....
        /*0070*/ 	.word	0xffffffff


	//   ....[10]....
        /*0074*/ 	.word	0x05000003


	//   ....[11]....
        /*0078*/ 	.word	0xffffffff


	//   ....[12]....
        /*007c*/ 	.word	0x05000003


	//   ....[13]....
        /*0080*/ 	.word	0xffffffff


	//----- nvinfo : EIATTR_COOP_GROUP_INSTR_OFFSETS
	.align		4
.L_3605:
        /*0084*/ 	.byte	0x04, 0x28
        /*0086*/ 	.short	(.L_3607 - .L_3606)


	//   ....[0]....
.L_3606:
        /*0088*/ 	.word	0x00000660


	//   ....[1]....
        /*008c*/ 	.word	0x00000670


	//   ....[2]....
        /*0090*/ 	.word	0x00000680


	//   ....[3]....
        /*0094*/ 	.word	0x00000690


	//   ....[4]....
        /*0098*/ 	.word	0x000006e0


	//   ....[5]....
        /*009c*/ 	.word	0x00000970


	//   ....[6]....
        /*00a0*/ 	.word	0x00000c20


	//   ....[7]....
        /*00a4*/ 	.word	0x00000c40


	//   ....[8]....
        /*00a8*/ 	.word	0x00000ee0


	//   ....[9]....
        /*00ac*/ 	.word	0x00000f00


	//   ....[10]....
        /*00b0*/ 	.word	0x000011a0


	//   ....[11]....
        /*00b4*/ 	.word	0x000011c0


	//   ....[12]....
        /*00b8*/ 	.word	0x00001460


	//   ....[13]....
        /*00bc*/ 	.word	0x00001480


	//----- nvinfo : EIATTR_VRC_CTA_INIT_COUNT
	.align		4
.L_3607:
        /*00c0*/ 	.byte	0x02, 0x4a
	.zero		1
	.zero		1


	//----- nvinfo : EIATTR_EXIT_INSTR_OFFSETS
	.align		4
        /*00c4*/ 	.byte	0x04, 0x1c
        /*00c6*/ 	.short	(.L_3609 - .L_3608)


	//   ....[0]....
.L_3608:
        /*00c8*/ 	.word	0x000006a0


	//   ....[1]....
        /*00cc*/ 	.word	0x000014a0


	//   ....[2]....
        /*00d0*/ 	.word	0x000014f0


	//----- nvinfo : EIATTR_CRS_STACK_SIZE
	.align		4
.L_3609:
        /*00d4*/ 	.byte	0x04, 0x1e
        /*00d6*/ 	.short	(.L_3611 - .L_3610)
.L_3610:
        /*00d8*/ 	.word	0x00000000


	//----- nvinfo : EIATTR_CBANK_PARAM_SIZE
	.align		4
.L_3611:
        /*00dc*/ 	.byte	0x03, 0x19
        /*00de*/ 	.short	0x0014


	//----- nvinfo : EIATTR_PARAM_CBANK
	.align		4
        /*00e0*/ 	.byte	0x04, 0x0a
        /*00e2*/ 	.short	(.L_3613 - .L_3612)
	.align		4
.L_3612:
        /*00e4*/ 	.word	index@(.nv.constant0._Z11reduceRegr6IfLj1ELb0EEvPT_S1_j)
        /*00e8*/ 	.short	0x0380
        /*00ea*/ 	.short	0x0014


	//----- nvinfo : EIATTR_SW_WAR
	.align		4
.L_3613:
        /*00ec*/ 	.byte	0x04, 0x36
        /*00ee*/ 	.short	(.L_3615 - .L_3614)
.L_3614:
        /*00f0*/ 	.word	0x00000008
.L_3615:


//--------------------- .nv.info._Z11reduceRegr6IfLj2ELb0EEvPT_S1_j --------------------------
	.section	.nv.info._Z11reduceRegr6IfLj2ELb0EEvPT_S1_j,"",@"SHT_CUDA_INFO"
	.sectionflags	@""
	.align	4


	//----- nvinfo : EIATTR_CUDA_API_VERSION
	.align		4
        /*0000*/ 	.byte	0x04, 0x37
        /*0002*/ 	.short	(.L_3617 - .L_3616)
.L_3616:
        /*0004*/ 	.word	0x00000082


	//----- nvinfo : EIATTR_KPARAM_INFO
	.align		4
.L_3617:
        /*0008*/ 	.byte	0x04, 0x17
        /*000a*/ 	.short	(.L_3619 - .L_3618)
.L_3618:
        /*000c*/ 	.word	0x00000000
        /*0010*/ 	.short	0x0002
        /*0012*/ 	.short	0x0010
        /*0014*/ 	.byte	0x00, 0xf0, 0x11, 0x00


	//----- nvinfo : EIATTR_KPARAM_INFO
	.align		4
.L_3619:
        /*0018*/ 	.byte	0x04, 0x17
        /*001a*/ 	.short	(.L_3621 - .L_3620)
.L_3620:
        /*001c*/ 	.word	0x00000000
        /*0020*/ 	.short	0x0001
        /*0022*/ 	.short	0x0008
        /*0024*/ 	.byte	0x00, 0xf5, 0x21, 0x00


	//----- nvinfo : EIATTR_KPARAM_INFO
	.align		4
.L_3621:
        /*0028*/ 	.byte	0x04, 0x17
        /*002a*/ 	.short	(.L_3623 - .L_3622)
.L_3622:
        /*002c*/ 	.word	0x00000000
        /*0030*/ 	.short	0x0000
        /*0032*/ 	.short	0x0000
        /*0034*/ 	.byte	0x00, 0xf5, 0x21, 0x00


	//----- nvinfo : EIATTR_SPARSE_MMA_MASK
	.align		4
.L_3623:
        /*0038*/ 	.byte	0x03, 0x50
        /*003a*/ 	.short	0x0000


	//----- nvinfo : EIATTR_MAXREG_COUNT
	.align		4
        /*003c*/ 	.byte	0x03, 0x1b
        /*003e*/ 	.short	0x00ff


	//----- nvinfo : EIATTR_NUM_BARRIERS
	.align		4
        /*0040*/ 	.byte	0x02, 0x4c
        /*0042*/ 	.byte	0x01
	.zero		1


	//----- nvinfo : EIATTR_MERCURY_ISA_VERSION
	.align		4
        /*0044*/ 	.byte	0x03, 0x5f
        /*0046*/ 	.short	0x0101


	//----- nvinfo : EIATTR_COOP_GROUP_MASK_REGIDS
	.align		4
        /*0048*/ 	.byte	0x04, 0x29
        /*004a*/ 	.short	(.L_3625 - .L_3624)


	//   ....[0]....
.L_3624:
        /*004c*/ 	.word	0xffffffff


	//   ....[1]....
        /*0050*/ 	.word	0xffffffff


	//   ....[2]....
        /*0054*/ 	.word	0xffffffff


	//   ....[3]....
        /*0058*/ 	.word	0xffffffff


	//   ....[4]....
        /*005c*/ 	.word	0xffffffff


	//   ....[5]....
        /*0060*/ 	.word	0x05000003


	//   ....[6]....
        /*0064*/ 	.word	0x05000003


	//   ....[7]....
        /*0068*/ 	.word	0xffffffff


	//   ....[8]....
        /*006c*/ 	.word	0x05000003


	//   ....[9]....
        /*0070*/ 	.word	0xffffffff


	//   ....[10]....
        /*0074*/ 	.word	0x05000003


	//   ....[11]....
        /*0078*/ 	.word	0xffffffff


	//   ....[12]....
        /*007c*/ 	.word	0x05000003


	//   ....[13]....
        /*0080*/ 	.word	0xffffffff


	//----- nvinfo : EIATTR_COOP_GROUP_INSTR_OFFSETS
	.align		4
.L_3625:
        /*0084*/ 	.byte	0x04, 0x28
        /*0086*/ 	.short	(.L_3627 - .L_3626)


	//   ....[0]....
.L_3626:
        /*0088*/ 	.word	0x00000670


	//   ....[1]....
        /*008c*/ 	.word	0x00000680


	//   ....[2]....
        /*0090*/ 	.word	0x00000690


	//   ....[3]....
        /*0094*/ 	.word	0x000006a0


	//   ....[4]....
        /*0098*/ 	.word	0x000006f0


	//   ....[5]....
        /*009c*/ 	.word	0x00000980


	//   ....[6]....
        /*00a0*/ 	.word	0x00000c30


	//   ....[7]....
        /*00a4*/ 	.word	0x00000c50


	//   ....[8]....
        /*00a8*/ 	.word	0x00000ef0


	//   ....[9]....
        /*00ac*/ 	.word	0x00000f10


	//   ....[10]....
        /*00b0*/ 	.word	0x000011b0


	//   ....[11]....
        /*00b4*/ 	.word	0x000011d0


	//   ....[12]....
        /*00b8*/ 	.word	0x00001470


	//   ....[13]....
        /*00bc*/ 	.word	0x00001490


	//----- nvinfo : EIATTR_VRC_CTA_INIT_COUNT
	.align		4
.L_3627:
        /*00c0*/ 	.byte	0x02, 0x4a
	.zero		1
	.zero		1


	//----- nvinfo : EIATTR_EXIT_INSTR_OFFSETS
	.align		4
        /*00c4*/ 	.byte	0x04, 0x1c
        /*00c6*/ 	.short	(.L_3629 - .L_3628)


	//   ....[0]....
.L_3628:
        /*00c8*/ 	.word	0x000006b0


	//   ....[1]....
        /*00cc*/ 	.word	0x000014b0


	//   ....[2]....
        /*00d0*/ 	.word	0x00001500


	//----- nvinfo : EIATTR_CRS_STACK_SIZE
	.align		4
.L_3629:
        /*00d4*/ 	.byte	0x04, 0x1e
        /*00d6*/ 	.short	(.L_3631 - .L_3630)
.L_3630:
        /*00d8*/ 	.word	0x00000000


	//----- nvinfo : EIATTR_CBANK_PARAM_SIZE
	.align		4
.L_3631:
        /*00dc*/ 	.byte	0x03, 0x19
        /*00de*/ 	.short	0x0014


	//----- nvinfo : EIATTR_PARAM_CBANK
	.align		4
        /*00e0*/ 	.byte	0x04, 0x0a
        /*00e2*/ 	.short	(.L_3633 - .L_3632)
	.align		4
.L_3632:
        /*00e4*/ 	.word	index@(.nv.constant0._Z11reduceRegr6IfLj2ELb0EEvPT_S1_j)
        /*00e8*/ 	.short	0x0380
        /*00ea*/ 	.short	0x0014


	//----- nvinfo : EIATTR_SW_WAR
	.align		4
.L_3633:
        /*00ec*/ 	.byte	0x04, 0x36
        /*00ee*/ 	.short	(.L_3635 - .L_3634)
.L_3634:
        /*00f0*/ 	.word	0x00000008
.L_3635:


//--------------------- .nv.info._Z11reduceRegr6IfLj4ELb0EEvPT_S1_j --------------------------
	.section	.nv.info._Z11reduceRegr6IfLj4ELb0EEvPT_S1_j,"",@"SHT_CUDA_INFO"
	.sectionflags	@""
	.align	4


	//----- nvinfo : EIATTR_CUDA_API_VERSION
	.align		4
        /*0000*/ 	.byte	0x04, 0x37
        /*0002*/ 	.short	(.L_3637 - .L_3636)
.L_3636:
        /*0004*/ 	.word	0x00000082


	//----- nvinfo : EIATTR_KPARAM_INFO
	.align		4
.L_3637:
        /*0008*/ 	.byte	0x04, 0x17
        /*000a*/ 	.short	(.L_3639 - .L_3638)
.L_3638:
        /*000c*/ 	.word	0x00000000
        /*0010*/ 	.short	0x0002
        /*0012*/ 	.short	0x0010
        /*0014*/ 	.byte	0x00, 0xf0, 0x11, 0x00


	//----- nvinfo : EIATTR_KPARAM_INFO
	.align		4
.L_3639:
        /*0018*/ 	.byte	0x04, 0x17
        /*001a*/ 	.short	(.L_3641 - .L_3640)
.L_3640:
        /*001c*/ 	.word	0x00000000
        /*0020*/ 	.short	0x0001
        /*0022*/ 	.short	0x0008
        /*0024*/ 	.byte	0x00, 0xf5, 0x21, 0x00


	//----- nvinfo : EIATTR_KPARAM_INFO
	.align		4
.L_3641:
        /*0028*/ 	.byte	0x04, 0x17
        /*002a*/ 	.short	(.L_3643 - .L_3642)
.L_3642:
        /*002c*/ 	.word	0x00000000
        /*0030*/ 	.short	0x0000
        /*0032*/ 	.short	0x0000
        /*0034*/ 	.byte	0x00, 0xf5, 0x21, 0x00


	//----- nvinfo : EIATTR_SPARSE_MMA_MASK
	.align		4
.L_3643:
        /*0038*/ 	.byte	0x03, 0x50
        /*003a*/ 	.short	0x0000


	//----- nvinfo : EIATTR_MAXREG_COUNT
	.align		4
        /*003c*/ 	.byte	0x03, 0x1b
        /*003e*/ 	.short	0x00ff


	//----- nvinfo : EIATTR_NUM_BARRIERS
	.align		4
        /*0040*/ 	.byte	0x02, 0x4c
        /*0042*/ 	.byte	0x01
	.zero		1


	//----- nvinfo : EIATTR_MERCURY_ISA_VERSION
	.align		4
        /*0044*/ 	.byte	0x03, 0x5f
        /*0046*/ 	.short	0x0101


	//----- nvinfo : EIATTR_COOP_GROUP_MASK_REGIDS
	.align		4
        /*0048*/ 	.byte	0x04, 0x29
        /*004a*/ 	.short	(.L_3645 - .L_3644)


	//   ....[0]....
.L_3644:
        /*004c*/ 	.word	0xffffffff


	//   ....[1]....
        /*0050*/ 	.word	0xffffffff


	//   ....[2]....
        /*0054*/ 	.word	0xffffffff


	//   ....[3]....
        /*0058*/ 	.word	0xffffffff


	//   ....[4]....
        /*005c*/ 	.word	0xffffffff


	//   ....[5]....
        /*0060*/ 	.word	0x05000003


	//   ....[6]....
        /*0064*/ 	.word	0x05000003


	//   ....[7]....
        /*0068*/ 	.word	0xffffffff


	//   ....[8]....
        /*006c*/ 	.word	0x05000003


	//   ....[9]....
        /*0070*/ 	.word	0xffffffff


	//   ....[10]....
        /*0074*/ 	.word	0x05000003


	//   ....[11]....
        /*0078*/ 	.word	0xffffffff


	//   ....[12]....
        /*007c*/ 	.word	0x05000003


	//   ....[13]....
        /*0080*/ 	.word	0xffffffff


	//----- nvinfo : EIATTR_COOP_GROUP_INSTR_OFFSETS
	.align		4
.L_3645:
        /*0084*/ 	.byte	0x04, 0x28
        /*0086*/ 	.short	(.L_3647 - .L_3646)


	//   ....[0]....
.L_3646:
        /*0088*/ 	.word	0x00000670


	//   ....[1]....
        /*008c*/ 	.word	0x00000680


	//   ....[2]....
        /*0090*/ 	.word	0x00000690


	//   ....[3]....
        /*0094*/ 	.word	0x000006a0


	//   ....[4]....
        /*0098*/ 	.word	0x000006f0


	//   ....[5]....
        /*009c*/ 	.word	0x00000980


	//   ....[6]....
        /*00a0*/ 	.word	0x00000c30


	//   ....[7]....
        /*00a4*/ 	.word	0x00000c50


	//   ....[8]....
        /*00a8*/ 	.word	0x00000ef0


	//   ....[9]....
        /*00ac*/ 	.word	0x00000f10


	//   ....[10]....
        /*00b0*/ 	.word	0x000011b0


	//   ....[11]....
        /*00b4*/ 	.word	0x000011d0


	//   ....[12]....
        /*00b8*/ 	.word	0x00001470


	//   ....[13]....
        /*00bc*/ 	.word	0x00001490


	//----- nvinfo : EIATTR_VRC_CTA_INIT_COUNT
	.align		4
.L_3647:
        /*00c0*/ 	.byte	0x02, 0x4a
	.zero		1
	.zero		1


	//----- nvinfo : EIATTR_EXIT_INSTR_OFFSETS
	.align		4
        /*00c4*/ 	.byte	0x04, 0x1c
        /*00c6*/ 	.short	(.L_3649 - .L_3648)


	//   ....[0]....
.L_3648:
        /*00c8*/ 	.word	0x000006b0


	//   ....[1]....
        /*00cc*/ 	.word	0x000014b0


	//   ....[2]....
        /*00d0*/ 	.word	0x00001500


	//----- nvinfo : EIATTR_CRS_STACK_SIZE
	.align		4
.L_3649:
        /*00d4*/ 	.byte	0x04, 0x1e
        /*00d6*/ 	.short	(.L_3651 - .L_3650)
.L_3650:
        /*00d8*/ 	.word	0x00000000


	//----- nvinfo : EIATTR_CBANK_PARAM_SIZE
	.align		4
.L_3651:
        /*00dc*/ 	.byte	0x03, 0x19
        /*00de*/ 	.short	0x0014


	//----- nvinfo : EIATTR_PARAM_CBANK
	.align		4
        /*00e0*/ 	.byte	0x04, 0x0a
        /*00e2*/ 	.short	(.L_3653 - .L_3652)
	.align		4
.L_3652:
        /*00e4*/ 	.word	index@(.nv.constant0._Z11reduceRegr6IfLj4ELb0EEvPT_S1_j)
        /*00e8*/ 	.short	0x0380
        /*00ea*/ 	.short	0x0014


	//----- nvinfo : EIATTR_SW_WAR
	.align		4
.L_3653:
        /*00ec*/ 	.byte	0x04, 0x36
        /*00ee*/ 	.short	(.L_3655 - .L_3654)
.L_3654:
        /*00f0*/ 	.word	0x00000008
.L_3655:


//--------------------- .nv.info._Z11reduceRegr6IfLj8ELb0EEvPT_S1_j --------------------------
	.section	.nv.info._Z11reduceRegr6IfLj8ELb0EEvPT_S1_j,"",@"SHT_CUDA_INFO"
	.sectionflags	@""
	.align	4


	//----- nvinfo : EIATTR_CUDA_API_VERSION
	.align		4
        /*0000*/ 	.byte	0x04, 0x37
        /*0002*/ 	.short	(.L_3657 - .L_3656)
.L_3656:
        /*0004*/ 	.word	0x00000082


	//----- nvinfo : EIATTR_KPARAM_INFO
	.align		4
.L_3657:
        /*0008*/ 	.byte	0x04, 0x17
        /*000a*/ 	.short	(.L_3659 - .L_3658)
.L_3658:
        /*000c*/ 	.word	0x00000000
        /*0010*/ 	.short	0x0002
        /*0012*/ 	.short	0x0010
        /*0014*/ 	.byte	0x00, 0xf0, 0x11, 0x00


	//----- nvinfo : EIATTR_KPARAM_INFO
	.align		4
.L_3659:
        /*0018*/ 	.byte	0x04, 0x17
        /*001a*/ 	.short	(.L_3661 - .L_3660)
.L_3660:
        /*001c*/ 	.word	0x00000000
        /*0020*/ 	.short	0x0001
        /*0022*/ 	.short	0x0008
        /*0024*/ 	.byte	0x00, 0xf5, 0x21, 0x00


	//----- nvinfo : EIATTR_KPARAM_INFO
	.align		4
.L_3661:
        /*0028*/ 	.byte	0x04, 0x17
        /*002a*/ 	.short	(.L_3663 - .L_3662)
.L_3662:
        /*002c*/ 	.word	0x00000000
        /*0030*/ 	.short	0x0000
        /*0032*/ 	.short	0x0000
        /*0034*/ 	.byte	0x00, 0xf5, 0x21, 0x00


	//----- nvinfo : EIATTR_SPARSE_MMA_MASK
	.align		4
.L_3663:
        /*0038*/ 	.byte	0x03, 0x50
        /*003a*/ 	.short	0x0000


	//----- nvinfo : EIATTR_MAXREG_COUNT
	.align		4
        /*003c*/ 	.byte	0x03, 0x1b
        /*003e*/ 	.short	0x00ff


	//----- nvinfo : EIATTR_NUM_BARRIERS
	.align		4
        /*0040*/ 	.byte	0x02, 0x4c
        /*0042*/ 	.byte	0x01
	.zero		1


	//----- nvinfo : EIATTR_MERCURY_ISA_VERSION
	.align		4
        /*0044*/ 	.byte	0x03, 0x5f
        /*0046*/ 	.short	0x0101


	//----- nvinfo : EIATTR_COOP_GROUP_MASK_REGIDS
	.align		4
        /*0048*/ 	.byte	0x04, 0x29
        /*004a*/ 	.short	(.L_3665 - .L_3664)


	//   ....[0]....
.L_3664:
        /*004c*/ 	.word	0xffffffff


	//   ....[1]....
        /*0050*/ 	.word	0xffffffff


	//   ....[2]....
        /*0054*/ 	.word	0xffffffff


	//   ....[3]....
        /*0058*/ 	.word	0xffffffff


	//   ....[4]....
        /*005c*/ 	.word	0xffffffff


	//   ....[5]....
        /*0060*/ 	.word	0x05000003


	//   ....[6]....
        /*0064*/ 	.word	0x05000003


	//   ....[7]....
        /*0068*/ 	.word	0xffffffff


	//   ....[8]....
        /*006c*/ 	.word	0x05000003


	//   ....[9]....
        /*0070*/ 	.word	0xffffffff


	//   ....[10]....
        /*0074*/ 	.word	0x05000003


	//   ....[11]....
        /*0078*/ 	.word	0xffffffff


	//   ....[12]....
        /*007c*/ 	.word	0x05000003


	//   ....[13]....
        /*0080*/ 	.word	0xffffffff


	//----- nvinfo : EIATTR_COOP_GROUP_INSTR_OFFSETS
	.align		4
.L_3665:
        /*0084*/ 	.byte	0x04, 0x28
        /*0086*/ 	.short	(.L_3667 - .L_3666)


	//   ....[0]....
.L_3666:
        /*0088*/ 	.word	0x00000670


	//   ....[1]....
        /*008c*/ 	.word	0x00000680


	//   ....[2]....
        /*0090*/ 	.word	0x00000690


	//   ....[3]....
        /*0094*/ 	.word	0x000006a0


	//   ....[4]....
        /*0098*/ 	.word	0x000006f0


	//   ....[5]....
        /*009c*/ 	.word	0x00000980


	//   ....[6]....
        /*00a0*/ 	.word	0x00000c30


	//   ....[7]....
        /*00a4*/ 	.word	0x00000c50


	//   ....[8]....
        /*00a8*/ 	.word	0x00000ef0


	//   ....[9]....
        /*00ac*/ 	.word	0x00000f10


	//   ....[10]....
        /*00b0*/ 	.word	0x000011b0


	//   ....[11]....
        /*00b4*/ 	.word	0x000011d0


	//   ....[12]....
        /*00b8*/ 	.word	0x00001470


	//   ....[13]....
        /*00bc*/ 	.word	0x00001490


	//----- nvinfo : EIATTR_VRC_CTA_INIT_COUNT
	.align		4
.L_3667:
        /*00c0*/ 	.byte	0x02, 0x4a
	.zero		1
	.zero		1


	//----- nvinfo : EIATTR_EXIT_INSTR_OFFSETS
	.align		4
        /*00c4*/ 	.byte	0x04, 0x1c
        /*00c6*/ 	.short	(.L_3669 - .L_3668)


	//   ....[0]....
.L_3668:
        /*00c8*/ 	.word	0x000006b0


	//   ....[1]....
        /*00cc*/ 	.word	0x000014b0


	//   ....[2]....
        /*00d0*/ 	.word	0x00001500


	//----- nvinfo : EIATTR_CRS_STACK_SIZE
	.align		4
.L_3669:
        /*00d4*/ 	.byte	0x04, 0x1e
        /*00d6*/ 	.short	(.L_3671 - .L_3670)
.L_3670:
        /*00d8*/ 	.word	0x00000000


	//----- nvinfo : EIATTR_CBANK_PARAM_SIZE
	.align		4
.L_3671:
        /*00dc*/ 	.byte	0x03, 0x19
        /*00de*/ 	.short	0x0014


	//----- nvinfo : EIATTR_PARAM_CBANK
	.align		4
        /*00e0*/ 	.byte	0x04, 0x0a
        /*00e2*/ 	.short	(.L_3673 - .L_3672)
	.align		4
.L_3672:
        /*00e4*/ 	.word	index@(.nv.constant0._Z11reduceRegr6IfLj8ELb0EEvPT_S1_j)
        /*00e8*/ 	.short	0x0380
        /*00ea*/ 	.short	0x0014


	//----- nvinfo : EIATTR_SW_WAR
	.align		4
.L_3673:
        /*00ec*/ 	.byte	0x04, 0x36
        /*00ee*/ 	.short	(.L_3675 - .L_3674)
.L_3674:
        /*00f0*/ 	.word	0x00000008
.L_3675:


//--------------------- .nv.info._Z11reduceRegr6IfLj16ELb0EEvPT_S1_j --------------------------
	.section	.nv.info._Z11reduceRegr6IfLj16ELb0EEvPT_S1_j,"",@"SHT_CUDA_INFO"
	.sectionflags	@""
	.align	4


	//----- nvinfo : EIATTR_CUDA_API_VERSION
	.align		4
        /*0000*/ 	.byte	0x04, 0x37
        /*0002*/ 	.short	(.L_3677 - .L_3676)
.L_3676:
        /*0004*/ 	.word	0x00000082


	//----- nvinfo : EIATTR_KPARAM_INFO
	.align		4
.L_3677:
        /*0008*/ 	.byte	0x04, 0x17
        /*000a*/ 	.short	(.L_3679 - .L_3678)
.L_3678:
        /*000c*/ 	.word	0x00000000
        /*0010*/ 	.short	0x0002
        /*0012*/ 	.short	0x0010
        /*0014*/ 	.byte	0x00, 0xf0, 0x11, 0x00


	//----- nvinfo : EIATTR_KPARAM_INFO
	.align		4
.L_3679:
        /*0018*/ 	.byte	0x04, 0x17
        /*001a*/ 	.short	(.L_3681 - .L_3680)
.L_3680:
        /*001c*/ 	.word	0x00000000
        /*0020*/ 	.short	0x0001
        /*0022*/ 	.short	0x0008
        /*0024*/ 	.byte	0x00, 0xf5, 0x21, 0x00


	//----- nvinfo : EIATTR_KPARAM_INFO
	.align		4
.L_3681:
        /*0028*/ 	.byte	0x04, 0x17
        /*002a*/ 	.short	(.L_3683 - .L_3682)
.L_3682:
        /*002c*/ 	.word	0x00000000
        /*0030*/ 	.short	0x0000
        /*0032*/ 	.short	0x0000
        /*0034*/ 	.byte	0x00, 0xf5, 0x21, 0x00


	//----- nvinfo : EIATTR_SPARSE_MMA_MASK
	.align		4
.L_3683:
        /*0038*/ 	.byte	0x03, 0x50
        /*003a*/ 	.short	0x0000


	//----- nvinfo : EIATTR_MAXREG_COUNT
	.align		4
        /*003c*/ 	.byte	0x03, 0x1b
        /*003e*/ 	.short	0x00ff


	//----- nvinfo : EIATTR_NUM_BARRIERS
	.align		4
        /*0040*/ 	.byte	0x02, 0x4c
        /*0042*/ 	.byte	0x01
	.zero		1


	//----- nvinfo : EIATTR_MERCURY_ISA_VERSION
	.align		4
        /*0044*/ 	.byte	0x03, 0x5f
        /*0046*/ 	.short	0x0101


	//----- nvinfo : EIATTR_COOP_GROUP_MASK_REGIDS
	.align		4
        /*0048*/ 	.byte	0x04, 0x29
        /*004a*/ 	.short	(.L_3685 - .L_3684)


	//   ....[0]....
.L_3684:
        /*004c*/ 	.word	0xffffffff


	//   ....[1]....
        /*0050*/ 	.word	0xffffffff


	//   ....[2]....
        /*0054*/ 	.word	0xffffffff


	//   ....[3]....
        /*0058*/ 	.word	0xffffffff


	//   ....[4]....
        /*005c*/ 	.word	0xffffffff


	//   ....[5]....
        /*0060*/ 	.word	0x05000003


	//   ....[6]....
        /*0064*/ 	.word	0x05000003


	//   ....[7]....
        /*0068*/ 	.word	0xffffffff


	//   ....[8]....
        /*006c*/ 	.word	0x05000003


	//   ....[9]....
        /*0070*/ 	.word	0xffffffff


	//   ....[10]....
        /*0074*/ 	.word	0x05000003


	//   ....[11]....
        /*0078*/ 	.word	0xffffffff


	//   ....[12]....
        /*007c*/ 	.word	0x05000003


	//   ....[13]....
        /*0080*/ 	.word	0xffffffff


	//----- nvinfo : EIATTR_COOP_GROUP_INSTR_OFFSETS
	.align		4
.L_3685:
        /*0084*/ 	.byte	0x04, 0x28
        /*0086*/ 	.short	(.L_3687 - .L_3686)


	//   ....[0]....
.L_3686:
        /*0088*/ 	.word	0x00000670


	//   ....[1]....
        /*008c*/ 	.word	0x00000680


	//   ....[2]....
        /*0090*/ 	.word	0x00000690


	//   ....[3]....
        /*0094*/ 	.word	0x000006a0


	//   ....[4]....
        /*0098*/ 	.word	0x000006f0


	//   ....[5]....
        /*009c*/ 	.word	0x00000980


	//   ....[6]....
        /*00a0*/ 	.word	0x00000c30


	//   ....[7]....
        /*00a4*/ 	.word	0x00000c50


	//   ....[8]....
        /*00a8*/ 	.word	0x00000ef0


	//   ....[9]....
        /*00ac*/ 	.word	0x00000f10


	//   ....[10]....
        /*00b0*/ 	.word	0x000011b0


	//   ....[11]....
        /*00b4*/ 	.word	0x000011d0


	//   ....[12]....
        /*00b8*/ 	.word	0x00001470


	//   ....[13]....
        /*00bc*/ 	.word	0x00001490


	//----- nvinfo : EIATTR_VRC_CTA_INIT_COUNT
	.align		4
.L_3687:
        /*00c0*/ 	.byte	0x02, 0x4a
	.zero		1
	.zero		1


	//----- nvinfo : EIATTR_EXIT_INSTR_OFFSETS
	.align		4
        /*00c4*/ 	.byte	0x04, 0x1c
        /*00c6*/ 	.short	(.L_3689 - .L_3688)


	//   ....[0]....
.L_3688:
        /*00c8*/ 	.word	0x000006b0


	//   ....[1]....
        /*00cc*/ 	.word	0x000014b0


	//   ....[2]....
        /*00d0*/ 	.word	0x00001500


	//----- nvinfo : EIATTR_CRS_STACK_SIZE
	.align		4
.L_3689:
        /*00d4*/ 	.byte	0x04, 0x1e
        /*00d6*/ 	.short	(.L_3691 - .L_3690)
.L_3690:
        /*00d8*/ 	.word	0x00000000


	//----- nvinfo : EIATTR_CBANK_PARAM_SIZE
	.align		4
.L_3691:
        /*00dc*/ 	.byte	0x03, 0x19
        /*00de*/ 	.short	0x0014


	//----- nvinfo : EIATTR_PARAM_CBANK
	.align		4
        /*00e0*/ 	.byte	0x04, 0x0a
        /*00e2*/ 	.short	(.L_3693 - .L_3692)
	.align		4
.L_3692:
        /*00e4*/ 	.word	index@(.nv.constant0._Z11reduceRegr6IfLj16ELb0EEvPT_S1_j)
        /*00e8*/ 	.short	0x0380
        /*00ea*/ 	.short	0x0014


	//----- nvinfo : EIATTR_SW_WAR
	.align		4
.L_3693:
        /*00ec*/ 	.byte	0x04, 0x36
        /*00ee*/ 	.short	(.L_3695 - .L_3694)
.L_3694:
        /*00f0*/ 	.word	0x00000008
.L_3695:


//--------------------- .nv.info._Z11reduceRegr6IfLj32ELb0EEvPT_S1_j --------------------------
	.section	.nv.info._Z11reduceRegr6IfLj32ELb0EEvPT_S1_j,"",@"SHT_CUDA_INFO"
	.sectionflags	@""
	.align	4


	//----- nvinfo : EIATTR_CUDA_API_VERSION
	.align		4
        /*0000*/ 	.byte	0x04, 0x37
        /*0002*/ 	.short	(.L_3697 - .L_3696)
.L_3696:
        /*0004*/ 	.word	0x00000082


	//----- nvinfo : EIATTR_KPARAM_INFO
	.align		4
.L_3697:
        /*0008*/ 	.byte	0x04, 0x17
        /*000a*/ 	.short	(.L_3699 - .L_3698)
.L_3698:
        /*000c*/ 	.word	0x00000000
        /*0010*/ 	.short	0x0002
        /*0012*/ 	.short	0x0010
        /*0014*/ 	.byte	0x00, 0xf0, 0x11, 0x00


	//----- nvinfo : EIATTR_KPARAM_INFO
	.align		4
.L_3699:
        /*0018*/ 	.byte	0x04, 0x17
        /*001a*/ 	.short	(.L_3701 - .L_3700)
.L_3700:
        /*001c*/ 	.word	0x00000000
        /*0020*/ 	.short	0x0001
        /*0022*/ 	.short	0x0008
        /*0024*/ 	.byte	0x00, 0xf5, 0x21, 0x00


	//----- nvinfo : EIATTR_KPARAM_INFO
	.align		4
.L_3701:
        /*0028*/ 	.byte	0x04, 0x17
        /*002a*/ 	.short	(.L_3703 - .L_3702)
.L_3702:
        /*002c*/ 	.word	0x00000000
        /*0030*/ 	.short	0x0000
        /*0032*/ 	.short	0x0000
        /*0034*/ 	.byte	0x00, 0xf5, 0x21, 0x00


	//----- nvinfo : EIATTR_SPARSE_MMA_MASK
	.align		4
.L_3703:
        /*0038*/ 	.byte	0x03, 0x50
        /*003a*/ 	.short	0x0000


	//----- nvinfo : EIATTR_MAXREG_COUNT
	.align		4
        /*003c*/ 	.byte	0x03, 0x1b
        /*003e*/ 	.short	0x00ff


	//----- nvinfo : EIATTR_NUM_BARRIERS
	.align		4
        /*0040*/ 	.byte	0x02, 0x4c
        /*0042*/ 	.byte	0x01
	.zero		1


	//----- nvinfo : EIATTR_MERCURY_ISA_VERSION
	.align		4
        /*0044*/ 	.byte	0x03, 0x5f
        /*0046*/ 	.short	0x0101


	//----- nvinfo : EIATTR_COOP_GROUP_MASK_REGIDS
	.align		4
        /*0048*/ 	.byte	0x04, 0x29
        /*004a*/ 	.short	(.L_3705 - .L_3704)


	//   ....[0]....
.L_3704:
        /*004c*/ 	.word	0xffffffff


	//   ....[1]....
        /*0050*/ 	.word	0xffffffff


	//   ....[2]....
        /*0054*/ 	.word	0xffffffff


	//   ....[3]....
        /*0058*/ 	.word	0xffffffff


	//   ....[4]....
        /*005c*/ 	.word	0xffffffff


	//   ....[5]....
        /*0060*/ 	.word	0x05000003


	//   ....[6]....
        /*0064*/ 	.word	0x05000003


	//   ....[7]....
        /*0068*/ 	.word	0xffffffff


	//   ....[8]....
        /*006c*/ 	.word	0x05000003


	//   ....[9]....
        /*0070*/ 	.word	0xffffffff


	//   ....[10]....
        /*0074*/ 	.word	0x05000003


	//   ....[11]....
        /*0078*/ 	.word	0xffffffff


	//   ....[12]....
        /*007c*/ 	.word	0x05000003


	//   ....[13]....
        /*0080*/ 	.word	0xffffffff


	//----- nvinfo : EIATTR_COOP_GROUP_INSTR_OFFSETS
	.align		4
.L_3705:
        /*0084*/ 	.byte	0x04, 0x28
        /*0086*/ 	.short	(.L_3707 - .L_3706)


	//   ....[0]....
.L_3706:
        /*0088*/ 	.word	0x00000670


	//   ....[1]....
        /*008c*/ 	.word	0x00000680


	//   ....[2]....
        /*0090*/ 	.word	0x00000690


	//   ....[3]....
        /*0094*/ 	.word	0x000006a0


	//   ....[4]....
        /*0098*/ 	.word	0x000006f0


	//   ....[5]....
        /*009c*/ 	.word	0x00000980


	//   ....[6]....
        /*00a0*/ 	.word	0x00000c30


	//   ....[7]....
        /*00a4*/ 	.word	0x00000c50


	//   ....[8]....
        /*00a8*/ 	.word	0x00000ef0


	//   ....[9]....
        /*00ac*/ 	.word	0x00000f10


	//   ....[10]....
        /*00b0*/ 	.word	0x000011b0


	//   ....[11]....
        /*00b4*/ 	.word	0x000011d0


	//   ....[12]....
        /*00b8*/ 	.word	0x00001470


	//   ....[13]....
        /*00bc*/ 	.word	0x00001490


	//----- nvinfo : EIATTR_VRC_CTA_INIT_COUNT
	.align		4
.L_3707:
        /*00c0*/ 	.byte	0x02, 0x4a
	.zero		1
	.zero		1


	//----- nvinfo : EIATTR_EXIT_INSTR_OFFSETS
	.align		4
        /*00c4*/ 	.byte	0x04, 0x1c
        /*00c6*/ 	.short	(.L_3709 - .L_3708)


	//   ....[0]....
.L_3708:
        /*00c8*/ 	.word	0x000006b0


	//   ....[1]....
        /*00cc*/ 	.word	0x000014b0


	//   ....[2]....
        /*00d0*/ 	.word	0x00001500


	//----- nvinfo : EIATTR_CRS_STACK_SIZE
	.align		4
.L_3709:
        /*00d4*/ 	.byte	0x04, 0x1e
        /*00d6*/ 	.short	(.L_3711 - .L_3710)
.L_3710:
        /*00d8*/ 	.word	0x00000000


	//----- nvinfo : EIATTR_CBANK_PARAM_SIZE
	.align		4
.L_3711:
        /*00dc*/ 	.byte	0x03, 0x19
        /*00de*/ 	.short	0x0014


	//----- nvinfo : EIATTR_PARAM_CBANK
	.align		4
        /*00e0*/ 	.byte	0x04, 0x0a
        /*00e2*/ 	.short	(.L_3713 - .L_3712)
	.align		4
.L_3712:
        /*00e4*/ 	.word	index@(.nv.constant0._Z11reduceRegr6IfLj32ELb0EEvPT_S1_j)
        /*00e8*/ 	.short	0x0380
        /*00ea*/ 	.short	0x0014


	//----- nvinfo : EIATTR_SW_WAR
	.align		4
.L_3713:
        /*00ec*/ 	.byte	0x04, 0x36
        /*00ee*/ 	.short	(.L_3715 - .L_3714)
.L_3714:
        /*00f0*/ 	.word	0x00000008
.L_3715:


//--------------------- .nv.info._Z11reduceRegr6IfLj64ELb0EEvPT_S1_j --------------------------
	.section	.nv.info._Z11reduceRegr6IfLj64ELb0EEvPT_S1_j,"",@"SHT_CUDA_INFO"
	.sectionflags	@""
	.align	4


	//----- nvinfo : EIATTR_CUDA_API_VERSION
	.align		4
        /*0000*/ 	.byte	0x04, 0x37
        /*0002*/ 	.short	(.L_3717 - .L_3716)
.L_3716:
        /*0004*/ 	.word	0x00000082


	//----- nvinfo : EIATTR_KPARAM_INFO
	.align		4
.L_3717:
        /*0008*/ 	.byte	0x04, 0x17
        /*000a*/ 	.short	(.L_3719 - .L_3718)
.L_3718:
        /*000c*/ 	.word	0x00000000
        /*0010*/ 	.short	0x0002
        /*0012*/ 	.short	0x0010
        /*0014*/ 	.byte	0x00, 0xf0, 0x11, 0x00


	//----- nvinfo : EIATTR_KPARAM_INFO
	.align		4
.L_3719:
        /*0018*/ 	.byte	0x04, 0x17
        /*001a*/ 	.short	(.L_3721 - .L_3720)
.L_3720:
        /*001c*/ 	.word	0x00000000
        /*0020*/ 	.short	0x0001
        /*0022*/ 	.short	0x0008
        /*0024*/ 	.byte	0x00, 0xf5, 0x21, 0x00


	//----- nvinfo : EIATTR_KPARAM_INFO
	.align		4
.L_3721:
        /*0028*/ 	.byte	0x04, 0x17
        /*002a*/ 	.short	(.L_3723 - .L_3722)
.L_3722:
        /*002c*/ 	.word	0x00000000
        /*0030*/ 	.short	0x0000
        /*0032*/ 	.short	0x0000
        /*0034*/ 	.byte	0x00, 0xf5, 0x21, 0x00


	//----- nvinfo : EIATTR_SPARSE_MMA_MASK
	.align		4
.L_3723:
        /*0038*/ 	.byte	0x03, 0x50
        /*003a*/ 	.short	0x0000


	//----- nvinfo : EIATTR_MAXREG_COUNT
	.align		4
        /*003c*/ 	.byte	0x03, 0x1b
        /*003e*/ 	.short	0x00ff


	//----- nvinfo : EIATTR_NUM_BARRIERS
	.align		4
        /*0040*/ 	.byte	0x02, 0x4c
        /*0042*/ 	.byte	0x01
	.zero		1


	//----- nvinfo : EIATTR_MERCURY_ISA_VERSION
	.align		4
        /*0044*/ 	.byte	0x03, 0x5f
        /*0046*/ 	.short	0x0101


	//----- nvinfo : EIATTR_COOP_GROUP_MASK_REGIDS
	.align		4
        /*0048*/ 	.byte	0x04, 0x29
        /*004a*/ 	.short	(.L_3725 - .L_3724)


	//   ....[0]....
.L_3724:
        /*004c*/ 	.word	0xffffffff


	//   ....[1]....
        /*0050*/ 	.word	0xffffffff


	//   ....[2]....
        /*0054*/ 	.word	0xffffffff


	//   ....[3]....
        /*0058*/ 	.word	0xffffffff


	//   ....[4]....
        /*005c*/ 	.word	0xffffffff


	//   ....[5]....
        /*0060*/ 	.word	0x05000002


	//   ....[6]....
        /*0064*/ 	.word	0x05000002


	//   ....[7]....
        /*0068*/ 	.word	0xffffffff


	//   ....[8]....
        /*006c*/ 	.word	0x05000002


	//   ....[9]....
        /*0070*/ 	.word	0xffffffff


	//   ....[10]....
        /*0074*/ 	.word	0x05000002


	//   ....[11]....
        /*0078*/ 	.word	0xffffffff


	//   ....[12]....
        /*007c*/ 	.word	0x05000002


	//   ....[13]....
        /*0080*/ 	.word	0xffffffff


	//----- nvinfo : EIATTR_COOP_GROUP_INSTR_OFFSETS
	.align		4
.L_3725:
        /*0084*/ 	.byte	0x04, 0x28
        /*0086*/ 	.short	(.L_3727 - .L_3726)


	//   ....[0]....
.L_3726:
        /*0088*/ 	.word	0x00000670


	//   ....[1]....
        /*008c*/ 	.word	0x00000680


	//   ....[2]....
        /*0090*/ 	.word	0x00000690


	//   ....[3]....
        /*0094*/ 	.word	0x000006a0


	//   ....[4]....
        /*0098*/ 	.word	0x00000710


	//   ....[5]....
        /*009c*/ 	.word	0x000009a0


	//   ....[6]....
        /*00a0*/ 	.word	0x00000c50


	//   ....[7]....
        /*00a4*/ 	.word	0x00000c70


	//   ....[8]....
        /*00a8*/ 	.word	0x00000f10


	//   ....[9]....
        /*00ac*/ 	.word	0x00000f30


	//   ....[10]....
        /*00b0*/ 	.word	0x000011d0


	//   ....[11]....
        /*00b4*/ 	.word	0x000011f0


	//   ....[12]....
        /*00b8*/ 	.word	0x00001490


	//   ....[13]....
        /*00bc*/ 	.word	0x000014b0


	//----- nvinfo : EIATTR_VRC_CTA_INIT_COUNT
	.align		4
.L_3727:
        /*00c0*/ 	.byte	0x02, 0x4a
	.zero		1
	.zero		1


	//----- nvinfo : EIATTR_EXIT_INSTR_OFFSETS
	.align		4
        /*00c4*/ 	.byte	0x04, 0x1c
        /*00c6*/ 	.short	(.L_3729 - .L_3728)


	//   ....[0]....
.L_3728:
        /*00c8*/ 	.word	0x000006b0


	//   ....[1]....
        /*00cc*/ 	.word	0x000014d0


	//   ....[2]....
        /*00d0*/ 	.word	0x00001520


	//----- nvinfo : EIATTR_CRS_STACK_SIZE
	.align		4
.L_3729:
        /*00d4*/ 	.byte	0x04, 0x1e
        /*00d6*/ 	.short	(.L_3731 - .L_3730)
.L_3730:
        /*00d8*/ 	.word	0x00000000


	//----- nvinfo : EIATTR_CBANK_PARAM_SIZE
	.align		4
.L_3731:
        /*00dc*/ 	.byte	0x03, 0x19
        /*00de*/ 	.short	0x0014


	//----- nvinfo : EIATTR_PARAM_CBANK
	.align		4
        /*00e0*/ 	.byte	0x04, 0x0a
        /*00e2*/ 	.short	(.L_3733 - .L_3732)
	.align		4
.L_3732:
        /*00e4*/ 	.word	index@(.nv.constant0._Z11reduceRegr6IfLj64ELb0EEvPT_S1_j)
        /*00e8*/ 	.short	0x0380
        /*00ea*/ 	.short	0x0014


	//----- nvinfo : EIATTR_SW_WAR
	.align		4
.L_3733:
        /*00ec*/ 	.byte	0x04, 0x36
        /*00ee*/ 	.short	(.L_3735 - .L_3734)
.L_3734:
        /*00f0*/ 	.word	0x00000008
.L_3735:


//--------------------- .nv.info._Z11reduceRegr6IfLj128ELb0EEvPT_S1_j --------------------------
	.section	.nv.info._Z11reduceRegr6IfLj128ELb0EEvPT_S1_j,"",@"SHT_CUDA_INFO"
	.sectionflags	@""
	.align	4


	//----- nvinfo : EIATTR_CUDA_API_VERSION
	.align		4
        /*0000*/ 	.byte	0x04, 0x37
        /*0002*/ 	.short	(.L_3737 - .L_3736)
.L_3736:
        /*0004*/ 	.word	0x00000082


	//----- nvinfo : EIATTR_KPARAM_INFO
	.align		4
.L_3737:
        /*0008*/ 	.byte	0x04, 0x17
        /*000a*/ 	.short	(.L_3739 - .L_3738)
.L_3738:
        /*000c*/ 	.word	0x00000000
        /*0010*/ 	.short	0x0002
        /*0012*/ 	.short	0x0010
        /*0014*/ 	.byte	0x00, 0xf0, 0x11, 0x00


	//----- nvinfo : EIATTR_KPARAM_INFO
	.align		4
.L_3739:
        /*0018*/ 	.byte	0x04, 0x17
        /*001a*/ 	.short	(.L_3741 - .L_3740)
.L_3740:
        /*001c*/ 	.word	0x00000000
        /*0020*/ 	.short	0x0001
        /*0022*/ 	.short	0x0008
        /*0024*/ 	.byte	0x00, 0xf5, 0x21, 0x00


	//----- nvinfo : EIATTR_KPARAM_INFO
	.align		4
.L_3741:
        /*0028*/ 	.byte	0x04, 0x17
        /*002a*/ 	.short	(.L_3743 - .L_3742)
.L_3742:
        /*002c*/ 	.word	0x00000000
        /*0030*/ 	.short	0x0000
        /*0032*/ 	.short	0x0000
        /*0034*/ 	.byte	0x00, 0xf5, 0x21, 0x00


	//----- nvinfo : EIATTR_SPARSE_MMA_MASK
	.align		4
.L_3743:
        /*0038*/ 	.byte	0x03, 0x50
        /*003a*/ 	.short	0x0000


	//----- nvinfo : EIATTR_MAXREG_COUNT
	.align		4
        /*003c*/ 	.byte	0x03, 0x1b
        /*003e*/ 	.short	0x00ff


	//----- nvinfo : EIATTR_NUM_BARRIERS
	.align		4
        /*0040*/ 	.byte	0x02, 0x4c
        /*0042*/ 	.byte	0x01
	.zero		1


	//----- nvinfo : EIATTR_MERCURY_ISA_VERSION
	.align		4
        /*0044*/ 	.byte	0x03, 0x5f
        /*0046*/ 	.short	0x0101


	//----- nvinfo : EIATTR_COOP_GROUP_MASK_REGIDS
	.align		4
        /*0048*/ 	.byte	0x04, 0x29
        /*004a*/ 	.short	(.L_3745 - .L_3744)


	//   ....[0]....
.L_3744:
        /*004c*/ 	.word	0xffffffff


	//   ....[1]....
        /*0050*/ 	.word	0xffffffff


	//   ....[2]....
        /*0054*/ 	.word	0xffffffff


	//   ....[3]....
        /*0058*/ 	.word	0xffffffff


	//   ....[4]....
        /*005c*/ 	.word	0xffffffff


	//   ....[5]....
        /*0060*/ 	.word	0x05000002


	//   ....[6]....
        /*0064*/ 	.word	0x05000002


	//   ....[7]....
        /*0068*/ 	.word	0xffffffff


	//   ....[8]....
        /*006c*/ 	.word	0x05000002


	//   ....[9]....
        /*0070*/ 	.word	0xffffffff


	//   ....[10]....
        /*0074*/ 	.word	0x05000002


	//   ....[11]....
        /*0078*/ 	.word	0xffffffff


	//   ....[12]....
        /*007c*/ 	.word	0x05000002


	//   ....[13]....
        /*0080*/ 	.word	0xffffffff


	//----- nvinfo : EIATTR_COOP_GROUP_INSTR_OFFSETS
	.align		4
.L_3745:
        /*0084*/ 	.byte	0x04, 0x28
        /*0086*/ 	.short	(.L_3747 - .L_3746)


	//   ....[0]....
.L_3746:
        /*0088*/ 	.word	0x00000690


	//   ....[1]....
        /*008c*/ 	.word	0x000006a0


	//   ....[2]....
        /*0090*/ 	.word	0x000006b0


	//   ....[3]....
        /*0094*/ 	.word	0x000006f0


	//   ....[4]....
        /*0098*/ 	.word	0x00000760


	//   ....[5]....
        /*009c*/ 	.word	0x000009f0


	//   ....[6]....
        /*00a0*/ 	.word	0x00000ca0


	//   ....[7]....
        /*00a4*/ 	.word	0x00000cc0


	//   ....[8]....
        /*00a8*/ 	.word	0x00000f60


	//   ....[9]....
        /*00ac*/ 	.word	0x00000f80


	//   ....[10]....
        /*00b0*/ 	.word	0x00001220


	//   ....[11]....
        /*00b4*/ 	.word	0x00001240


	//   ....[12]....
        /*00b8*/ 	.word	0x000014e0


	//   ....[13]....
        /*00bc*/ 	.word	0x00001500


	//----- nvinfo : EIATTR_VRC_CTA_INIT_COUNT
	.align		4
.L_3747:
        /*00c0*/ 	.byte	0x02, 0x4a
	.zero		1
	.zero		1


	//----- nvinfo : EIATTR_EXIT_INSTR_OFFSETS
	.align		4
        /*00c4*/ 	.byte	0x04, 0x1c
        /*00c6*/ 	.short	(.L_3749 - .L_3748)


	//   ....[0]....
.L_3748:
        /*00c8*/ 	.word	0x00000700


	//   ....[1]....
        /*00cc*/ 	.word	0x00001520


	//   ....[2]....
        /*00d0*/ 	.word	0x00001570


	//----- nvinfo : EIATTR_CRS_STACK_SIZE
	.align		4
.L_3749:
        /*00d4*/ 	.byte	0x04, 0x1e
        /*00d6*/ 	.short	(.L_3751 - .L_3750)
.L_3750:
        /*00d8*/ 	.word	0x00000000


	//----- nvinfo : EIATTR_CBANK_PARAM_SIZE
	.align		4
.L_3751:
        /*00dc*/ 	.byte	0x03, 0x19
        /*00de*/ 	.short	0x0014


	//----- nvinfo : EIATTR_PARAM_CBANK
	.align		4
        /*00e0*/ 	.byte	0x04, 0x0a
        /*00e2*/ 	.short	(.L_3753 - .L_3752)
	.align		4
.L_3752:
        /*00e4*/ 	.word	index@(.nv.constant0._Z11reduceRegr6IfLj128ELb0EEvPT_S1_j)
        /*00e8*/ 	.short	0x0380
        /*00ea*/ 	.short	0x0014


	//----- nvinfo : EIATTR_SW_WAR
	.align		4
.L_3753:
        /*00ec*/ 	.byte	0x04, 0x36
        /*00ee*/ 	.short	(.L_3755 - .L_3754)
.L_3754:
        /*00f0*/ 	.word	0x00000008
.L_3755:


//--------------------- .nv.info._Z11reduceRegr6IfLj256ELb0EEvPT_S1_j --------------------------
	.section	.nv.info._Z11reduceRegr6IfLj256ELb0EEvPT_S1_j,"",@"SHT_CUDA_INFO"
	.sectionflags	@""
	.align	4


	//----- nvinfo : EIATTR_CUDA_API_VERSION
	.align		4
        /*0000*/ 	.byte	0x04, 0x37
        /*0002*/ 	.short	(.L_3757 - .L_3756)
.L_3756:
        /*0004*/ 	.word	0x00000082


	//----- nvinfo : EIATTR_KPARAM_INFO
	.align		4
.L_3757:
        /*0008*/ 	.byte	0x04, 0x17
        /*000a*/ 	.short	(.L_3759 - .L_3758)
.L_3758:
        /*000c*/ 	.word	0x00000000
        /*0010*/ 	.short	0x0002
        /*0012*/ 	.short	0x0010
        /*0014*/ 	.byte	0x00, 0xf0, 0x11, 0x00


	//----- nvinfo : EIATTR_KPARAM_INFO
	.align		4
.L_3759:
        /*0018*/ 	.byte	0x04, 0x17
        /*001a*/ 	.short	(.L_3761 - .L_3760)
.L_3760:
        /*001c*/ 	.word	0x00000000
        /*0020*/ 	.short	0x0001
        /*0022*/ 	.short	0x0008
        /*0024*/ 	.byte	0x00, 0xf5, 0x21, 0x00


	//----- nvinfo : EIATTR_KPARAM_INFO
	.align		4
.L_3761:
        /*0028*/ 	.byte	0x04, 0x17
        /*002a*/ 	.short	(.L_3763 - .L_3762)
.L_3762:
        /*002c*/ 	.word	0x00000000
        /*0030*/ 	.short	0x0000
        /*0032*/ 	.short	0x0000
        /*0034*/ 	.byte	0x00, 0xf5, 0x21, 0x00


	//----- nvinfo : EIATTR_SPARSE_MMA_MASK
	.align		4
.L_3763:
        /*0038*/ 	.byte	0x03, 0x50
        /*003a*/ 	.short	0x0000


	//----- nvinfo : EIATTR_MAXREG_COUNT
	.align		4
        /*003c*/ 	.byte	0x03, 0x1b
        /*003e*/ 	.short	0x00ff


	//----- nvinfo : EIATTR_NUM_BARRIERS
	.align		4
        /*0040*/ 	.byte	0x02, 0x4c
        /*0042*/ 	.byte	0x01
	.zero		1


	//----- nvinfo : EIATTR_MERCURY_ISA_VERSION
	.align		4
        /*0044*/ 	.byte	0x03, 0x5f
        /*0046*/ 	.short	0x0101


	//----- nvinfo : EIATTR_COOP_GROUP_MASK_REGIDS
	.align		4
        /*0048*/ 	.byte	0x04, 0x29
        /*004a*/ 	.short	(.L_3765 - .L_3764)


	//   ....[0]....
.L_3764:
        /*004c*/ 	.word	0xffffffff


	//   ....[1]....
        /*0050*/ 	.word	0xffffffff


	//   ....[2]....
        /*0054*/ 	.word	0xffffffff


	//   ....[3]....
        /*0058*/ 	.word	0xffffffff


	//   ....[4]....
        /*005c*/ 	.word	0xffffffff


	//   ....[5]....
        /*0060*/ 	.word	0x05000002


	//   ....[6]....
        /*0064*/ 	.word	0x05000002


	//   ....[7]....
        /*0068*/ 	.word	0xffffffff


	//   ....[8]....
        /*006c*/ 	.word	0x05000002


	//   ....[9]....
        /*0070*/ 	.word	0xffffffff


	//   ....[10]....
        /*0074*/ 	.word	0x05000002


	//   ....[11]....
        /*0078*/ 	.word	0xffffffff


	//   ....[12]....
        /*007c*/ 	.word	0x05000002


	//   ....[13]....
        /*0080*/ 	.word	0xffffffff


	//----- nvinfo : EIATTR_COOP_GROUP_INSTR_OFFSETS
	.align		4
.L_3765:
        /*0084*/ 	.byte	0x04, 0x28
        /*0086*/ 	.short	(.L_3767 - .L_3766)


	//   ....[0]....
.L_3766:
        /*0088*/ 	.word	0x00000690


	//   ....[1]....
        /*008c*/ 	.word	0x000006a0


	//   ....[2]....
        /*0090*/ 	.word	0x000006e0


	//   ....[3]....
        /*0094*/ 	.word	0x00000730


	//   ....[4]....
        /*0098*/ 	.word	0x000007a0


	//   ....[5]....
        /*009c*/ 	.word	0x00000a30


	//   ....[6]....
        /*00a0*/ 	.word	0x00000ce0


	//   ....[7]....
        /*00a4*/ 	.word	0x00000d00


	//   ....[8]....
        /*00a8*/ 	.word	0x00000fa0


	//   ....[9]....
        /*00ac*/ 	.word	0x00000fc0


	//   ....[10]....
        /*00b0*/ 	.word	0x00001260


	//   ....[11]....
        /*00b4*/ 	.word	0x00001280


	//   ....[12]....
        /*00b8*/ 	.word	0x00001520


	//   ....[13]....
        /*00bc*/ 	.word	0x00001540


	//----- nvinfo : EIATTR_VRC_CTA_INIT_COUNT
	.align		4
.L_3767:
        /*00c0*/ 	.byte	0x02, 0x4a
	.zero		1
	.zero		1


	//----- nvinfo : EIATTR_EXIT_INSTR_OFFSETS
	.align		4
        /*00c4*/ 	.byte	0x04, 0x1c
        /*00c6*/ 	.short	(.L_3769 - .L_3768)


	//   ....[0]....
.L_3768:
        /*00c8*/ 	.word	0x00000740


	//   ....[1]....
        /*00cc*/ 	.word	0x00001560


	//   ....[2]....
        /*00d0*/ 	.word	0x000015b0


	//----- nvinfo : EIATTR_CRS_STACK_SIZE
	.align		4
.L_3769:
        /*00d4*/ 	.byte	0x04, 0x1e
        /*00d6*/ 	.short	(.L_3771 - .L_3770)
.L_3770:
        /*00d8*/ 	.word	0x00000000


	//----- nvinfo : EIATTR_CBANK_PARAM_SIZE
	.align		4
.L_3771:
        /*00dc*/ 	.byte	0x03, 0x19
        /*00de*/ 	.short	0x0014


	//----- nvinfo : EIATTR_PARAM_CBANK
	.align		4
        /*00e0*/ 	.byte	0x04, 0x0a
        /*00e2*/ 	.short	(.L_3773 - .L_3772)
	.align		4
.L_3772:
        /*00e4*/ 	.word	index@(.nv.constant0._Z11reduceRegr6IfLj256ELb0EEvPT_S1_j)
        /*00e8*/ 	.short	0x0380
        /*00ea*/ 	.short	0x0014


	//----- nvinfo : EIATTR_SW_WAR
	.align		4
.L_3773:
        /*00ec*/ 	.byte	0x04, 0x36
        /*00ee*/ 	.short	(.L_3775 - .L_3774)
.L_3774:
        /*00f0*/ 	.word	0x00000008
.L_3775:


//--------------------- .nv.info._Z11reduceRegr6IfLj512ELb0EEvPT_S1_j --------------------------
	.section	.nv.info._Z11reduceRegr6IfLj512ELb0EEvPT_S1_j,"",@"SHT_CUDA_INFO"
	.sectionflags	@""
	.align	4


	//----- nvinfo : EIATTR_CUDA_API_VERSION
	.align		4
        /*0000*/ 	.byte	0x04, 0x37
        /*0002*/ 	.short	(.L_3777 - .L_3776)
.L_3776:
        /*0004*/ 	.word	0x00000082


	//----- nvinfo : EIATTR_KPARAM_INFO
	.align		4
.L_3777:
        /*0008*/ 	.byte	0x04, 0x17
        /*000a*/ 	.short	(.L_3779 - .L_3778)
.L_3778:
        /*000c*/ 	.word	0x00000000
        /*0010*/ 	.short	0x0002
        /*0012*/ 	.short	0x0010
        /*0014*/ 	.byte	0x00, 0xf0, 0x11, 0x00


	//----- nvinfo : EIATTR_KPARAM_INFO
	.align		4
.L_3779:
        /*0018*/ 	.byte	0x04, 0x17
        /*001a*/ 	.short	(.L_3781 - .L_3780)
.L_3780:
        /*001c*/ 	.word	0x00000000
        /*0020*/ 	.short	0x0001
        /*0022*/ 	.short	0x0008
        /*0024*/ 	.byte	0x00, 0xf5, 0x21, 0x00


	//----- nvinfo : EIATTR_KPARAM_INFO
	.align		4
.L_3781:
        /*0028*/ 	.byte	0x04, 0x17
        /*002a*/ 	.short	(.L_3783 - .L_3782)
.L_3782:
        /*002c*/ 	.word	0x00000000
        /*0030*/ 	.short	0x0000
        /*0032*/ 	.short	0x0000
        /*0034*/ 	.byte	0x00, 0xf5, 0x21, 0x00


	//----- nvinfo : EIATTR_SPARSE_MMA_MASK
	.align		4
.L_3783:
        /*0038*/ 	.byte	0x03, 0x50
        /*003a*/ 	.short	0x0000


	//----- nvinfo : EIATTR_MAXREG_COUNT
	.align		4
        /*003c*/ 	.byte	0x03, 0x1b
        /*003e*/ 	.short	0x00ff


	//----- nvinfo : EIATTR_NUM_BARRIERS
	.align		4
        /*0040*/ 	.byte	0x02, 0x4c
        /*0042*/ 	.byte	0x01
	.zero		1


	//----- nvinfo : EIATTR_MERCURY_ISA_VERSION
	.align		4
        /*0044*/ 	.byte	0x03, 0x5f
        /*0046*/ 	.short	0x0101


	//----- nvinfo : EIATTR_COOP_GROUP_MASK_REGIDS
	.align		4
        /*0048*/ 	.byte	0x04, 0x29
        /*004a*/ 	.short	(.L_3785 - .L_3784)


	//   ....[0]....
.L_3784:
        /*004c*/ 	.word	0xffffffff


	//   ....[1]....
        /*0050*/ 	.word	0xffffffff


	//   ....[2]....
        /*0054*/ 	.word	0xffffffff


	//   ....[3]....
        /*0058*/ 	.word	0xffffffff


	//   ....[4]....
        /*005c*/ 	.word	0xffffffff


	//   ....[5]....
        /*0060*/ 	.word	0x05000002


	//   ....[6]....
        /*0064*/ 	.word	0x05000002


	//   ....[7]....
        /*0068*/ 	.word	0xffffffff


	//   ....[8]....
        /*006c*/ 	.word	0x05000002


	//   ....[9]....
        /*0070*/ 	.word	0xffffffff


	//   ....[10]....
        /*0074*/ 	.word	0x05000002


	//   ....[11]....
        /*0078*/ 	.word	0xffffffff


	//   ....[12]....
        /*007c*/ 	.word	0x05000002


	//   ....[13]....
        /*0080*/ 	.word	0xffffffff


	//----- nvinfo : EIATTR_COOP_GROUP_INSTR_OFFSETS
	.align		4
.L_3785:
        /*0084*/ 	.byte	0x04, 0x28
        /*0086*/ 	.short	(.L_3787 - .L_3786)


	//   ....[0]....
.L_3786:
        /*0088*/ 	.word	0x000006a0


	//   ....[1]....
        /*008c*/ 	.word	0x000006e0


	//   ....[2]....
        /*0090*/ 	.word	0x00000730


	//   ....[3]....
        /*0094*/ 	.word	0x00000780


	//   ....[4]....
        /*0098*/ 	.word	0x000007f0


	//   ....[5]....
        /*009c*/ 	.word	0x00000a80


	//   ....[6]....
        /*00a0*/ 	.word	0x00000d30


	//   ....[7]....
        /*00a4*/ 	.word	0x00000d50


	//   ....[8]....
        /*00a8*/ 	.word	0x00000ff0


	//   ....[9]....
        /*00ac*/ 	.word	0x00001010


	//   ....[10]....
        /*00b0*/ 	.word	0x000012b0


	//   ....[11]....
        /*00b4*/ 	.word	0x000012d0


	//   ....[12]....
        /*00b8*/ 	.word	0x00001570


	//   ....[13]....
        /*00bc*/ 	.word	0x00001590


	//----- nvinfo : EIATTR_VRC_CTA_INIT_COUNT
	.align		4
.L_3787:
        /*00c0*/ 	.byte	0x02, 0x4a
	.zero		1
	.zero		1


	//----- nvinfo : EIATTR_EXIT_INSTR_OFFSETS
	.align		4
        /*00c4*/ 	.byte	0x04, 0x1c
        /*00c6*/ 	.short	(.L_3789 - .L_3788)


	//   ....[0]....
.L_3788:
        /*00c8*/ 	.word	0x00000790


	//   ....[1]....
        /*00cc*/ 	.word	0x000015b0


	//   ....[2]....
        /*00d0*/ 	.word	0x00001600


	//----- nvinfo : EIATTR_CRS_STACK_SIZE
	.align		4
.L_3789:
        /*00d4*/ 	.byte	0x04, 0x1e
        /*00d6*/ 	.short	(.L_3791 - .L_3790)
.L_3790:
        /*00d8*/ 	.word	0x00000000


	//----- nvinfo : EIATTR_CBANK_PARAM_SIZE
	.align		4
.L_3791:
        /*00dc*/ 	.byte	0x03, 0x19
        /*00de*/ 	.short	0x0014


	//----- nvinfo : EIATTR_PARAM_CBANK
	.align		4
        /*00e0*/ 	.byte	0x04, 0x0a
        /*00e2*/ 	.short	(.L_3793 - .L_3792)
	.align		4
.L_3792:
        /*00e4*/ 	.word	index@(.nv.constant0._Z11reduceRegr6IfLj512ELb0EEvPT_S1_j)
        /*00e8*/ 	.short	0x0380
        /*00ea*/ 	.short	0x0014


	//----- nvinfo : EIATTR_SW_WAR
	.align		4
.L_3793:
        /*00ec*/ 	.byte	0x04, 0x36
        /*00ee*/ 	.short	(.L_3795 - .L_3794)
.L_3794:
        /*00f0*/ 	.word	0x00000008
.L_3795:


//--------------------- .nv.info._Z11reduceRegr6IfLj1024ELb0EEvPT_S1_j --------------------------
	.section	.nv.info._Z11reduceRegr6IfLj1024ELb0EEvPT_S1_j,"",@"SHT_CUDA_INFO"
	.sectionflags	@""
	.align	4


	//----- nvinfo : EIATTR_CUDA_API_VERSION
	.align		4
        /*0000*/ 	.byte	0x04, 0x37
        /*0002*/ 	.short	(.L_3797 - .L_3796)
.L_3796:
        /*0004*/ 	.word	0x00000082


	//----- nvinfo : EIATTR_KPARAM_INFO
	.align		4
.L_3797:
        /*0008*/ 	.byte	0x04, 0x17
        /*000a*/ 	.short	(.L_3799 - .L_3798)
.L_3798:
        /*000c*/ 	.word	0x00000000
        /*0010*/ 	.short	0x0002
        /*0012*/ 	.short	0x0010
        /*0014*/ 	.byte	0x00, 0xf0, 0x11, 0x00


	//----- nvinfo : EIATTR_KPARAM_INFO
	.align		4
.L_3799:
        /*0018*/ 	.byte	0x04, 0x17
        /*001a*/ 	.short	(.L_3801 - .L_3800)
.L_3800:
        /*001c*/ 	.word	0x00000000
        /*0020*/ 	.short	0x0001
        /*0022*/ 	.short	0x0008
        /*0024*/ 	.byte	0x00, 0xf5, 0x21, 0x00


	//----- nvinfo : EIATTR_KPARAM_INFO
	.align		4
.L_3801:
        /*0028*/ 	.byte	0x04, 0x17
        /*002a*/ 	.short	(.L_3803 - .L_3802)
.L_3802:
        /*002c*/ 	.word	0x00000000
        /*0030*/ 	.short	0x0000
        /*0032*/ 	.short	0x0000
        /*0034*/ 	.byte	0x00, 0xf5, 0x21, 0x00


	//----- nvinfo : EIATTR_SPARSE_MMA_MASK
	.align		4
.L_3803:
        /*0038*/ 	.byte	0x03, 0x50
        /*003a*/ 	.short	0x0000


	//----- nvinfo : EIATTR_MAXREG_COUNT
	.align		4
        /*003c*/ 	.byte	0x03, 0x1b
        /*003e*/ 	.short	0x00ff


	//----- nvinfo : EIATTR_NUM_BARRIERS
	.align		4
        /*0040*/ 	.byte	0x02, 0x4c
        /*0042*/ 	.byte	0x01
	.zero		1


	//----- nvinfo : EIATTR_MERCURY_ISA_VERSION
	.align		4
        /*0044*/ 	.byte	0x03, 0x5f
        /*0046*/ 	.short	0x0101


	//----- nvinfo : EIATTR_COOP_GROUP_MASK_REGIDS
	.align		4
        /*0048*/ 	.byte	0x04, 0x29
        /*004a*/ 	.short	(.L_3805 - .L_3804)


	//   ....[0]....
.L_3804:
        /*004c*/ 	.word	0xffffffff


	//   ....[1]....
        /*0050*/ 	.word	0xffffffff


	//   ....[2]....
        /*0054*/ 	.word	0xffffffff


	//   ....[3]....
        /*0058*/ 	.word	0xffffffff


	//   ....[4]....
        /*005c*/ 	.word	0xffffffff


	//   ....[5]....
        /*0060*/ 	.word	0x05000002


	//   ....[6]....
        /*0064*/ 	.word	0x05000002


	//   ....[7]....
        /*0068*/ 	.word	0xffffffff


	//   ....[8]....
        /*006c*/ 	.word	0x05000002


	//   ....[9]....
        /*0070*/ 	.word	0xffffffff


	//   ....[10]....
        /*0074*/ 	.word	0x05000002


	//   ....[11]....
        /*0078*/ 	.word	0xffffffff


	//   ....[12]....
        /*007c*/ 	.word	0x05000002


	//   ....[13]....
        /*0080*/ 	.word	0xffffffff


	//----- nvinfo : EIATTR_COOP_GROUP_INSTR_OFFSETS
	.align		4
.L_3805:
        /*0084*/ 	.byte	0x04, 0x28
        /*0086*/ 	.short	(.L_3807 - .L_3806)


	//   ....[0]....
.L_3806:
        /*0088*/ 	.word	0x000006a0


	//   ....[1]....
        /*008c*/ 	.word	0x000006e0


	//   ....[2]....
        /*0090*/ 	.word	0x00000730


	//   ....[3]....
        /*0094*/ 	.word	0x00000780


	//   ....[4]....
        /*0098*/ 	.word	0x000007f0


	//   ....[5]....
        /*009c*/ 	.word	0x00000a80


	//   ....[6]....
        /*00a0*/ 	.word	0x00000d30


	//   ....[7]....
        /*00a4*/ 	.word	0x00000d50


	//   ....[8]....
        /*00a8*/ 	.word	0x00000ff0


	//   ....[9]....
        /*00ac*/ 	.word	0x00001010


	//   ....[10]....
        /*00b0*/ 	.word	0x000012b0


	//   ....[11]....
        /*00b4*/ 	.word	0x000012d0


	//   ....[12]....
        /*00b8*/ 	.word	0x00001570


	//   ....[13]....
        /*00bc*/ 	.word	0x00001590


	//----- nvinfo : EIATTR_VRC_CTA_INIT_COUNT
	.align		4
.L_3807:
        /*00c0*/ 	.byte	0x02, 0x4a
	.zero		1
	.zero		1


	//----- nvinfo : EIATTR_EXIT_INSTR_OFFSETS
	.align		4
        /*00c4*/ 	.byte	0x04, 0x1c
        /*00c6*/ 	.short	(.L_3809 - .L_3808)


	//   ....[0]....
.L_3808:
        /*00c8*/ 	.word	0x00000790


	//   ....[1]....
        /*00cc*/ 	.word	0x000015b0


	//   ....[2]....
        /*00d0*/ 	.word	0x00001600


	//----- nvinfo : EIATTR_CRS_STACK_SIZE
	.align		4
.L_3809:
        /*00d4*/ 	.byte	0x04, 0x1e
        /*00d6*/ 	.short	(.L_3811 - .L_3810)
.L_3810:
        /*00d8*/ 	.word	0x00000000


	//----- nvinfo : EIATTR_CBANK_PARAM_SIZE
	.align		4
.L_3811:
        /*00dc*/ 	.byte	0x03, 0x19
        /*00de*/ 	.short	0x0014


	//----- nvinfo : EIATTR_PARAM_CBANK
	.align		4
        /*00e0*/ 	.byte	0x04, 0x0a
        /*00e2*/ 	.short	(.L_3813 - .L_3812)
	.align		4
.L_3812:
        /*00e4*/ 	.word	index@(.nv.constant0._Z11reduceRegr6IfLj1024ELb0EEvPT_S1_j)
        /*00e8*/ 	.short	0x0380
        /*00ea*/ 	.short	0x0014


	//----- nvinfo : EIATTR_SW_WAR
	.align		4
.L_3813:
        /*00ec*/ 	.byte	0x04, 0x36
        /*00ee*/ 	.short	(.L_3815 - .L_3814)
.L_3814:
        /*00f0*/ 	.word	0x00000008
.L_3815:


//--------------------- .nv.info._Z11reduceRegr6IfLj1ELb1EEvPT_S1_j --------------------------
	.section	.nv.info._Z11reduceRegr6IfLj1ELb1EEvPT_S1_j,"",@"SHT_CUDA_INFO"
	.sectionflags	@""
	.align	4


	//----- nvinfo : EIATTR_CUDA_API_VERSION
	.align		4
        /*0000*/ 	.byte	0x04, 0x37
        /*0002*/ 	.short	(.L_3817 - .L_3816)
.L_3816:
        /*0004*/ 	.word	0x00000082


	//----- nvinfo : EIATTR_KPARAM_INFO
	.align		4
.L_3817:
        /*0008*/ 	.byte	0x04, 0x17
        /*000a*/ 	.short	(.L_3819 - .L_3818)
.L_3818:
        /*000c*/ 	.word	0x00000000
        /*0010*/ 	.short	0x0002
        /*0012*/ 	.short	0x0010
        /*0014*/ 	.byte	0x00, 0xf0, 0x11, 0x00


	//----- nvinfo : EIATTR_KPARAM_INFO
	.align		4
.L_3819:
        /*0018*/ 	.byte	0x04, 0x17
        /*001a*/ 	.short	(.L_3821 - .L_3820)
.L_3820:
        /*001c*/ 	.word	0x00000000
        /*0020*/ 	.short	0x0001
        /*0022*/ 	.short	0x0008
        /*0024*/ 	.byte	0x00, 0xf5, 0x21, 0x00


	//----- nvinfo : EIATTR_KPARAM_INFO
	.align		4
.L_3821:
        /*0028*/ 	.byte	0x04, 0x17
        /*002a*/ 	.short	(.L_3823 - .L_3822)
.L_3822:
        /*002c*/ 	.word	0x00000000
        /*0030*/ 	.short	0x0000
        /*0032*/ 	.short	0x0000
        /*0034*/ 	.byte	0x00, 0xf5, 0x21, 0x00


	//----- nvinfo : EIATTR_SPARSE_MMA_MASK
	.align		4
.L_3823:
        /*0038*/ 	.byte	0x03, 0x50
        /*003a*/ 	.short	0x0000


	//----- nvinfo : EIATTR_MAXREG_COUNT
	.align		4
        /*003c*/ 	.byte	0x03, 0x1b
        /*003e*/ 	.short	0x00ff


	//----- nvinfo : EIATTR_NUM_BARRIERS
	.align		4
        /*0040*/ 	.byte	0x02, 0x4c
        /*0042*/ 	.byte	0x01
	.zero		1


	//----- nvinfo : EIATTR_MERCURY_ISA_VERSION
	.align		4
        /*0044*/ 	.byte	0x03, 0x5f
        /*0046*/ 	.short	0x0101


	//----- nvinfo : EIATTR_COOP_GROUP_MASK_REGIDS
	.align		4
        /*0048*/ 	.byte	0x04, 0x29
        /*004a*/ 	.short	(.L_3825 - .L_3824)


	//   ....[0]....
.L_3824:
        /*004c*/ 	.word	0xffffffff


	//   ....[1]....
        /*0050*/ 	.word	0xffffffff


	//   ....[2]....
        /*0054*/ 	.word	0xffffffff


	//   ....[3]....
        /*0058*/ 	.word	0xffffffff


	//   ....[4]....
        /*005c*/ 	.word	0xffffffff


	//   ....[5]....
        /*0060*/ 	.word	0x05000003


	//   ....[6]....
        /*0064*/ 	.word	0x05000003


	//   ....[7]....
        /*0068*/ 	.word	0xffffffff


	//   ....[8]....
        /*006c*/ 	.word	0x05000003


	//   ....[9]....
        /*0070*/ 	.word	0xffffffff


	//   ....[10]....
        /*0074*/ 	.word	0x05000003


	//   ....[11]....
        /*0078*/ 	.word	0xffffffff


	//   ....[12]....
        /*007c*/ 	.word	0x05000003


	//   ....[13]....
        /*0080*/ 	.word	0xffffffff


	//----- nvinfo : EIATTR_COOP_GROUP_INSTR_OFFSETS
	.align		4
.L_3825:
        /*0084*/ 	.byte	0x04, 0x28
        /*0086*/ 	.short	(.L_3827 - .L_3826)


	//   ....[0]....
.L_3826:
        /*0088*/ 	.word	0x00000600


	//   ....[1]....
        /*008c*/ 	.word	0x00000610


	//   ....[2]....
        /*0090*/ 	.word	0x00000620


	//   ....[3]....
        /*0094*/ 	.word	0x00000630


	//   ....[4]....
        /*0098*/ 	.word	0x00000680


	//   ....[5]....
        /*009c*/ 	.word	0x00000910


	//   ....[6]....
        /*00a0*/ 	.word	0x00000bc0


	//   ....[7]....
        /*00a4*/ 	.word	0x00000be0


	//   ....[8]....
        /*00a8*/ 	.word	0x00000e80


	//   ....[9]....
        /*00ac*/ 	.word	0x00000ea0


	//   ....[10]....
        /*00b0*/ 	.word	0x00001140


	//   ....[11]....
        /*00b4*/ 	.word	0x00001160


	//   ....[12]....
        /*00b8*/ 	.word	0x00001400


	//   ....[13]....
        /*00bc*/ 	.word	0x00001420


	//----- nvinfo : EIATTR_VRC_CTA_INIT_COUNT
	.align		4
.L_3827:
        /*00c0*/ 	.byte	0x02, 0x4a
	.zero		1
	.zero		1


	//----- nvinfo : EIATTR_EXIT_INSTR_OFFSETS
	.align		4
        /*00c4*/ 	.byte	0x04, 0x1c
        /*00c6*/ 	.short	(.L_3829 - .L_3828)


	//   ....[0]....
.L_3828:
        /*00c8*/ 	.word	0x00000640


	//   ....[1]....
        /*00cc*/ 	.word	0x00001440


	//   ....[2]....
        /*00d0*/ 	.word	0x00001490


	//----- nvinfo : EIATTR_CRS_STACK_SIZE
	.align		4
.L_3829:
        /*00d4*/ 	.byte	0x04, 0x1e
        /*00d6*/ 	.short	(.L_3831 - .L_3830)
.L_3830:
        /*00d8*/ 	.word	0x00000000


	//----- nvinfo : EIATTR_CBANK_PARAM_SIZE
	.align		4
.L_3831:
        /*00dc*/ 	.byte	0x03, 0x19
        /*00de*/ 	.short	0x0014


	//----- nvinfo : EIATTR_PARAM_CBANK
	.align		4
        /*00e0*/ 	.byte	0x04, 0x0a
        /*00e2*/ 	.short	(.L_3833 - .L_3832)
	.align		4
.L_3832:
        /*00e4*/ 	.word	index@(.nv.constant0._Z11reduceRegr6IfLj1ELb1EEvPT_S1_j)
        /*00e8*/ 	.short	0x0380
        /*00ea*/ 	.short	0x0014


	//----- nvinfo : EIATTR_SW_WAR
	.align		4
.L_3833:
        /*00ec*/ 	.byte	0x04, 0x36
        /*00ee*/ 	.short	(.L_3835 - .L_3834)
.L_3834:
        /*00f0*/ 	.word	0x00000008
.L_3835:


//--------------------- .nv.info._Z11reduceRegr6IfLj2ELb1EEvPT_S1_j --------------------------
	.section	.nv.info._Z11reduceRegr6IfLj2ELb1EEvPT_S1_j,"",@"SHT_CUDA_INFO"
	.sectionflags	@""
	.align	4


	//----- nvinfo : EIATTR_CUDA_API_VERSION
	.align		4
        /*0000*/ 	.byte	0x04, 0x37
        /*0002*/ 	.short	(.L_3837 - .L_3836)
.L_3836:
        /*0004*/ 	.word	0x00000082


	//----- nvinfo : EIATTR_KPARAM_INFO
	.align		4
.L_3837:
        /*0008*/ 	.byte	0x04, 0x17
        /*000a*/ 	.short	(.L_3839 - .L_3838)
.L_3838:
        /*000c*/ 	.word	0x00000000
        /*0010*/ 	.short	0x0002
        /*0012*/ 	.short	0x0010
        /*0014*/ 	.byte	0x00, 0xf0, 0x11, 0x00


	//----- nvinfo : EIATTR_KPARAM_INFO
	.align		4
.L_3839:
        /*0018*/ 	.byte	0x04, 0x17
        /*001a*/ 	.short	(.L_3841 - .L_3840)
.L_3840:
        /*001c*/ 	.word	0x00000000
        /*0020*/ 	.short	0x0001
        /*0022*/ 	.short	0x0008
        /*0024*/ 	.byte	0x00, 0xf5, 0x21, 0x00


	//----- nvinfo : EIATTR_KPARAM_INFO
	.align		4
.L_3841:
        /*0028*/ 	.byte	0x04, 0x17
        /*002a*/ 	.short	(.L_3843 - .L_3842)
.L_3842:
        /*002c*/ 	.word	0x00000000
        /*0030*/ 	.short	0x0000
        /*0032*/ 	.short	0x0000
        /*0034*/ 	.byte	0x00, 0xf5, 0x21, 0x00


	//----- nvinfo : EIATTR_SPARSE_MMA_MASK
	.align		4
.L_3843:
        /*0038*/ 	.byte	0x03, 0x50
        /*003a*/ 	.short	0x0000


	//----- nvinfo : EIATTR_MAXREG_COUNT
	.align		4
        /*003c*/ 	.byte	0x03, 0x1b
        /*003e*/ 	.short	0x00ff


	//----- nvinfo : EIATTR_NUM_BARRIERS
	.align		4
        /*0040*/ 	.byte	0x02, 0x4c
        /*0042*/ 	.byte	0x01
	.zero		1


	//----- nvinfo : EIATTR_MERCURY_ISA_VERSION
	.align		4
        /*0044*/ 	.byte	0x03, 0x5f
        /*0046*/ 	.short	0x0101


	//----- nvinfo : EIATTR_COOP_GROUP_MASK_REGIDS
	.align		4
        /*0048*/ 	.byte	0x04, 0x29
        /*004a*/ 	.short	(.L_3845 - .L_3844)


	//   ....[0]....
.L_3844:
        /*004c*/ 	.word	0xffffffff


	//   ....[1]....
        /*0050*/ 	.word	0xffffffff


	//   ....[2]....
        /*0054*/ 	.word	0xffffffff


	//   ....[3]....
        /*0058*/ 	.word	0xffffffff


	//   ....[4]....
        /*005c*/ 	.word	0xffffffff


	//   ....[5]....
        /*0060*/ 	.word	0x05000003


	//   ....[6]....
        /*0064*/ 	.word	0x05000003


	//   ....[7]....
        /*0068*/ 	.word	0xffffffff


	//   ....[8]....
        /*006c*/ 	.word	0x05000003


	//   ....[9]....
        /*0070*/ 	.word	0xffffffff


	//   ....[10]....
        /*0074*/ 	.word	0x05000003


	//   ....[11]....
        /*0078*/ 	.word	0xffffffff


	//   ....[12]....
        /*007c*/ 	.word	0x05000003


	//   ....[13]....
        /*0080*/ 	.word	0xffffffff


	//----- nvinfo : EIATTR_COOP_GROUP_INSTR_OFFSETS
	.align		4
.L_3845:
        /*0084*/ 	.byte	0x04, 0x28
        /*0086*/ 	.short	(.L_3847 - .L_3846)


	//   ....[0]....
.L_3846:
        /*0088*/ 	.word	0x00000620


	//   ....[1]....
        /*008c*/ 	.word	0x00000630


	//   ....[2]....
        /*0090*/ 	.word	0x00000640


	//   ....[3]....
        /*0094*/ 	.word	0x00000650


	//   ....[4]....
        /*0098*/ 	.word	0x000006a0


	//   ....[5]....
        /*009c*/ 	.word	0x00000930


	//   ....[6]....
        /*00a0*/ 	.word	0x00000be0


	//   ....[7]....
        /*00a4*/ 	.word	0x00000c00


	//   ....[8]....
        /*00a8*/ 	.word	0x00000ea0


	//   ....[9]....
        /*00ac*/ 	.word	0x00000ec0


	//   ....[10]....
        /*00b0*/ 	.word	0x00001160


	//   ....[11]....
        /*00b4*/ 	.word	0x00001180


	//   ....[12]....
        /*00b8*/ 	.word	0x00001420


	//   ....[13]....
        /*00bc*/ 	.word	0x00001440


	//----- nvinfo : EIATTR_VRC_CTA_INIT_COUNT
	.align		4
.L_3847:
        /*00c0*/ 	.byte	0x02, 0x4a
	.zero		1
	.zero		1


	//----- nvinfo : EIATTR_EXIT_INSTR_OFFSETS
	.align		4
        /*00c4*/ 	.byte	0x04, 0x1c
        /*00c6*/ 	.short	(.L_3849 - .L_3848)


	//   ....[0]....
.L_3848:
        /*00c8*/ 	.word	0x00000660


	//   ....[1]....
        /*00cc*/ 	.word	0x00001460


	//   ....[2]....
        /*00d0*/ 	.word	0x000014b0


	//----- nvinfo : EIATTR_CRS_STACK_SIZE
	.align		4
.L_3849:
        /*00d4*/ 	.byte	0x04, 0x1e
        /*00d6*/ 	.short	(.L_3851 - .L_3850)
.L_3850:
        /*00d8*/ 	.word	0x00000000


	//----- nvinfo : EIATTR_CBANK_PARAM_SIZE
	.align		4
.L_3851:
        /*00dc*/ 	.byte	0x03, 0x19
        /*00de*/ 	.short	0x0014


	//----- nvinfo : EIATTR_PARAM_CBANK
	.align		4
        /*00e0*/ 	.byte	0x04, 0x0a
        /*00e2*/ 	.short	(.L_3853 - .L_3852)
	.align		4
.L_3852:
        /*00e4*/ 	.word	index@(.nv.constant0._Z11reduceRegr6IfLj2ELb1EEvPT_S1_j)
        /*00e8*/ 	.short	0x0380
        /*00ea*/ 	.short	0x0014


	//----- nvinfo : EIATTR_SW_WAR
	.align		4
.L_3853:
        /*00ec*/ 	.byte	0x04, 0x36
        /*00ee*/ 	.short	(.L_3855 - .L_3854)
.L_3854:
        /*00f0*/ 	.word	0x00000008
.L_3855:


//--------------------- .nv.info._Z11reduceRegr6IfLj4ELb1EEvPT_S1_j --------------------------
	.section	.nv.info._Z11reduceRegr6IfLj4ELb1EEvPT_S1_j,"",@"SHT_CUDA_INFO"
	.sectionflags	@""
	.align	4


	//----- nvinfo : EIATTR_CUDA_API_VERSION
	.align		4
        /*0000*/ 	.byte	0x04, 0x37
        /*0002*/ 	.short	(.L_3857 - .L_3856)
.L_3856:
        /*0004*/ 	.word	0x00000082


	//----- nvinfo : EIATTR_KPARAM_INFO
	.align		4
.L_3857:
        /*0008*/ 	.byte	0x04, 0x17
        /*000a*/ 	.short	(.L_3859 - .L_3858)
.L_3858:
        /*000c*/ 	.word	0x00000000
        /*0010*/ 	.short	0x0002
        /*0012*/ 	.short	0x0010
        /*0014*/ 	.byte	0x00, 0xf0, 0x11, 0x00


	//----- nvinfo : EIATTR_KPARAM_INFO
	.align		4
.L_3859:
        /*0018*/ 	.byte	0x04, 0x17
        /*001a*/ 	.short	(.L_3861 - .L_3860)
.L_3860:
        /*001c*/ 	.word	0x00000000
        /*0020*/ 	.short	0x0001
        /*0022*/ 	.short	0x0008
        /*0024*/ 	.byte	0x00, 0xf5, 0x21, 0x00


	//----- nvinfo : EIATTR_KPARAM_INFO
	.align		4
.L_3861:
        /*0028*/ 	.byte	0x04, 0x17
        /*002a*/ 	.short	(.L_3863 - .L_3862)
.L_3862:
        /*002c*/ 	.word	0x00000000
        /*0030*/ 	.short	0x0000
        /*0032*/ 	.short	0x0000
        /*0034*/ 	.byte	0x00, 0xf5, 0x21, 0x00


	//----- nvinfo : EIATTR_SPARSE_MMA_MASK
	.align		4
.L_3863:
        /*0038*/ 	.byte	0x03, 0x50
        /*003a*/ 	.short	0x0000


	//----- nvinfo : EIATTR_MAXREG_COUNT
	.align		4
        /*003c*/ 	.byte	0x03, 0x1b
        /*003e*/ 	.short	0x00ff


	//----- nvinfo : EIATTR_NUM_BARRIERS
	.align		4
        /*0040*/ 	.byte	0x02, 0x4c
        /*0042*/ 	.byte	0x01
	.zero		1


	//----- nvinfo : EIATTR_MERCURY_ISA_VERSION
	.align		4
        /*0044*/ 	.byte	0x03, 0x5f
        /*0046*/ 	.short	0x0101


	//----- nvinfo : EIATTR_COOP_GROUP_MASK_REGIDS
	.align		4
        /*0048*/ 	.byte	0x04, 0x29
        /*004a*/ 	.short	(.L_3865 - .L_3864)


	//   ....[0]....
.L_3864:
        /*004c*/ 	.word	0xffffffff


	//   ....[1]....
        /*0050*/ 	.word	0xffffffff


	//   ....[2]....
        /*0054*/ 	.word	0xffffffff


	//   ....[3]....
        /*0058*/ 	.word	0xffffffff


	//   ....[4]....
        /*005c*/ 	.word	0xffffffff


	//   ....[5]....
        /*0060*/ 	.word	0x05000003


	//   ....[6]....
        /*0064*/ 	.word	0x05000003


	//   ....[7]....
        /*0068*/ 	.word	0xffffffff


	//   ....[8]....
        /*006c*/ 	.word	0x05000003


	//   ....[9]....
        /*0070*/ 	.word	0xffffffff


	//   ....[10]....
        /*0074*/ 	.word	0x05000003


	//   ....[11]....
        /*0078*/ 	.word	0xffffffff


	//   ....[12]....
        /*007c*/ 	.word	0x05000003


	//   ....[13]....
        /*0080*/ 	.word	0xffffffff


	//----- nvinfo : EIATTR_COOP_GROUP_INSTR_OFFSETS
	.align		4
.L_3865:
        /*0084*/ 	.byte	0x04, 0x28
        /*0086*/ 	.short	(.L_3867 - .L_3866)


	//   ....[0]....
.L_3866:
        /*0088*/ 	.word	0x00000620


	//   ....[1]....
        /*008c*/ 	.word	0x00000630


	//   ....[2]....
        /*0090*/ 	.word	0x00000640


	//   ....[3]....
        /*0094*/ 	.word	0x00000650


	//   ....[4]....
        /*0098*/ 	.word	0x000006a0


	//   ....[5]....
        /*009c*/ 	.word	0x00000930


	//   ....[6]....
        /*00a0*/ 	.word	0x00000be0


	//   ....[7]....
        /*00a4*/ 	.word	0x00000c00


	//   ....[8]....
        /*00a8*/ 	.word	0x00000ea0


	//   ....[9]....
        /*00ac*/ 	.word	0x00000ec0


	//   ....[10]....
        /*00b0*/ 	.word	0x00001160


	//   ....[11]....
        /*00b4*/ 	.word	0x00001180


	//   ....[12]....
        /*00b8*/ 	.word	0x00001420


	//   ....[13]....
        /*00bc*/ 	.word	0x00001440


	//----- nvinfo : EIATTR_VRC_CTA_INIT_COUNT
	.align		4
.L_3867:
        /*00c0*/ 	.byte	0x02, 0x4a
	.zero		1
	.zero		1


	//----- nvinfo : EIATTR_EXIT_INSTR_OFFSETS
	.align		4
        /*00c4*/ 	.byte	0x04, 0x1c
        /*00c6*/ 	.short	(.L_3869 - .L_3868)


	//   ....[0]....
.L_3868:
        /*00c8*/ 	.word	0x00000660


	//   ....[1]....
        /*00cc*/ 	.word	0x00001460


	//   ....[2]....
        /*00d0*/ 	.word	0x000014b0


	//----- nvinfo : EIATTR_CRS_STACK_SIZE
	.align		4
.L_3869:
        /*00d4*/ 	.byte	0x04, 0x1e
        /*00d6*/ 	.short	(.L_3871 - .L_3870)
.L_3870:
        /*00d8*/ 	.word	0x00000000


	//----- nvinfo : EIATTR_CBANK_PARAM_SIZE
	.align		4
.L_3871:
        /*00dc*/ 	.byte	0x03, 0x19
        /*00de*/ 	.short	0x0014


	//----- nvinfo : EIATTR_PARAM_CBANK
	.align		4
        /*00e0*/ 	.byte	0x04, 0x0a
        /*00e2*/ 	.short	(.L_3873 - .L_3872)
	.align		4
.L_3872:
        /*00e4*/ 	.word	index@(.nv.constant0._Z11reduceRegr6IfLj4ELb1EEvPT_S1_j)
        /*00e8*/ 	.short	0x0380
        /*00ea*/ 	.short	0x0014


	//----- nvinfo : EIATTR_SW_WAR
	.align		4
.L_3873:
        /*00ec*/ 	.byte	0x04, 0x36
        /*00ee*/ 	.short	(.L_3875 - .L_3874)
.L_3874:
        /*00f0*/ 	.word	0x00000008
.L_3875:


//--------------------- .nv.info._Z11reduceRegr6IfLj8ELb1EEvPT_S1_j --------------------------
	.section	.nv.info._Z11reduceRegr6IfLj8ELb1EEvPT_S1_j,"",@"SHT_CUDA_INFO"
	.sectionflags	@""
	.align	4


	//----- nvinfo : EIATTR_CUDA_API_VERSION
	.align		4
        /*0000*/ 	.byte	0x04, 0x37
        /*0002*/ 	.short	(.L_3877 - .L_3876)
.L_3876:
        /*0004*/ 	.word	0x00000082


	//----- nvinfo : EIATTR_KPARAM_INFO
	.align		4
.L_3877:
        /*0008*/ 	.byte	0x04, 0x17
        /*000a*/ 	.short	(.L_3879 - .L_3878)
.L_3878:
        /*000c*/ 	.word	0x00000000
        /*0010*/ 	.short	0x0002
        /*0012*/ 	.short	0x0010
        /*0014*/ 	.byte	0x00, 0xf0, 0x11, 0x00


	//----- nvinfo : EIATTR_KPARAM_INFO
	.align		4
.L_3879:
        /*0018*/ 	.byte	0x04, 0x17
        /*001a*/ 	.short	(.L_3881 - .L_3880)
.L_3880:
        /*001c*/ 	.word	0x00000000
        /*0020*/ 	.short	0x0001
        /*0022*/ 	.short	0x0008
        /*0024*/ 	.byte	0x00, 0xf5, 0x21, 0x00


	//----- nvinfo : EIATTR_KPARAM_INFO
	.align		4
.L_3881:
        /*0028*/ 	.byte	0x04, 0x17
        /*002a*/ 	.short	(.L_3883 - .L_3882)
.L_3882:
        /*002c*/ 	.word	0x00000000
        /*0030*/ 	.short	0x0000
        /*0032*/ 	.short	0x0000
        /*0034*/ 	.byte	0x00, 0xf5, 0x21, 0x00


	//----- nvinfo : EIATTR_SPARSE_MMA_MASK
	.align		4
.L_3883:
        /*0038*/ 	.byte	0x03, 0x50
        /*003a*/ 	.short	0x0000


	//----- nvinfo : EIATTR_MAXREG_COUNT
	.align		4
        /*003c*/ 	.byte	0x03, 0x1b
        /*003e*/ 	.short	0x00ff


	//----- nvinfo : EIATTR_NUM_BARRIERS
	.align		4
        /*0040*/ 	.byte	0x02, 0x4c
        /*0042*/ 	.byte	0x01
	.zero		1


	//----- nvinfo : EIATTR_MERCURY_ISA_VERSION
	.align		4
        /*0044*/ 	.byte	0x03, 0x5f
        /*0046*/ 	.short	0x0101


	//----- nvinfo : EIATTR_COOP_GROUP_MASK_REGIDS
	.align		4
        /*0048*/ 	.byte	0x04, 0x29
        /*004a*/ 	.short	(.L_3885 - .L_3884)


	//   ....[0]....
.L_3884:
        /*004c*/ 	.word	0xffffffff


	//   ....[1]....
        /*0050*/ 	.word	0xffffffff


	//   ....[2]....
        /*0054*/ 	.word	0xffffffff


	//   ....[3]....
        /*0058*/ 	.word	0xffffffff


	//   ....[4]....
        /*005c*/ 	.word	0xffffffff


	//   ....[5]....
        /*0060*/ 	.word	0x05000003


	//   ....[6]....
        /*0064*/ 	.word	0x05000003


	//   ....[7]....
        /*0068*/ 	.word	0xffffffff


	//   ....[8]....
        /*006c*/ 	.word	0x05000003


	//   ....[9]....
        /*0070*/ 	.word	0xffffffff


	//   ....[10]....
        /*0074*/ 	.word	0x05000003


	//   ....[11]....
        /*0078*/ 	.word	0xffffffff


	//   ....[12]....
        /*007c*/ 	.word	0x05000003


	//   ....[13]....
        /*0080*/ 	.word	0xffffffff


	//----- nvinfo : EIATTR_COOP_GROUP_INSTR_OFFSETS
	.align		4
.L_3885:
        /*0084*/ 	.byte	0x04, 0x28
        /*0086*/ 	.short	(.L_3887 - .L_3886)


	//   ....[0]....
.L_3886:
        /*0088*/ 	.word	0x00000620


	//   ....[1]....
        /*008c*/ 	.word	0x00000630


	//   ....[2]....
        /*0090*/ 	.word	0x00000640


	//   ....[3]....
        /*0094*/ 	.word	0x00000650


	//   ....[4]....
        /*0098*/ 	.word	0x000006a0


	//   ....[5]....
        /*009c*/ 	.word	0x00000930


	//   ....[6]....
        /*00a0*/ 	.word	0x00000be0


	//   ....[7]....
        /*00a4*/ 	.word	0x00000c00


	//   ....[8]....
        /*00a8*/ 	.word	0x00000ea0


	//   ....[9]....
        /*00ac*/ 	.word	0x00000ec0


	//   ....[10]....
        /*00b0*/ 	.word	0x00001160


	//   ....[11]....
        /*00b4*/ 	.word	0x00001180


	//   ....[12]....
        /*00b8*/ 	.word	0x00001420


	//   ....[13]....
        /*00bc*/ 	.word	0x00001440


	//----- nvinfo : EIATTR_VRC_CTA_INIT_COUNT
	.align		4
.L_3887:
        /*00c0*/ 	.byte	0x02, 0x4a
	.zero		1
	.zero		1


	//----- nvinfo : EIATTR_EXIT_INSTR_OFFSETS
	.align		4
        /*00c4*/ 	.byte	0x04, 0x1c
        /*00c6*/ 	.short	(.L_3889 - .L_3888)


	//   ....[0]....
.L_3888:
        /*00c8*/ 	.word	0x00000660


	//   ....[1]....
        /*00cc*/ 	.word	0x00001460


	//   ....[2]....
        /*00d0*/ 	.word	0x000014b0


	//----- nvinfo : EIATTR_CRS_STACK_SIZE
	.align		4
.L_3889:
        /*00d4*/ 	.byte	0x04, 0x1e
        /*00d6*/ 	.short	(.L_3891 - .L_3890)
.L_3890:
        /*00d8*/ 	.word	0x00000000


	//----- nvinfo : EIATTR_CBANK_PARAM_SIZE
	.align		4
.L_3891:
        /*00dc*/ 	.byte	0x03, 0x19
        /*00de*/ 	.short	0x0014


	//----- nvinfo : EIATTR_PARAM_CBANK
	.align		4
        /*00e0*/ 	.byte	0x04, 0x0a
        /*00e2*/ 	.short	(.L_3893 - .L_3892)
	.align		4
.L_3892:
        /*00e4*/ 	.word	index@(.nv.constant0._Z11reduceRegr6IfLj8ELb1EEvPT_S1_j)
        /*00e8*/ 	.short	0x0380
        /*00ea*/ 	.short	0x0014


	//----- nvinfo : EIATTR_SW_WAR
	.align		4
.L_3893:
        /*00ec*/ 	.byte	0x04, 0x36
        /*00ee*/ 	.short	(.L_3895 - .L_3894)
.L_3894:
        /*00f0*/ 	.word	0x00000008
.L_3895:


//--------------------- .nv.info._Z11reduceRegr6IfLj16ELb1EEvPT_S1_j --------------------------
	.section	.nv.info._Z11reduceRegr6IfLj16ELb1EEvPT_S1_j,"",@"SHT_CUDA_INFO"
	.sectionflags	@""
	.align	4


	//----- nvinfo : EIATTR_CUDA_API_VERSION
	.align		4
        /*0000*/ 	.byte	0x04, 0x37
        /*0002*/ 	.short	(.L_3897 - .L_3896)
.L_3896:
        /*0004*/ 	.word	0x00000082


	//----- nvinfo : EIATTR_KPARAM_INFO
	.align		4
.L_3897:
        /*0008*/ 	.byte	0x04, 0x17
        /*000a*/ 	.short	(.L_3899 - .L_3898)
.L_3898:
        /*000c*/ 	.word	0x00000000
        /*0010*/ 	.short	0x0002
        /*0012*/ 	.short	0x0010
        /*0014*/ 	.byte	0x00, 0xf0, 0x11, 0x00


	//----- nvinfo : EIATTR_KPARAM_INFO
	.align		4
.L_3899:
        /*0018*/ 	.byte	0x04, 0x17
        /*001a*/ 	.short	(.L_3901 - .L_3900)
.L_3900:
        /*001c*/ 	.word	0x00000000
        /*0020*/ 	.short	0x0001
        /*0022*/ 	.short	0x0008
        /*0024*/ 	.byte	0x00, 0xf5, 0x21, 0x00


	//----- nvinfo : EIATTR_KPARAM_INFO
	.align		4
.L_3901:
        /*0028*/ 	.byte	0x04, 0x17
        /*002a*/ 	.short	(.L_3903 - .L_3902)
.L_3902:
        /*002c*/ 	.word	0x00000000
        /*0030*/ 	.short	0x0000
        /*0032*/ 	.short	0x0000
        /*0034*/ 	.byte	0x00, 0xf5, 0x21, 0x00


	//----- nvinfo : EIATTR_SPARSE_MMA_MASK
	.align		4
.L_3903:
        /*0038*/ 	.byte	0x03, 0x50
        /*003a*/ 	.short	0x0000


	//----- nvinfo : EIATTR_MAXREG_COUNT
	.align		4
        /*003c*/ 	.byte	0x03, 0x1b
        /*003e*/ 	.short	0x00ff


	//----- nvinfo : EIATTR_NUM_BARRIERS
	.align		4
        /*0040*/ 	.byte	0x02, 0x4c
        /*0042*/ 	.byte	0x01
	.zero		1


	//----- nvinfo : EIATTR_MERCURY_ISA_VERSION
	.align		4
        /*0044*/ 	.byte	0x03, 0x5f
        /*0046*/ 	.short	0x0101


	//----- nvinfo : EIATTR_COOP_GROUP_MASK_REGIDS
	.align		4
        /*0048*/ 	.byte	0x04, 0x29
        /*004a*/ 	.short	(.L_3905 - .L_3904)


	//   ....[0]....
.L_3904:
        /*004c*/ 	.word	0xffffffff


	//   ....[1]....
        /*0050*/ 	.word	0xffffffff


	//   ....[2]....
        /*0054*/ 	.word	0xffffffff


	//   ....[3]....
        /*0058*/ 	.word	0xffffffff


	//   ....[4]....
        /*005c*/ 	.word	0xffffffff


	//   ....[5]....
        /*0060*/ 	.word	0x05000003


	//   ....[6]....
        /*0064*/ 	.word	0x05000003


	//   ....[7]....
        /*0068*/ 	.word	0xffffffff


	//   ....[8]....
        /*006c*/ 	.word	0x05000003


	//   ....[9]....
        /*0070*/ 	.word	0xffffffff


	//   ....[10]....
        /*0074*/ 	.word	0x05000003


	//   ....[11]....
        /*0078*/ 	.word	0xffffffff


	//   ....[12]....
        /*007c*/ 	.word	0x05000003


	//   ....[13]....
        /*0080*/ 	.word	0xffffffff


	//----- nvinfo : EIATTR_COOP_GROUP_INSTR_OFFSETS
	.align		4
.L_3905:
        /*0084*/ 	.byte	0x04, 0x28
        /*0086*/ 	.short	(.L_3907 - .L_3906)


	//   ....[0]....
.L_3906:
        /*0088*/ 	.word	0x00000620


	//   ....[1]....
        /*008c*/ 	.word	0x00000630


	//   ....[2]....
        /*0090*/ 	.word	0x00000640


	//   ....[3]....
        /*0094*/ 	.word	0x00000650


	//   ....[4]....
        /*0098*/ 	.word	0x000006a0


	//   ....[5]....
        /*009c*/ 	.word	0x00000930


	//   ....[6]....
        /*00a0*/ 	.word	0x00000be0


	//   ....[7]....
        /*00a4*/ 	.word	0x00000c00


	//   ....[8]....
        /*00a8*/ 	.word	0x00000ea0


	//   ....[9]....
        /*00ac*/ 	.word	0x00000ec0


	//   ....[10]....
        /*00b0*/ 	.word	0x00001160


	//   ....[11]....
        /*00b4*/ 	.word	0x00001180


	//   ....[12]....
        /*00b8*/ 	.word	0x00001420


	//   ....[13]....
        /*00bc*/ 	.word	0x00001440


	//----- nvinfo : EIATTR_VRC_CTA_INIT_COUNT
	.align		4
.L_3907:
        /*00c0*/ 	.byte	0x02, 0x4a
	.zero		1
	.zero		1


	//----- nvinfo : EIATTR_EXIT_INSTR_OFFSETS
	.align		4
        /*00c4*/ 	.byte	0x04, 0x1c
        /*00c6*/ 	.short	(.L_3909 - .L_3908)


	//   ....[0]....
.L_3908:
        /*00c8*/ 	.word	0x00000660


	//   ....[1]....
        /*00cc*/ 	.word	0x00001460


	//   ....[2]....
        /*00d0*/ 	.word	0x000014b0


	//----- nvinfo : EIATTR_CRS_STACK_SIZE
	.align		4
.L_3909:
        /*00d4*/ 	.byte	0x04, 0x1e
        /*00d6*/ 	.short	(.L_3911 - .L_3910)
.L_3910:
        /*00d8*/ 	.word	0x00000000


	//----- nvinfo : EIATTR_CBANK_PARAM_SIZE
	.align		4
.L_3911:
        /*00dc*/ 	.byte	0x03, 0x19
        /*00de*/ 	.short	0x0014


	//----- nvinfo : EIATTR_PARAM_CBANK
	.align		4
        /*00e0*/ 	.byte	0x04, 0x0a
        /*00e2*/ 	.short	(.L_3913 - .L_3912)
	.align		4
.L_3912:
        /*00e4*/ 	.word	index@(.nv.constant0._Z11reduceRegr6IfLj16ELb1EEvPT_S1_j)
        /*00e8*/ 	.short	0x0380
        /*00ea*/ 	.short	0x0014


	//----- nvinfo : EIATTR_SW_WAR
	.align		4
.L_3913:
        /*00ec*/ 	.byte	0x04, 0x36
        /*00ee*/ 	.short	(.L_3915 - .L_3914)
.L_3914:
        /*00f0*/ 	.word	0x00000008
.L_3915:


//--------------------- .nv.info._Z11reduceRegr6IfLj32ELb1EEvPT_S1_j --------------------------
	.section	.nv.info._Z11reduceRegr6IfLj32ELb1EEvPT_S1_j,"",@"SHT_CUDA_INFO"
	.sectionflags	@""
	.align	4


	//----- nvinfo : EIATTR_CUDA_API_VERSION
	.align		4
        /*0000*/ 	.byte	0x04, 0x37
        /*0002*/ 	.short	(.L_3917 - .L_3916)
.L_3916:
        /*0004*/ 	.word	0x00000082


	//----- nvinfo : EIATTR_KPARAM_INFO
	.align		4
.L_3917:
        /*0008*/ 	.byte	0x04, 0x17
        /*000a*/ 	.short	(.L_3919 - .L_3918)
.L_3918:
        /*000c*/ 	.word	0x00000000
        /*0010*/ 	.short	0x0002
        /*0012*/ 	.short	0x0010
        /*0014*/ 	.byte	0x00, 0xf0, 0x11, 0x00


	//----- nvinfo : EIATTR_KPARAM_INFO
	.align		4
.L_3919:
        /*0018*/ 	.byte	0x04, 0x17
        /*001a*/ 	.short	(.L_3921 - .L_3920)
.L_3920:
        /*001c*/ 	.word	0x00000000
        /*0020*/ 	.short	0x0001
        /*0022*/ 	.short	0x0008
        /*0024*/ 	.byte	0x00, 0xf5, 0x21, 0x00


	//----- nvinfo : EIATTR_KPARAM_INFO
	.align		4
.L_3921:
        /*0028*/ 	.byte	0x04, 0x17
        /*002a*/ 	.short	(.L_3923 - .L_3922)
.L_3922:
        /*002c*/ 	.word	0x00000000
        /*0030*/ 	.short	0x0000
        /*0032*/ 	.short	0x0000
        /*0034*/ 	.byte	0x00, 0xf5, 0x21, 0x00


	//----- nvinfo : EIATTR_SPARSE_MMA_MASK
	.align		4
.L_3923:
        /*0038*/ 	.byte	0x03, 0x50
        /*003a*/ 	.short	0x0000


	//----- nvinfo : EIATTR_MAXREG_COUNT
	.align		4
        /*003c*/ 	.byte	0x03, 0x1b
        /*003e*/ 	.short	0x00ff


	//----- nvinfo : EIATTR_NUM_BARRIERS
	.align		4
        /*0040*/ 	.byte	0x02, 0x4c
        /*0042*/ 	.byte	0x01
	.zero		1


	//----- nvinfo : EIATTR_MERCURY_ISA_VERSION
	.align		4
        /*0044*/ 	.byte	0x03, 0x5f
        /*0046*/ 	.short	0x0101


	//----- nvinfo : EIATTR_COOP_GROUP_MASK_REGIDS
	.align		4
        /*0048*/ 	.byte	0x04, 0x29
        /*004a*/ 	.short	(.L_3925 - .L_3924)


	//   ....[0]....
.L_3924:
        /*004c*/ 	.word	0xffffffff


	//   ....[1]....
        /*0050*/ 	.word	0xffffffff


	//   ....[2]....
        /*0054*/ 	.word	0xffffffff


	//   ....[3]....
        /*0058*/ 	.word	0xffffffff


	//   ....[4]....
        /*005c*/ 	.word	0xffffffff


	//   ....[5]....
        /*0060*/ 	.word	0x05000003


	//   ....[6]....
        /*0064*/ 	.word	0x05000003


	//   ....[7]....
        /*0068*/ 	.word	0xffffffff


	//   ....[8]....
        /*006c*/ 	.word	0x05000003


	//   ....[9]....
        /*0070*/ 	.word	0xffffffff


	//   ....[10]....
        /*0074*/ 	.word	0x05000003


	//   ....[11]....
        /*0078*/ 	.word	0xffffffff


	//   ....[12]....
        /*007c*/ 	.word	0x05000003


	//   ....[13]....
        /*0080*/ 	.word	0xffffffff


	//----- nvinfo : EIATTR_COOP_GROUP_INSTR_OFFSETS
	.align		4
.L_3925:
        /*0084*/ 	.byte	0x04, 0x28
        /*0086*/ 	.short	(.L_3927 - .L_3926)


	//   ....[0]....
.L_3926:
        /*0088*/ 	.word	0x00000620


	//   ....[1]....
        /*008c*/ 	.word	0x00000630


	//   ....[2]....
        /*0090*/ 	.word	0x00000640


	//   ....[3]....
        /*0094*/ 	.word	0x00000650


	//   ....[4]....
        /*0098*/ 	.word	0x000006a0


	//   ....[5]....
        /*009c*/ 	.word	0x00000930


	//   ....[6]....
        /*00a0*/ 	.word	0x00000be0


	//   ....[7]....
        /*00a4*/ 	.word	0x00000c00


	//   ....[8]....
        /*00a8*/ 	.word	0x00000ea0


	//   ....[9]....
        /*00ac*/ 	.word	0x00000ec0


	//   ....[10]....
        /*00b0*/ 	.word	0x00001160


	//   ....[11]....
        /*00b4*/ 	.word	0x00001180


	//   ....[12]....
        /*00b8*/ 	.word	0x00001420


	//   ....[13]....
        /*00bc*/ 	.word	0x00001440


	//----- nvinfo : EIATTR_VRC_CTA_INIT_COUNT
	.align		4
.L_3927:
        /*00c0*/ 	.byte	0x02, 0x4a
	.zero		1
	.zero		1


	//----- nvinfo : EIATTR_EXIT_INSTR_OFFSETS
	.align		4
        /*00c4*/ 	.byte	0x04, 0x1c
        /*00c6*/ 	.short	(.L_3929 - .L_3928)


	//   ....[0]....
.L_3928:
        /*00c8*/ 	.word	0x00000660


	//   ....[1]....
        /*00cc*/ 	.word	0x00001460


	//   ....[2]....
        /*00d0*/ 	.word	0x000014b0


	//----- nvinfo : EIATTR_CRS_STACK_SIZE
	.align		4
.L_3929:
        /*00d4*/ 	.byte	0x04, 0x1e
        /*00d6*/ 	.short	(.L_3931 - .L_3930)
.L_3930:
        /*00d8*/ 	.word	0x00000000


	//----- nvinfo : EIATTR_CBANK_PARAM_SIZE
	.align		4
.L_3931:
        /*00dc*/ 	.byte	0x03, 0x19
        /*00de*/ 	.short	0x0014


	//----- nvinfo : EIATTR_PARAM_CBANK
	.align		4
        /*00e0*/ 	.byte	0x04, 0x0a
        /*00e2*/ 	.short	(.L_3933 - .L_3932)
	.align		4
.L_3932:
        /*00e4*/ 	.word	index@(.nv.constant0._Z11reduceRegr6IfLj32ELb1EEvPT_S1_j)
        /*00e8*/ 	.short	0x0380
        /*00ea*/ 	.short	0x0014


	//----- nvinfo : EIATTR_SW_WAR
	.align		4
.L_3933:
        /*00ec*/ 	.byte	0x04, 0x36
        /*00ee*/ 	.short	(.L_3935 - .L_3934)
.L_3934:
        /*00f0*/ 	.word	0x00000008
.L_3935:


//--------------------- .nv.info._Z11reduceRegr6IfLj64ELb1EEvPT_S1_j --------------------------
	.section	.nv.info._Z11reduceRegr6IfLj64ELb1EEvPT_S1_j,"",@"SHT_CUDA_INFO"
	.sectionflags	@""
	.align	4


	//----- nvinfo : EIATTR_CUDA_API_VERSION
	.align		4
        /*0000*/ 	.byte	0x04, 0x37
        /*0002*/ 	.short	(.L_3937 - .L_3936)
.L_3936:
        /*0004*/ 	.word	0x00000082


	//----- nvinfo : EIATTR_KPARAM_INFO
	.align		4
.L_3937:
        /*0008*/ 	.byte	0x04, 0x17
        /*000a*/ 	.short	(.L_3939 - .L_3938)
.L_3938:
        /*000c*/ 	.word	0x00000000
        /*0010*/ 	.short	0x0002
        /*0012*/ 	.short	0x0010
        /*0014*/ 	.byte	0x00, 0xf0, 0x11, 0x00


	//----- nvinfo : EIATTR_KPARAM_INFO
	.align		4
.L_3939:
        /*0018*/ 	.byte	0x04, 0x17
        /*001a*/ 	.short	(.L_3941 - .L_3940)
.L_3940:
        /*001c*/ 	.word	0x00000000
        /*0020*/ 	.short	0x0001
        /*0022*/ 	.short	0x0008
        /*0024*/ 	.byte	0x00, 0xf5, 0x21, 0x00


	//----- nvinfo : EIATTR_KPARAM_INFO
	.align		4
.L_3941:
        /*0028*/ 	.byte	0x04, 0x17
        /*002a*/ 	.short	(.L_3943 - .L_3942)
.L_3942:
        /*002c*/ 	.word	0x00000000
        /*0030*/ 	.short	0x0000
        /*0032*/ 	.short	0x0000
        /*0034*/ 	.byte	0x00, 0xf5, 0x21, 0x00


	//----- nvinfo : EIATTR_SPARSE_MMA_MASK
	.align		4
.L_3943:
        /*0038*/ 	.byte	0x03, 0x50
        /*003a*/ 	.short	0x0000


	//----- nvinfo : EIATTR_MAXREG_COUNT
	.align		4
        /*003c*/ 	.byte	0x03, 0x1b
        /*003e*/ 	.short	0x00ff


	//----- nvinfo : EIATTR_NUM_BARRIERS
	.align		4
        /*0040*/ 	.byte	0x02, 0x4c
        /*0042*/ 	.byte	0x01
	.zero		1


	//----- nvinfo : EIATTR_MERCURY_ISA_VERSION
	.align		4
        /*0044*/ 	.byte	0x03, 0x5f
        /*0046*/ 	.short	0x0101


	//----- nvinfo : EIATTR_COOP_GROUP_MASK_REGIDS
	.align		4
        /*0048*/ 	.byte	0x04, 0x29
        /*004a*/ 	.short	(.L_3945 - .L_3944)


	//   ....[0]....
.L_3944:
        /*004c*/ 	.word	0xffffffff


	//   ....[1]....
        /*0050*/ 	.word	0xffffffff


	//   ....[2]....
        /*0054*/ 	.word	0xffffffff


	//   ....[3]....
        /*0058*/ 	.word	0xffffffff


	//   ....[4]....
        /*005c*/ 	.word	0xffffffff


	//   ....[5]....
        /*0060*/ 	.word	0x05000002


	//   ....[6]....
        /*0064*/ 	.word	0x05000002


	//   ....[7]....
        /*0068*/ 	.word	0xffffffff


	//   ....[8]....
        /*006c*/ 	.word	0x05000002


	//   ....[9]....
        /*0070*/ 	.word	0xffffffff


	//   ....[10]....
        /*0074*/ 	.word	0x05000002


	//   ....[11]....
        /*0078*/ 	.word	0xffffffff


	//   ....[12]....
        /*007c*/ 	.word	0x05000002


	//   ....[13]....
        /*0080*/ 	.word	0xffffffff


	//----- nvinfo : EIATTR_COOP_GROUP_INSTR_OFFSETS
	.align		4
.L_3945:
        /*0084*/ 	.byte	0x04, 0x28
        /*0086*/ 	.short	(.L_3947 - .L_3946)


	//   ....[0]....
.L_3946:
        /*0088*/ 	.word	0x00000620


	//   ....[1]....
        /*008c*/ 	.word	0x00000630


	//   ....[2]....
        /*0090*/ 	.word	0x00000640


	//   ....[3]....
        /*0094*/ 	.word	0x00000650


	//   ....[4]....
        /*0098*/ 	.word	0x000006c0


	//   ....[5]....
        /*009c*/ 	.word	0x00000950


	//   ....[6]....
        /*00a0*/ 	.word	0x00000c00


	//   ....[7]....
        /*00a4*/ 	.word	0x00000c20


	//   ....[8]....
        /*00a8*/ 	.word	0x00000ec0


	//   ....[9]....
        /*00ac*/ 	.word	0x00000ee0


	//   ....[10]....
        /*00b0*/ 	.word	0x00001180


	//   ....[11]....
        /*00b4*/ 	.word	0x000011a0


	//   ....[12]....
        /*00b8*/ 	.word	0x00001440


	//   ....[13]....
        /*00bc*/ 	.word	0x00001460


	//----- nvinfo : EIATTR_VRC_CTA_INIT_COUNT
	.align		4
.L_3947:
        /*00c0*/ 	.byte	0x02, 0x4a
	.zero		1
	.zero		1


	//----- nvinfo : EIATTR_EXIT_INSTR_OFFSETS
	.align		4
        /*00c4*/ 	.byte	0x04, 0x1c
        /*00c6*/ 	.short	(.L_3949 - .L_3948)


	//   ....[0]....
.L_3948:
        /*00c8*/ 	.word	0x00000660


	//   ....[1]....
        /*00cc*/ 	.word	0x00001480


	//   ....[2]....
        /*00d0*/ 	.word	0x000014d0


	//----- nvinfo : EIATTR_CRS_STACK_SIZE
	.align		4
.L_3949:
        /*00d4*/ 	.byte	0x04, 0x1e
        /*00d6*/ 	.short	(.L_3951 - .L_3950)
.L_3950:
        /*00d8*/ 	.word	0x00000000


	//----- nvinfo : EIATTR_CBANK_PARAM_SIZE
	.align		4
.L_3951:
        /*00dc*/ 	.byte	0x03, 0x19
        /*00de*/ 	.short	0x0014


	//----- nvinfo : EIATTR_PARAM_CBANK
	.align		4
        /*00e0*/ 	.byte	0x04, 0x0a
        /*00e2*/ 	.short	(.L_3953 - .L_3952)
	.align		4
.L_3952:
        /*00e4*/ 	.word	index@(.nv.constant0._Z11reduceRegr6IfLj64ELb1EEvPT_S1_j)
        /*00e8*/ 	.short	0x0380
        /*00ea*/ 	.short	0x0014


	//----- nvinfo : EIATTR_SW_WAR
	.align		4
.L_3953:
        /*00ec*/ 	.byte	0x04, 0x36
        /*00ee*/ 	.short	(.L_3955 - .L_3954)
.L_3954:
        /*00f0*/ 	.word	0x00000008
.L_3955:


//--------------------- .nv.info._Z11reduceRegr6IfLj128ELb1EEvPT_S1_j --------------------------
	.section	.nv.info._Z11reduceRegr6IfLj128ELb1EEvPT_S1_j,"",@"SHT_CUDA_INFO"
	.sectionflags	@""
	.align	4


	//----- nvinfo : EIATTR_CUDA_API_VERSION
	.align		4
        /*0000*/ 	.byte	0x04, 0x37
        /*0002*/ 	.short	(.L_3957 - .L_3956)
.L_3956:
        /*0004*/ 	.word	0x00000082


	//----- nvinfo : EIATTR_KPARAM_INFO
	.align		4
.L_3957:
        /*0008*/ 	.byte	0x04, 0x17
        /*000a*/ 	.short	(.L_3959 - .L_3958)
.L_3958:
        /*000c*/ 	.word	0x00000000
        /*0010*/ 	.short	0x0002
        /*0012*/ 	.short	0x0010
        /*0014*/ 	.byte	0x00, 0xf0, 0x11, 0x00


	//----- nvinfo : EIATTR_KPARAM_INFO
	.align		4
.L_3959:
        /*0018*/ 	.byte	0x04, 0x17
        /*001a*/ 	.short	(.L_3961 - .L_3960)
.L_3960:
        /*001c*/ 	.word	0x00000000
        /*0020*/ 	.short	0x0001
        /*0022*/ 	.short	0x0008
        /*0024*/ 	.byte	0x00, 0xf5, 0x21, 0x00


	//----- nvinfo : EIATTR_KPARAM_INFO
	.align		4
.L_3961:
        /*0028*/ 	.byte	0x04, 0x17
        /*002a*/ 	.short	(.L_3963 - .L_3962)
.L_3962:
        /*002c*/ 	.word	0x00000000
        /*0030*/ 	.short	0x0000
        /*0032*/ 	.short	0x0000
        /*0034*/ 	.byte	0x00, 0xf5, 0x21, 0x00


	//----- nvinfo : EIATTR_SPARSE_MMA_MASK
	.align		4
.L_3963:
        /*0038*/ 	.byte	0x03, 0x50
        /*003a*/ 	.short	0x0000


	//----- nvinfo : EIATTR_MAXREG_COUNT
	.align		4
        /*003c*/ 	.byte	0x03, 0x1b
        /*003e*/ 	.short	0x00ff


	//----- nvinfo : EIATTR_NUM_BARRIERS
	.align		4
        /*0040*/ 	.byte	0x02, 0x4c
        /*0042*/ 	.byte	0x01
	.zero		1


	//----- nvinfo : EIATTR_MERCURY_ISA_VERSION
	.align		4
        /*0044*/ 	.byte	0x03, 0x5f
        /*0046*/ 	.short	0x0101


	//----- nvinfo : EIATTR_COOP_GROUP_MASK_REGIDS
	.align		4
        /*0048*/ 	.byte	0x04, 0x29
        /*004a*/ 	.short	(.L_3965 - .L_3964)


	//   ....[0]....
.L_3964:
        /*004c*/ 	.word	0xffffffff


	//   ....[1]....
        /*0050*/ 	.word	0xffffffff


	//   ....[2]....
        /*0054*/ 	.word	0xffffffff


	//   ....[3]....
        /*0058*/ 	.word	0xffffffff


	//   ....[4]....
        /*005c*/ 	.word	0xffffffff


	//   ....[5]....
        /*0060*/ 	.word	0x05000002


	//   ....[6]....
        /*0064*/ 	.word	0x05000002


	//   ....[7]....
        /*0068*/ 	.word	0xffffffff


	//   ....[8]....
        /*006c*/ 	.word	0x05000002


	//   ....[9]....
        /*0070*/ 	.word	0xffffffff


	//   ....[10]....
        /*0074*/ 	.word	0x05000002


	//   ....[11]....
        /*0078*/ 	.word	0xffffffff


	//   ....[12]....
        /*007c*/ 	.word	0x05000002


	//   ....[13]....
        /*0080*/ 	.word	0xffffffff


	//----- nvinfo : EIATTR_COOP_GROUP_INSTR_OFFSETS
	.align		4
.L_3965:
        /*0084*/ 	.byte	0x04, 0x28
        /*0086*/ 	.short	(.L_3967 - .L_3966)


	//   ....[0]....
.L_3966:
        /*0088*/ 	.word	0x00000630


	//   ....[1]....
        /*008c*/ 	.word	0x00000640


	//   ....[2]....
        /*0090*/ 	.word	0x00000650


	//   ....[3]....
        /*0094*/ 	.word	0x00000690


	//   ....[4]....
        /*0098*/ 	.word	0x00000700


	//   ....[5]....
        /*009c*/ 	.word	0x00000990


	//   ....[6]....
        /*00a0*/ 	.word	0x00000c40


	//   ....[7]....
        /*00a4*/ 	.word	0x00000c60


	//   ....[8]....
        /*00a8*/ 	.word	0x00000f00


	//   ....[9]....
        /*00ac*/ 	.word	0x00000f20


	//   ....[10]....
        /*00b0*/ 	.word	0x000011c0


	//   ....[11]....
        /*00b4*/ 	.word	0x000011e0


	//   ....[12]....
        /*00b8*/ 	.word	0x00001480


	//   ....[13]....
        /*00bc*/ 	.word	0x000014a0


	//----- nvinfo : EIATTR_VRC_CTA_INIT_COUNT
	.align		4
.L_3967:
        /*00c0*/ 	.byte	0x02, 0x4a
	.zero		1
	.zero		1


	//----- nvinfo : EIATTR_EXIT_INSTR_OFFSETS
	.align		4
        /*00c4*/ 	.byte	0x04, 0x1c
        /*00c6*/ 	.short	(.L_3969 - .L_3968)


	//   ....[0]....
.L_3968:
        /*00c8*/ 	.word	0x000006a0


	//   ....[1]....
        /*00cc*/ 	.word	0x000014c0


	//   ....[2]....
        /*00d0*/ 	.word	0x00001510


	//----- nvinfo : EIATTR_CRS_STACK_SIZE
	.align		4
.L_3969:
        /*00d4*/ 	.byte	0x04, 0x1e
        /*00d6*/ 	.short	(.L_3971 - .L_3970)
.L_3970:
        /*00d8*/ 	.word	0x00000000


	//----- nvinfo : EIATTR_CBANK_PARAM_SIZE
	.align		4
.L_3971:
        /*00dc*/ 	.byte	0x03, 0x19
        /*00de*/ 	.short	0x0014


	//----- nvinfo : EIATTR_PARAM_CBANK
	.align		4
        /*00e0*/ 	.byte	0x04, 0x0a
        /*00e2*/ 	.short	(.L_3973 - .L_3972)
	.align		4
.L_3972:
        /*00e4*/ 	.word	index@(.nv.constant0._Z11reduceRegr6IfLj128ELb1EEvPT_S1_j)
        /*00e8*/ 	.short	0x0380
        /*00ea*/ 	.short	0x0014


	//----- nvinfo : EIATTR_SW_WAR
	.align		4
.L_3973:
        /*00ec*/ 	.byte	0x04, 0x36
        /*00ee*/ 	.short	(.L_3975 - .L_3974)
.L_3974:
        /*00f0*/ 	.word	0x00000008
.L_3975:


//--------------------- .nv.info._Z11reduceRegr6IfLj256ELb1EEvPT_S1_j --------------------------
	.section	.nv.info._Z11reduceRegr6IfLj256ELb1EEvPT_S1_j,"",@"SHT_CUDA_INFO"
	.sectionflags	@""
	.align	4


	//----- nvinfo : EIATTR_CUDA_API_VERSION
	.align		4
        /*0000*/ 	.byte	0x04, 0x37
        /*0002*/ 	.short	(.L_3977 - .L_3976)
.L_3976:
        /*0004*/ 	.word	0x00000082


	//----- nvinfo : EIATTR_KPARAM_INFO
	.align		4
.L_3977:
        /*0008*/ 	.byte	0x04, 0x17
        /*000a*/ 	.short	(.L_3979 - .L_3978)
.L_3978:
        /*000c*/ 	.word	0x00000000
        /*0010*/ 	.short	0x0002
        /*0012*/ 	.short	0x0010
        /*0014*/ 	.byte	0x00, 0xf0, 0x11, 0x00


	//----- nvinfo : EIATTR_KPARAM_INFO
	.align		4
.L_3979:
        /*0018*/ 	.byte	0x04, 0x17
        /*001a*/ 	.short	(.L_3981 - .L_3980)
.L_3980:
        /*001c*/ 	.word	0x00000000
        /*0020*/ 	.short	0x0001
        /*0022*/ 	.short	0x0008
        /*0024*/ 	.byte	0x00, 0xf5, 0x21, 0x00


	//----- nvinfo : EIATTR_KPARAM_INFO
	.align		4
.L_3981:
        /*0028*/ 	.byte	0x04, 0x17
        /*002a*/ 	.short	(.L_3983 - .L_3982)
.L_3982:
        /*002c*/ 	.word	0x00000000
        /*0030*/ 	.short	0x0000
        /*0032*/ 	.short	0x0000
        /*0034*/ 	.byte	0x00, 0xf5, 0x21, 0x00


	//----- nvinfo : EIATTR_SPARSE_MMA_MASK
	.align		4
.L_3983:
        /*0038*/ 	.byte	0x03, 0x50
        /*003a*/ 	.short	0x0000


	//----- nvinfo : EIATTR_MAXREG_COUNT
	.align		4
        /*003c*/ 	.byte	0x03, 0x1b
        /*003e*/ 	.short	0x00ff


	//----- nvinfo : EIATTR_NUM_BARRIERS
	.align		4
        /*0040*/ 	.byte	0x02, 0x4c
        /*0042*/ 	.byte	0x01
	.zero		1


	//----- nvinfo : EIATTR_MERCURY_ISA_VERSION
	.align		4
        /*0044*/ 	.byte	0x03, 0x5f
        /*0046*/ 	.short	0x0101


	//----- nvinfo : EIATTR_COOP_GROUP_MASK_REGIDS
	.align		4
        /*0048*/ 	.byte	0x04, 0x29
        /*004a*/ 	.short	(.L_3985 - .L_3984)


	//   ....[0]....
.L_3984:
        /*004c*/ 	.word	0xffffffff


	//   ....[1]....
        /*0050*/ 	.word	0xffffffff


	//   ....[2]....
        /*0054*/ 	.word	0xffffffff


	//   ....[3]....
        /*0058*/ 	.word	0xffffffff


	//   ....[4]....
        /*005c*/ 	.word	0xffffffff


	//   ....[5]....
        /*0060*/ 	.word	0x05000002


	//   ....[6]....
        /*0064*/ 	.word	0x05000002


	//   ....[7]....
        /*0068*/ 	.word	0xffffffff


	//   ....[8]....
        /*006c*/ 	.word	0x05000002


	//   ....[9]....
        /*0070*/ 	.word	0xffffffff


	//   ....[10]....
        /*0074*/ 	.word	0x05000002


	//   ....[11]....
        /*0078*/ 	.word	0xffffffff


	//   ....[12]....
        /*007c*/ 	.word	0x05000002


	//   ....[13]....
        /*0080*/ 	.word	0xffffffff


	//----- nvinfo : EIATTR_COOP_GROUP_INSTR_OFFSETS
	.align		4
.L_3985:
        /*0084*/ 	.byte	0x04, 0x28
        /*0086*/ 	.short	(.L_3987 - .L_3986)


	//   ....[0]....
.L_3986:
        /*0088*/ 	.word	0x00000630


	//   ....[1]....
        /*008c*/ 	.word	0x00000640


	//   ....[2]....
        /*0090*/ 	.word	0x00000680


	//   ....[3]....
        /*0094*/ 	.word	0x000006d0


	//   ....[4]....
        /*0098*/ 	.word	0x00000740


	//   ....[5]....
        /*009c*/ 	.word	0x000009d0


	//   ....[6]....
        /*00a0*/ 	.word	0x00000c80


	//   ....[7]....
        /*00a4*/ 	.word	0x00000ca0


	//   ....[8]....
        /*00a8*/ 	.word	0x00000f40


	//   ....[9]....
        /*00ac*/ 	.word	0x00000f60


	//   ....[10]....
        /*00b0*/ 	.word	0x00001200


	//   ....[11]....
        /*00b4*/ 	.word	0x00001220


	//   ....[12]....
        /*00b8*/ 	.word	0x000014c0


	//   ....[13]....
        /*00bc*/ 	.word	0x000014e0


	//----- nvinfo : EIATTR_VRC_CTA_INIT_COUNT
	.align		4
.L_3987:
        /*00c0*/ 	.byte	0x02, 0x4a
	.zero		1
	.zero		1


	//----- nvinfo : EIATTR_EXIT_INSTR_OFFSETS
	.align		4
        /*00c4*/ 	.byte	0x04, 0x1c
        /*00c6*/ 	.short	(.L_3989 - .L_3988)


	//   ....[0]....
.L_3988:
        /*00c8*/ 	.word	0x000006e0


	//   ....[1]....
        /*00cc*/ 	.word	0x00001500


	//   ....[2]....
        /*00d0*/ 	.word	0x00001550


	//----- nvinfo : EIATTR_CRS_STACK_SIZE
	.align		4
.L_3989:
        /*00d4*/ 	.byte	0x04, 0x1e
        /*00d6*/ 	.short	(.L_3991 - .L_3990)
.L_3990:
        /*00d8*/ 	.word	0x00000000


	//----- nvinfo : EIATTR_CBANK_PARAM_SIZE
	.align		4
.L_3991:
        /*00dc*/ 	.byte	0x03, 0x19
        /*00de*/ 	.short	0x0014


	//----- nvinfo : EIATTR_PARAM_CBANK
	.align		4
        /*00e0*/ 	.byte	0x04, 0x0a
        /*00e2*/ 	.short	(.L_3993 - .L_3992)
	.align		4
.L_3992:
        /*00e4*/ 	.word	index@(.nv.constant0._Z11reduceRegr6IfLj256ELb1EEvPT_S1_j)
        /*00e8*/ 	.short	0x0380
        /*00ea*/ 	.short	0x0014


	//----- nvinfo : EIATTR_SW_WAR
	.align		4
.L_3993:
        /*00ec*/ 	.byte	0x04, 0x36
        /*00ee*/ 	.short	(.L_3995 - .L_3994)
.L_3994:
        /*00f0*/ 	.word	0x00000008
.L_3995:


//--------------------- .nv.info._Z11reduceRegr6IfLj512ELb1EEvPT_S1_j --------------------------
	.section	.nv.info._Z11reduceRegr6IfLj512ELb1EEvPT_S1_j,"",@"SHT_CUDA_INFO"
	.sectionflags	@""
	.align	4


	//----- nvinfo : EIATTR_CUDA_API_VERSION
	.align		4
        /*0000*/ 	.byte	0x04, 0x37
        /*0002*/ 	.short	(.L_3997 - .L_3996)
.L_3996:
        /*0004*/ 	.word	0x00000082


	//----- nvinfo : EIATTR_KPARAM_INFO
	.align		4
.L_3997:
        /*0008*/ 	.byte	0x04, 0x17
        /*000a*/ 	.short	(.L_3999 - .L_3998)
.L_3998:
        /*000c*/ 	.word	0x00000000
        /*0010*/ 	.short	0x0002
        /*0012*/ 	.short	0x0010
        /*0014*/ 	.byte	0x00, 0xf0, 0x11, 0x00


	//----- nvinfo : EIATTR_KPARAM_INFO
	.align		4
.L_3999:
        /*0018*/ 	.byte	0x04, 0x17
        /*001a*/ 	.short	(.L_4001 - .L_4000)
.L_4000:
        /*001c*/ 	.word	0x00000000
        /*0020*/ 	.short	0x0001
        /*0022*/ 	.short	0x0008
        /*0024*/ 	.byte	0x00, 0xf5, 0x21, 0x00


	//----- nvinfo : EIATTR_KPARAM_INFO
	.align		4
.L_4001:
        /*0028*/ 	.byte	0x04, 0x17
        /*002a*/ 	.short	(.L_4003 - .L_4002)
.L_4002:
        /*002c*/ 	.word	0x00000000
        /*0030*/ 	.short	0x0000
        /*0032*/ 	.short	0x0000
        /*0034*/ 	.byte	0x00, 0xf5, 0x21, 0x00


	//----- nvinfo : EIATTR_SPARSE_MMA_MASK
	.align		4
.L_4003:
        /*0038*/ 	.byte	0x03, 0x50
        /*003a*/ 	.short	0x0000


	//----- nvinfo : EIATTR_MAXREG_COUNT
	.align		4
        /*003c*/ 	.byte	0x03, 0x1b
        /*003e*/ 	.short	0x00ff


	//----- nvinfo : EIATTR_NUM_BARRIERS
	.align		4
        /*0040*/ 	.byte	0x02, 0x4c
        /*0042*/ 	.byte	0x01
	.zero		1


	//----- nvinfo : EIATTR_MERCURY_ISA_VERSION
	.align		4
        /*0044*/ 	.byte	0x03, 0x5f
        /*0046*/ 	.short	0x0101


	//----- nvinfo : EIATTR_COOP_GROUP_MASK_REGIDS
	.align		4
        /*0048*/ 	.byte	0x04, 0x29
        /*004a*/ 	.short	(.L_4005 - .L_4004)


	//   ....[0]....
.L_4004:
        /*004c*/ 	.word	0xffffffff


	//   ....[1]....
        /*0050*/ 	.word	0xffffffff


	//   ....[2]....
        /*0054*/ 	.word	0xffffffff


	//   ....[3]....
        /*0058*/ 	.word	0xffffffff


	//   ....[4]....
        /*005c*/ 	.word	0xffffffff


	//   ....[5]....
        /*0060*/ 	.word	0x05000002


	//   ....[6]....
        /*0064*/ 	.word	0x05000002


	//   ....[7]....
        /*0068*/ 	.word	0xffffffff


	//   ....[8]....
        /*006c*/ 	.word	0x05000002


	//   ....[9]....
        /*0070*/ 	.word	0xffffffff


	//   ....[10]....
        /*0074*/ 	.word	0x05000002


	//   ....[11]....
        /*0078*/ 	.word	0xffffffff


	//   ....[12]....
        /*007c*/ 	.word	0x05000002


	//   ....[13]....
        /*0080*/ 	.word	0xffffffff


	//----- nvinfo : EIATTR_COOP_GROUP_INSTR_OFFSETS
	.align		4
.L_4005:
        /*0084*/ 	.byte	0x04, 0x28
        /*0086*/ 	.short	(.L_4007 - .L_4006)


	//   ....[0]....
.L_4006:
        /*0088*/ 	.word	0x00000640


	//   ....[1]....
        /*008c*/ 	.word	0x00000680


	//   ....[2]....
        /*0090*/ 	.word	0x000006d0


	//   ....[3]....
        /*0094*/ 	.word	0x00000720


	//   ....[4]....
        /*0098*/ 	.word	0x00000790


	//   ....[5]....
        /*009c*/ 	.word	0x00000a20


	//   ....[6]....
        /*00a0*/ 	.word	0x00000cd0


	//   ....[7]....
        /*00a4*/ 	.word	0x00000cf0


	//   ....[8]....
        /*00a8*/ 	.word	0x00000f90


	//   ....[9]....
        /*00ac*/ 	.word	0x00000fb0


	//   ....[10]....
        /*00b0*/ 	.word	0x00001250


	//   ....[11]....
        /*00b4*/ 	.word	0x00001270


	//   ....[12]....
        /*00b8*/ 	.word	0x00001510


	//   ....[13]....
        /*00bc*/ 	.word	0x00001530


	//----- nvinfo : EIATTR_VRC_CTA_INIT_COUNT
	.align		4
.L_4007:
        /*00c0*/ 	.byte	0x02, 0x4a
	.zero		1
	.zero		1


	//----- nvinfo : EIATTR_EXIT_INSTR_OFFSETS
	.align		4
        /*00c4*/ 	.byte	0x04, 0x1c
        /*00c6*/ 	.short	(.L_4009 - .L_4008)


	//   ....[0]....
.L_4008:
        /*00c8*/ 	.word	0x00000730


	//   ....[1]....
        /*00cc*/ 	.word	0x00001550


	//   ....[2]....
        /*00d0*/ 	.word	0x000015a0


	//----- nvinfo : EIATTR_CRS_STACK_SIZE
	.align		4
.L_4009:
        /*00d4*/ 	.byte	0x04, 0x1e
        /*00d6*/ 	.short	(.L_4011 - .L_4010)
.L_4010:
        /*00d8*/ 	.word	0x00000000


	//----- nvinfo : EIATTR_CBANK_PARAM_SIZE
	.align		4
.L_4011:
        /*00dc*/ 	.byte	0x03, 0x19
        /*00de*/ 	.short	0x0014


	//----- nvinfo : EIATTR_PARAM_CBANK
	.align		4
        /*00e0*/ 	.byte	0x04, 0x0a
        /*00e2*/ 	.short	(.L_4013 - .L_4012)
	.align		4
.L_4012:
        /*00e4*/ 	.word	index@(.nv.constant0._Z11reduceRegr6IfLj512ELb1EEvPT_S1_j)
        /*00e8*/ 	.short	0x0380
        /*00ea*/ 	.short	0x0014


	//----- nvinfo : EIATTR_SW_WAR
	.align		4
.L_4013:
        /*00ec*/ 	.byte	0x04, 0x36
        /*00ee*/ 	.short	(.L_4015 - .L_4014)
.L_4014:
        /*00f0*/ 	.word	0x00000008
.L_4015:


//--------------------- .nv.info._Z11reduceRegr6IfLj1024ELb1EEvPT_S1_j --------------------------
	.section	.nv.info._Z11reduceRegr6IfLj1024ELb1EEvPT_S1_j,"",@"SHT_CUDA_INFO"
	.sectionflags	@""
	.align	4


	//----- nvinfo : EIATTR_CUDA_API_VERSION
	.align		4
        /*0000*/ 	.byte	0x04, 0x37
        /*0002*/ 	.short	(.L_4017 - .L_4016)
.L_4016:
        /*0004*/ 	.word	0x00000082


	//----- nvinfo : EIATTR_KPARAM_INFO
	.align		4
.L_4017:
        /*0008*/ 	.byte	0x04, 0x17
        /*000a*/ 	.short	(.L_4019 - .L_4018)
.L_4018:
        /*000c*/ 	.word	0x00000000
        /*0010*/ 	.short	0x0002
        /*0012*/ 	.short	0x0010
        /*0014*/ 	.byte	0x00, 0xf0, 0x11, 0x00


	//----- nvinfo : EIATTR_KPARAM_INFO
	.align		4
.L_4019:
        /*0018*/ 	.byte	0x04, 0x17
        /*001a*/ 	.short	(.L_4021 - .L_4020)
.L_4020:
        /*001c*/ 	.word	0x00000000
        /*0020*/ 	.short	0x0001
        /*0022*/ 	.short	0x0008
        /*0024*/ 	.byte	0x00, 0xf5, 0x21, 0x00


	//----- nvinfo : EIATTR_KPARAM_INFO
	.align		4
.L_4021:
        /*0028*/ 	.byte	0x04, 0x17
        /*002a*/ 	.short	(.L_4023 - .L_4022)
.L_4022:
        /*002c*/ 	.word	0x00000000
        /*0030*/ 	.short	0x0000
        /*0032*/ 	.short	0x0000
        /*0034*/ 	.byte	0x00, 0xf5, 0x21, 0x00


	//----- nvinfo : EIATTR_SPARSE_MMA_MASK
	.align		4
.L_4023:
        /*0038*/ 	.byte	0x03, 0x50
        /*003a*/ 	.short	0x0000


	//----- nvinfo : EIATTR_MAXREG_COUNT
	.align		4
        /*003c*/ 	.byte	0x03, 0x1b
        /*003e*/ 	.short	0x00ff


	//----- nvinfo : EIATTR_NUM_BARRIERS
	.align		4
        /*0040*/ 	.byte	0x02, 0x4c
        /*0042*/ 	.byte	0x01
	.zero		1


	//----- nvinfo : EIATTR_MERCURY_ISA_VERSION
	.align		4
        /*0044*/ 	.byte	0x03, 0x5f
        /*0046*/ 	.short	0x0101


	//----- nvinfo : EIATTR_COOP_GROUP_MASK_REGIDS
	.align		4
        /*0048*/ 	.byte	0x04, 0x29
        /*004a*/ 	.short	(.L_4025 - .L_4024)


	//   ....[0]....
.L_4024:
        /*004c*/ 	.word	0xffffffff


	//   ....[1]....
        /*0050*/ 	.word	0xffffffff


	//   ....[2]....
        /*0054*/ 	.word	0xffffffff


	//   ....[3]....
        /*0058*/ 	.word	0xffffffff


	//   ....[4]....
        /*005c*/ 	.word	0xffffffff


	//   ....[5]....
        /*0060*/ 	.word	0x05000002


	//   ....[6]....
        /*0064*/ 	.word	0x05000002


	//   ....[7]....
        /*0068*/ 	.word	0xffffffff


	//   ....[8]....
        /*006c*/ 	.word	0x05000002


	//   ....[9]....
        /*0070*/ 	.word	0xffffffff


	//   ....[10]....
        /*0074*/ 	.word	0x05000002


	//   ....[11]....
        /*0078*/ 	.word	0xffffffff


	//   ....[12]....
        /*007c*/ 	.word	0x05000002


	//   ....[13]....
        /*0080*/ 	.word	0xffffffff


	//----- nvinfo : EIATTR_COOP_GROUP_INSTR_OFFSETS
	.align		4
.L_4025:
        /*0084*/ 	.byte	0x04, 0x28
        /*0086*/ 	.short	(.L_4027 - .L_4026)


	//   ....[0]....
.L_4026:
        /*0088*/ 	.word	0x00000640


	//   ....[1]....
        /*008c*/ 	.word	0x00000680


	//   ....[2]....
        /*0090*/ 	.word	0x000006d0


	//   ....[3]....
        /*0094*/ 	.word	0x00000720


	//   ....[4]....
        /*0098*/ 	.word	0x00000790


	//   ....[5]....
        /*009c*/ 	.word	0x00000a20


	//   ....[6]....
        /*00a0*/ 	.word	0x00000cd0


	//   ....[7]....
        /*00a4*/ 	.word	0x00000cf0


	//   ....[8]....
        /*00a8*/ 	.word	0x00000f90


	//   ....[9]....
        /*00ac*/ 	.word	0x00000fb0


	//   ....[10]....
        /*00b0*/ 	.word	0x00001250


	//   ....[11]....
        /*00b4*/ 	.word	0x00001270


	//   ....[12]....
        /*00b8*/ 	.word	0x00001510


	//   ....[13]....
        /*00bc*/ 	.word	0x00001530


	//----- nvinfo : EIATTR_VRC_CTA_INIT_COUNT
	.align		4
.L_4027:
        /*00c0*/ 	.byte	0x02, 0x4a
	.zero		1
	.zero		1


	//----- nvinfo : EIATTR_EXIT_INSTR_OFFSETS
	.align		4
        /*00c4*/ 	.byte	0x04, 0x1c
        /*00c6*/ 	.short	(.L_4029 - .L_4028)


	//   ....[0]....
.L_4028:
        /*00c8*/ 	.word	0x00000730


	//   ....[1]....
        /*00cc*/ 	.word	0x00001550


	//   ....[2]....
        /*00d0*/ 	.word	0x000015a0


	//----- nvinfo : EIATTR_CRS_STACK_SIZE
	.align		4
.L_4029:
        /*00d4*/ 	.byte	0x04, 0x1e
        /*00d6*/ 	.short	(.L_4031 - .L_4030)
.L_4030:
        /*00d8*/ 	.word	0x00000000


	//----- nvinfo : EIATTR_CBANK_PARAM_SIZE
	.align		4
.L_4031:
        /*00dc*/ 	.byte	0x03, 0x19
        /*00de*/ 	.short	0x0014


	//----- nvinfo : EIATTR_PARAM_CBANK
	.align		4
        /*00e0*/ 	.byte	0x04, 0x0a
        /*00e2*/ 	.short	(.L_4033 - .L_4032)
	.align		4
.L_4032:
        /*00e4*/ 	.word	index@(.nv.constant0._Z11reduceRegr6IfLj1024ELb1EEvPT_S1_j)
        /*00e8*/ 	.short	0x0380
        /*00ea*/ 	.short	0x0014


	//----- nvinfo : EIATTR_SW_WAR
	.align		4
.L_4033:
        /*00ec*/ 	.byte	0x04, 0x36
        /*00ee*/ 	.short	(.L_4035 - .L_4034)
.L_4034:
        /*00f0*/ 	.word	0x00000008
.L_4035:


//--------------------- .nv.info._Z11reduceRegr5IfLj1EEvPT_S1_j --------------------------
	.section	.nv.info._Z11reduceRegr5IfLj1EEvPT_S1_j,"",@"SHT_CUDA_INFO"
	.sectionflags	@""
	.align	4


	//----- nvinfo : EIATTR_CUDA_API_VERSION
	.align		4
        /*0000*/ 	.byte	0x04, 0x37
        /*0002*/ 	.short	(.L_4037 - .L_4036)
.L_4036:
        /*0004*/ 	.word	0x00000082


	//----- nvinfo : EIATTR_KPARAM_INFO
	.align		4
.L_4037:
        /*0008*/ 	.byte	0x04, 0x17
        /*000a*/ 	.short	(.L_4039 - .L_4038)
.L_4038:
        /*000c*/ 	.word	0x00000000
        /*0010*/ 	.short	0x0002
        /*0012*/ 	.short	0x0010
        /*0014*/ 	.byte	0x00, 0xf0, 0x11, 0x00


	//----- nvinfo : EIATTR_KPARAM_INFO
	.align		4
.L_4039:
        /*0018*/ 	.byte	0x04, 0x17
        /*001a*/ 	.short	(.L_4041 - .L_4040)
.L_4040:
        /*001c*/ 	.word	0x00000000
        /*0020*/ 	.short	0x0001
        /*0022*/ 	.short	0x0008
        /*0024*/ 	.byte	0x00, 0xf5, 0x21, 0x00


	//----- nvinfo : EIATTR_KPARAM_INFO
	.align		4
.L_4041:
        /*0028*/ 	.byte	0x04, 0x17
        /*002a*/ 	.short	(.L_4043 - .L_4042)
.L_4042:
        /*002c*/ 	.word	0x00000000
        /*0030*/ 	.short	0x0000
        /*0032*/ 	.short	0x0000
        /*0034*/ 	.byte	0x00, 0xf5, 0x21, 0x00


	//----- nvinfo : EIATTR_SPARSE_MMA_MASK
	.align		4
.L_4043:
        /*0038*/ 	.byte	0x03, 0x50
        /*003a*/ 	.short	0x0000


	//----- nvinfo : EIATTR_MAXREG_COUNT
	.align		4
        /*003c*/ 	.byte	0x03, 0x1b
        /*003e*/ 	.short	0x00ff


	//----- nvinfo : EIATTR_NUM_BARRIERS
	.align		4
        /*0040*/ 	.byte	0x02, 0x4c
        /*0042*/ 	.byte	0x01
	.zero		1


	//----- nvinfo : EIATTR_MERCURY_ISA_VERSION
	.align		4
        /*0044*/ 	.byte	0x03, 0x5f
        /*0046*/ 	.short	0x0101


	//----- nvinfo : EIATTR_COOP_GROUP_MASK_REGIDS
	.align		4
        /*0048*/ 	.byte	0x04, 0x29
        /*004a*/ 	.short	(.L_4045 - .L_4044)


	//   ....[0]....
.L_4044:
        /*004c*/ 	.word	0xffffffff


	//   ....[1]....
        /*0050*/ 	.word	0xffffffff


	//   ....[2]....
        /*0054*/ 	.word	0xffffffff


	//   ....[3]....
        /*0058*/ 	.word	0xffffffff


	//   ....[4]....
        /*005c*/ 	.word	0xffffffff


	//   ....[5]....
        /*0060*/ 	.word	0x05000005


	//   ....[6]....
        /*0064*/ 	.word	0x05000005


	//   ....[7]....
        /*0068*/ 	.word	0xffffffff


	//   ....[8]....
        /*006c*/ 	.word	0x05000005


	//   ....[9]....
        /*0070*/ 	.word	0xffffffff


	//   ....[10]....
        /*0074*/ 	.word	0x05000005


	//   ....[11]....
        /*0078*/ 	.word	0xffffffff


	//   ....[12]....
        /*007c*/ 	.word	0x05000005


	//   ....[13]....
        /*0080*/ 	.word	0xffffffff


	//----- nvinfo : EIATTR_COOP_GROUP_INSTR_OFFSETS
	.align		4
.L_4045:
        /*0084*/ 	.byte	0x04, 0x28
        /*0086*/ 	.short	(.L_4047 - .L_4046)


	//   ....[0]....
.L_4046:
        /*0088*/ 	.word	0x00000650


	//   ....[1]....
        /*008c*/ 	.word	0x00000660


	//   ....[2]....
        /*0090*/ 	.word	0x00000670


	//   ....[3]....
        /*0094*/ 	.word	0x00000680


	//   ....[4]....
        /*0098*/ 	.word	0x000006d0


	//   ....[5]....
        /*009c*/ 	.word	0x00000960


	//   ....[6]....
        /*00a0*/ 	.word	0x00000c10


	//   ....[7]....
        /*00a4*/ 	.word	0x00000c30


	//   ....[8]....
        /*00a8*/ 	.word	0x00000ed0


	//   ....[9]....
        /*00ac*/ 	.word	0x00000ef0


	//   ....[10]....
        /*00b0*/ 	.word	0x00001190


	//   ....[11]....
        /*00b4*/ 	.word	0x000011b0


	//   ....[12]....
        /*00b8*/ 	.word	0x00001450


	//   ....[13]....
        /*00bc*/ 	.word	0x00001470


	//----- nvinfo : EIATTR_VRC_CTA_INIT_COUNT
	.align		4
.L_4047:
        /*00c0*/ 	.byte	0x02, 0x4a
	.zero		1
	.zero		1


	//----- nvinfo : EIATTR_EXIT_INSTR_OFFSETS
	.align		4
        /*00c4*/ 	.byte	0x04, 0x1c
        /*00c6*/ 	.short	(.L_4049 - .L_4048)


	//   ....[0]....
.L_4048:
        /*00c8*/ 	.word	0x00000690


	//   ....[1]....
        /*00cc*/ 	.word	0x00001490


	//   ....[2]....
        /*00d0*/ 	.word	0x000014e0


	//----- nvinfo : EIATTR_CRS_STACK_SIZE
	.align		4
.L_4049:
        /*00d4*/ 	.byte	0x04, 0x1e
        /*00d6*/ 	.short	(.L_4051 - .L_4050)
.L_4050:
        /*00d8*/ 	.word	0x00000000


	//----- nvinfo : EIATTR_CBANK_PARAM_SIZE
	.align		4
.L_4051:
        /*00dc*/ 	.byte	0x03, 0x19
        /*00de*/ 	.short	0x0014


	//----- nvinfo : EIATTR_PARAM_CBANK
	.align		4
        /*00e0*/ 	.byte	0x04, 0x0a
        /*00e2*/ 	.short	(.L_4053 - .L_4052)
	.align		4
.L_4052:
        /*00e4*/ 	.word	index@(.nv.constant0._Z11reduceRegr5IfLj1EEvPT_S1_j)
        /*00e8*/ 	.short	0x0380
        /*00ea*/ 	.short	0x0014


	//----- nvinfo : EIATTR_SW_WAR
	.align		4
.L_4053:
        /*00ec*/ 	.byte	0x04, 0x36
        /*00ee*/ 	.short	(.L_4055 - .L_4054)
.L_4054:
        /*00f0*/ 	.word	0x00000008
.L_4055:


//--------------------- .nv.info._Z11reduceRegr5IfLj2EEvPT_S1_j --------------------------
	.section	.nv.info._Z11reduceRegr5IfLj2EEvPT_S1_j,"",@"SHT_CUDA_INFO"
	.sectionflags	@""
	.align	4


	//----- nvinfo : EIATTR_CUDA_API_VERSION
	.align		4
        /*0000*/ 	.byte	0x04, 0x37
        /*0002*/ 	.short	(.L_4057 - .L_4056)
.L_4056:
        /*0004*/ 	.word	0x00000082


	//----- nvinfo : EIATTR_KPARAM_INFO
	.align		4
.L_4057:
        /*0008*/ 	.byte	0x04, 0x17
        /*000a*/ 	.short	(.L_4059 - .L_4058)
.L_4058:
        /*000c*/ 	.word	0x00000000
        /*0010*/ 	.short	0x0002
        /*0012*/ 	.short	0x0010
        /*0014*/ 	.byte	0x00, 0xf0, 0x11, 0x00


	//----- nvinfo : EIATTR_KPARAM_INFO
	.align		4
.L_4059:
        /*0018*/ 	.byte	0x04, 0x17
        /*001a*/ 	.short	(.L_4061 - .L_4060)
.L_4060:
        /*001c*/ 	.word	0x00000000
        /*0020*/ 	.short	0x0001
        /*0022*/ 	.short	0x0008
        /*0024*/ 	.byte	0x00, 0xf5, 0x21, 0x00


	//----- nvinfo : EIATTR_KPARAM_INFO
	.align		4
.L_4061:
        /*0028*/ 	.byte	0x04, 0x17
        /*002a*/ 	.short	(.L_4063 - .L_4062)
.L_4062:
        /*002c*/ 	.word	0x00000000
        /*0030*/ 	.short	0x0000
        /*0032*/ 	.short	0x0000
        /*0034*/ 	.byte	0x00, 0xf5, 0x21, 0x00


	//----- nvinfo : EIATTR_SPARSE_MMA_MASK
	.align		4
.L_4063:
        /*0038*/ 	.byte	0x03, 0x50
        /*003a*/ 	.short	0x0000


	//----- nvinfo : EIATTR_MAXREG_COUNT
	.align		4
        /*003c*/ 	.byte	0x03, 0x1b
        /*003e*/ 	.short	0x00ff


	//----- nvinfo : EIATTR_NUM_BARRIERS
	.align		4
        /*0040*/ 	.byte	0x02, 0x4c
        /*0042*/ 	.byte	0x01
	.zero		1


	//----- nvinfo : EIATTR_MERCURY_ISA_VERSION
	.align		4
        /*0044*/ 	.byte	0x03, 0x5f
        /*0046*/ 	.short	0x0101


	//----- nvinfo : EIATTR_COOP_GROUP_MASK_REGIDS
	.align		4
        /*0048*/ 	.byte	0x04, 0x29
        /*004a*/ 	.short	(.L_4065 - .L_4064)


	//   ....[0]....
.L_4064:
        /*004c*/ 	.word	0xffffffff


	//   ....[1]....
        /*0050*/ 	.word	0xffffffff


	//   ....[2]....
        /*0054*/ 	.word	0xffffffff


	//   ....[3]....
        /*0058*/ 	.word	0xffffffff


	//   ....[4]....
        /*005c*/ 	.word	0xffffffff


	//   ....[5]....
        /*0060*/ 	.word	0x05000005


	//   ....[6]....
        /*0064*/ 	.word	0x05000005


	//   ....[7]....
        /*0068*/ 	.word	0xffffffff


	//   ....[8]....
        /*006c*/ 	.word	0x05000005


	//   ....[9]....
        /*0070*/ 	.word	0xffffffff


	//   ....[10]....
        /*0074*/ 	.word	0x05000005


	//   ....[11]....
        /*0078*/ 	.word	0xffffffff


	//   ....[12]....
        /*007c*/ 	.word	0x05000005


	//   ....[13]....
        /*0080*/ 	.word	0xffffffff


	//----- nvinfo : EIATTR_COOP_GROUP_INSTR_OFFSETS
	.align		4
.L_4065:
        /*0084*/ 	.byte	0x04, 0x28
        /*0086*/ 	.short	(.L_4067 - .L_4066)


	//   ....[0]....
.L_4066:
        /*0088*/ 	.word	0x00000650


	//   ....[1]....
        /*008c*/ 	.word	0x00000660


	//   ....[2]....
        /*0090*/ 	.word	0x00000670


	//   ....[3]....
        /*0094*/ 	.word	0x00000680


	//   ....[4]....
        /*0098*/ 	.word	0x000006d0


	//   ....[5]....
        /*009c*/ 	.word	0x00000960


	//   ....[6]....
        /*00a0*/ 	.word	0x00000c10


	//   ....[7]....
        /*00a4*/ 	.word	0x00000c30


	//   ....[8]....
        /*00a8*/ 	.word	0x00000ed0


	//   ....[9]....
        /*00ac*/ 	.word	0x00000ef0


	//   ....[10]....
        /*00b0*/ 	.word	0x00001190


	//   ....[11]....
        /*00b4*/ 	.word	0x000011b0


	//   ....[12]....
        /*00b8*/ 	.word	0x00001450


	//   ....[13]....
        /*00bc*/ 	.word	0x00001470


	//----- nvinfo : EIATTR_VRC_CTA_INIT_COUNT
	.align		4
.L_4067:
        /*00c0*/ 	.byte	0x02, 0x4a
	.zero		1
	.zero		1


	//----- nvinfo : EIATTR_EXIT_INSTR_OFFSETS
	.align		4
        /*00c4*/ 	.byte	0x04, 0x1c
        /*00c6*/ 	.short	(.L_4069 - .L_4068)


	//   ....[0]....
.L_4068:
        /*00c8*/ 	.word	0x00000690


	//   ....[1]....
        /*00cc*/ 	.word	0x00001490


	//   ....[2]....
        /*00d0*/ 	.word	0x000014e0


	//----- nvinfo : EIATTR_CRS_STACK_SIZE
	.align		4
.L_4069:
        /*00d4*/ 	.byte	0x04, 0x1e
        /*00d6*/ 	.short	(.L_4071 - .L_4070)
.L_4070:
        /*00d8*/ 	.word	0x00000000


	//----- nvinfo : EIATTR_CBANK_PARAM_SIZE
	.align		4
.L_4071:
        /*00dc*/ 	.byte	0x03, 0x19
        /*00de*/ 	.short	0x0014


	//----- nvinfo : EIATTR_PARAM_CBANK
	.align		4
        /*00e0*/ 	.byte	0x04, 0x0a
        /*00e2*/ 	.short	(.L_4073 - .L_4072)
	.align		4
.L_4072:
        /*00e4*/ 	.word	index@(.nv.constant0._Z11reduceRegr5IfLj2EEvPT_S1_j)
        /*00e8*/ 	.short	0x0380
        /*00ea*/ 	.short	0x0014


	//----- nvinfo : EIATTR_SW_WAR
	.align		4
.L_4073:
        /*00ec*/ 	.byte	0x04, 0x36
        /*00ee*/ 	.short	(.L_4075 - .L_4074)
.L_4074:
        /*00f0*/ 	.word	0x00000008
.L_4075:


//--------------------- .nv.info._Z11reduceRegr5IfLj4EEvPT_S1_j --------------------------
	.section	.nv.info._Z11reduceRegr5IfLj4EEvPT_S1_j,"",@"SHT_CUDA_INFO"
	.sectionflags	@""
	.align	4


	//----- nvinfo : EIATTR_CUDA_API_VERSION
	.align		4
        /*0000*/ 	.byte	0x04, 0x37
        /*0002*/ 	.short	(.L_4077 - .L_4076)
.L_4076:
        /*0004*/ 	.word	0x00000082


	//----- nvinfo : EIATTR_KPARAM_INFO
	.align		4
.L_4077:
        /*0008*/ 	.byte	0x04, 0x17
        /*000a*/ 	.short	(.L_4079 - .L_4078)
.L_4078:
        /*000c*/ 	.word	0x00000000
        /*0010*/ 	.short	0x0002
        /*0012*/ 	.short	0x0010
        /*0014*/ 	.byte	0x00, 0xf0, 0x11, 0x00


	//----- nvinfo : EIATTR_KPARAM_INFO
	.align		4
.L_4079:
        /*0018*/ 	.byte	0x04, 0x17
        /*001a*/ 	.short	(.L_4081 - .L_4080)
.L_4080:
        /*001c*/ 	.word	0x00000000
        /*0020*/ 	.short	0x0001
        /*0022*/ 	.short	0x0008
        /*0024*/ 	.byte	0x00, 0xf5, 0x21, 0x00


	//----- nvinfo : EIATTR_KPARAM_INFO
	.align		4
.L_4081:
        /*0028*/ 	.byte	0x04, 0x17
        /*002a*/ 	.short	(.L_4083 - .L_4082)
.L_4082:
        /*002c*/ 	.word	0x00000000
        /*0030*/ 	.short	0x0000
        /*0032*/ 	.short	0x0000
        /*0034*/ 	.byte	0x00, 0xf5, 0x21, 0x00


	//----- nvinfo : EIATTR_SPARSE_MMA_MASK
	.align		4
.L_4083:
        /*0038*/ 	.byte	0x03, 0x50
        /*003a*/ 	.short	0x0000


	//----- nvinfo : EIATTR_MAXREG_COUNT
	.align		4
        /*003c*/ 	.byte	0x03, 0x1b
        /*003e*/ 	.short	0x00ff


	//----- nvinfo : EIATTR_NUM_BARRIERS
	.align		4
        /*0040*/ 	.byte	0x02, 0x4c
        /*0042*/ 	.byte	0x01
	.zero		1


	//----- nvinfo : EIATTR_MERCURY_ISA_VERSION
	.align		4
        /*0044*/ 	.byte	0x03, 0x5f
        /*0046*/ 	.short	0x0101


	//----- nvinfo : EIATTR_COOP_GROUP_MASK_REGIDS
	.align		4
        /*0048*/ 	.byte	0x04, 0x29
        /*004a*/ 	.short	(.L_4085 - .L_4084)


	//   ....[0]....
.L_4084:
        /*004c*/ 	.word	0xffffffff


	//   ....[1]....
        /*0050*/ 	.word	0xffffffff


	//   ....[2]....
        /*0054*/ 	.word	0xffffffff


	//   ....[3]....
        /*0058*/ 	.word	0xffffffff


	//   ....[4]....
        /*005c*/ 	.word	0xffffffff


	//   ....[5]....
        /*0060*/ 	.word	0x05000005


	//   ....[6]....
        /*0064*/ 	.word	0x05000005


	//   ....[7]....
        /*0068*/ 	.word	0xffffffff


	//   ....[8]....
        /*006c*/ 	.word	0x05000005


	//   ....[9]....
        /*0070*/ 	.word	0xffffffff


	//   ....[10]....
        /*0074*/ 	.word	0x05000005


	//   ....[11]....
        /*0078*/ 	.word	0xffffffff


	//   ....[12]....
        /*007c*/ 	.word	0x05000005


	//   ....[13]....
        /*0080*/ 	.word	0xffffffff


	//----- nvinfo : EIATTR_COOP_GROUP_INSTR_OFFSETS
	.align		4
.L_4085:
        /*0084*/ 	.byte	0x04, 0x28
        /*0086*/ 	.short	(.L_4087 - .L_4086)


	//   ....[0]....
.L_4086:
        /*0088*/ 	.word	0x00000650


	//   ....[1]....
        /*008c*/ 	.word	0x00000660


	//   ....[2]....
        /*0090*/ 	.word	0x00000670


	//   ....[3]....
        /*0094*/ 	.word	0x00000680


	//   ....[4]....
        /*0098*/ 	.word	0x000006d0


	//   ....[5]....
        /*009c*/ 	.word	0x00000960


	//   ....[6]....
        /*00a0*/ 	.word	0x00000c10


	//   ....[7]....
        /*00a4*/ 	.word	0x00000c30


	//   ....[8]....
        /*00a8*/ 	.word	0x00000ed0


	//   ....[9]....
        /*00ac*/ 	.word	0x00000ef0


	//   ....[10]....
        /*00b0*/ 	.word	0x00001190


	//   ....[11]....
        /*00b4*/ 	.word	0x000011b0


	//   ....[12]....
        /*00b8*/ 	.word	0x00001450


	//   ....[13]....
        /*00bc*/ 	.word	0x00001470


	//----- nvinfo : EIATTR_VRC_CTA_INIT_COUNT
	.align		4
.L_4087:
        /*00c0*/ 	.byte	0x02, 0x4a
	.zero		1
	.zero		1


	//----- nvinfo : EIATTR_EXIT_INSTR_OFFSETS
	.align		4
        /*00c4*/ 	.byte	0x04, 0x1c
        /*00c6*/ 	.short	(.L_4089 - .L_4088)


	//   ....[0]....
.L_4088:
        /*00c8*/ 	.word	0x00000690


	//   ....[1]....
        /*00cc*/ 	.word	0x00001490


	//   ....[2]....
        /*00d0*/ 	.word	0x000014e0


	//----- nvinfo : EIATTR_CRS_STACK_SIZE
	.align		4
.L_4089:
        /*00d4*/ 	.byte	0x04, 0x1e
        /*00d6*/ 	.short	(.L_4091 - .L_4090)
.L_4090:
        /*00d8*/ 	.word	0x00000000


	//----- nvinfo : EIATTR_CBANK_PARAM_SIZE
	.align		4
.L_4091:
        /*00dc*/ 	.byte	0x03, 0x19
        /*00de*/ 	.short	0x0014


	//----- nvinfo : EIATTR_PARAM_CBANK
	.align		4
        /*00e0*/ 	.byte	0x04, 0x0a
        /*00e2*/ 	.short	(.L_4093 - .L_4092)
	.align		4
.L_4092:
        /*00e4*/ 	.word	index@(.nv.constant0._Z11reduceRegr5IfLj4EEvPT_S1_j)
        /*00e8*/ 	.short	0x0380
        /*00ea*/ 	.short	0x0014


	//----- nvinfo : EIATTR_SW_WAR
	.align		4
.L_4093:
        /*00ec*/ 	.byte	0x04, 0x36
        /*00ee*/ 	.short	(.L_4095 - .L_4094)
.L_4094:
        /*00f0*/ 	.word	0x00000008
.L_4095:


//--------------------- .nv.info._Z11reduceRegr5IfLj8EEvPT_S1_j --------------------------
	.section	.nv.info._Z11reduceRegr5IfLj8EEvPT_S1_j,"",@"SHT_CUDA_INFO"
	.sectionflags	@""
	.align	4


	//----- nvinfo : EIATTR_CUDA_API_VERSION
	.align		4
        /*0000*/ 	.byte	0x04, 0x37
        /*0002*/ 	.short	(.L_4097 - .L_4096)
.L_4096:
        /*0004*/ 	.word	0x00000082


	//----- nvinfo : EIATTR_KPARAM_INFO
	.align		4
.L_4097:
        /*0008*/ 	.byte	0x04, 0x17
        /*000a*/ 	.short	(.L_4099 - .L_4098)
.L_4098:
        /*000c*/ 	.word	0x00000000
        /*0010*/ 	.short	0x0002
        /*0012*/ 	.short	0x0010
        /*0014*/ 	.byte	0x00, 0xf0, 0x11, 0x00


	//----- nvinfo : EIATTR_KPARAM_INFO
	.align		4
.L_4099:
        /*0018*/ 	.byte	0x04, 0x17
        /*001a*/ 	.short	(.L_4101 - .L_4100)
.L_4100:
        /*001c*/ 	.word	0x00000000
        /*0020*/ 	.short	0x0001
        /*0022*/ 	.short	0x0008
        /*0024*/ 	.byte	0x00, 0xf5, 0x21, 0x00


	//----- nvinfo : EIATTR_KPARAM_INFO
	.align		4
.L_4101:
        /*0028*/ 	.byte	0x04, 0x17
        /*002a*/ 	.short	(.L_4103 - .L_4102)
.L_4102:
        /*002c*/ 	.word	0x00000000
        /*0030*/ 	.short	0x0000
        /*0032*/ 	.short	0x0000
        /*0034*/ 	.byte	0x00, 0xf5, 0x21, 0x00


	//----- nvinfo : EIATTR_SPARSE_MMA_MASK
	.align		4
.L_4103:
        /*0038*/ 	.byte	0x03, 0x50
        /*003a*/ 	.short	0x0000


	//----- nvinfo : EIATTR_MAXREG_COUNT
	.align		4
        /*003c*/ 	.byte	0x03, 0x1b
        /*003e*/ 	.short	0x00ff


	//----- nvinfo : EIATTR_NUM_BARRIERS
	.align		4
        /*0040*/ 	.byte	0x02, 0x4c
        /*0042*/ 	.byte	0x01
	.zero		1


	//----- nvinfo : EIATTR_MERCURY_ISA_VERSION
	.align		4
        /*0044*/ 	.byte	0x03, 0x5f
        /*0046*/ 	.short	0x0101


	//----- nvinfo : EIATTR_COOP_GROUP_MASK_REGIDS
	.align		4
        /*0048*/ 	.byte	0x04, 0x29
        /*004a*/ 	.short	(.L_4105 - .L_4104)


	//   ....[0]....
.L_4104:
        /*004c*/ 	.word	0xffffffff


	//   ....[1]....
        /*0050*/ 	.word	0xffffffff


	//   ....[2]....
        /*0054*/ 	.word	0xffffffff


	//   ....[3]....
        /*0058*/ 	.word	0xffffffff


	//   ....[4]....
        /*005c*/ 	.word	0xffffffff


	//   ....[5]....
        /*0060*/ 	.word	0x05000005


	//   ....[6]....
        /*0064*/ 	.word	0x05000005


	//   ....[7]....
        /*0068*/ 	.word	0xffffffff


	//   ....[8]....
        /*006c*/ 	.word	0x05000005


	//   ....[9]....
        /*0070*/ 	.word	0xffffffff


	//   ....[10]....
        /*0074*/ 	.word	0x05000005


	//   ....[11]....
        /*0078*/ 	.word	0xffffffff


	//   ....[12]....
        /*007c*/ 	.word	0x05000005


	//   ....[13]....
        /*0080*/ 	.word	0xffffffff


	//----- nvinfo : EIATTR_COOP_GROUP_INSTR_OFFSETS
	.align		4
.L_4105:
        /*0084*/ 	.byte	0x04, 0x28
        /*0086*/ 	.short	(.L_4107 - .L_4106)


	//   ....[0]....
.L_4106:
        /*0088*/ 	.word	0x00000650


	//   ....[1]....
        /*008c*/ 	.word	0x00000660


	//   ....[2]....
        /*0090*/ 	.word	0x00000670


	//   ....[3]....
        /*0094*/ 	.word	0x00000680


	//   ....[4]....
        /*0098*/ 	.word	0x000006d0


	//   ....[5]....
        /*009c*/ 	.word	0x00000960


	//   ....[6]....
        /*00a0*/ 	.word	0x00000c10


	//   ....[7]....
        /*00a4*/ 	.word	0x00000c30


	//   ....[8]....
        /*00a8*/ 	.word	0x00000ed0


	//   ....[9]....
        /*00ac*/ 	.word	0x00000ef0


	//   ....[10]....
        /*00b0*/ 	.word	0x00001190


	//   ....[11]....
        /*00b4*/ 	.word	0x000011b0


	//   ....[12]....
        /*00b8*/ 	.word	0x00001450


	//   ....[13]....
        /*00bc*/ 	.word	0x00001470


	//----- nvinfo : EIATTR_VRC_CTA_INIT_COUNT
	.align		4
.L_4107:
        /*00c0*/ 	.byte	0x02, 0x4a
	.zero		1
	.zero		1


	//----- nvinfo : EIATTR_EXIT_INSTR_OFFSETS
	.align		4
        /*00c4*/ 	.byte	0x04, 0x1c
        /*00c6*/ 	.short	(.L_4109 - .L_4108)


	//   ....[0]....
.L_4108:
        /*00c8*/ 	.word	0x00000690


	//   ....[1]....
        /*00cc*/ 	.word	0x00001490


	//   ....[2]....
        /*00d0*/ 	.word	0x000014e0


	//----- nvinfo : EIATTR_CRS_STACK_SIZE
	.align		4
.L_4109:
        /*00d4*/ 	.byte	0x04, 0x1e
        /*00d6*/ 	.short	(.L_4111 - .L_4110)
.L_4110:
        /*00d8*/ 	.word	0x00000000


	//----- nvinfo : EIATTR_CBANK_PARAM_SIZE
	.align		4
.L_4111:
        /*00dc*/ 	.byte	0x03, 0x19
        /*00de*/ 	.short	0x0014


	//----- nvinfo : EIATTR_PARAM_CBANK
	.align		4
        /*00e0*/ 	.byte	0x04, 0x0a
        /*00e2*/ 	.short	(.L_4113 - .L_4112)
	.align		4
.L_4112:
        /*00e4*/ 	.word	index@(.nv.constant0._Z11reduceRegr5IfLj8EEvPT_S1_j)
        /*00e8*/ 	.short	0x0380
        /*00ea*/ 	.short	0x0014


	//----- nvinfo : EIATTR_SW_WAR
	.align		4
.L_4113:
        /*00ec*/ 	.byte	0x04, 0x36
        /*00ee*/ 	.short	(.L_4115 - .L_4114)
.L_4114:
        /*00f0*/ 	.word	0x00000008
.L_4115:


//--------------------- .nv.info._Z11reduceRegr5IfLj16EEvPT_S1_j --------------------------
	.section	.nv.info._Z11reduceRegr5IfLj16EEvPT_S1_j,"",@"SHT_CUDA_INFO"
	.sectionflags	@""
	.align	4


	//----- nvinfo : EIATTR_CUDA_API_VERSION
	.align		4
        /*0000*/ 	.byte	0x04, 0x37
        /*0002*/ 	.short	(.L_4117 - .L_4116)
.L_4116:
        /*0004*/ 	.word	0x00000082


	//----- nvinfo : EIATTR_KPARAM_INFO
	.align		4
.L_4117:
        /*0008*/ 	.byte	0x04, 0x17
        /*000a*/ 	.short	(.L_4119 - .L_4118)
.L_4118:
        /*000c*/ 	.word	0x00000000
        /*0010*/ 	.short	0x0002
        /*0012*/ 	.short	0x0010
        /*0014*/ 	.byte	0x00, 0xf0, 0x11, 0x00


	//----- nvinfo : EIATTR_KPARAM_INFO
	.align		4
.L_4119:
        /*0018*/ 	.byte	0x04, 0x17
        /*001a*/ 	.short	(.L_4121 - .L_4120)
.L_4120:
        /*001c*/ 	.word	0x00000000
        /*0020*/ 	.short	0x0001
        /*0022*/ 	.short	0x0008
        /*0024*/ 	.byte	0x00, 0xf5, 0x21, 0x00


	//----- nvinfo : EIATTR_KPARAM_INFO
	.align		4
.L_4121:
        /*0028*/ 	.byte	0x04, 0x17
        /*002a*/ 	.short	(.L_4123 - .L_4122)
.L_4122:
        /*002c*/ 	.word	0x00000000
        /*0030*/ 	.short	0x0000
        /*0032*/ 	.short	0x0000
        /*0034*/ 	.byte	0x00, 0xf5, 0x21, 0x00


	//----- nvinfo : EIATTR_SPARSE_MMA_MASK
	.align		4
.L_4123:
        /*0038*/ 	.byte	0x03, 0x50
        /*003a*/ 	.short	0x0000


	//----- nvinfo : EIATTR_MAXREG_COUNT
	.align		4
        /*003c*/ 	.byte	0x03, 0x1b
        /*003e*/ 	.short	0x00ff


	//----- nvinfo : EIATTR_NUM_BARRIERS
	.align		4
        /*0040*/ 	.byte	0x02, 0x4c
        /*0042*/ 	.byte	0x01
	.zero		1


	//----- nvinfo : EIATTR_MERCURY_ISA_VERSION
	.align		4
        /*0044*/ 	.byte	0x03, 0x5f
        /*0046*/ 	.short	0x0101


	//----- nvinfo : EIATTR_COOP_GROUP_MASK_REGIDS
	.align		4
        /*0048*/ 	.byte	0x04, 0x29
        /*004a*/ 	.short	(.L_4125 - .L_4124)


	//   ....[0]....
.L_4124:
        /*004c*/ 	.word	0xffffffff


	//   ....[1]....
        /*0050*/ 	.word	0xffffffff


	//   ....[2]....
        /*0054*/ 	.word	0xffffffff


	//   ....[3]....
        /*0058*/ 	.word	0xffffffff


	//   ....[4]....
        /*005c*/ 	.word	0xffffffff


	//   ....[5]....
        /*0060*/ 	.word	0x05000005


	//   ....[6]....
        /*0064*/ 	.word	0x05000005


	//   ....[7]....
        /*0068*/ 	.word	0xffffffff


	//   ....[8]....
        /*006c*/ 	.word	0x05000005


	//   ....[9]....
        /*0070*/ 	.word	0xffffffff


	//   ....[10]....
        /*0074*/ 	.word	0x05000005


	//   ....[11]....
        /*0078*/ 	.word	0xffffffff


	//   ....[12]....
        /*007c*/ 	.word	0x05000005


	//   ....[13]....
        /*0080*/ 	.word	0xffffffff


	//----- nvinfo : EIATTR_COOP_GROUP_INSTR_OFFSETS
	.align		4
.L_4125:
        /*0084*/ 	.byte	0x04, 0x28
        /*0086*/ 	.short	(.L_4127 - .L_4126)


	//   ....[0]....
.L_4126:
        /*0088*/ 	.word	0x00000650


	//   ....[1]....
        /*008c*/ 	.word	0x00000660


	//   ....[2]....
        /*0090*/ 	.word	0x00000670


	//   ....[3]....
        /*0094*/ 	.word	0x00000680


	//   ....[4]....
        /*0098*/ 	.word	0x000006d0


	//   ....[5]....
        /*009c*/ 	.word	0x00000960


	//   ....[6]....
        /*00a0*/ 	.word	0x00000c10


	//   ....[7]....
        /*00a4*/ 	.word	0x00000c30


	//   ....[8]....
        /*00a8*/ 	.word	0x00000ed0


	//   ....[9]....
        /*00ac*/ 	.word	0x00000ef0


	//   ....[10]....
        /*00b0*/ 	.word	0x00001190


	//   ....[11]....
        /*00b4*/ 	.word	0x000011b0


	//   ....[12]....
        /*00b8*/ 	.word	0x00001450


	//   ....[13]....
        /*00bc*/ 	.word	0x00001470


	//----- nvinfo : EIATTR_VRC_CTA_INIT_COUNT
	.align		4
.L_4127:
        /*00c0*/ 	.byte	0x02, 0x4a
	.zero		1
	.zero		1


	//----- nvinfo : EIATTR_EXIT_INSTR_OFFSETS
	.align		4
        /*00c4*/ 	.byte	0x04, 0x1c
        /*00c6*/ 	.short	(.L_4129 - .L_4128)


	//   ....[0]....
.L_4128:
        /*00c8*/ 	.word	0x00000690


	//   ....[1]....
        /*00cc*/ 	.word	0x00001490


	//   ....[2]....
        /*00d0*/ 	.word	0x000014e0


	//----- nvinfo : EIATTR_CRS_STACK_SIZE
	.align		4
.L_4129:
        /*00d4*/ 	.byte	0x04, 0x1e
        /*00d6*/ 	.short	(.L_4131 - .L_4130)
.L_4130:
        /*00d8*/ 	.word	0x00000000


	//----- nvinfo : EIATTR_CBANK_PARAM_SIZE
	.align		4
.L_4131:
        /*00dc*/ 	.byte	0x03, 0x19
        /*00de*/ 	.short	0x0014


	//----- nvinfo : EIATTR_PARAM_CBANK
	.align		4
        /*00e0*/ 	.byte	0x04, 0x0a
        /*00e2*/ 	.short	(.L_4133 - .L_4132)
	.align		4
.L_4132:
        /*00e4*/ 	.word	index@(.nv.constant0._Z11reduceRegr5IfLj16EEvPT_S1_j)
        /*00e8*/ 	.short	0x0380
        /*00ea*/ 	.short	0x0014


	//----- nvinfo : EIATTR_SW_WAR
	.align		4
.L_4133:
        /*00ec*/ 	.byte	0x04, 0x36
        /*00ee*/ 	.short	(.L_4135 - .L_4134)
.L_4134:
        /*00f0*/ 	.word	0x00000008
.L_4135:


//--------------------- .nv.info._Z11reduceRegr5IfLj32EEvPT_S1_j --------------------------
	.section	.nv.info._Z11reduceRegr5IfLj32EEvPT_S1_j,"",@"SHT_CUDA_INFO"
	.sectionflags	@""
	.align	4


	//----- nvinfo : EIATTR_CUDA_API_VERSION
	.align		4
        /*0000*/ 	.byte	0x04, 0x37
        /*0002*/ 	.short	(.L_4137 - .L_4136)
.L_4136:
        /*0004*/ 	.word	0x00000082


	//----- nvinfo : EIATTR_KPARAM_INFO
	.align		4
.L_4137:
        /*0008*/ 	.byte	0x04, 0x17
        /*000a*/ 	.short	(.L_4139 - .L_4138)
.L_4138:
        /*000c*/ 	.word	0x00000000
        /*0010*/ 	.short	0x0002
        /*0012*/ 	.short	0x0010
        /*0014*/ 	.byte	0x00, 0xf0, 0x11, 0x00


	//----- nvinfo : EIATTR_KPARAM_INFO
	.align		4
.L_4139:
        /*0018*/ 	.byte	0x04, 0x17
        /*001a*/ 	.short	(.L_4141 - .L_4140)
.L_4140:
        /*001c*/ 	.word	0x00000000
        /*0020*/ 	.short	0x0001
        /*0022*/ 	.short	0x0008
        /*0024*/ 	.byte	0x00, 0xf5, 0x21, 0x00


	//----- nvinfo : EIATTR_KPARAM_INFO
	.align		4
.L_4141:
        /*0028*/ 	.byte	0x04, 0x17
        /*002a*/ 	.short	(.L_4143 - .L_4142)
.L_4142:
        /*002c*/ 	.word	0x00000000
        /*0030*/ 	.short	0x0000
        /*0032*/ 	.short	0x0000
        /*0034*/ 	.byte	0x00, 0xf5, 0x21, 0x00


	//----- nvinfo : EIATTR_SPARSE_MMA_MASK
	.align		4
.L_4143:
        /*0038*/ 	.byte	0x03, 0x50
        /*003a*/ 	.short	0x0000


	//----- nvinfo : EIATTR_MAXREG_COUNT
	.align		4
        /*003c*/ 	.byte	0x03, 0x1b
        /*003e*/ 	.short	0x00ff


	//----- nvinfo : EIATTR_NUM_BARRIERS
	.align		4
        /*0040*/ 	.byte	0x02, 0x4c
        /*0042*/ 	.byte	0x01
	.zero		1


	//----- nvinfo : EIATTR_MERCURY_ISA_VERSION
	.align		4
        /*0044*/ 	.byte	0x03, 0x5f
        /*0046*/ 	.short	0x0101


	//----- nvinfo : EIATTR_COOP_GROUP_MASK_REGIDS
	.align		4
        /*0048*/ 	.byte	0x04, 0x29
        /*004a*/ 	.short	(.L_4145 - .L_4144)


	//   ....[0]....
.L_4144:
        /*004c*/ 	.word	0xffffffff


	//   ....[1]....
        /*0050*/ 	.word	0xffffffff


	//   ....[2]....
        /*0054*/ 	.word	0xffffffff


	//   ....[3]....
        /*0058*/ 	.word	0xffffffff


	//   ....[4]....
        /*005c*/ 	.word	0xffffffff


	//   ....[5]....
        /*0060*/ 	.word	0x05000005


	//   ....[6]....
        /*0064*/ 	.word	0x05000005


	//   ....[7]....
        /*0068*/ 	.word	0xffffffff


	//   ....[8]....
        /*006c*/ 	.word	0x05000005


	//   ....[9]....
        /*0070*/ 	.word	0xffffffff


	//   ....[10]....
        /*0074*/ 	.word	0x05000005


	//   ....[11]....
        /*0078*/ 	.word	0xffffffff


	//   ....[12]....
        /*007c*/ 	.word	0x05000005


	//   ....[13]....
        /*0080*/ 	.word	0xffffffff


	//----- nvinfo : EIATTR_COOP_GROUP_INSTR_OFFSETS
	.align		4
.L_4145:
        /*0084*/ 	.byte	0x04, 0x28
        /*0086*/ 	.short	(.L_4147 - .L_4146)


	//   ....[0]....
.L_4146:
        /*0088*/ 	.word	0x00000650


	//   ....[1]....
        /*008c*/ 	.word	0x00000660


	//   ....[2]....
        /*0090*/ 	.word	0x00000670


	//   ....[3]....
        /*0094*/ 	.word	0x00000680


	//   ....[4]....
        /*0098*/ 	.word	0x000006d0


	//   ....[5]....
        /*009c*/ 	.word	0x00000960


	//   ....[6]....
        /*00a0*/ 	.word	0x00000c10


	//   ....[7]....
        /*00a4*/ 	.word	0x00000c30


	//   ....[8]....
        /*00a8*/ 	.word	0x00000ed0


	//   ....[9]....
        /*00ac*/ 	.word	0x00000ef0


	//   ....[10]....
        /*00b0*/ 	.word	0x00001190


	//   ....[11]....
        /*00b4*/ 	.word	0x000011b0


	//   ....[12]....
        /*00b8*/ 	.word	0x00001450


	//   ....[13]....
        /*00bc*/ 	.word	0x00001470


	//----- nvinfo : EIATTR_VRC_CTA_INIT_COUNT
	.align		4
.L_4147:
        /*00c0*/ 	.byte	0x02, 0x4a
	.zero		1
	.zero		1


	//----- nvinfo : EIATTR_EXIT_INSTR_OFFSETS
	.align		4
        /*00c4*/ 	.byte	0x04, 0x1c
        /*00c6*/ 	.short	(.L_4149 - .L_4148)


	//   ....[0]....
.L_4148:
        /*00c8*/ 	.word	0x00000690


	//   ....[1]....
        /*00cc*/ 	.word	0x00001490


	//   ....[2]....
        /*00d0*/ 	.word	0x000014e0


	//----- nvinfo : EIATTR_CRS_STACK_SIZE
	.align		4
.L_4149:
        /*00d4*/ 	.byte	0x04, 0x1e
        /*00d6*/ 	.short	(.L_4151 - .L_4150)
.L_4150:
        /*00d8*/ 	.word	0x00000000


	//----- nvinfo : EIATTR_CBANK_PARAM_SIZE
	.align		4
.L_4151:
        /*00dc*/ 	.byte	0x03, 0x19
        /*00de*/ 	.short	0x0014


	//----- nvinfo : EIATTR_PARAM_CBANK
	.align		4
        /*00e0*/ 	.byte	0x04, 0x0a
        /*00e2*/ 	.short	(.L_4153 - .L_4152)
	.align		4
.L_4152:
        /*00e4*/ 	.word	index@(.nv.constant0._Z11reduceRegr5IfLj32EEvPT_S1_j)
        /*00e8*/ 	.short	0x0380
        /*00ea*/ 	.short	0x0014


	//----- nvinfo : EIATTR_SW_WAR
	.align		4
.L_4153:
        /*00ec*/ 	.byte	0x04, 0x36
        /*00ee*/ 	.short	(.L_4155 - .L_4154)
.L_4154:
        /*00f0*/ 	.word	0x00000008
.L_4155:


//--------------------- .nv.info._Z11reduceRegr5IfLj64EEvPT_S1_j --------------------------
	.section	.nv.info._Z11reduceRegr5IfLj64EEvPT_S1_j,"",@"SHT_CUDA_INFO"
	.sectionflags	@""
	.align	4


	//----- nvinfo : EIATTR_CUDA_API_VERSION
	.align		4
        /*0000*/ 	.byte	0x04, 0x37
        /*0002*/ 	.short	(.L_4157 - .L_4156)
.L_4156:
        /*0004*/ 	.word	0x00000082


	//----- nvinfo : EIATTR_KPARAM_INFO
	.align		4
.L_4157:
        /*0008*/ 	.byte	0x04, 0x17
        /*000a*/ 	.short	(.L_4159 - .L_4158)
.L_4158:
        /*000c*/ 	.word	0x00000000
        /*0010*/ 	.short	0x0002
        /*0012*/ 	.short	0x0010
        /*0014*/ 	.byte	0x00, 0xf0, 0x11, 0x00


	//----- nvinfo : EIATTR_KPARAM_INFO
	.align		4
.L_4159:
        /*0018*/ 	.byte	0x04, 0x17
        /*001a*/ 	.short	(.L_4161 - .L_4160)
.L_4160:
        /*001c*/ 	.word	0x00000000
        /*0020*/ 	.short	0x0001
        /*0022*/ 	.short	0x0008
        /*0024*/ 	.byte	0x00, 0xf5, 0x21, 0x00


	//----- nvinfo : EIATTR_KPARAM_INFO
	.align		4
.L_4161:
        /*0028*/ 	.byte	0x04, 0x17
        /*002a*/ 	.short	(.L_4163 - .L_4162)
.L_4162:
        /*002c*/ 	.word	0x00000000
        /*0030*/ 	.short	0x0000
        /*0032*/ 	.short	0x0000
        /*0034*/ 	.byte	0x00, 0xf5, 0x21, 0x00


	//----- nvinfo : EIATTR_SPARSE_MMA_MASK
	.align		4
.L_4163:
        /*0038*/ 	.byte	0x03, 0x50
        /*003a*/ 	.short	0x0000


	//----- nvinfo : EIATTR_MAXREG_COUNT
	.align		4
        /*003c*/ 	.byte	0x03, 0x1b
        /*003e*/ 	.short	0x00ff


	//----- nvinfo : EIATTR_NUM_BARRIERS
	.align		4
        /*0040*/ 	.byte	0x02, 0x4c
        /*0042*/ 	.byte	0x01
	.zero		1


	//----- nvinfo : EIATTR_MERCURY_ISA_VERSION
	.align		4
        /*0044*/ 	.byte	0x03, 0x5f
        /*0046*/ 	.short	0x0101


	//----- nvinfo : EIATTR_COOP_GROUP_MASK_REGIDS
	.align		4
        /*0048*/ 	.byte	0x04, 0x29
        /*004a*/ 	.short	(.L_4165 - .L_4164)


	//   ....[0]....
.L_4164:
        /*004c*/ 	.word	0xffffffff


	//   ....[1]....
        /*0050*/ 	.word	0xffffffff


	//   ....[2]....
        /*0054*/ 	.word	0xffffffff


	//   ....[3]....
        /*0058*/ 	.word	0xffffffff


	//   ....[4]....
        /*005c*/ 	.word	0xffffffff


	//   ....[5]....
        /*0060*/ 	.word	0x05000002


	//   ....[6]....
        /*0064*/ 	.word	0x05000002


	//   ....[7]....
        /*0068*/ 	.word	0xffffffff


	//   ....[8]....
        /*006c*/ 	.word	0x05000002


	//   ....[9]....
        /*0070*/ 	.word	0xffffffff


	//   ....[10]....
        /*0074*/ 	.word	0x05000002


	//   ....[11]....
        /*0078*/ 	.word	0xffffffff


	//   ....[12]....
        /*007c*/ 	.word	0x05000002


	//   ....[13]....
        /*0080*/ 	.word	0xffffffff


	//----- nvinfo : EIATTR_COOP_GROUP_INSTR_OFFSETS
	.align		4
.L_4165:
        /*0084*/ 	.byte	0x04, 0x28
        /*0086*/ 	.short	(.L_4167 - .L_4166)


	//   ....[0]....
.L_4166:
        /*0088*/ 	.word	0x00000650


	//   ....[1]....
        /*008c*/ 	.word	0x00000660


	//   ....[2]....
        /*0090*/ 	.word	0x00000670


	//   ....[3]....
        /*0094*/ 	.word	0x00000680


	//   ....[4]....
        /*0098*/ 	.word	0x000006f0


	//   ....[5]....
        /*009c*/ 	.word	0x00000980


	//   ....[6]....
        /*00a0*/ 	.word	0x00000c30


	//   ....[7]....
        /*00a4*/ 	.word	0x00000c50


	//   ....[8]....
        /*00a8*/ 	.word	0x00000ef0


	//   ....[9]....
        /*00ac*/ 	.word	0x00000f10


	//   ....[10]....
        /*00b0*/ 	.word	0x000011b0


	//   ....[11]....
        /*00b4*/ 	.word	0x000011d0


	//   ....[12]....
        /*00b8*/ 	.word	0x00001470


	//   ....[13]....
        /*00bc*/ 	.word	0x00001490


	//----- nvinfo : EIATTR_VRC_CTA_INIT_COUNT
	.align		4
.L_4167:
        /*00c0*/ 	.byte	0x02, 0x4a
	.zero		1
	.zero		1


	//----- nvinfo : EIATTR_EXIT_INSTR_OFFSETS
	.align		4
        /*00c4*/ 	.byte	0x04, 0x1c
        /*00c6*/ 	.short	(.L_4169 - .L_4168)


	//   ....[0]....
.L_4168:
        /*00c8*/ 	.word	0x00000690


	//   ....[1]....
        /*00cc*/ 	.word	0x000014b0


	//   ....[2]....
        /*00d0*/ 	.word	0x00001500


	//----- nvinfo : EIATTR_CRS_STACK_SIZE
	.align		4
.L_4169:
        /*00d4*/ 	.byte	0x04, 0x1e
        /*00d6*/ 	.short	(.L_4171 - .L_4170)
.L_4170:
        /*00d8*/ 	.word	0x00000000


	//----- nvinfo : EIATTR_CBANK_PARAM_SIZE
	.align		4
.L_4171:
        /*00dc*/ 	.byte	0x03, 0x19
        /*00de*/ 	.short	0x0014


	//----- nvinfo : EIATTR_PARAM_CBANK
	.align		4
        /*00e0*/ 	.byte	0x04, 0x0a
        /*00e2*/ 	.short	(.L_4173 - .L_4172)
	.align		4
.L_4172:
        /*00e4*/ 	.word	index@(.nv.constant0._Z11reduceRegr5IfLj64EEvPT_S1_j)
        /*00e8*/ 	.short	0x0380
        /*00ea*/ 	.short	0x0014


	//----- nvinfo : EIATTR_SW_WAR
	.align		4
.L_4173:
        /*00ec*/ 	.byte	0x04, 0x36
        /*00ee*/ 	.short	(.L_4175 - .L_4174)
.L_4174:
        /*00f0*/ 	.word	0x00000008
.L_4175:


//--------------------- .nv.info._Z11reduceRegr5IfLj128EEvPT_S1_j --------------------------
	.section	.nv.info._Z11reduceRegr5IfLj128EEvPT_S1_j,"",@"SHT_CUDA_INFO"
	.sectionflags	@""
	.align	4


	//----- nvinfo : EIATTR_CUDA_API_VERSION
	.align		4
        /*0000*/ 	.byte	0x04, 0x37
        /*0002*/ 	.short	(.L_4177 - .L_4176)
.L_4176:
        /*0004*/ 	.word	0x00000082


	//----- nvinfo : EIATTR_KPARAM_INFO
	.align		4
.L_4177:
        /*0008*/ 	.byte	0x04, 0x17
        /*000a*/ 	.short	(.L_4179 - .L_4178)
.L_4178:
        /*000c*/ 	.word	0x00000000
        /*0010*/ 	.short	0x0002
        /*0012*/ 	.short	0x0010
        /*0014*/ 	.byte	0x00, 0xf0, 0x11, 0x00


	//----- nvinfo : EIATTR_KPARAM_INFO
	.align		4
.L_4179:
        /*0018*/ 	.byte	0x04, 0x17
        /*001a*/ 	.short	(.L_4181 - .L_4180)
.L_4180:
        /*001c*/ 	.word	0x00000000
        /*0020*/ 	.short	0x0001
        /*0022*/ 	.short	0x0008
        /*0024*/ 	.byte	0x00, 0xf5, 0x21, 0x00


	//----- nvinfo : EIATTR_KPARAM_INFO
	.align		4
.L_4181:
        /*0028*/ 	.byte	0x04, 0x17
        /*002a*/ 	.short	(.L_4183 - .L_4182)
.L_4182:
        /*002c*/ 	.word	0x00000000
        /*0030*/ 	.short	0x0000
        /*0032*/ 	.short	0x0000
        /*0034*/ 	.byte	0x00, 0xf5, 0x21, 0x00


	//----- nvinfo : EIATTR_SPARSE_MMA_MASK
	.align		4
.L_4183:
        /*0038*/ 	.byte	0x03, 0x50
        /*003a*/ 	.short	0x0000


	//----- nvinfo : EIATTR_MAXREG_COUNT
	.align		4
        /*003c*/ 	.byte	0x03, 0x1b
        /*003e*/ 	.short	0x00ff


	//----- nvinfo : EIATTR_NUM_BARRIERS
	.align		4
        /*0040*/ 	.byte	0x02, 0x4c
        /*0042*/ 	.byte	0x01
	.zero		1


	//----- nvinfo : EIATTR_MERCURY_ISA_VERSION
	.align		4
        /*0044*/ 	.byte	0x03, 0x5f
        /*0046*/ 	.short	0x0101


	//----- nvinfo : EIATTR_COOP_GROUP_MASK_REGIDS
	.align		4
        /*0048*/ 	.byte	0x04, 0x29
        /*004a*/ 	.short	(.L_4185 - .L_4184)


	//   ....[0]....
.L_4184:
        /*004c*/ 	.word	0xffffffff


	//   ....[1]....
        /*0050*/ 	.word	0xffffffff


	//   ....[2]....
        /*0054*/ 	.word	0xffffffff


	//   ....[3]....
        /*0058*/ 	.word	0xffffffff


	//   ....[4]....
        /*005c*/ 	.word	0xffffffff


	//   ....[5]....
        /*0060*/ 	.word	0x05000002


	//   ....[6]....
        /*0064*/ 	.word	0x05000002


	//   ....[7]....
        /*0068*/ 	.word	0xffffffff


	//   ....[8]....
        /*006c*/ 	.word	0x05000002


	//   ....[9]....
        /*0070*/ 	.word	0xffffffff


	//   ....[10]....
        /*0074*/ 	.word	0x05000002


	//   ....[11]....
        /*0078*/ 	.word	0xffffffff


	//   ....[12]....
        /*007c*/ 	.word	0x05000002


	//   ....[13]....
        /*0080*/ 	.word	0xffffffff


	//----- nvinfo : EIATTR_COOP_GROUP_INSTR_OFFSETS
	.align		4
.L_4185:
        /*0084*/ 	.byte	0x04, 0x28
        /*0086*/ 	.short	(.L_4187 - .L_4186)


	//   ....[0]....
.L_4186:
        /*0088*/ 	.word	0x00000660


	//   ....[1]....
        /*008c*/ 	.word	0x00000670


	//   ....[2]....
        /*0090*/ 	.word	0x00000680


	//   ....[3]....
        /*0094*/ 	.word	0x000006c0


	//   ....[4]....
        /*0098*/ 	.word	0x00000730


	//   ....[5]....
        /*009c*/ 	.word	0x000009c0


	//   ....[6]....
        /*00a0*/ 	.word	0x00000c70


	//   ....[7]....
        /*00a4*/ 	.word	0x00000c90


	//   ....[8]....
        /*00a8*/ 	.word	0x00000f30


	//   ....[9]....
        /*00ac*/ 	.word	0x00000f50


	//   ....[10]....
        /*00b0*/ 	.word	0x000011f0


	//   ....[11]....
        /*00b4*/ 	.word	0x00001210


	//   ....[12]....
        /*00b8*/ 	.word	0x000014b0


	//   ....[13]....
        /*00bc*/ 	.word	0x000014d0


	//----- nvinfo : EIATTR_VRC_CTA_INIT_COUNT
	.align		4
.L_4187:
        /*00c0*/ 	.byte	0x02, 0x4a
	.zero		1
	.zero		1


	//----- nvinfo : EIATTR_EXIT_INSTR_OFFSETS
	.align		4
        /*00c4*/ 	.byte	0x04, 0x1c
        /*00c6*/ 	.short	(.L_4189 - .L_4188)


	//   ....[0]....
.L_4188:
        /*00c8*/ 	.word	0x000006d0


	//   ....[1]....
        /*00cc*/ 	.word	0x000014f0


	//   ....[2]....
        /*00d0*/ 	.word	0x00001540


	//----- nvinfo : EIATTR_CRS_STACK_SIZE
	.align		4
.L_4189:
        /*00d4*/ 	.byte	0x04, 0x1e
        /*00d6*/ 	.short	(.L_4191 - .L_4190)
.L_4190:
        /*00d8*/ 	.word	0x00000000


	//----- nvinfo : EIATTR_CBANK_PARAM_SIZE
	.align		4
.L_4191:
        /*00dc*/ 	.byte	0x03, 0x19
        /*00de*/ 	.short	0x0014


	//----- nvinfo : EIATTR_PARAM_CBANK
	.align		4
        /*00e0*/ 	.byte	0x04, 0x0a
        /*00e2*/ 	.short	(.L_4193 - .L_4192)
	.align		4
.L_4192:
        /*00e4*/ 	.word	index@(.nv.constant0._Z11reduceRegr5IfLj128EEvPT_S1_j)
        /*00e8*/ 	.short	0x0380
        /*00ea*/ 	.short	0x0014


	//----- nvinfo : EIATTR_SW_WAR
	.align		4
.L_4193:
        /*00ec*/ 	.byte	0x04, 0x36
        /*00ee*/ 	.short	(.L_4195 - .L_4194)
.L_4194:
        /*00f0*/ 	.word	0x00000008
.L_4195:


//--------------------- .nv.info._Z11reduceRegr5IfLj256EEvPT_S1_j --------------------------
	.section	.nv.info._Z11reduceRegr5IfLj256EEvPT_S1_j,"",@"SHT_CUDA_INFO"
	.sectionflags	@""
	.align	4


	//----- nvinfo : EIATTR_CUDA_API_VERSION
	.align		4
        /*0000*/ 	.byte	0x04, 0x37
        /*0002*/ 	.short	(.L_4197 - .L_4196)
.L_4196:
        /*0004*/ 	.word	0x00000082


	//----- nvinfo : EIATTR_KPARAM_INFO
	.align		4
.L_4197:
        /*0008*/ 	.byte	0x04, 0x17
        /*000a*/ 	.short	(.L_4199 - .L_4198)
.L_4198:
        /*000c*/ 	.word	0x00000000
        /*0010*/ 	.short	0x0002
        /*0012*/ 	.short	0x0010
        /*0014*/ 	.byte	0x00, 0xf0, 0x11, 0x00


	//----- nvinfo : EIATTR_KPARAM_INFO
	.align		4
.L_4199:
        /*0018*/ 	.byte	0x04, 0x17
        /*001a*/ 	.short	(.L_4201 - .L_4200)
.L_4200:
        /*001c*/ 	.word	0x00000000
        /*0020*/ 	.short	0x0001
        /*0022*/ 	.short	0x0008
        /*0024*/ 	.byte	0x00, 0xf5, 0x21, 0x00


	//----- nvinfo : EIATTR_KPARAM_INFO
	.align		4
.L_4201:
        /*0028*/ 	.byte	0x04, 0x17
        /*002a*/ 	.short	(.L_4203 - .L_4202)
.L_4202:
        /*002c*/ 	.word	0x00000000
        /*0030*/ 	.short	0x0000
        /*0032*/ 	.short	0x0000
        /*0034*/ 	.byte	0x00, 0xf5, 0x21, 0x00


	//----- nvinfo : EIATTR_SPARSE_MMA_MASK
	.align		4
.L_4203:
        /*0038*/ 	.byte	0x03, 0x50
        /*003a*/ 	.short	0x0000


	//----- nvinfo : EIATTR_MAXREG_COUNT
	.align		4
        /*003c*/ 	.byte	0x03, 0x1b
        /*003e*/ 	.short	0x00ff


	//----- nvinfo : EIATTR_NUM_BARRIERS
	.align		4
        /*0040*/ 	.byte	0x02, 0x4c
        /*0042*/ 	.byte	0x01
	.zero		1


	//----- nvinfo : EIATTR_MERCURY_ISA_VERSION
	.align		4
        /*0044*/ 	.byte	0x03, 0x5f
        /*0046*/ 	.short	0x0101


	//----- nvinfo : EIATTR_COOP_GROUP_MASK_REGIDS
	.align		4
        /*0048*/ 	.byte	0x04, 0x29
        /*004a*/ 	.short	(.L_4205 - .L_4204)


	//   ....[0]....
.L_4204:
        /*004c*/ 	.word	0xffffffff


	//   ....[1]....
        /*0050*/ 	.word	0xffffffff


	//   ....[2]....
        /*0054*/ 	.word	0xffffffff


	//   ....[3]....
        /*0058*/ 	.word	0xffffffff


	//   ....[4]....
        /*005c*/ 	.word	0xffffffff


	//   ....[5]....
        /*0060*/ 	.word	0x05000002


	//   ....[6]....
        /*0064*/ 	.word	0x05000002


	//   ....[7]....
        /*0068*/ 	.word	0xffffffff


	//   ....[8]....
        /*006c*/ 	.word	0x05000002


	//   ....[9]....
        /*0070*/ 	.word	0xffffffff


	//   ....[10]....
        /*0074*/ 	.word	0x05000002


	//   ....[11]....
        /*0078*/ 	.word	0xffffffff


	//   ....[12]....
        /*007c*/ 	.word	0x05000002


	//   ....[13]....
        /*0080*/ 	.word	0xffffffff


	//----- nvinfo : EIATTR_COOP_GROUP_INSTR_OFFSETS
	.align		4
.L_4205:
        /*0084*/ 	.byte	0x04, 0x28
        /*0086*/ 	.short	(.L_4207 - .L_4206)


	//   ....[0]....
.L_4206:
        /*0088*/ 	.word	0x00000660


	//   ....[1]....
        /*008c*/ 	.word	0x00000670


	//   ....[2]....
        /*0090*/ 	.word	0x000006b0


	//   ....[3]....
        /*0094*/ 	.word	0x00000700


	//   ....[4]....
        /*0098*/ 	.word	0x00000770


	//   ....[5]....
        /*009c*/ 	.word	0x00000a00


	//   ....[6]....
        /*00a0*/ 	.word	0x00000cb0


	//   ....[7]....
        /*00a4*/ 	.word	0x00000cd0


	//   ....[8]....
        /*00a8*/ 	.word	0x00000f70


	//   ....[9]....
        /*00ac*/ 	.word	0x00000f90


	//   ....[10]....
        /*00b0*/ 	.word	0x00001230


	//   ....[11]....
        /*00b4*/ 	.word	0x00001250


	//   ....[12]....
        /*00b8*/ 	.word	0x000014f0


	//   ....[13]....
        /*00bc*/ 	.word	0x00001510


	//----- nvinfo : EIATTR_VRC_CTA_INIT_COUNT
	.align		4
.L_4207:
        /*00c0*/ 	.byte	0x02, 0x4a
	.zero		1
	.zero		1


	//----- nvinfo : EIATTR_EXIT_INSTR_OFFSETS
	.align		4
        /*00c4*/ 	.byte	0x04, 0x1c
        /*00c6*/ 	.short	(.L_4209 - .L_4208)


	//   ....[0]....
.L_4208:
        /*00c8*/ 	.word	0x00000710


	//   ....[1]....
        /*00cc*/ 	.word	0x00001530


	//   ....[2]....
        /*00d0*/ 	.word	0x00001580


	//----- nvinfo : EIATTR_CRS_STACK_SIZE
	.align		4
.L_4209:
        /*00d4*/ 	.byte	0x04, 0x1e
        /*00d6*/ 	.short	(.L_4211 - .L_4210)
.L_4210:
        /*00d8*/ 	.word	0x00000000


	//----- nvinfo : EIATTR_CBANK_PARAM_SIZE
	.align		4
.L_4211:
        /*00dc*/ 	.byte	0x03, 0x19
        /*00de*/ 	.short	0x0014


	//----- nvinfo : EIATTR_PARAM_CBANK
	.align		4
        /*00e0*/ 	.byte	0x04, 0x0a
        /*00e2*/ 	.short	(.L_4213 - .L_4212)
	.align		4
.L_4212:
        /*00e4*/ 	.word	index@(.nv.constant0._Z11reduceRegr5IfLj256EEvPT_S1_j)
        /*00e8*/ 	.short	0x0380
        /*00ea*/ 	.short	0x0014


	//----- nvinfo : EIATTR_SW_WAR
	.align		4
.L_4213:
        /*00ec*/ 	.byte	0x04, 0x36
        /*00ee*/ 	.short	(.L_4215 - .L_4214)
.L_4214:
        /*00f0*/ 	.word	0x00000008
.L_4215:


//--------------------- .nv.info._Z11reduceRegr5IfLj512EEvPT_S1_j --------------------------
	.section	.nv.info._Z11reduceRegr5IfLj512EEvPT_S1_j,"",@"SHT_CUDA_INFO"
	.sectionflags	@""
	.align	4


	//----- nvinfo : EIATTR_CUDA_API_VERSION
	.align		4
        /*0000*/ 	.byte	0x04, 0x37
        /*0002*/ 	.short	(.L_4217 - .L_4216)
.L_4216:
        /*0004*/ 	.word	0x00000082


	//----- nvinfo : EIATTR_KPARAM_INFO
	.align		4
.L_4217:
        /*0008*/ 	.byte	0x04, 0x17
        /*000a*/ 	.short	(.L_4219 - .L_4218)
.L_4218:
        /*000c*/ 	.word	0x00000000
        /*0010*/ 	.short	0x0002
        /*0012*/ 	.short	0x0010
        /*0014*/ 	.byte	0x00, 0xf0, 0x11, 0x00


	//----- nvinfo : EIATTR_KPARAM_INFO
	.align		4
.L_4219:
        /*0018*/ 	.byte	0x04, 0x17
        /*001a*/ 	.short	(.L_4221 - .L_4220)
.L_4220:
        /*001c*/ 	.word	0x00000000
        /*0020*/ 	.short	0x0001
        /*0022*/ 	.short	0x0008
        /*0024*/ 	.byte	0x00, 0xf5, 0x21, 0x00


	//----- nvinfo : EIATTR_KPARAM_INFO
	.align		4
.L_4221:
        /*0028*/ 	.byte	0x04, 0x17
        /*002a*/ 	.short	(.L_4223 - .L_4222)
.L_4222:
        /*002c*/ 	.word	0x00000000
        /*0030*/ 	.short	0x0000
        /*0032*/ 	.short	0x0000
        /*0034*/ 	.byte	0x00, 0xf5, 0x21, 0x00


	//----- nvinfo : EIATTR_SPARSE_MMA_MASK
	.align		4
.L_4223:
        /*0038*/ 	.byte	0x03, 0x50
        /*003a*/ 	.short	0x0000


	//----- nvinfo : EIATTR_MAXREG_COUNT
	.align		4
        /*003c*/ 	.byte	0x03, 0x1b
        /*003e*/ 	.short	0x00ff


	//----- nvinfo : EIATTR_NUM_BARRIERS
	.align		4
        /*0040*/ 	.byte	0x02, 0x4c
        /*0042*/ 	.byte	0x01
	.zero		1


	//----- nvinfo : EIATTR_MERCURY_ISA_VERSION
	.align		4
        /*0044*/ 	.byte	0x03, 0x5f
        /*0046*/ 	.short	0x0101


	//----- nvinfo : EIATTR_COOP_GROUP_MASK_REGIDS
	.align		4
        /*0048*/ 	.byte	0x04, 0x29
        /*004a*/ 	.short	(.L_4225 - .L_4224)


	//   ....[0]....
.L_4224:
        /*004c*/ 	.word	0xffffffff


	//   ....[1]....
        /*0050*/ 	.word	0xffffffff


	//   ....[2]....
        /*0054*/ 	.word	0xffffffff


	//   ....[3]....
        /*0058*/ 	.word	0xffffffff


	//   ....[4]....
        /*005c*/ 	.word	0xffffffff


	//   ....[5]....
        /*0060*/ 	.word	0x05000003


	//   ....[6]....
        /*0064*/ 	.word	0x05000003


	//   ....[7]....
        /*0068*/ 	.word	0xffffffff


	//   ....[8]....
        /*006c*/ 	.word	0x05000003


	//   ....[9]....
        /*0070*/ 	.word	0xffffffff


	//   ....[10]....
        /*0074*/ 	.word	0x05000003


	//   ....[11]....
        /*0078*/ 	.word	0xffffffff


	//   ....[12]....
        /*007c*/ 	.word	0x05000003


	//   ....[13]....
        /*0080*/ 	.word	0xffffffff


	//----- nvinfo : EIATTR_COOP_GROUP_INSTR_OFFSETS
	.align		4
.L_4225:
        /*0084*/ 	.byte	0x04, 0x28
        /*0086*/ 	.short	(.L_4227 - .L_4226)


	//   ....[0]....
.L_4226:
        /*0088*/ 	.word	0x00000670


	//   ....[1]....
        /*008c*/ 	.word	0x000006b0


	//   ....[2]....
        /*0090*/ 	.word	0x00000700


	//   ....[3]....
        /*0094*/ 	.word	0x00000750


	//   ....[4]....
        /*0098*/ 	.word	0x000007c0


	//   ....[5]....
        /*009c*/ 	.word	0x00000a50


	//   ....[6]....
        /*00a0*/ 	.word	0x00000d00


	//   ....[7]....
        /*00a4*/ 	.word	0x00000d20


	//   ....[8]....
        /*00a8*/ 	.word	0x00000fc0


	//   ....[9]....
        /*00ac*/ 	.word	0x00000fe0


	//   ....[10]....
        /*00b0*/ 	.word	0x00001280


	//   ....[11]....
        /*00b4*/ 	.word	0x000012a0


	//   ....[12]....
        /*00b8*/ 	.word	0x00001540


	//   ....[13]....
        /*00bc*/ 	.word	0x00001560


	//----- nvinfo : EIATTR_VRC_CTA_INIT_COUNT
	.align		4
.L_4227:
        /*00c0*/ 	.byte	0x02, 0x4a
	.zero		1
	.zero		1


	//----- nvinfo : EIATTR_EXIT_INSTR_OFFSETS
	.align		4
        /*00c4*/ 	.byte	0x04, 0x1c
        /*00c6*/ 	.short	(.L_4229 - .L_4228)


	//   ....[0]....
.L_4228:
        /*00c8*/ 	.word	0x00000760


	//   ....[1]....
        /*00cc*/ 	.word	0x00001580


	//   ....[2]....
        /*00d0*/ 	.word	0x000015d0


	//----- nvinfo : EIATTR_CRS_STACK_SIZE
	.align		4
.L_4229:
        /*00d4*/ 	.byte	0x04, 0x1e
        /*00d6*/ 	.short	(.L_4231 - .L_4230)
.L_4230:
        /*00d8*/ 	.word	0x00000000


	//----- nvinfo : EIATTR_CBANK_PARAM_SIZE
	.align		4
.L_4231:
        /*00dc*/ 	.byte	0x03, 0x19
        /*00de*/ 	.short	0x0014


	//----- nvinfo : EIATTR_PARAM_CBANK
	.align		4
        /*00e0*/ 	.byte	0x04, 0x0a
        /*00e2*/ 	.short	(.L_4233 - .L_4232)
	.align		4
.L_4232:
        /*00e4*/ 	.word	index@(.nv.constant0._Z11reduceRegr5IfLj512EEvPT_S1_j)
        /*00e8*/ 	.short	0x0380
        /*00ea*/ 	.short	0x0014


	//----- nvinfo : EIATTR_SW_WAR
	.align		4
.L_4233:
        /*00ec*/ 	.byte	0x04, 0x36
        /*00ee*/ 	.short	(.L_4235 - .L_4234)
.L_4234:
        /*00f0*/ 	.word	0x00000008
.L_4235:


//--------------------- .nv.info._Z11reduceRegr5IfLj1024EEvPT_S1_j --------------------------
	.section	.nv.info._Z11reduceRegr5IfLj1024EEvPT_S1_j,"",@"SHT_CUDA_INFO"
	.sectionflags	@""
	.align	4


	//----- nvinfo : EIATTR_CUDA_API_VERSION
	.align		4
        /*0000*/ 	.byte	0x04, 0x37
        /*0002*/ 	.short	(.L_4237 - .L_4236)
.L_4236:
        /*0004*/ 	.word	0x00000082


	//----- nvinfo : EIATTR_KPARAM_INFO
	.align		4
.L_4237:
        /*0008*/ 	.byte	0x04, 0x17
        /*000a*/ 	.short	(.L_4239 - .L_4238)
.L_4238:
        /*000c*/ 	.word	0x00000000
        /*0010*/ 	.short	0x0002
        /*0012*/ 	.short	0x0010
        /*0014*/ 	.byte	0x00, 0xf0, 0x11, 0x00


	//----- nvinfo : EIATTR_KPARAM_INFO
	.align		4
.L_4239:
        /*0018*/ 	.byte	0x04, 0x17
        /*001a*/ 	.short	(.L_4241 - .L_4240)
.L_4240:
        /*001c*/ 	.word	0x00000000
        /*0020*/ 	.short	0x0001
        /*0022*/ 	.short	0x0008
        /*0024*/ 	.byte	0x00, 0xf5, 0x21, 0x00


	//----- nvinfo : EIATTR_KPARAM_INFO
	.align		4
.L_4241:
        /*0028*/ 	.byte	0x04, 0x17
        /*002a*/ 	.short	(.L_4243 - .L_4242)
.L_4242:
        /*002c*/ 	.word	0x00000000
        /*0030*/ 	.short	0x0000
        /*0032*/ 	.short	0x0000
        /*0034*/ 	.byte	0x00, 0xf5, 0x21, 0x00


	//----- nvinfo : EIATTR_SPARSE_MMA_MASK
	.align		4
.L_4243:
        /*0038*/ 	.byte	0x03, 0x50
        /*003a*/ 	.short	0x0000


	//----- nvinfo : EIATTR_MAXREG_COUNT
	.align		4
        /*003c*/ 	.byte	0x03, 0x1b
        /*003e*/ 	.short	0x00ff


	//----- nvinfo : EIATTR_NUM_BARRIERS
	.align		4
        /*0040*/ 	.byte	0x02, 0x4c
        /*0042*/ 	.byte	0x01
	.zero		1


	//----- nvinfo : EIATTR_MERCURY_ISA_VERSION
	.align		4
        /*0044*/ 	.byte	0x03, 0x5f
        /*0046*/ 	.short	0x0101


	//----- nvinfo : EIATTR_COOP_GROUP_MASK_REGIDS
	.align		4
        /*0048*/ 	.byte	0x04, 0x29
        /*004a*/ 	.short	(.L_4245 - .L_4244)


	//   ....[0]....
.L_4244:
        /*004c*/ 	.word	0xffffffff


	//   ....[1]....
        /*0050*/ 	.word	0xffffffff


	//   ....[2]....
        /*0054*/ 	.word	0xffffffff


	//   ....[3]....
        /*0058*/ 	.word	0xffffffff


	//   ....[4]....
        /*005c*/ 	.word	0xffffffff


	//   ....[5]....
        /*0060*/ 	.word	0x05000002


	//   ....[6]....
        /*0064*/ 	.word	0x05000002


	//   ....[7]....
        /*0068*/ 	.word	0xffffffff


	//   ....[8]....
        /*006c*/ 	.word	0x05000002


	//   ....[9]....
        /*0070*/ 	.word	0xffffffff


	//   ....[10]....
        /*0074*/ 	.word	0x05000002


	//   ....[11]....
        /*0078*/ 	.word	0xffffffff


	//   ....[12]....
        /*007c*/ 	.word	0x05000002


	//   ....[13]....
        /*0080*/ 	.word	0xffffffff


	//----- nvinfo : EIATTR_COOP_GROUP_INSTR_OFFSETS
	.align		4
.L_4245:
        /*0084*/ 	.byte	0x04, 0x28
        /*0086*/ 	.short	(.L_4247 - .L_4246)


	//   ....[0]....
.L_4246:
        /*0088*/ 	.word	0x00000650


	//   ....[1]....
        /*008c*/ 	.word	0x00000690


	//   ....[2]....
        /*0090*/ 	.word	0x000006e0


	//   ....[3]....
        /*0094*/ 	.word	0x00000730


	//   ....[4]....
        /*0098*/ 	.word	0x000007a0


	//   ....[5]....
        /*009c*/ 	.word	0x00000a30


	//   ....[6]....
        /*00a0*/ 	.word	0x00000ce0


	//   ....[7]....
        /*00a4*/ 	.word	0x00000d00


	//   ....[8]....
        /*00a8*/ 	.word	0x00000fa0


	//   ....[9]....
        /*00ac*/ 	.word	0x00000fc0


	//   ....[10]....
        /*00b0*/ 	.word	0x00001260


	//   ....[11]....
        /*00b4*/ 	.word	0x00001280


	//   ....[12]....
        /*00b8*/ 	.word	0x00001520


	//   ....[13]....
        /*00bc*/ 	.word	0x00001540


	//----- nvinfo : EIATTR_VRC_CTA_INIT_COUNT
	.align		4
.L_4247:
        /*00c0*/ 	.byte	0x02, 0x4a
	.zero		1
	.zero		1


	//----- nvinfo : EIATTR_EXIT_INSTR_OFFSETS
	.align		4
        /*00c4*/ 	.byte	0x04, 0x1c
        /*00c6*/ 	.short	(.L_4249 - .L_4248)


	//   ....[0]....
.L_4248:
        /*00c8*/ 	.word	0x00000740


	//   ....[1]....
        /*00cc*/ 	.word	0x00001560


	//   ....[2]....
        /*00d0*/ 	.word	0x000015b0


	//----- nvinfo : EIATTR_CRS_STACK_SIZE
	.align		4
.L_4249:
        /*00d4*/ 	.byte	0x04, 0x1e
        /*00d6*/ 	.short	(.L_4251 - .L_4250)
.L_4250:
        /*00d8*/ 	.word	0x00000000


	//----- nvinfo : EIATTR_CBANK_PARAM_SIZE
	.align		4
.L_4251:
        /*00dc*/ 	.byte	0x03, 0x19
        /*00de*/ 	.short	0x0014


	//----- nvinfo : EIATTR_PARAM_CBANK
	.align		4
        /*00e0*/ 	.byte	0x04, 0x0a
        /*00e2*/ 	.short	(.L_4253 - .L_4252)
	.align		4
.L_4252:
        /*00e4*/ 	.word	index@(.nv.constant0._Z11reduceRegr5IfLj1024EEvPT_S1_j)
        /*00e8*/ 	.short	0x0380
        /*00ea*/ 	.short	0x0014


	//----- nvinfo : EIATTR_SW_WAR
	.align		4
.L_4253:
        /*00ec*/ 	.byte	0x04, 0x36
        /*00ee*/ 	.short	(.L_4255 - .L_4254)
.L_4254:
        /*00f0*/ 	.word	0x00000008
.L_4255:


//--------------------- .nv.info._Z11reduceRegr4IfLj1EEvPT_S1_j --------------------------
	.section	.nv.info._Z11reduceRegr4IfLj1EEvPT_S1_j,"",@"SHT_CUDA_INFO"
	.sectionflags	@""
	.align	4


	//----- nvinfo : EIATTR_CUDA_API_VERSION
	.align		4
        /*0000*/ 	.byte	0x04, 0x37
        /*0002*/ 	.short	(.L_4257 - .L_4256)
.L_4256:
        /*0004*/ 	.word	0x00000082


	//----- nvinfo : EIATTR_KPARAM_INFO
	.align		4
.L_4257:
        /*0008*/ 	.byte	0x04, 0x17
        /*000a*/ 	.short	(.L_4259 - .L_4258)
.L_4258:
        /*000c*/ 	.word	0x00000000
        /*0010*/ 	.short	0x0002
        /*0012*/ 	.short	0x0010
        /*0014*/ 	.byte	0x00, 0xf0, 0x11, 0x00


	//----- nvinfo : EIATTR_KPARAM_INFO
	.align		4
.L_4259:
        /*0018*/ 	.byte	0x04, 0x17
        /*001a*/ 	.short	(.L_4261 - .L_4260)
.L_4260:
        /*001c*/ 	.word	0x00000000
        /*0020*/ 	.short	0x0001
        /*0022*/ 	.short	0x0008
        /*0024*/ 	.byte	0x00, 0xf5, 0x21, 0x00


	//----- nvinfo : EIATTR_KPARAM_INFO
	.align		4
.L_4261:
        /*0028*/ 	.byte	0x04, 0x17
        /*002a*/ 	.short	(.L_4263 - .L_4262)
.L_4262:
        /*002c*/ 	.word	0x00000000
        /*0030*/ 	.short	0x0000
        /*0032*/ 	.short	0x0000
        /*0034*/ 	.byte	0x00, 0xf5, 0x21, 0x00


	//----- nvinfo : EIATTR_SPARSE_MMA_MASK
	.align		4
.L_4263:
        /*0038*/ 	.byte	0x03, 0x50
        /*003a*/ 	.short	0x0000


	//----- nvinfo : EIATTR_MAXREG_COUNT
	.align		4
        /*003c*/ 	.byte	0x03, 0x1b
        /*003e*/ 	.short	0x00ff


	//----- nvinfo : EIATTR_NUM_BARRIERS
	.align		4
        /*0040*/ 	.byte	0x02, 0x4c
        /*0042*/ 	.byte	0x01
	.zero		1


	//----- nvinfo : EIATTR_MERCURY_ISA_VERSION
	.align		4
        /*0044*/ 	.byte	0x03, 0x5f
        /*0046*/ 	.short	0x0101


	//----- nvinfo : EIATTR_COOP_GROUP_MASK_REGIDS
	.align		4
        /*0048*/ 	.byte	0x04, 0x29
        /*004a*/ 	.short	(.L_4265 - .L_4264)


	//   ....[0]....
.L_4264:
        /*004c*/ 	.word	0xffffffff


	//   ....[1]....
        /*0050*/ 	.word	0xffffffff


	//   ....[2]....
        /*0054*/ 	.word	0xffffffff


	//   ....[3]....
        /*0058*/ 	.word	0x05000004


	//   ....[4]....
        /*005c*/ 	.word	0x05000004


	//   ....[5]....
        /*0060*/ 	.word	0xffffffff


	//   ....[6]....
        /*0064*/ 	.word	0x05000004


	//   ....[7]....
        /*0068*/ 	.word	0xffffffff


	//   ....[8]....
        /*006c*/ 	.word	0x05000004


	//   ....[9]....
        /*0070*/ 	.word	0xffffffff


	//   ....[10]....
        /*0074*/ 	.word	0x05000004


	//   ....[11]....
        /*0078*/ 	.word	0xffffffff


	//----- nvinfo : EIATTR_COOP_GROUP_INSTR_OFFSETS
	.align		4
.L_4265:
        /*007c*/ 	.byte	0x04, 0x28
        /*007e*/ 	.short	(.L_4267 - .L_4266)


	//   ....[0]....
.L_4266:
        /*0080*/ 	.word	0x00000690


	//   ....[1]....
        /*0084*/ 	.word	0x00000710


	//   ....[2]....
        /*0088*/ 	.word	0x00000790


	//   ....[3]....
        /*008c*/ 	.word	0x00000a20


	//   ....[4]....
        /*0090*/ 	.word	0x00000cd0


	//   ....[5]....
        /*0094*/ 	.word	0x00000cf0


	//   ....[6]....
        /*0098*/ 	.word	0x00000f90


	//   ....[7]....
        /*009c*/ 	.word	0x00000fb0


	//   ....[8]....
        /*00a0*/ 	.word	0x00001250


	//   ....[9]....
        /*00a4*/ 	.word	0x00001270


	//   ....[10]....
        /*00a8*/ 	.word	0x00001510


	//   ....[11]....
        /*00ac*/ 	.word	0x00001530


	//----- nvinfo : EIATTR_VRC_CTA_INIT_COUNT
	.align		4
.L_4267:
        /*00b0*/ 	.byte	0x02, 0x4a
	.zero		1
	.zero		1


	//----- nvinfo : EIATTR_EXIT_INSTR_OFFSETS
	.align		4
        /*00b4*/ 	.byte	0x04, 0x1c
        /*00b6*/ 	.short	(.L_4269 - .L_4268)


	//   ....[0]....
.L_4268:
        /*00b8*/ 	.word	0x00000750


	//   ....[1]....
        /*00bc*/ 	.word	0x00001550


	//   ....[2]....
        /*00c0*/ 	.word	0x000015a0


	//----- nvinfo : EIATTR_CRS_STACK_SIZE
	.align		4
.L_4269:
        /*00c4*/ 	.byte	0x04, 0x1e
        /*00c6*/ 	.short	(.L_4271 - .L_4270)
.L_4270:
        /*00c8*/ 	.word	0x00000000


	//----- nvinfo : EIATTR_CBANK_PARAM_SIZE
	.align		4
.L_4271:
        /*00cc*/ 	.byte	0x03, 0x19
        /*00ce*/ 	.short	0x0014


	//----- nvinfo : EIATTR_PARAM_CBANK
	.align		4
        /*00d0*/ 	.byte	0x04, 0x0a
        /*00d2*/ 	.short	(.L_4273 - .L_4272)
	.align		4
.L_4272:
        /*00d4*/ 	.word	index@(.nv.constant0._Z11reduceRegr4IfLj1EEvPT_S1_j)
        /*00d8*/ 	.short	0x0380
        /*00da*/ 	.short	0x0014


	//----- nvinfo : EIATTR_SW_WAR
	.align		4
.L_4273:
        /*00dc*/ 	.byte	0x04, 0x36
        /*00de*/ 	.short	(.L_4275 - .L_4274)
.L_4274:
        /*00e0*/ 	.word	0x00000008
.L_4275:


//--------------------- .nv.info._Z11reduceRegr4IfLj2EEvPT_S1_j --------------------------
	.section	.nv.info._Z11reduceRegr4IfLj2EEvPT_S1_j,"",@"SHT_CUDA_INFO"
	.sectionflags	@""
	.align	4


	//----- nvinfo : EIATTR_CUDA_API_VERSION
	.align		4
        /*0000*/ 	.byte	0x04, 0x37
        /*0002*/ 	.short	(.L_4277 - .L_4276)
.L_4276:
        /*0004*/ 	.word	0x00000082


	//----- nvinfo : EIATTR_KPARAM_INFO
	.align		4
.L_4277:
        /*0008*/ 	.byte	0x04, 0x17
        /*000a*/ 	.short	(.L_4279 - .L_4278)
.L_4278:
        /*000c*/ 	.word	0x00000000
        /*0010*/ 	.short	0x0002
        /*0012*/ 	.short	0x0010
        /*0014*/ 	.byte	0x00, 0xf0, 0x11, 0x00


	//----- nvinfo : EIATTR_KPARAM_INFO
	.align		4
.L_4279:
        /*0018*/ 	.byte	0x04, 0x17
        /*001a*/ 	.short	(.L_4281 - .L_4280)
.L_4280:
        /*001c*/ 	.word	0x00000000
        /*0020*/ 	.short	0x0001
        /*0022*/ 	.short	0x0008
        /*0024*/ 	.byte	0x00, 0xf5, 0x21, 0x00


	//----- nvinfo : EIATTR_KPARAM_INFO
	.align		4
.L_4281:
        /*0028*/ 	.byte	0x04, 0x17
        /*002a*/ 	.short	(.L_4283 - .L_4282)
.L_4282:
        /*002c*/ 	.word	0x00000000
        /*0030*/ 	.short	0x0000
        /*0032*/ 	.short	0x0000
        /*0034*/ 	.byte	0x00, 0xf5, 0x21, 0x00


	//----- nvinfo : EIATTR_SPARSE_MMA_MASK
	.align		4
.L_4283:
        /*0038*/ 	.byte	0x03, 0x50
        /*003a*/ 	.short	0x0000


	//----- nvinfo : EIATTR_MAXREG_COUNT
	.align		4
        /*003c*/ 	.byte	0x03, 0x1b
        /*003e*/ 	.short	0x00ff


	//----- nvinfo : EIATTR_NUM_BARRIERS
	.align		4
        /*0040*/ 	.byte	0x02, 0x4c
        /*0042*/ 	.byte	0x01
	.zero		1


	//----- nvinfo : EIATTR_MERCURY_ISA_VERSION
	.align		4
        /*0044*/ 	.byte	0x03, 0x5f
        /*0046*/ 	.short	0x0101


	//----- nvinfo : EIATTR_COOP_GROUP_MASK_REGIDS
	.align		4
        /*0048*/ 	.byte	0x04, 0x29
        /*004a*/ 	.short	(.L_4285 - .L_4284)


	//   ....[0]....
.L_4284:
        /*004c*/ 	.word	0xffffffff


	//   ....[1]....
        /*0050*/ 	.word	0xffffffff


	//   ....[2]....
        /*0054*/ 	.word	0xffffffff


	//   ....[3]....
        /*0058*/ 	.word	0x05000004


	//   ....[4]....
        /*005c*/ 	.word	0x05000004


	//   ....[5]....
        /*0060*/ 	.word	0xffffffff


	//   ....[6]....
        /*0064*/ 	.word	0x05000004


	//   ....[7]....
        /*0068*/ 	.word	0xffffffff


	//   ....[8]....
        /*006c*/ 	.word	0x05000004


	//   ....[9]....
        /*0070*/ 	.word	0xffffffff


	//   ....[10]....
        /*0074*/ 	.word	0x05000004


	//   ....[11]....
        /*0078*/ 	.word	0xffffffff


	//----- nvinfo : EIATTR_COOP_GROUP_INSTR_OFFSETS
	.align		4
.L_4285:
        /*007c*/ 	.byte	0x04, 0x28
        /*007e*/ 	.short	(.L_4287 - .L_4286)


	//   ....[0]....
.L_4286:
        /*0080*/ 	.word	0x00000690


	//   ....[1]....
        /*0084*/ 	.word	0x00000710


	//   ....[2]....
        /*0088*/ 	.word	0x00000790


	//   ....[3]....
        /*008c*/ 	.word	0x00000a20


	//   ....[4]....
        /*0090*/ 	.word	0x00000cd0


	//   ....[5]....
        /*0094*/ 	.word	0x00000cf0


	//   ....[6]....
        /*0098*/ 	.word	0x00000f90


	//   ....[7]....
        /*009c*/ 	.word	0x00000fb0


	//   ....[8]....
        /*00a0*/ 	.word	0x00001250


	//   ....[9]....
        /*00a4*/ 	.word	0x00001270


	//   ....[10]....
        /*00a8*/ 	.word	0x00001510


	//   ....[11]....
        /*00ac*/ 	.word	0x00001530


	//----- nvinfo : EIATTR_VRC_CTA_INIT_COUNT
	.align		4
.L_4287:
        /*00b0*/ 	.byte	0x02, 0x4a
	.zero		1
	.zero		1


	//----- nvinfo : EIATTR_EXIT_INSTR_OFFSETS
	.align		4
        /*00b4*/ 	.byte	0x04, 0x1c
        /*00b6*/ 	.short	(.L_4289 - .L_4288)


	//   ....[0]....
.L_4288:
        /*00b8*/ 	.word	0x00000750


	//   ....[1]....
        /*00bc*/ 	.word	0x00001550


	//   ....[2]....
        /*00c0*/ 	.word	0x000015a0


	//----- nvinfo : EIATTR_CRS_STACK_SIZE
	.align		4
.L_4289:
        /*00c4*/ 	.byte	0x04, 0x1e
        /*00c6*/ 	.short	(.L_4291 - .L_4290)
.L_4290:
        /*00c8*/ 	.word	0x00000000


	//----- nvinfo : EIATTR_CBANK_PARAM_SIZE
	.align		4
.L_4291:
        /*00cc*/ 	.byte	0x03, 0x19
        /*00ce*/ 	.short	0x0014


	//----- nvinfo : EIATTR_PARAM_CBANK
	.align		4
        /*00d0*/ 	.byte	0x04, 0x0a
        /*00d2*/ 	.short	(.L_4293 - .L_4292)
	.align		4
.L_4292:
        /*00d4*/ 	.word	index@(.nv.constant0._Z11reduceRegr4IfLj2EEvPT_S1_j)
        /*00d8*/ 	.short	0x0380
        /*00da*/ 	.short	0x0014


	//----- nvinfo : EIATTR_SW_WAR
	.align		4
.L_4293:
        /*00dc*/ 	.byte	0x04, 0x36
        /*00de*/ 	.short	(.L_4295 - .L_4294)
.L_4294:
        /*00e0*/ 	.word	0x00000008
.L_4295:


//--------------------- .nv.info._Z11reduceRegr4IfLj4EEvPT_S1_j --------------------------
	.section	.nv.info._Z11reduceRegr4IfLj4EEvPT_S1_j,"",@"SHT_CUDA_INFO"
	.sectionflags	@""
	.align	4


	//----- nvinfo : EIATTR_CUDA_API_VERSION
	.align		4
        /*0000*/ 	.byte	0x04, 0x37
        /*0002*/ 	.short	(.L_4297 - .L_4296)
.L_4296:
        /*0004*/ 	.word	0x00000082


	//----- nvinfo : EIATTR_KPARAM_INFO
	.align		4
.L_4297:
        /*0008*/ 	.byte	0x04, 0x17
        /*000a*/ 	.short	(.L_4299 - .L_4298)
.L_4298:
        /*000c*/ 	.word	0x00000000
        /*0010*/ 	.short	0x0002
        /*0012*/ 	.short	0x0010
        /*0014*/ 	.byte	0x00, 0xf0, 0x11, 0x00


	//----- nvinfo : EIATTR_KPARAM_INFO
	.align		4
.L_4299:
        /*0018*/ 	.byte	0x04, 0x17
        /*001a*/ 	.short	(.L_4301 - .L_4300)
.L_4300:
        /*001c*/ 	.word	0x00000000
        /*0020*/ 	.short	0x0001
        /*0022*/ 	.short	0x0008
        /*0024*/ 	.byte	0x00, 0xf5, 0x21, 0x00


	//----- nvinfo : EIATTR_KPARAM_INFO
	.align		4
.L_4301:
        /*0028*/ 	.byte	0x04, 0x17
        /*002a*/ 	.short	(.L_4303 - .L_4302)
.L_4302:
        /*002c*/ 	.word	0x00000000
        /*0030*/ 	.short	0x0000
        /*0032*/ 	.short	0x0000
        /*0034*/ 	.byte	0x00, 0xf5, 0x21, 0x00


	//----- nvinfo : EIATTR_SPARSE_MMA_MASK
	.align		4
.L_4303:
        /*0038*/ 	.byte	0x03, 0x50
        /*003a*/ 	.short	0x0000


	//----- nvinfo : EIATTR_MAXREG_COUNT
	.align		4
        /*003c*/ 	.byte	0x03, 0x1b
        /*003e*/ 	.short	0x00ff


	//----- nvinfo : EIATTR_NUM_BARRIERS
	.align		4
        /*0040*/ 	.byte	0x02, 0x4c
        /*0042*/ 	.byte	0x01
	.zero		1


	//----- nvinfo : EIATTR_MERCURY_ISA_VERSION
	.align		4
        /*0044*/ 	.byte	0x03, 0x5f
        /*0046*/ 	.short	0x0101


	//----- nvinfo : EIATTR_COOP_GROUP_MASK_REGIDS
	.align		4
        /*0048*/ 	.byte	0x04, 0x29
        /*004a*/ 	.short	(.L_4305 - .L_4304)


	//   ....[0]....
.L_4304:
        /*004c*/ 	.word	0xffffffff


	//   ....[1]....
        /*0050*/ 	.word	0xffffffff


	//   ....[2]....
        /*0054*/ 	.word	0xffffffff


	//   ....[3]....
        /*0058*/ 	.word	0x05000004


	//   ....[4]....
        /*005c*/ 	.word	0x05000004


	//   ....[5]....
        /*0060*/ 	.word	0xffffffff


	//   ....[6]....
        /*0064*/ 	.word	0x05000004


	//   ....[7]....
        /*0068*/ 	.word	0xffffffff


	//   ....[8]....
        /*006c*/ 	.word	0x05000004


	//   ....[9]....
        /*0070*/ 	.word	0xffffffff


	//   ....[10]....
        /*0074*/ 	.word	0x05000004


	//   ....[11]....
        /*0078*/ 	.word	0xffffffff


	//----- nvinfo : EIATTR_COOP_GROUP_INSTR_OFFSETS
	.align		4
.L_4305:
        /*007c*/ 	.byte	0x04, 0x28
        /*007e*/ 	.short	(.L_4307 - .L_4306)


	//   ....[0]....
.L_4306:
        /*0080*/ 	.word	0x00000690


	//   ....[1]....
        /*0084*/ 	.word	0x00000710


	//   ....[2]....
        /*0088*/ 	.word	0x00000790


	//   ....[3]....
        /*008c*/ 	.word	0x00000a20


	//   ....[4]....
        /*0090*/ 	.word	0x00000cd0


	//   ....[5]....
        /*0094*/ 	.word	0x00000cf0


	//   ....[6]....
        /*0098*/ 	.word	0x00000f90


	//   ....[7]....
        /*009c*/ 	.word	0x00000fb0


	//   ....[8]....
        /*00a0*/ 	.word	0x00001250


	//   ....[9]....
        /*00a4*/ 	.word	0x00001270


	//   ....[10]....
        /*00a8*/ 	.word	0x00001510


	//   ....[11]....
        /*00ac*/ 	.word	0x00001530


	//----- nvinfo : EIATTR_VRC_CTA_INIT_COUNT
	.align		4
.L_4307:
        /*00b0*/ 	.byte	0x02, 0x4a
	.zero		1
	.zero		1


	//----- nvinfo : EIATTR_EXIT_INSTR_OFFSETS
	.align		4
        /*00b4*/ 	.byte	0x04, 0x1c
        /*00b6*/ 	.short	(.L_4309 - .L_4308)


	//   ....[0]....
.L_4308:
        /*00b8*/ 	.word	0x00000750


	//   ....[1]....
        /*00bc*/ 	.word	0x00001550


	//   ....[2]....
        /*00c0*/ 	.word	0x000015a0


	//----- nvinfo : EIATTR_CRS_STACK_SIZE
	.align		4
.L_4309:
        /*00c4*/ 	.byte	0x04, 0x1e
        /*00c6*/ 	.short	(.L_4311 - .L_4310)
.L_4310:
        /*00c8*/ 	.word	0x00000000


	//----- nvinfo : EIATTR_CBANK_PARAM_SIZE
	.align		4
.L_4311:
        /*00cc*/ 	.byte	0x03, 0x19
        /*00ce*/ 	.short	0x0014


	//----- nvinfo : EIATTR_PARAM_CBANK
	.align		4
        /*00d0*/ 	.byte	0x04, 0x0a
        /*00d2*/ 	.short	(.L_4313 - .L_4312)
	.align		4
.L_4312:
        /*00d4*/ 	.word	index@(.nv.constant0._Z11reduceRegr4IfLj4EEvPT_S1_j)
        /*00d8*/ 	.short	0x0380
        /*00da*/ 	.short	0x0014


	//----- nvinfo : EIATTR_SW_WAR
	.align		4
.L_4313:
        /*00dc*/ 	.byte	0x04, 0x36
        /*00de*/ 	.short	(.L_4315 - .L_4314)
.L_4314:
        /*00e0*/ 	.word	0x00000008
.L_4315:


//--------------------- .nv.info._Z11reduceRegr4IfLj8EEvPT_S1_j --------------------------
	.section	.nv.info._Z11reduceRegr4IfLj8EEvPT_S1_j,"",@"SHT_CUDA_INFO"
	.sectionflags	@""
	.align	4


	//----- nvinfo : EIATTR_CUDA_API_VERSION
	.align		4
        /*0000*/ 	.byte	0x04, 0x37
        /*0002*/ 	.short	(.L_4317 - .L_4316)
.L_4316:
        /*0004*/ 	.word	0x00000082


	//----- nvinfo : EIATTR_KPARAM_INFO
	.align		4
.L_4317:
        /*0008*/ 	.byte	0x04, 0x17
        /*000a*/ 	.short	(.L_4319 - .L_4318)
.L_4318:
        /*000c*/ 	.word	0x00000000
        /*0010*/ 	.short	0x0002
        /*0012*/ 	.short	0x0010
        /*0014*/ 	.byte	0x00, 0xf0, 0x11, 0x00


	//----- nvinfo : EIATTR_KPARAM_INFO
	.align		4
.L_4319:
        /*0018*/ 	.byte	0x04, 0x17
        /*001a*/ 	.short	(.L_4321 - .L_4320)
.L_4320:
        /*001c*/ 	.word	0x00000000
        /*0020*/ 	.short	0x0001
        /*0022*/ 	.short	0x0008
        /*0024*/ 	.byte	0x00, 0xf5, 0x21, 0x00


	//----- nvinfo : EIATTR_KPARAM_INFO
	.align		4
.L_4321:
        /*0028*/ 	.byte	0x04, 0x17
        /*002a*/ 	.short	(.L_4323 - .L_4322)
.L_4322:
        /*002c*/ 	.word	0x00000000
        /*0030*/ 	.short	0x0000
        /*0032*/ 	.short	0x0000
        /*0034*/ 	.byte	0x00, 0xf5, 0x21, 0x00


	//----- nvinfo : EIATTR_SPARSE_MMA_MASK
	.align		4
.L_4323:
        /*0038*/ 	.byte	0x03, 0x50
        /*003a*/ 	.short	0x0000


	//----- nvinfo : EIATTR_MAXREG_COUNT
	.align		4
        /*003c*/ 	.byte	0x03, 0x1b
        /*003e*/ 	.short	0x00ff


	//----- nvinfo : EIATTR_NUM_BARRIERS
	.align		4
        /*0040*/ 	.byte	0x02, 0x4c
        /*0042*/ 	.byte	0x01
	.zero		1


	//----- nvinfo : EIATTR_MERCURY_ISA_VERSION
	.align		4
        /*0044*/ 	.byte	0x03, 0x5f
        /*0046*/ 	.short	0x0101


	//----- nvinfo : EIATTR_COOP_GROUP_MASK_REGIDS
	.align		4
        /*0048*/ 	.byte	0x04, 0x29
        /*004a*/ 	.short	(.L_4325 - .L_4324)


	//   ....[0]....
.L_4324:
        /*004c*/ 	.word	0xffffffff


	//   ....[1]....
        /*0050*/ 	.word	0xffffffff


	//   ....[2]....
        /*0054*/ 	.word	0xffffffff


	//   ....[3]....
        /*0058*/ 	.word	0x05000004


	//   ....[4]....
        /*005c*/ 	.word	0x05000004


	//   ....[5]....
        /*0060*/ 	.word	0xffffffff


	//   ....[6]....
        /*0064*/ 	.word	0x05000004


	//   ....[7]....
        /*0068*/ 	.word	0xffffffff


	//   ....[8]....
        /*006c*/ 	.word	0x05000004


	//   ....[9]....
        /*0070*/ 	.word	0xffffffff


	//   ....[10]....
        /*0074*/ 	.word	0x05000004


	//   ....[11]....
        /*0078*/ 	.word	0xffffffff


	//----- nvinfo : EIATTR_COOP_GROUP_INSTR_OFFSETS
	.align		4
.L_4325:
        /*007c*/ 	.byte	0x04, 0x28
        /*007e*/ 	.short	(.L_4327 - .L_4326)


	//   ....[0]....
.L_4326:
        /*0080*/ 	.word	0x00000690


	//   ....[1]....
        /*0084*/ 	.word	0x00000710


	//   ....[2]....
        /*0088*/ 	.word	0x00000790


	//   ....[3]....
        /*008c*/ 	.word	0x00000a20


	//   ....[4]....
        /*0090*/ 	.word	0x00000cd0


	//   ....[5]....
        /*0094*/ 	.word	0x00000cf0


	//   ....[6]....
        /*0098*/ 	.word	0x00000f90


	//   ....[7]....
        /*009c*/ 	.word	0x00000fb0


	//   ....[8]....
        /*00a0*/ 	.word	0x00001250


	//   ....[9]....
        /*00a4*/ 	.word	0x00001270


	//   ....[10]....
        /*00a8*/ 	.word	0x00001510


	//   ....[11]....
        /*00ac*/ 	.word	0x00001530


	//----- nvinfo : EIATTR_VRC_CTA_INIT_COUNT
	.align		4
.L_4327:
        /*00b0*/ 	.byte	0x02, 0x4a
	.zero		1
	.zero		1


	//----- nvinfo : EIATTR_EXIT_INSTR_OFFSETS
	.align		4
        /*00b4*/ 	.byte	0x04, 0x1c
        /*00b6*/ 	.short	(.L_4329 - .L_4328)


	//   ....[0]....
.L_4328:
        /*00b8*/ 	.word	0x00000750


	//   ....[1]....
        /*00bc*/ 	.word	0x00001550


	//   ....[2]....
        /*00c0*/ 	.word	0x000015a0


	//----- nvinfo : EIATTR_CRS_STACK_SIZE
	.align		4
.L_4329:
        /*00c4*/ 	.byte	0x04, 0x1e
        /*00c6*/ 	.short	(.L_4331 - .L_4330)
.L_4330:
        /*00c8*/ 	.word	0x00000000


	//----- nvinfo : EIATTR_CBANK_PARAM_SIZE
	.align		4
.L_4331:
        /*00cc*/ 	.byte	0x03, 0x19
        /*00ce*/ 	.short	0x0014


	//----- nvinfo : EIATTR_PARAM_CBANK
	.align		4
        /*00d0*/ 	.byte	0x04, 0x0a
        /*00d2*/ 	.short	(.L_4333 - .L_4332)
	.align		4
.L_4332:
        /*00d4*/ 	.word	index@(.nv.constant0._Z11reduceRegr4IfLj8EEvPT_S1_j)
        /*00d8*/ 	.short	0x0380
        /*00da*/ 	.short	0x0014


	//----- nvinfo : EIATTR_SW_WAR
	.align		4
.L_4333:
        /*00dc*/ 	.byte	0x04, 0x36
        /*00de*/ 	.short	(.L_4335 - .L_4334)
.L_4334:
        /*00e0*/ 	.word	0x00000008
.L_4335:


//--------------------- .nv.info._Z11reduceRegr4IfLj16EEvPT_S1_j --------------------------
	.section	.nv.info._Z11reduceRegr4IfLj16EEvPT_S1_j,"",@"SHT_CUDA_INFO"
	.sectionflags	@""
	.align	4


	//----- nvinfo : EIATTR_CUDA_API_VERSION
	.align		4
        /*0000*/ 	.byte	0x04, 0x37
        /*0002*/ 	.short	(.L_4337 - .L_4336)
.L_4336:
        /*0004*/ 	.word	0x00000082


	//----- nvinfo : EIATTR_KPARAM_INFO
	.align		4
.L_4337:
        /*0008*/ 	.byte	0x04, 0x17
        /*000a*/ 	.short	(.L_4339 - .L_4338)
.L_4338:
        /*000c*/ 	.word	0x00000000
        /*0010*/ 	.short	0x0002
        /*0012*/ 	.short	0x0010
        /*0014*/ 	.byte	0x00, 0xf0, 0x11, 0x00


	//----- nvinfo : EIATTR_KPARAM_INFO
	.align		4
.L_4339:
        /*0018*/ 	.byte	0x04, 0x17
        /*001a*/ 	.short	(.L_4341 - .L_4340)
.L_4340:
        /*001c*/ 	.word	0x00000000
        /*0020*/ 	.short	0x0001
        /*0022*/ 	.short	0x0008
        /*0024*/ 	.byte	0x00, 0xf5, 0x21, 0x00


	//----- nvinfo : EIATTR_KPARAM_INFO
	.align		4
.L_4341:
        /*0028*/ 	.byte	0x04, 0x17
        /*002a*/ 	.short	(.L_4343 - .L_4342)
.L_4342:
        /*002c*/ 	.word	0x00000000
        /*0030*/ 	.short	0x0000
        /*0032*/ 	.short	0x0000
        /*0034*/ 	.byte	0x00, 0xf5, 0x21, 0x00


	//----- nvinfo : EIATTR_SPARSE_MMA_MASK
	.align		4
.L_4343:
        /*0038*/ 	.byte	0x03, 0x50
        /*003a*/ 	.short	0x0000


	//----- nvinfo : EIATTR_MAXREG_COUNT
	.align		4
        /*003c*/ 	.byte	0x03, 0x1b
        /*003e*/ 	.short	0x00ff


	//----- nvinfo : EIATTR_NUM_BARRIERS
	.align		4
        /*0040*/ 	.byte	0x02, 0x4c
        /*0042*/ 	.byte	0x01
	.zero		1


	//----- nvinfo : EIATTR_MERCURY_ISA_VERSION
	.align		4
        /*0044*/ 	.byte	0x03, 0x5f
        /*0046*/ 	.short	0x0101


	//----- nvinfo : EIATTR_COOP_GROUP_MASK_REGIDS
	.align		4
        /*0048*/ 	.byte	0x04, 0x29
        /*004a*/ 	.short	(.L_4345 - .L_4344)


	//   ....[0]....
.L_4344:
        /*004c*/ 	.word	0xffffffff


	//   ....[1]....
        /*0050*/ 	.word	0xffffffff


	//   ....[2]....
        /*0054*/ 	.word	0xffffffff


	//   ....[3]....
        /*0058*/ 	.word	0x05000004


	//   ....[4]....
        /*005c*/ 	.word	0x05000004


	//   ....[5]....
        /*0060*/ 	.word	0xffffffff


	//   ....[6]....
        /*0064*/ 	.word	0x05000004


	//   ....[7]....
        /*0068*/ 	.word	0xffffffff


	//   ....[8]....
        /*006c*/ 	.word	0x05000004


	//   ....[9]....
        /*0070*/ 	.word	0xffffffff


	//   ....[10]....
        /*0074*/ 	.word	0x05000004


	//   ....[11]....
        /*0078*/ 	.word	0xffffffff


	//----- nvinfo : EIATTR_COOP_GROUP_INSTR_OFFSETS
	.align		4
.L_4345:
        /*007c*/ 	.byte	0x04, 0x28
        /*007e*/ 	.short	(.L_4347 - .L_4346)


	//   ....[0]....
.L_4346:
        /*0080*/ 	.word	0x00000690


	//   ....[1]....
        /*0084*/ 	.word	0x00000710


	//   ....[2]....
        /*0088*/ 	.word	0x00000790


	//   ....[3]....
        /*008c*/ 	.word	0x00000a20


	//   ....[4]....
        /*0090*/ 	.word	0x00000cd0


	//   ....[5]....
        /*0094*/ 	.word	0x00000cf0


	//   ....[6]....
        /*0098*/ 	.word	0x00000f90


	//   ....[7]....
        /*009c*/ 	.word	0x00000fb0


	//   ....[8]....
        /*00a0*/ 	.word	0x00001250


	//   ....[9]....
        /*00a4*/ 	.word	0x00001270


	//   ....[10]....
        /*00a8*/ 	.word	0x00001510


	//   ....[11]....
        /*00ac*/ 	.word	0x00001530


	//----- nvinfo : EIATTR_VRC_CTA_INIT_COUNT
	.align		4
.L_4347:
        /*00b0*/ 	.byte	0x02, 0x4a
	.zero		1
	.zero		1


	//----- nvinfo : EIATTR_EXIT_INSTR_OFFSETS
	.align		4
        /*00b4*/ 	.byte	0x04, 0x1c
        /*00b6*/ 	.short	(.L_4349 - .L_4348)


	//   ....[0]....
.L_4348:
        /*00b8*/ 	.word	0x00000750


	//   ....[1]....
        /*00bc*/ 	.word	0x00001550


	//   ....[2]....
        /*00c0*/ 	.word	0x000015a0


	//----- nvinfo : EIATTR_CRS_STACK_SIZE
	.align		4
.L_4349:
        /*00c4*/ 	.byte	0x04, 0x1e
        /*00c6*/ 	.short	(.L_4351 - .L_4350)
.L_4350:
        /*00c8*/ 	.word	0x00000000


	//----- nvinfo : EIATTR_CBANK_PARAM_SIZE
	.align		4
.L_4351:
        /*00cc*/ 	.byte	0x03, 0x19
        /*00ce*/ 	.short	0x0014


	//----- nvinfo : EIATTR_PARAM_CBANK
	.align		4
        /*00d0*/ 	.byte	0x04, 0x0a
        /*00d2*/ 	.short	(.L_4353 - .L_4352)
	.align		4
.L_4352:
        /*00d4*/ 	.word	index@(.nv.constant0._Z11reduceRegr4IfLj16EEvPT_S1_j)
        /*00d8*/ 	.short	0x0380
        /*00da*/ 	.short	0x0014


	//----- nvinfo : EIATTR_SW_WAR
	.align		4
.L_4353:
        /*00dc*/ 	.byte	0x04, 0x36
        /*00de*/ 	.short	(.L_4355 - .L_4354)
.L_4354:
        /*00e0*/ 	.word	0x00000008
.L_4355:


//--------------------- .nv.info._Z11reduceRegr4IfLj32EEvPT_S1_j --------------------------
	.section	.nv.info._Z11reduceRegr4IfLj32EEvPT_S1_j,"",@"SHT_CUDA_INFO"
	.sectionflags	@""
	.align	4


	//----- nvinfo : EIATTR_CUDA_API_VERSION
	.align		4
        /*0000*/ 	.byte	0x04, 0x37
        /*0002*/ 	.short	(.L_4357 - .L_4356)
.L_4356:
        /*0004*/ 	.word	0x00000082


	//----- nvinfo : EIATTR_KPARAM_INFO
	.align		4
.L_4357:
        /*0008*/ 	.byte	0x04, 0x17
        /*000a*/ 	.short	(.L_4359 - .L_4358)
.L_4358:
        /*000c*/ 	.word	0x00000000
        /*0010*/ 	.short	0x0002
        /*0012*/ 	.short	0x0010
        /*0014*/ 	.byte	0x00, 0xf0, 0x11, 0x00


	//----- nvinfo : EIATTR_KPARAM_INFO
	.align		4
.L_4359:
        /*0018*/ 	.byte	0x04, 0x17
        /*001a*/ 	.short	(.L_4361 - .L_4360)
.L_4360:
        /*001c*/ 	.word	0x00000000
        /*0020*/ 	.short	0x0001
        /*0022*/ 	.short	0x0008
        /*0024*/ 	.byte	0x00, 0xf5, 0x21, 0x00


	//----- nvinfo : EIATTR_KPARAM_INFO
	.align		4
.L_4361:
        /*0028*/ 	.byte	0x04, 0x17
        /*002a*/ 	.short	(.L_4363 - .L_4362)
.L_4362:
        /*002c*/ 	.word	0x00000000
        /*0030*/ 	.short	0x0000
        /*0032*/ 	.short	0x0000
        /*0034*/ 	.byte	0x00, 0xf5, 0x21, 0x00


	//----- nvinfo : EIATTR_SPARSE_MMA_MASK
	.align		4
.L_4363:
        /*0038*/ 	.byte	0x03, 0x50
        /*003a*/ 	.short	0x0000


	//----- nvinfo : EIATTR_MAXREG_COUNT
	.align		4
        /*003c*/ 	.byte	0x03, 0x1b
        /*003e*/ 	.short	0x00ff


	//----- nvinfo : EIATTR_NUM_BARRIERS
	.align		4
        /*0040*/ 	.byte	0x02, 0x4c
        /*0042*/ 	.byte	0x01
	.zero		1


	//----- nvinfo : EIATTR_MERCURY_ISA_VERSION
	.align		4
        /*0044*/ 	.byte	0x03, 0x5f
        /*0046*/ 	.short	0x0101


	//----- nvinfo : EIATTR_COOP_GROUP_MASK_REGIDS
	.align		4
        /*0048*/ 	.byte	0x04, 0x29
        /*004a*/ 	.short	(.L_4365 - .L_4364)


	//   ....[0]....
.L_4364:
        /*004c*/ 	.word	0xffffffff


	//   ....[1]....
        /*0050*/ 	.word	0xffffffff


	//   ....[2]....
        /*0054*/ 	.word	0xffffffff


	//   ....[3]....
        /*0058*/ 	.word	0x05000004


	//   ....[4]....
        /*005c*/ 	.word	0x05000004


	//   ....[5]....
        /*0060*/ 	.word	0xffffffff


	//   ....[6]....
        /*0064*/ 	.word	0x05000004


	//   ....[7]....
        /*0068*/ 	.word	0xffffffff


	//   ....[8]....
        /*006c*/ 	.word	0x05000004


	//   ....[9]....
        /*0070*/ 	.word	0xffffffff


	//   ....[10]....
        /*0074*/ 	.word	0x05000004


	//   ....[11]....
        /*0078*/ 	.word	0xffffffff


	//----- nvinfo : EIATTR_COOP_GROUP_INSTR_OFFSETS
	.align		4
.L_4365:
        /*007c*/ 	.byte	0x04, 0x28
        /*007e*/ 	.short	(.L_4367 - .L_4366)


	//   ....[0]....
.L_4366:
        /*0080*/ 	.word	0x00000690


	//   ....[1]....
        /*0084*/ 	.word	0x00000710


	//   ....[2]....
        /*0088*/ 	.word	0x00000790


	//   ....[3]....
        /*008c*/ 	.word	0x00000a20


	//   ....[4]....
        /*0090*/ 	.word	0x00000cd0


	//   ....[5]....
        /*0094*/ 	.word	0x00000cf0


	//   ....[6]....
        /*0098*/ 	.word	0x00000f90


	//   ....[7]....
        /*009c*/ 	.word	0x00000fb0


	//   ....[8]....
        /*00a0*/ 	.word	0x00001250


	//   ....[9]....
        /*00a4*/ 	.word	0x00001270


	//   ....[10]....
        /*00a8*/ 	.word	0x00001510


	//   ....[11]....
        /*00ac*/ 	.word	0x00001530


	//----- nvinfo : EIATTR_VRC_CTA_INIT_COUNT
	.align		4
.L_4367:
        /*00b0*/ 	.byte	0x02, 0x4a
	.zero		1
	.zero		1


	//----- nvinfo : EIATTR_EXIT_INSTR_OFFSETS
	.align		4
        /*00b4*/ 	.byte	0x04, 0x1c
        /*00b6*/ 	.short	(.L_4369 - .L_4368)


	//   ....[0]....
.L_4368:
        /*00b8*/ 	.word	0x00000750


	//   ....[1]....
        /*00bc*/ 	.word	0x00001550


	//   ....[2]....
        /*00c0*/ 	.word	0x000015a0


	//----- nvinfo : EIATTR_CRS_STACK_SIZE
	.align		4
.L_4369:
        /*00c4*/ 	.byte	0x04, 0x1e
        /*00c6*/ 	.short	(.L_4371 - .L_4370)
.L_4370:
        /*00c8*/ 	.word	0x00000000


	//----- nvinfo : EIATTR_CBANK_PARAM_SIZE
	.align		4
.L_4371:
        /*00cc*/ 	.byte	0x03, 0x19
        /*00ce*/ 	.short	0x0014


	//----- nvinfo : EIATTR_PARAM_CBANK
	.align		4
        /*00d0*/ 	.byte	0x04, 0x0a
        /*00d2*/ 	.short	(.L_4373 - .L_4372)
	.align		4
.L_4372:
        /*00d4*/ 	.word	index@(.nv.constant0._Z11reduceRegr4IfLj32EEvPT_S1_j)
        /*00d8*/ 	.short	0x0380
        /*00da*/ 	.short	0x0014


	//----- nvinfo : EIATTR_SW_WAR
	.align		4
.L_4373:
        /*00dc*/ 	.byte	0x04, 0x36
        /*00de*/ 	.short	(.L_4375 - .L_4374)
.L_4374:
        /*00e0*/ 	.word	0x00000008
.L_4375:


//--------------------- .nv.info._Z11reduceRegr4IfLj64EEvPT_S1_j --------------------------
	.section	.nv.info._Z11reduceRegr4IfLj64EEvPT_S1_j,"",@"SHT_CUDA_INFO"
	.sectionflags	@""
	.align	4


	//----- nvinfo : EIATTR_CUDA_API_VERSION
	.align		4
        /*0000*/ 	.byte	0x04, 0x37
        /*0002*/ 	.short	(.L_4377 - .L_4376)
.L_4376:
        /*0004*/ 	.word	0x00000082


	//----- nvinfo : EIATTR_KPARAM_INFO
	.align		4
.L_4377:
        /*0008*/ 	.byte	0x04, 0x17
        /*000a*/ 	.short	(.L_4379 - .L_4378)
.L_4378:
        /*000c*/ 	.word	0x00000000
        /*0010*/ 	.short	0x0002
        /*0012*/ 	.short	0x0010
        /*0014*/ 	.byte	0x00, 0xf0, 0x11, 0x00


	//----- nvinfo : EIATTR_KPARAM_INFO
	.align		4
.L_4379:
        /*0018*/ 	.byte	0x04, 0x17
        /*001a*/ 	.short	(.L_4381 - .L_4380)
.L_4380:
        /*001c*/ 	.word	0x00000000
        /*0020*/ 	.short	0x0001
        /*0022*/ 	.short	0x0008
        /*0024*/ 	.byte	0x00, 0xf5, 0x21, 0x00


	//----- nvinfo : EIATTR_KPARAM_INFO
	.align		4
.L_4381:
        /*0028*/ 	.byte	0x04, 0x17
        /*002a*/ 	.short	(.L_4383 - .L_4382)
.L_4382:
        /*002c*/ 	.word	0x00000000
        /*0030*/ 	.short	0x0000
        /*0032*/ 	.short	0x0000
        /*0034*/ 	.byte	0x00, 0xf5, 0x21, 0x00


	//----- nvinfo : EIATTR_SPARSE_MMA_MASK
	.align		4
.L_4383:
        /*0038*/ 	.byte	0x03, 0x50
        /*003a*/ 	.short	0x0000


	//----- nvinfo : EIATTR_MAXREG_COUNT
	.align		4
        /*003c*/ 	.byte	0x03, 0x1b
        /*003e*/ 	.short	0x00ff


	//----- nvinfo : EIATTR_NUM_BARRIERS
	.align		4
        /*0040*/ 	.byte	0x02, 0x4c
        /*0042*/ 	.byte	0x01
	.zero		1


	//----- nvinfo : EIATTR_MERCURY_ISA_VERSION
	.align		4
        /*0044*/ 	.byte	0x03, 0x5f
        /*0046*/ 	.short	0x0101


	//----- nvinfo : EIATTR_COOP_GROUP_MASK_REGIDS
	.align		4
        /*0048*/ 	.byte	0x04, 0x29
        /*004a*/ 	.short	(.L_4385 - .L_4384)


	//   ....[0]....
.L_4384:
        /*004c*/ 	.word	0xffffffff


	//   ....[1]....
        /*0050*/ 	.word	0xffffffff


	//   ....[2]....
        /*0054*/ 	.word	0xffffffff


	//   ....[3]....
        /*0058*/ 	.word	0x05000003


	//   ....[4]....
        /*005c*/ 	.word	0x05000003


	//   ....[5]....
        /*0060*/ 	.word	0xffffffff


	//   ....[6]....
        /*0064*/ 	.word	0x05000003


	//   ....[7]....
        /*0068*/ 	.word	0xffffffff


	//   ....[8]....
        /*006c*/ 	.word	0x05000003


	//   ....[9]....
        /*0070*/ 	.word	0xffffffff


	//   ....[10]....
        /*0074*/ 	.word	0x05000003


	//   ....[11]....
        /*0078*/ 	.word	0xffffffff


	//----- nvinfo : EIATTR_COOP_GROUP_INSTR_OFFSETS
	.align		4
.L_4385:
        /*007c*/ 	.byte	0x04, 0x28
        /*007e*/ 	.short	(.L_4387 - .L_4386)


	//   ....[0]....
.L_4386:
        /*0080*/ 	.word	0x00000690


	//   ....[1]....
        /*0084*/ 	.word	0x00000710


	//   ....[2]....
        /*0088*/ 	.word	0x000007b0


	//   ....[3]....
        /*008c*/ 	.word	0x00000a40


	//   ....[4]....
        /*0090*/ 	.word	0x00000cf0


	//   ....[5]....
        /*0094*/ 	.word	0x00000d10


	//   ....[6]....
        /*0098*/ 	.word	0x00000fb0


	//   ....[7]....
        /*009c*/ 	.word	0x00000fd0


	//   ....[8]....
        /*00a0*/ 	.word	0x00001270


	//   ....[9]....
        /*00a4*/ 	.word	0x00001290


	//   ....[10]....
        /*00a8*/ 	.word	0x00001530


	//   ....[11]....
        /*00ac*/ 	.word	0x00001550


	//----- nvinfo : EIATTR_VRC_CTA_INIT_COUNT
	.align		4
.L_4387:
        /*00b0*/ 	.byte	0x02, 0x4a
	.zero		1
	.zero		1


	//----- nvinfo : EIATTR_EXIT_INSTR_OFFSETS
	.align		4
        /*00b4*/ 	.byte	0x04, 0x1c
        /*00b6*/ 	.short	(.L_4389 - .L_4388)


	//   ....[0]....
.L_4388:
        /*00b8*/ 	.word	0x00000750


	//   ....[1]....
        /*00bc*/ 	.word	0x00001570


	//   ....[2]....
        /*00c0*/ 	.word	0x000015c0


	//----- nvinfo : EIATTR_CRS_STACK_SIZE
	.align		4
.L_4389:
        /*00c4*/ 	.byte	0x04, 0x1e
        /*00c6*/ 	.short	(.L_4391 - .L_4390)
.L_4390:
        /*00c8*/ 	.word	0x00000000


	//----- nvinfo : EIATTR_CBANK_PARAM_SIZE
	.align		4
.L_4391:
        /*00cc*/ 	.byte	0x03, 0x19
        /*00ce*/ 	.short	0x0014


	//----- nvinfo : EIATTR_PARAM_CBANK
	.align		4
        /*00d0*/ 	.byte	0x04, 0x0a
        /*00d2*/ 	.short	(.L_4393 - .L_4392)
	.align		4
.L_4392:
        /*00d4*/ 	.word	index@(.nv.constant0._Z11reduceRegr4IfLj64EEvPT_S1_j)
        /*00d8*/ 	.short	0x0380
        /*00da*/ 	.short	0x0014


	//----- nvinfo : EIATTR_SW_WAR
	.align		4
.L_4393:
        /*00dc*/ 	.byte	0x04, 0x36
        /*00de*/ 	.short	(.L_4395 - .L_4394)
.L_4394:
        /*00e0*/ 	.word	0x00000008
.L_4395:


//--------------------- .nv.info._Z11reduceRegr4IfLj128EEvPT_S1_j --------------------------
	.section	.nv.info._Z11reduceRegr4IfLj128EEvPT_S1_j,"",@"SHT_CUDA_INFO"
	.sectionflags	@""
	.align	4


	//----- nvinfo : EIATTR_CUDA_API_VERSION
	.align		4
        /*0000*/ 	.byte	0x04, 0x37
        /*0002*/ 	.short	(.L_4397 - .L_4396)
.L_4396:
        /*0004*/ 	.word	0x00000082


	//----- nvinfo : EIATTR_KPARAM_INFO
	.align		4
.L_4397:
        /*0008*/ 	.byte	0x04, 0x17
        /*000a*/ 	.short	(.L_4399 - .L_4398)
.L_4398:
        /*000c*/ 	.word	0x00000000
        /*0010*/ 	.short	0x0002
        /*0012*/ 	.short	0x0010
        /*0014*/ 	.byte	0x00, 0xf0, 0x11, 0x00


	//----- nvinfo : EIATTR_KPARAM_INFO
	.align		4
.L_4399:
        /*0018*/ 	.byte	0x04, 0x17
        /*001a*/ 	.short	(.L_4401 - .L_4400)
.L_4400:
        /*001c*/ 	.word	0x00000000
        /*0020*/ 	.short	0x0001
        /*0022*/ 	.short	0x0008
        /*0024*/ 	.byte	0x00, 0xf5, 0x21, 0x00


	//----- nvinfo : EIATTR_KPARAM_INFO
	.align		4
.L_4401:
        /*0028*/ 	.byte	0x04, 0x17
        /*002a*/ 	.short	(.L_4403 - .L_4402)
.L_4402:
        /*002c*/ 	.word	0x00000000
        /*0030*/ 	.short	0x0000
        /*0032*/ 	.short	0x0000
        /*0034*/ 	.byte	0x00, 0xf5, 0x21, 0x00


	//----- nvinfo : EIATTR_SPARSE_MMA_MASK
	.align		4
.L_4403:
        /*0038*/ 	.byte	0x03, 0x50
        /*003a*/ 	.short	0x0000


	//----- nvinfo : EIATTR_MAXREG_COUNT
	.align		4
        /*003c*/ 	.byte	0x03, 0x1b
        /*003e*/ 	.short	0x00ff


	//----- nvinfo : EIATTR_NUM_BARRIERS
	.align		4
        /*0040*/ 	.byte	0x02, 0x4c
        /*0042*/ 	.byte	0x01
	.zero		1


	//----- nvinfo : EIATTR_MERCURY_ISA_VERSION
	.align		4
        /*0044*/ 	.byte	0x03, 0x5f
        /*0046*/ 	.short	0x0101


	//----- nvinfo : EIATTR_COOP_GROUP_MASK_REGIDS
	.align		4
        /*0048*/ 	.byte	0x04, 0x29
        /*004a*/ 	.short	(.L_4405 - .L_4404)


	//   ....[0]....
.L_4404:
        /*004c*/ 	.word	0xffffffff


	//   ....[1]....
        /*0050*/ 	.word	0xffffffff


	//   ....[2]....
        /*0054*/ 	.word	0xffffffff


	//   ....[3]....
        /*0058*/ 	.word	0x05000003


	//   ....[4]....
        /*005c*/ 	.word	0x05000003


	//   ....[5]....
        /*0060*/ 	.word	0xffffffff


	//   ....[6]....
        /*0064*/ 	.word	0x05000003


	//   ....[7]....
        /*0068*/ 	.word	0xffffffff


	//   ....[8]....
        /*006c*/ 	.word	0x05000003


	//   ....[9]....
        /*0070*/ 	.word	0xffffffff


	//   ....[10]....
        /*0074*/ 	.word	0x05000003


	//   ....[11]....
        /*0078*/ 	.word	0xffffffff


	//----- nvinfo : EIATTR_COOP_GROUP_INSTR_OFFSETS
	.align		4
.L_4405:
        /*007c*/ 	.byte	0x04, 0x28
        /*007e*/ 	.short	(.L_4407 - .L_4406)


	//   ....[0]....
.L_4406:
        /*0080*/ 	.word	0x00000690


	//   ....[1]....
        /*0084*/ 	.word	0x00000710


	//   ....[2]....
        /*0088*/ 	.word	0x000007b0


	//   ....[3]....
        /*008c*/ 	.word	0x00000a40


	//   ....[4]....
        /*0090*/ 	.word	0x00000cf0


	//   ....[5]....
        /*0094*/ 	.word	0x00000d10


	//   ....[6]....
        /*0098*/ 	.word	0x00000fb0


	//   ....[7]....
        /*009c*/ 	.word	0x00000fd0


	//   ....[8]....
        /*00a0*/ 	.word	0x00001270


	//   ....[9]....
        /*00a4*/ 	.word	0x00001290


	//   ....[10]....
        /*00a8*/ 	.word	0x00001530


	//   ....[11]....
        /*00ac*/ 	.word	0x00001550


	//----- nvinfo : EIATTR_VRC_CTA_INIT_COUNT
	.align		4
.L_4407:
        /*00b0*/ 	.byte	0x02, 0x4a
	.zero		1
	.zero		1


	//----- nvinfo : EIATTR_EXIT_INSTR_OFFSETS
	.align		4
        /*00b4*/ 	.byte	0x04, 0x1c
        /*00b6*/ 	.short	(.L_4409 - .L_4408)


	//   ....[0]....
.L_4408:
        /*00b8*/ 	.word	0x00000750


	//   ....[1]....
        /*00bc*/ 	.word	0x00001570


	//   ....[2]....
        /*00c0*/ 	.word	0x000015c0


	//----- nvinfo : EIATTR_CRS_STACK_SIZE
	.align		4
.L_4409:
        /*00c4*/ 	.byte	0x04, 0x1e
        /*00c6*/ 	.short	(.L_4411 - .L_4410)
.L_4410:
        /*00c8*/ 	.word	0x00000000


	//----- nvinfo : EIATTR_CBANK_PARAM_SIZE
	.align		4
.L_4411:
        /*00cc*/ 	.byte	0x03, 0x19
        /*00ce*/ 	.short	0x0014


	//----- nvinfo : EIATTR_PARAM_CBANK
	.align		4
        /*00d0*/ 	.byte	0x04, 0x0a
        /*00d2*/ 	.short	(.L_4413 - .L_4412)
	.align		4
.L_4412:
        /*00d4*/ 	.word	index@(.nv.constant0._Z11reduceRegr4IfLj128EEvPT_S1_j)
        /*00d8*/ 	.short	0x0380
        /*00da*/ 	.short	0x0014


	//----- nvinfo : EIATTR_SW_WAR
	.align		4
.L_4413:
        /*00dc*/ 	.byte	0x04, 0x36
        /*00de*/ 	.short	(.L_4415 - .L_4414)
.L_4414:
        /*00e0*/ 	.word	0x00000008
.L_4415:


//--------------------- .nv.info._Z11reduceRegr4IfLj256EEvPT_S1_j --------------------------
	.section	.nv.info._Z11reduceRegr4IfLj256EEvPT_S1_j,"",@"SHT_CUDA_INFO"
	.sectionflags	@""
	.align	4


	//----- nvinfo : EIATTR_CUDA_API_VERSION
	.align		4
        /*0000*/ 	.byte	0x04, 0x37
        /*0002*/ 	.short	(.L_4417 - .L_4416)
.L_4416:
        /*0004*/ 	.word	0x00000082


	//----- nvinfo : EIATTR_KPARAM_INFO
	.align		4
.L_4417:
        /*0008*/ 	.byte	0x04, 0x17
        /*000a*/ 	.short	(.L_4419 - .L_4418)
.L_4418:
        /*000c*/ 	.word	0x00000000
        /*0010*/ 	.short	0x0002
        /*0012*/ 	.short	0x0010
        /*0014*/ 	.byte	0x00, 0xf0, 0x11, 0x00


	//----- nvinfo : EIATTR_KPARAM_INFO
	.align		4
.L_4419:
        /*0018*/ 	.byte	0x04, 0x17
        /*001a*/ 	.short	(.L_4421 - .L_4420)
.L_4420:
        /*001c*/ 	.word	0x00000000
        /*0020*/ 	.short	0x0001
        /*0022*/ 	.short	0x0008
        /*0024*/ 	.byte	0x00, 0xf5, 0x21, 0x00


	//----- nvinfo : EIATTR_KPARAM_INFO
	.align		4
.L_4421:
        /*0028*/ 	.byte	0x04, 0x17
        /*002a*/ 	.short	(.L_4423 - .L_4422)
.L_4422:
        /*002c*/ 	.word	0x00000000
        /*0030*/ 	.short	0x0000
        /*0032*/ 	.short	0x0000
        /*0034*/ 	.byte	0x00, 0xf5, 0x21, 0x00


	//----- nvinfo : EIATTR_SPARSE_MMA_MASK
	.align		4
.L_4423:
        /*0038*/ 	.byte	0x03, 0x50
        /*003a*/ 	.short	0x0000


	//----- nvinfo : EIATTR_MAXREG_COUNT
	.align		4
        /*003c*/ 	.byte	0x03, 0x1b
        /*003e*/ 	.short	0x00ff


	//----- nvinfo : EIATTR_NUM_BARRIERS
	.align		4
        /*0040*/ 	.byte	0x02, 0x4c
        /*0042*/ 	.byte	0x01
	.zero		1


	//----- nvinfo : EIATTR_MERCURY_ISA_VERSION
	.align		4
        /*0044*/ 	.byte	0x03, 0x5f
        /*0046*/ 	.short	0x0101


	//----- nvinfo : EIATTR_COOP_GROUP_MASK_REGIDS
	.align		4
        /*0048*/ 	.byte	0x04, 0x29
        /*004a*/ 	.short	(.L_4425 - .L_4424)


	//   ....[0]....
.L_4424:
        /*004c*/ 	.word	0xffffffff


	//   ....[1]....
        /*0050*/ 	.word	0xffffffff


	//   ....[2]....
        /*0054*/ 	.word	0xffffffff


	//   ....[3]....
        /*0058*/ 	.word	0x05000003


	//   ....[4]....
        /*005c*/ 	.word	0x05000003


	//   ....[5]....
        /*0060*/ 	.word	0xffffffff


	//   ....[6]....
        /*0064*/ 	.word	0x05000003


	//   ....[7]....
        /*0068*/ 	.word	0xffffffff


	//   ....[8]....
        /*006c*/ 	.word	0x05000003


	//   ....[9]....
        /*0070*/ 	.word	0xffffffff


	//   ....[10]....
        /*0074*/ 	.word	0x05000003


	//   ....[11]....
        /*0078*/ 	.word	0xffffffff


	//----- nvinfo : EIATTR_COOP_GROUP_INSTR_OFFSETS
	.align		4
.L_4425:
        /*007c*/ 	.byte	0x04, 0x28
        /*007e*/ 	.short	(.L_4427 - .L_4426)


	//   ....[0]....
.L_4426:
        /*0080*/ 	.word	0x00000690


	//   ....[1]....
        /*0084*/ 	.word	0x00000710


	//   ....[2]....
        /*0088*/ 	.word	0x000007b0


	//   ....[3]....
        /*008c*/ 	.word	0x00000a40


	//   ....[4]....
        /*0090*/ 	.word	0x00000cf0


	//   ....[5]....
        /*0094*/ 	.word	0x00000d10


	//   ....[6]....
        /*0098*/ 	.word	0x00000fb0


	//   ....[7]....
        /*009c*/ 	.word	0x00000fd0


	//   ....[8]....
        /*00a0*/ 	.word	0x00001270


	//   ....[9]....
        /*00a4*/ 	.word	0x00001290


	//   ....[10]....
        /*00a8*/ 	.word	0x00001530


	//   ....[11]....
        /*00ac*/ 	.word	0x00001550


	//----- nvinfo : EIATTR_VRC_CTA_INIT_COUNT
	.align		4
.L_4427:
        /*00b0*/ 	.byte	0x02, 0x4a
	.zero		1
	.zero		1


	//----- nvinfo : EIATTR_EXIT_INSTR_OFFSETS
	.align		4
        /*00b4*/ 	.byte	0x04, 0x1c
        /*00b6*/ 	.short	(.L_4429 - .L_4428)


	//   ....[0]....
.L_4428:
        /*00b8*/ 	.word	0x00000750


	//   ....[1]....
        /*00bc*/ 	.word	0x00001570


	//   ....[2]....
        /*00c0*/ 	.word	0x000015c0


	//----- nvinfo : EIATTR_CRS_STACK_SIZE
	.align		4
.L_4429:
        /*00c4*/ 	.byte	0x04, 0x1e
        /*00c6*/ 	.short	(.L_4431 - .L_4430)
.L_4430:
        /*00c8*/ 	.word	0x00000000


	//----- nvinfo : EIATTR_CBANK_PARAM_SIZE
	.align		4
.L_4431:
        /*00cc*/ 	.byte	0x03, 0x19
        /*00ce*/ 	.short	0x0014


	//----- nvinfo : EIATTR_PARAM_CBANK
	.align		4
        /*00d0*/ 	.byte	0x04, 0x0a
        /*00d2*/ 	.short	(.L_4433 - .L_4432)
	.align		4
.L_4432:
        /*00d4*/ 	.word	index@(.nv.constant0._Z11reduceRegr4IfLj256EEvPT_S1_j)
        /*00d8*/ 	.short	0x0380
        /*00da*/ 	.short	0x0014


	//----- nvinfo : EIATTR_SW_WAR
	.align		4
.L_4433:
        /*00dc*/ 	.byte	0x04, 0x36
        /*00de*/ 	.short	(.L_4435 - .L_4434)
.L_4434:
        /*00e0*/ 	.word	0x00000008
.L_4435:


//--------------------- .nv.info._Z11reduceRegr4IfLj512EEvPT_S1_j --------------------------
	.section	.nv.info._Z11reduceRegr4IfLj512EEvPT_S1_j,"",@"SHT_CUDA_INFO"
	.sectionflags	@""
	.align	4


	//----- nvinfo : EIATTR_CUDA_API_VERSION
	.align		4
        /*0000*/ 	.byte	0x04, 0x37
        /*0002*/ 	.short	(.L_4437 - .L_4436)
.L_4436:
        /*0004*/ 	.word	0x00000082


	//----- nvinfo : EIATTR_KPARAM_INFO
	.align		4
.L_4437:
        /*0008*/ 	.byte	0x04, 0x17
        /*000a*/ 	.short	(.L_4439 - .L_4438)
.L_4438:
        /*000c*/ 	.word	0x00000000
        /*0010*/ 	.short	0x0002
        /*0012*/ 	.short	0x0010
        /*0014*/ 	.byte	0x00, 0xf0, 0x11, 0x00


	//----- nvinfo : EIATTR_KPARAM_INFO
	.align		4
.L_4439:
        /*0018*/ 	.byte	0x04, 0x17
        /*001a*/ 	.short	(.L_4441 - .L_4440)
.L_4440:
        /*001c*/ 	.word	0x00000000
        /*0020*/ 	.short	0x0001
        /*0022*/ 	.short	0x0008
        /*0024*/ 	.byte	0x00, 0xf5, 0x21, 0x00


	//----- nvinfo : EIATTR_KPARAM_INFO
	.align		4
.L_4441:
        /*0028*/ 	.byte	0x04, 0x17
        /*002a*/ 	.short	(.L_4443 - .L_4442)
.L_4442:
        /*002c*/ 	.word	0x00000000
        /*0030*/ 	.short	0x0000
        /*0032*/ 	.short	0x0000
        /*0034*/ 	.byte	0x00, 0xf5, 0x21, 0x00


	//----- nvinfo : EIATTR_SPARSE_MMA_MASK
	.align		4
.L_4443:
        /*0038*/ 	.byte	0x03, 0x50
        /*003a*/ 	.short	0x0000


	//----- nvinfo : EIATTR_MAXREG_COUNT
	.align		4
        /*003c*/ 	.byte	0x03, 0x1b
        /*003e*/ 	.short	0x00ff


	//----- nvinfo : EIATTR_NUM_BARRIERS
	.align		4
        /*0040*/ 	.byte	0x02, 0x4c
        /*0042*/ 	.byte	0x01
	.zero		1


	//----- nvinfo : EIATTR_MERCURY_ISA_VERSION
	.align		4
        /*0044*/ 	.byte	0x03, 0x5f
        /*0046*/ 	.short	0x0101


	//----- nvinfo : EIATTR_COOP_GROUP_MASK_REGIDS
	.align		4
        /*0048*/ 	.byte	0x04, 0x29
        /*004a*/ 	.short	(.L_4445 - .L_4444)


	//   ....[0]....
.L_4444:
        /*004c*/ 	.word	0xffffffff


	//   ....[1]....
        /*0050*/ 	.word	0xffffffff


	//   ....[2]....
        /*0054*/ 	.word	0xffffffff


	//   ....[3]....
        /*0058*/ 	.word	0x05000003


	//   ....[4]....
        /*005c*/ 	.word	0x05000003


	//   ....[5]....
        /*0060*/ 	.word	0xffffffff


	//   ....[6]....
        /*0064*/ 	.word	0x05000003


	//   ....[7]....
        /*0068*/ 	.word	0xffffffff


	//   ....[8]....
        /*006c*/ 	.word	0x05000003


	//   ....[9]....
        /*0070*/ 	.word	0xffffffff


	//   ....[10]....
        /*0074*/ 	.word	0x05000003


	//   ....[11]....
        /*0078*/ 	.word	0xffffffff


	//----- nvinfo : EIATTR_COOP_GROUP_INSTR_OFFSETS
	.align		4
.L_4445:
        /*007c*/ 	.byte	0x04, 0x28
        /*007e*/ 	.short	(.L_4447 - .L_4446)


	//   ....[0]....
.L_4446:
        /*0080*/ 	.word	0x00000690


	//   ....[1]....
        /*0084*/ 	.word	0x00000710


	//   ....[2]....
        /*0088*/ 	.word	0x000007b0


	//   ....[3]....
        /*008c*/ 	.word	0x00000a40


	//   ....[4]....
        /*0090*/ 	.word	0x00000cf0


	//   ....[5]....
        /*0094*/ 	.word	0x00000d10


	//   ....[6]....
        /*0098*/ 	.word	0x00000fb0


	//   ....[7]....
        /*009c*/ 	.word	0x00000fd0


	//   ....[8]....
        /*00a0*/ 	.word	0x00001270


	//   ....[9]....
        /*00a4*/ 	.word	0x00001290


	//   ....[10]....
        /*00a8*/ 	.word	0x00001530


	//   ....[11]....
        /*00ac*/ 	.word	0x00001550


	//----- nvinfo : EIATTR_VRC_CTA_INIT_COUNT
	.align		4
.L_4447:
        /*00b0*/ 	.byte	0x02, 0x4a
	.zero		1
	.zero		1


	//----- nvinfo : EIATTR_EXIT_INSTR_OFFSETS
	.align		4
        /*00b4*/ 	.byte	0x04, 0x1c
        /*00b6*/ 	.short	(.L_4449 - .L_4448)


	//   ....[0]....
.L_4448:
        /*00b8*/ 	.word	0x00000750


	//   ....[1]....
        /*00bc*/ 	.word	0x00001570


	//   ....[2]....
        /*00c0*/ 	.word	0x000015c0


	//----- nvinfo : EIATTR_CRS_STACK_SIZE
	.align		4
.L_4449:
        /*00c4*/ 	.byte	0x04, 0x1e
        /*00c6*/ 	.short	(.L_4451 - .L_4450)
.L_4450:
        /*00c8*/ 	.word	0x00000000


	//----- nvinfo : EIATTR_CBANK_PARAM_SIZE
	.align		4
.L_4451:
        /*00cc*/ 	.byte	0x03, 0x19
        /*00ce*/ 	.short	0x0014


	//----- nvinfo : EIATTR_PARAM_CBANK
	.align		4
        /*00d0*/ 	.byte	0x04, 0x0a
        /*00d2*/ 	.short	(.L_4453 - .L_4452)
	.align		4
.L_4452:
        /*00d4*/ 	.word	index@(.nv.constant0._Z11reduceRegr4IfLj512EEvPT_S1_j)
        /*00d8*/ 	.short	0x0380
        /*00da*/ 	.short	0x0014


	//----- nvinfo : EIATTR_SW_WAR
	.align		4
.L_4453:
        /*00dc*/ 	.byte	0x04, 0x36
        /*00de*/ 	.short	(.L_4455 - .L_4454)
.L_4454:
        /*00e0*/ 	.word	0x00000008
.L_4455:


//--------------------- .nv.info._Z11reduceRegr4IfLj1024EEvPT_S1_j --------------------------
	.section	.nv.info._Z11reduceRegr4IfLj1024EEvPT_S1_j,"",@"SHT_CUDA_INFO"
	.sectionflags	@""
	.align	4


	//----- nvinfo : EIATTR_CUDA_API_VERSION
	.align		4
        /*0000*/ 	.byte	0x04, 0x37
        /*0002*/ 	.short	(.L_4457 - .L_4456)
.L_4456:
        /*0004*/ 	.word	0x00000082


	//----- nvinfo : EIATTR_KPARAM_INFO
	.align		4
.L_4457:
        /*0008*/ 	.byte	0x04, 0x17
        /*000a*/ 	.short	(.L_4459 - .L_4458)
.L_4458:
        /*000c*/ 	.word	0x00000000
        /*0010*/ 	.short	0x0002
        /*0012*/ 	.short	0x0010
        /*0014*/ 	.byte	0x00, 0xf0, 0x11, 0x00


	//----- nvinfo : EIATTR_KPARAM_INFO
	.align		4
.L_4459:
        /*0018*/ 	.byte	0x04, 0x17
        /*001a*/ 	.short	(.L_4461 - .L_4460)
.L_4460:
        /*001c*/ 	.word	0x00000000
        /*0020*/ 	.short	0x0001
        /*0022*/ 	.short	0x0008
        /*0024*/ 	.byte	0x00, 0xf5, 0x21, 0x00


	//----- nvinfo : EIATTR_KPARAM_INFO
	.align		4
.L_4461:
        /*0028*/ 	.byte	0x04, 0x17
        /*002a*/ 	.short	(.L_4463 - .L_4462)
.L_4462:
        /*002c*/ 	.word	0x00000000
        /*0030*/ 	.short	0x0000
        /*0032*/ 	.short	0x0000
        /*0034*/ 	.byte	0x00, 0xf5, 0x21, 0x00


	//----- nvinfo : EIATTR_SPARSE_MMA_MASK
	.align		4
.L_4463:
        /*0038*/ 	.byte	0x03, 0x50
        /*003a*/ 	.short	0x0000


	//----- nvinfo : EIATTR_MAXREG_COUNT
	.align		4
        /*003c*/ 	.byte	0x03, 0x1b
        /*003e*/ 	.short	0x00ff


	//----- nvinfo : EIATTR_NUM_BARRIERS
	.align		4
        /*0040*/ 	.byte	0x02, 0x4c
        /*0042*/ 	.byte	0x01
	.zero		1


	//----- nvinfo : EIATTR_MERCURY_ISA_VERSION
	.align		4
        /*0044*/ 	.byte	0x03, 0x5f
        /*0046*/ 	.short	0x0101


	//----- nvinfo : EIATTR_COOP_GROUP_MASK_REGIDS
	.align		4
        /*0048*/ 	.byte	0x04, 0x29
        /*004a*/ 	.short	(.L_4465 - .L_4464)


	//   ....[0]....
.L_4464:
        /*004c*/ 	.word	0xffffffff


	//   ....[1]....
        /*0050*/ 	.word	0xffffffff


	//   ....[2]....
        /*0054*/ 	.word	0xffffffff


	//   ....[3]....
        /*0058*/ 	.word	0x05000003


	//   ....[4]....
        /*005c*/ 	.word	0x05000003


	//   ....[5]....
        /*0060*/ 	.word	0xffffffff


	//   ....[6]....
        /*0064*/ 	.word	0x05000003


	//   ....[7]....
        /*0068*/ 	.word	0xffffffff


	//   ....[8]....
        /*006c*/ 	.word	0x05000003


	//   ....[9]....
        /*0070*/ 	.word	0xffffffff


	//   ....[10]....
        /*0074*/ 	.word	0x05000003


	//   ....[11]....
        /*0078*/ 	.word	0xffffffff


	//----- nvinfo : EIATTR_COOP_GROUP_INSTR_OFFSETS
	.align		4
.L_4465:
        /*007c*/ 	.byte	0x04, 0x28
        /*007e*/ 	.short	(.L_4467 - .L_4466)


	//   ....[0]....
.L_4466:
        /*0080*/ 	.word	0x00000690


	//   ....[1]....
        /*0084*/ 	.word	0x00000710


	//   ....[2]....
        /*0088*/ 	.word	0x000007b0


	//   ....[3]....
        /*008c*/ 	.word	0x00000a40


	//   ....[4]....
        /*0090*/ 	.word	0x00000cf0


	//   ....[5]....
        /*0094*/ 	.word	0x00000d10


	//   ....[6]....
        /*0098*/ 	.word	0x00000fb0


	//   ....[7]....
        /*009c*/ 	.word	0x00000fd0


	//   ....[8]....
        /*00a0*/ 	.word	0x00001270


	//   ....[9]....
        /*00a4*/ 	.word	0x00001290


	//   ....[10]....
        /*00a8*/ 	.word	0x00001530


	//   ....[11]....
        /*00ac*/ 	.word	0x00001550


	//----- nvinfo : EIATTR_VRC_CTA_INIT_COUNT
	.align		4
.L_4467:
        /*00b0*/ 	.byte	0x02, 0x4a
	.zero		1
	.zero		1


	//----- nvinfo : EIATTR_EXIT_INSTR_OFFSETS
	.align		4
        /*00b4*/ 	.byte	0x04, 0x1c
        /*00b6*/ 	.short	(.L_4469 - .L_4468)


	//   ....[0]....
.L_4468:
        /*00b8*/ 	.word	0x00000750


	//   ....[1]....
        /*00bc*/ 	.word	0x00001570


	//   ....[2]....
        /*00c0*/ 	.word	0x000015c0


	//----- nvinfo : EIATTR_CRS_STACK_SIZE
	.align		4
.L_4469:
        /*00c4*/ 	.byte	0x04, 0x1e
        /*00c6*/ 	.short	(.L_4471 - .L_4470)
.L_4470:
        /*00c8*/ 	.word	0x00000000


	//----- nvinfo : EIATTR_CBANK_PARAM_SIZE
	.align		4
.L_4471:
        /*00cc*/ 	.byte	0x03, 0x19
        /*00ce*/ 	.short	0x0014


	//----- nvinfo : EIATTR_PARAM_CBANK
	.align		4
        /*00d0*/ 	.byte	0x04, 0x0a
        /*00d2*/ 	.short	(.L_4473 - .L_4472)
	.align		4
.L_4472:
        /*00d4*/ 	.word	index@(.nv.constant0._Z11reduceRegr4IfLj1024EEvPT_S1_j)
        /*00d8*/ 	.short	0x0380
        /*00da*/ 	.short	0x0014


	//----- nvinfo : EIATTR_SW_WAR
	.align		4
.L_4473:
        /*00dc*/ 	.byte	0x04, 0x36
        /*00de*/ 	.short	(.L_4475 - .L_4474)
.L_4474:
        /*00e0*/ 	.word	0x00000008
.L_4475:


//--------------------- .nv.info._Z11reduceRegr3IfEvPT_S1_j --------------------------
	.section	.nv.info._Z11reduceRegr3IfEvPT_S1_j,"",@"SHT_CUDA_INFO"
	.sectionflags	@""
	.align	4


	//----- nvinfo : EIATTR_CUDA_API_VERSION
	.align		4
        /*0000*/ 	.byte	0x04, 0x37
        /*0002*/ 	.short	(.L_4477 - .L_4476)
.L_4476:
        /*0004*/ 	.word	0x00000082


	//----- nvinfo : EIATTR_KPARAM_INFO
	.align		4
.L_4477:
        /*0008*/ 	.byte	0x04, 0x17
        /*000a*/ 	.short	(.L_4479 - .L_4478)
.L_4478:
        /*000c*/ 	.word	0x00000000
        /*0010*/ 	.short	0x0002
        /*0012*/ 	.short	0x0010
        /*0014*/ 	.byte	0x00, 0xf0, 0x11, 0x00


	//----- nvinfo : EIATTR_KPARAM_INFO
	.align		4
.L_4479:
        /*0018*/ 	.byte	0x04, 0x17
        /*001a*/ 	.short	(.L_4481 - .L_4480)
.L_4480:
        /*001c*/ 	.word	0x00000000
        /*0020*/ 	.short	0x0001
        /*0022*/ 	.short	0x0008
        /*0024*/ 	.byte	0x00, 0xf5, 0x21, 0x00


	//----- nvinfo : EIATTR_KPARAM_INFO
	.align		4
.L_4481:
        /*0028*/ 	.byte	0x04, 0x17
        /*002a*/ 	.short	(.L_4483 - .L_4482)
.L_4482:
        /*002c*/ 	.word	0x00000000
        /*0030*/ 	.short	0x0000
        /*0032*/ 	.short	0x0000
        /*0034*/ 	.byte	0x00, 0xf5, 0x21, 0x00


	//----- nvinfo : EIATTR_SPARSE_MMA_MASK
	.align		4
.L_4483:
        /*0038*/ 	.byte	0x03, 0x50
        /*003a*/ 	.short	0x0000


	//----- nvinfo : EIATTR_MAXREG_COUNT
	.align		4
        /*003c*/ 	.byte	0x03, 0x1b
        /*003e*/ 	.short	0x00ff


	//----- nvinfo : EIATTR_NUM_BARRIERS
	.align		4
        /*0040*/ 	.byte	0x02, 0x4c
        /*0042*/ 	.byte	0x01
	.zero		1


	//----- nvinfo : EIATTR_MERCURY_ISA_VERSION
	.align		4
        /*0044*/ 	.byte	0x03, 0x5f
        /*0046*/ 	.short	0x0101


	//----- nvinfo : EIATTR_COOP_GROUP_MASK_REGIDS
	.align		4
        /*0048*/ 	.byte	0x04, 0x29
        /*004a*/ 	.short	(.L_4485 - .L_4484)


	//   ....[0]....
.L_4484:
        /*004c*/ 	.word	0xffffffff


	//   ....[1]....
        /*0050*/ 	.word	0xffffffff


	//----- nvinfo : EIATTR_COOP_GROUP_INSTR_OFFSETS
	.align		4
.L_4485:
        /*0054*/ 	.byte	0x04, 0x28
        /*0056*/ 	.short	(.L_4487 - .L_4486)


	//   ....[0]....
.L_4486:
        /*0058*/ 	.word	0x00000690


	//   ....[1]....
        /*005c*/ 	.word	0x00000710


	//----- nvinfo : EIATTR_VRC_CTA_INIT_COUNT
	.align		4
.L_4487:
        /*0060*/ 	.byte	0x02, 0x4a
	.zero		1
	.zero		1


	//----- nvinfo : EIATTR_EXIT_INSTR_OFFSETS
	.align		4
        /*0064*/ 	.byte	0x04, 0x1c
        /*0066*/ 	.short	(.L_4489 - .L_4488)


	//   ....[0]....
.L_4488:
        /*0068*/ 	.word	0x00000750


	//   ....[1]....
        /*006c*/ 	.word	0x00000790


	//----- nvinfo : EIATTR_CRS_STACK_SIZE
	.align		4
.L_4489:
        /*0070*/ 	.byte	0x04, 0x1e
        /*0072*/ 	.short	(.L_4491 - .L_4490)
.L_4490:
        /*0074*/ 	.word	0x00000000


	//----- nvinfo : EIATTR_CBANK_PARAM_SIZE
	.align		4
.L_4491:
        /*0078*/ 	.byte	0x03, 0x19
        /*007a*/ 	.short	0x0014


	//----- nvinfo : EIATTR_PARAM_CBANK
	.align		4
        /*007c*/ 	.byte	0x04, 0x0a
        /*007e*/ 	.short	(.L_4493 - .L_4492)
	.align		4
.L_4492:
        /*0080*/ 	.word	index@(.nv.constant0._Z11reduceRegr3IfEvPT_S1_j)
        /*0084*/ 	.short	0x0380
        /*0086*/ 	.short	0x0014


	//----- nvinfo : EIATTR_SW_WAR
	.align		4
.L_4493:
        /*0088*/ 	.byte	0x04, 0x36
        /*008a*/ 	.short	(.L_4495 - .L_4494)
.L_4494:
        /*008c*/ 	.word	0x00000008
.L_4495:


//--------------------- .nv.info._Z11reduceRegr2IfEvPT_S1_j --------------------------
	.section	.nv.info._Z11reduceRegr2IfEvPT_S1_j,"",@"SHT_CUDA_INFO"
	.sectionflags	@""
	.align	4


	//----- nvinfo : EIATTR_CUDA_API_VERSION
	.align		4
        /*0000*/ 	.byte	0x04, 0x37
        /*0002*/ 	.short	(.L_4497 - .L_4496)
.L_4496:
        /*0004*/ 	.word	0x00000082


	//----- nvinfo : EIATTR_KPARAM_INFO
	.align		4
.L_4497:
        /*0008*/ 	.byte	0x04, 0x17
        /*000a*/ 	.short	(.L_4499 - .L_4498)
.L_4498:
        /*000c*/ 	.word	0x00000000
        /*0010*/ 	.short	0x0002
        /*0012*/ 	.short	0x0010
        /*0014*/ 	.byte	0x00, 0xf0, 0x11, 0x00


	//----- nvinfo : EIATTR_KPARAM_INFO
	.align		4
.L_4499:
        /*0018*/ 	.byte	0x04, 0x17
        /*001a*/ 	.short	(.L_4501 - .L_4500)
.L_4500:
        /*001c*/ 	.word	0x00000000
        /*0020*/ 	.short	0x0001
        /*0022*/ 	.short	0x0008
        /*0024*/ 	.byte	0x00, 0xf5, 0x21, 0x00


	//----- nvinfo : EIATTR_KPARAM_INFO
	.align		4
.L_4501:
        /*0028*/ 	.byte	0x04, 0x17
        /*002a*/ 	.short	(.L_4503 - .L_4502)
.L_4502:
        /*002c*/ 	.word	0x00000000
        /*0030*/ 	.short	0x0000
        /*0032*/ 	.short	0x0000
        /*0034*/ 	.byte	0x00, 0xf5, 0x21, 0x00


	//----- nvinfo : EIATTR_SPARSE_MMA_MASK
	.align		4
.L_4503:
        /*0038*/ 	.byte	0x03, 0x50
        /*003a*/ 	.short	0x0000


	//----- nvinfo : EIATTR_MAXREG_COUNT
	.align		4
        /*003c*/ 	.byte	0x03, 0x1b
        /*003e*/ 	.short	0x00ff


	//----- nvinfo : EIATTR_NUM_BARRIERS
	.align		4
        /*0040*/ 	.byte	0x02, 0x4c
        /*0042*/ 	.byte	0x01
	.zero		1


	//----- nvinfo : EIATTR_MERCURY_ISA_VERSION
	.align		4
        /*0044*/ 	.byte	0x03, 0x5f
        /*0046*/ 	.short	0x0101


	//----- nvinfo : EIATTR_COOP_GROUP_MASK_REGIDS
	.align		4
        /*0048*/ 	.byte	0x04, 0x29
        /*004a*/ 	.short	(.L_4505 - .L_4504)


	//   ....[0]....
.L_4504:
        /*004c*/ 	.word	0xffffffff


	//   ....[1]....
        /*0050*/ 	.word	0xffffffff


	//----- nvinfo : EIATTR_COOP_GROUP_INSTR_OFFSETS
	.align		4
.L_4505:
        /*0054*/ 	.byte	0x04, 0x28
        /*0056*/ 	.short	(.L_4507 - .L_4506)


	//   ....[0]....
.L_4506:
        /*0058*/ 	.word	0x000003b0


	//   ....[1]....
        /*005c*/ 	.word	0x00000440


	//----- nvinfo : EIATTR_VRC_CTA_INIT_COUNT
	.align		4
.L_4507:
        /*0060*/ 	.byte	0x02, 0x4a
	.zero		1
	.zero		1


	//----- nvinfo : EIATTR_EXIT_INSTR_OFFSETS
	.align		4
        /*0064*/ 	.byte	0x04, 0x1c
        /*0066*/ 	.short	(.L_4509 - .L_4508)


	//   ....[0]....
.L_4508:
        /*0068*/ 	.word	0x00000480


	//   ....[1]....
        /*006c*/ 	.word	0x00000500


	//----- nvinfo : EIATTR_CRS_STACK_SIZE
	.align		4
.L_4509:
        /*0070*/ 	.byte	0x04, 0x1e
        /*0072*/ 	.short	(.L_4511 - .L_4510)
.L_4510:
        /*0074*/ 	.word	0x00000000


	//----- nvinfo : EIATTR_CBANK_PARAM_SIZE
	.align		4
.L_4511:
        /*0078*/ 	.byte	0x03, 0x19
        /*007a*/ 	.short	0x0014


	//----- nvinfo : EIATTR_PARAM_CBANK
	.align		4
        /*007c*/ 	.byte	0x04, 0x0a
        /*007e*/ 	.short	(.L_4513 - .L_4512)
	.align		4
.L_4512:
        /*0080*/ 	.word	index@(.nv.constant0._Z11reduceRegr2IfEvPT_S1_j)
        /*0084*/ 	.short	0x0380
        /*0086*/ 	.short	0x0014


	//----- nvinfo : EIATTR_SW_WAR
	.align		4
.L_4513:
        /*0088*/ 	.byte	0x04, 0x36
        /*008a*/ 	.short	(.L_4515 - .L_4514)
.L_4514:
        /*008c*/ 	.word	0x00000008
.L_4515:


//--------------------- .nv.info._Z11reduceRegr1IfEvPT_S1_j --------------------------
	.section	.nv.info._Z11reduceRegr1IfEvPT_S1_j,"",@"SHT_CUDA_INFO"
	.sectionflags	@""
	.align	4


	//----- nvinfo : EIATTR_CUDA_API_VERSION
	.align		4
        /*0000*/ 	.byte	0x04, 0x37
        /*0002*/ 	.short	(.L_4517 - .L_4516)
.L_4516:
        /*0004*/ 	.word	0x00000082


	//----- nvinfo : EIATTR_KPARAM_INFO
	.align		4
.L_4517:
        /*0008*/ 	.byte	0x04, 0x17
        /*000a*/ 	.short	(.L_4519 - .L_4518)
.L_4518:
        /*000c*/ 	.word	0x00000000
        /*0010*/ 	.short	0x0002
        /*0012*/ 	.short	0x0010
        /*0014*/ 	.byte	0x00, 0xf0, 0x11, 0x00


	//----- nvinfo : EIATTR_KPARAM_INFO
	.align		4
.L_4519:
        /*0018*/ 	.byte	0x04, 0x17
        /*001a*/ 	.short	(.L_4521 - .L_4520)
.L_4520:
        /*001c*/ 	.word	0x00000000
        /*0020*/ 	.short	0x0001
        /*0022*/ 	.short	0x0008
        /*0024*/ 	.byte	0x00, 0xf5, 0x21, 0x00


	//----- nvinfo : EIATTR_KPARAM_INFO
	.align		4
.L_4521:
        /*0028*/ 	.byte	0x04, 0x17
        /*002a*/ 	.short	(.L_4523 - .L_4522)
.L_4522:
        /*002c*/ 	.word	0x00000000
        /*0030*/ 	.short	0x0000
        /*0032*/ 	.short	0x0000
        /*0034*/ 	.byte	0x00, 0xf5, 0x21, 0x00


	//----- nvinfo : EIATTR_SPARSE_MMA_MASK
	.align		4
.L_4523:
        /*0038*/ 	.byte	0x03, 0x50
        /*003a*/ 	.short	0x0000


	//----- nvinfo : EIATTR_MAXREG_COUNT
	.align		4
        /*003c*/ 	.byte	0x03, 0x1b
        /*003e*/ 	.short	0x00ff


	//----- nvinfo : EIATTR_NUM_BARRIERS
	.align		4
        /*0040*/ 	.byte	0x02, 0x4c
        /*0042*/ 	.byte	0x01
	.zero		1


	//----- nvinfo : EIATTR_MERCURY_ISA_VERSION
	.align		4
        /*0044*/ 	.byte	0x03, 0x5f
        /*0046*/ 	.short	0x0101


	//----- nvinfo : EIATTR_COOP_GROUP_MASK_REGIDS
	.align		4
        /*0048*/ 	.byte	0x04, 0x29
        /*004a*/ 	.short	(.L_4525 - .L_4524)


	//   ....[0]....
.L_4524:
        /*004c*/ 	.word	0xffffffff


	//   ....[1]....
        /*0050*/ 	.word	0xffffffff


	//----- nvinfo : EIATTR_COOP_GROUP_INSTR_OFFSETS
	.align		4
.L_4525:
        /*0054*/ 	.byte	0x04, 0x28
        /*0056*/ 	.short	(.L_4527 - .L_4526)


	//   ....[0]....
.L_4526:
        /*0058*/ 	.word	0x000003a0


	//   ....[1]....
        /*005c*/ 	.word	0x00000490


	//----- nvinfo : EIATTR_VRC_CTA_INIT_COUNT
	.align		4
.L_4527:
        /*0060*/ 	.byte	0x02, 0x4a
	.zero		1
	.zero		1


	//----- nvinfo : EIATTR_EXIT_INSTR_OFFSETS
	.align		4
        /*0064*/ 	.byte	0x04, 0x1c
        /*0066*/ 	.short	(.L_4529 - .L_4528)


	//   ....[0]....
.L_4528:
        /*0068*/ 	.word	0x000004b0


	//   ....[1]....
        /*006c*/ 	.word	0x00000530


	//----- nvinfo : EIATTR_CRS_STACK_SIZE
	.align		4
.L_4529:
        /*0070*/ 	.byte	0x04, 0x1e
        /*0072*/ 	.short	(.L_4531 - .L_4530)
.L_4530:
        /*0074*/ 	.word	0x00000000


	//----- nvinfo : EIATTR_CBANK_PARAM_SIZE
	.align		4
.L_4531:
        /*0078*/ 	.byte	0x03, 0x19
        /*007a*/ 	.short	0x0014


	//----- nvinfo : EIATTR_PARAM_CBANK
	.align		4
        /*007c*/ 	.byte	0x04, 0x0a
        /*007e*/ 	.short	(.L_4533 - .L_4532)
	.align		4
.L_4532:
        /*0080*/ 	.word	index@(.nv.constant0._Z11reduceRegr1IfEvPT_S1_j)
        /*0084*/ 	.short	0x0380
        /*0086*/ 	.short	0x0014


	//----- nvinfo : EIATTR_SW_WAR
	.align		4
.L_4533:
        /*0088*/ 	.byte	0x04, 0x36
        /*008a*/ 	.short	(.L_4535 - .L_4534)
.L_4534:
        /*008c*/ 	.word	0x00000008
.L_4535:


//--------------------- .nv.info._Z11reduceRegr0IfEvPT_S1_j --------------------------
	.section	.nv.info._Z11reduceRegr0IfEvPT_S1_j,"",@"SHT_CUDA_INFO"
	.sectionflags	@""
	.align	4


	//----- nvinfo : EIATTR_CUDA_API_VERSION
	.align		4
        /*0000*/ 	.byte	0x04, 0x37
        /*0002*/ 	.short	(.L_4537 - .L_4536)
.L_4536:
        /*0004*/ 	.word	0x00000082


	//----- nvinfo : EIATTR_KPARAM_INFO
	.align		4
.L_4537:
        /*0008*/ 	.byte	0x04, 0x17
        /*000a*/ 	.short	(.L_4539 - .L_4538)
.L_4538:
        /*000c*/ 	.word	0x00000000
        /*0010*/ 	.short	0x0002
        /*0012*/ 	.short	0x0010
        /*0014*/ 	.byte	0x00, 0xf0, 0x11, 0x00


	//----- nvinfo : EIATTR_KPARAM_INFO
	.align		4
.L_4539:
        /*0018*/ 	.byte	0x04, 0x17
        /*001a*/ 	.short	(.L_4541 - .L_4540)
.L_4540:
        /*001c*/ 	.word	0x00000000
        /*0020*/ 	.short	0x0001
        /*0022*/ 	.short	0x0008
        /*0024*/ 	.byte	0x00, 0xf5, 0x21, 0x00


	//----- nvinfo : EIATTR_KPARAM_INFO
	.align		4
.L_4541:
        /*0028*/ 	.byte	0x04, 0x17
        /*002a*/ 	.short	(.L_4543 - .L_4542)
.L_4542:
        /*002c*/ 	.word	0x00000000
        /*0030*/ 	.short	0x0000
        /*0032*/ 	.short	0x0000
        /*0034*/ 	.byte	0x00, 0xf5, 0x21, 0x00


	//----- nvinfo : EIATTR_SPARSE_MMA_MASK
	.align		4
.L_4543:
        /*0038*/ 	.byte	0x03, 0x50
        /*003a*/ 	.short	0x0000


	//----- nvinfo : EIATTR_MAXREG_COUNT
	.align		4
        /*003c*/ 	.byte	0x03, 0x1b
        /*003e*/ 	.short	0x00ff


	//----- nvinfo : EIATTR_NUM_BARRIERS
	.align		4
        /*0040*/ 	.byte	0x02, 0x4c
        /*0042*/ 	.byte	0x01
	.zero		1


	//----- nvinfo : EIATTR_MERCURY_ISA_VERSION
	.align		4
        /*0044*/ 	.byte	0x03, 0x5f
        /*0046*/ 	.short	0x0101


	//----- nvinfo : EIATTR_COOP_GROUP_MASK_REGIDS
	.align		4
        /*0048*/ 	.byte	0x04, 0x29
        /*004a*/ 	.short	(.L_4545 - .L_4544)


	//   ....[0]....
.L_4544:
        /*004c*/ 	.word	0xffffffff


	//   ....[1]....
        /*0050*/ 	.word	0xffffffff


	//----- nvinfo : EIATTR_COOP_GROUP_INSTR_OFFSETS
	.align		4
.L_4545:
        /*0054*/ 	.byte	0x04, 0x28
        /*0056*/ 	.short	(.L_4547 - .L_4546)


	//   ....[0]....
.L_4546:
        /*0058*/ 	.word	0x000003a0


	//   ....[1]....
        /*005c*/ 	.word	0x00000460


	//----- nvinfo : EIATTR_VRC_CTA_INIT_COUNT
	.align		4
.L_4547:
        /*0060*/ 	.byte	0x02, 0x4a
	.zero		1
	.zero		1


	//----- nvinfo : EIATTR_EXIT_INSTR_OFFSETS
	.align		4
        /*0064*/ 	.byte	0x04, 0x1c
        /*0066*/ 	.short	(.L_4549 - .L_4548)


	//   ....[0]....
.L_4548:
        /*0068*/ 	.word	0x00000490


	//   ....[1]....
        /*006c*/ 	.word	0x00000510


	//----- nvinfo : EIATTR_CRS_STACK_SIZE
	.align		4
.L_4549:
        /*0070*/ 	.byte	0x04, 0x1e
        /*0072*/ 	.short	(.L_4551 - .L_4550)
.L_4550:
        /*0074*/ 	.word	0x00000000


	//----- nvinfo : EIATTR_CBANK_PARAM_SIZE
	.align		4
.L_4551:
        /*0078*/ 	.byte	0x03, 0x19
        /*007a*/ 	.short	0x0014


	//----- nvinfo : EIATTR_PARAM_CBANK
	.align		4
        /*007c*/ 	.byte	0x04, 0x0a
        /*007e*/ 	.short	(.L_4553 - .L_4552)
	.align		4
.L_4552:
        /*0080*/ 	.word	index@(.nv.constant0._Z11reduceRegr0IfEvPT_S1_j)
        /*0084*/ 	.short	0x0380
        /*0086*/ 	.short	0x0014


	//----- nvinfo : EIATTR_SW_WAR
	.align		4
.L_4553:
        /*0088*/ 	.byte	0x04, 0x36
        /*008a*/ 	.short	(.L_4555 - .L_4554)
.L_4554:
        /*008c*/ 	.word	0x00000008
.L_4555:


//--------------------- .nv.info._Z10reduceLog6IdLj1ELb0EEvPT_S1_j --------------------------
	.section	.nv.info._Z10reduceLog6IdLj1ELb0EEvPT_S1_j,"",@"SHT_CUDA_INFO"
	.sectionflags	@""
	.align	4


	//----- nvinfo : EIATTR_CUDA_API_VERSION
	.align		4
        /*0000*/ 	.byte	0x04, 0x37
        /*0002*/ 	.short	(.L_4557 - .L_4556)
.L_4556:
        /*0004*/ 	.word	0x00000082


	//----- nvinfo : EIATTR_KPARAM_INFO
	.align		4
.L_4557:
        /*0008*/ 	.byte	0x04, 0x17
        /*000a*/ 	.short	(.L_4559 - .L_4558)
.L_4558:
        /*000c*/ 	.word	0x00000000
        /*0010*/ 	.short	0x0002
        /*0012*/ 	.short	0x0010
        /*0014*/ 	.byte	0x00, 0xf0, 0x11, 0x00


	//----- nvinfo : EIATTR_KPARAM_INFO
	.align		4
.L_4559:
        /*0018*/ 	.byte	0x04, 0x17
        /*001a*/ 	.short	(.L_4561 - .L_4560)
.L_4560:
        /*001c*/ 	.word	0x00000000
        /*0020*/ 	.short	0x0001
        /*0022*/ 	.short	0x0008
        /*0024*/ 	.byte	0x00, 0xf5, 0x21, 0x00


	//----- nvinfo : EIATTR_KPARAM_INFO
	.align		4
.L_4561:
        /*0028*/ 	.byte	0x04, 0x17
        /*002a*/ 	.short	(.L_4563 - .L_4562)
.L_4562:
        /*002c*/ 	.word	0x00000000
        /*0030*/ 	.short	0x0000
        /*0032*/ 	.short	0x0000
        /*0034*/ 	.byte	0x00, 0xf5, 0x21, 0x00


	//----- nvinfo : EIATTR_SPARSE_MMA_MASK
	.align		4
.L_4563:
        /*0038*/ 	.byte	0x03, 0x50
        /*003a*/ 	.short	0x0000


	//----- nvinfo : EIATTR_MAXREG_COUNT
	.align		4
        /*003c*/ 	.byte	0x03, 0x1b
        /*003e*/ 	.short	0x00ff


	//----- nvinfo : EIATTR_NUM_BARRIERS
	.align		4
        /*0040*/ 	.byte	0x02, 0x4c
        /*0042*/ 	.byte	0x01
	.zero		1


	//----- nvinfo : EIATTR_MERCURY_ISA_VERSION
	.align		4
        /*0044*/ 	.byte	0x03, 0x5f
        /*0046*/ 	.short	0x0101


	//----- nvinfo : EIATTR_COOP_GROUP_MASK_REGIDS
	.align		4
        /*0048*/ 	.byte	0x04, 0x29
        /*004a*/ 	.short	(.L_4565 - .L_4564)


	//   ....[0]....
.L_4564:
        /*004c*/ 	.word	0xffffffff


	//   ....[1]....
        /*0050*/ 	.word	0xffffffff


	//   ....[2]....
        /*0054*/ 	.word	0xffffffff


	//   ....[3]....
        /*0058*/ 	.word	0xffffffff


	//   ....[4]....
        /*005c*/ 	.word	0xffffffff


	//   ....[5]....
        /*0060*/ 	.word	0xffffffff


	//   ....[6]....
        /*0064*/ 	.word	0x05000005


	//   ....[7]....
        /*0068*/ 	.word	0x05000005


	//   ....[8]....
        /*006c*/ 	.word	0x05000005


	//   ....[9]....
        /*0070*/ 	.word	0x05000005


	//   ....[10]....
        /*0074*/ 	.word	0xffffffff


	//   ....[11]....
        /*0078*/ 	.word	0xffffffff


	//   ....[12]....
        /*007c*/ 	.word	0x05000005


	//   ....[13]....
        /*0080*/ 	.word	0x05000005


	//   ....[14]....
        /*0084*/ 	.word	0xffffffff


	//   ....[15]....
        /*0088*/ 	.word	0xffffffff


	//   ....[16]....
        /*008c*/ 	.word	0x05000005


	//   ....[17]....
        /*0090*/ 	.word	0x05000005


	//   ....[18]....
        /*0094*/ 	.word	0xffffffff


	//   ....[19]....
        /*0098*/ 	.word	0xffffffff


	//   ....[20]....
        /*009c*/ 	.word	0x05000005


	//   ....[21]....
        /*00a0*/ 	.word	0x05000005


	//   ....[22]....
        /*00a4*/ 	.word	0xffffffff


	//   ....[23]....
        /*00a8*/ 	.word	0xffffffff


	//----- nvinfo : EIATTR_COOP_GROUP_INSTR_OFFSETS
	.align		4
.L_4565:
        /*00ac*/ 	.byte	0x04, 0x28
        /*00ae*/ 	.short	(.L_4567 - .L_4566)


	//   ....[0]....
.L_4566:
        /*00b0*/ 	.word	0x00000ca0


	//   ....[1]....
        /*00b4*/ 	.word	0x00000cb0


	//   ....[2]....
        /*00b8*/ 	.word	0x00000cc0


	//   ....[3]....
        /*00bc*/ 	.word	0x00000cd0


	//   ....[4]....
        /*00c0*/ 	.word	0x00000d20


	//   ....[5]....
        /*00c4*/ 	.word	0x00000d30


	//   ....[6]....
        /*00c8*/ 	.word	0x00000fc0


	//   ....[7]....
        /*00cc*/ 	.word	0x00000fd0


	//   ....[8]....
        /*00d0*/ 	.word	0x00001280


	//   ....[9]....
        /*00d4*/ 	.word	0x00001290


	//   ....[10]....
        /*00d8*/ 	.word	0x000012b0


	//   ....[11]....
        /*00dc*/ 	.word	0x000012c0


	//   ....[12]....
        /*00e0*/ 	.word	0x00001560


	//   ....[13]....
        /*00e4*/ 	.word	0x00001570


	//   ....[14]....
        /*00e8*/ 	.word	0x00001590


	//   ....[15]....
        /*00ec*/ 	.word	0x000015a0


	//   ....[16]....
        /*00f0*/ 	.word	0x00001840


	//   ....[17]....
        /*00f4*/ 	.word	0x00001850


	//   ....[18]....
        /*00f8*/ 	.word	0x00001870


	//   ....[19]....
        /*00fc*/ 	.word	0x00001880


	//   ....[20]....
        /*0100*/ 	.word	0x00001b20


	//   ....[21]....
        /*0104*/ 	.word	0x00001b30


	//   ....[22]....
        /*0108*/ 	.word	0x00001b50


	//   ....[23]....
        /*010c*/ 	.word	0x00001b60


	//----- nvinfo : EIATTR_VRC_CTA_INIT_COUNT
	.align		4
.L_4567:
        /*0110*/ 	.byte	0x02, 0x4a
	.zero		1
	.zero		1


	//----- nvinfo : EIATTR_EXIT_INSTR_OFFSETS
	.align		4
        /*0114*/ 	.byte	0x04, 0x1c
        /*0116*/ 	.short	(.L_4569 - .L_4568)


	//   ....[0]....
.L_4568:
        /*0118*/ 	.word	0x00000ce0


	//   ....[1]....
        /*011c*/ 	.word	0x00001b80


	//   ....[2]....
        /*0120*/ 	.word	0x00001bd0


	//----- nvinfo : EIATTR_CRS_STACK_SIZE
	.align		4
.L_4569:
        /*0124*/ 	.byte	0x04, 0x1e
        /*0126*/ 	.short	(.L_4571 - .L_4570)
.L_4570:
        /*0128*/ 	.word	0x00000000


	//----- nvinfo : EIATTR_CBANK_PARAM_SIZE
	.align		4
.L_4571:
        /*012c*/ 	.byte	0x03, 0x19
        /*012e*/ 	.short	0x0014


	//----- nvinfo : EIATTR_PARAM_CBANK
	.align		4
        /*0130*/ 	.byte	0x04, 0x0a
        /*0132*/ 	.short	(.L_4573 - .L_4572)
	.align		4
.L_4572:
        /*0134*/ 	.word	index@(.nv.constant0._Z10reduceLog6IdLj1ELb0EEvPT_S1_j)
        /*0138*/ 	.short	0x0380
        /*013a*/ 	.short	0x0014


	//----- nvinfo : EIATTR_SW_WAR
	.align		4
.L_4573:
        /*013c*/ 	.byte	0x04, 0x36
        /*013e*/ 	.short	(.L_4575 - .L_4574)
.L_4574:
        /*0140*/ 	.word	0x00000008
.L_4575:


//--------------------- .nv.info._Z10reduceLog6IdLj2ELb0EEvPT_S1_j --------------------------
	.section	.nv.info._Z10reduceLog6IdLj2ELb0EEvPT_S1_j,"",@"SHT_CUDA_INFO"
	.sectionflags	@""
	.align	4


	//----- nvinfo : EIATTR_CUDA_API_VERSION
	.align		4
        /*0000*/ 	.byte	0x04, 0x37
        /*0002*/ 	.short	(.L_4577 - .L_4576)
.L_4576:
        /*0004*/ 	.word	0x00000082


	//----- nvinfo : EIATTR_KPARAM_INFO
	.align		4
.L_4577:
        /*0008*/ 	.byte	0x04, 0x17
        /*000a*/ 	.short	(.L_4579 - .L_4578)
.L_4578:
        /*000c*/ 	.word	0x00000000
        /*0010*/ 	.short	0x0002
        /*0012*/ 	.short	0x0010
        /*0014*/ 	.byte	0x00, 0xf0, 0x11, 0x00


	//----- nvinfo : EIATTR_KPARAM_INFO
	.align		4
.L_4579:
        /*0018*/ 	.byte	0x04, 0x17
        /*001a*/ 	.short	(.L_4581 - .L_4580)
.L_4580:
        /*001c*/ 	.word	0x00000000
        /*0020*/ 	.short	0x0001
        /*0022*/ 	.short	0x0008
        /*0024*/ 	.byte	0x00, 0xf5, 0x21, 0x00


	//----- nvinfo : EIATTR_KPARAM_INFO
	.align		4
.L_4581:
        /*0028*/ 	.byte	0x04, 0x17
        /*002a*/ 	.short	(.L_4583 - .L_4582)
.L_4582:
        /*002c*/ 	.word	0x00000000
        /*0030*/ 	.short	0x0000
        /*0032*/ 	.short	0x0000
        /*0034*/ 	.byte	0x00, 0xf5, 0x21, 0x00


	//----- nvinfo : EIATTR_SPARSE_MMA_MASK
	.align		4
.L_4583:
        /*0038*/ 	.byte	0x03, 0x50
        /*003a*/ 	.short	0x0000


	//----- nvinfo : EIATTR_MAXREG_COUNT
	.align		4
        /*003c*/ 	.byte	0x03, 0x1b
        /*003e*/ 	.short	0x00ff


	//----- nvinfo : EIATTR_NUM_BARRIERS
	.align		4
        /*0040*/ 	.byte	0x02, 0x4c
        /*0042*/ 	.byte	0x01
	.zero		1


	//----- nvinfo : EIATTR_MERCURY_ISA_VERSION
	.align		4
        /*0044*/ 	.byte	0x03, 0x5f
        /*0046*/ 	.short	0x0101


	//----- nvinfo : EIATTR_COOP_GROUP_MASK_REGIDS
	.align		4
        /*0048*/ 	.byte	0x04, 0x29
        /*004a*/ 	.short	(.L_4585 - .L_4584)


	//   ....[0]....
.L_4584:
        /*004c*/ 	.word	0xffffffff


	//   ....[1]....
        /*0050*/ 	.word	0xffffffff


	//   ....[2]....
        /*0054*/ 	.word	0xffffffff


	//   ....[3]....
        /*0058*/ 	.word	0xffffffff


	//   ....[4]....
        /*005c*/ 	.word	0xffffffff


	//   ....[5]....
        /*0060*/ 	.word	0xffffffff


	//   ....[6]....
        /*0064*/ 	.word	0x05000005


	//   ....[7]....
        /*0068*/ 	.word	0x05000005


	//   ....[8]....
        /*006c*/ 	.word	0x05000005


	//   ....[9]....
        /*0070*/ 	.word	0x05000005


	//   ....[10]....
        /*0074*/ 	.word	0xffffffff


	//   ....[11]....
        /*0078*/ 	.word	0xffffffff


	//   ....[12]....
        /*007c*/ 	.word	0x05000005


	//   ....[13]....
        /*0080*/ 	.word	0x05000005


	//   ....[14]....
        /*0084*/ 	.word	0xffffffff


	//   ....[15]....
        /*0088*/ 	.word	0xffffffff


	//   ....[16]....
        /*008c*/ 	.word	0x05000005


	//   ....[17]....
        /*0090*/ 	.word	0x05000005


	//   ....[18]....
        /*0094*/ 	.word	0xffffffff


	//   ....[19]....
        /*0098*/ 	.word	0xffffffff


	//   ....[20]....
        /*009c*/ 	.word	0x05000005


	//   ....[21]....
        /*00a0*/ 	.word	0x05000005


	//   ....[22]....
        /*00a4*/ 	.word	0xffffffff


	//   ....[23]....
        /*00a8*/ 	.word	0xffffffff


	//----- nvinfo : EIATTR_COOP_GROUP_INSTR_OFFSETS
	.align		4
.L_4585:
        /*00ac*/ 	.byte	0x04, 0x28
        /*00ae*/ 	.short	(.L_4587 - .L_4586)


	//   ....[0]....
.L_4586:
        /*00b0*/ 	.word	0x00000cd0


	//   ....[1]....
        /*00b4*/ 	.word	0x00000ce0


	//   ....[2]....
        /*00b8*/ 	.word	0x00000cf0


	//   ....[3]....
        /*00bc*/ 	.word	0x00000d00


	//   ....[4]....
        /*00c0*/ 	.word	0x00000d50


	//   ....[5]....
        /*00c4*/ 	.word	0x00000d60


	//   ....[6]....
        /*00c8*/ 	.word	0x00000ff0


	//   ....[7]....
        /*00cc*/ 	.word	0x00001000


	//   ....[8]....
        /*00d0*/ 	.word	0x000012b0


	//   ....[9]....
        /*00d4*/ 	.word	0x000012c0


	//   ....[10]....
        /*00d8*/ 	.word	0x000012e0


	//   ....[11]....
        /*00dc*/ 	.word	0x000012f0


	//   ....[12]....
        /*00e0*/ 	.word	0x00001590


	//   ....[13]....
        /*00e4*/ 	.word	0x000015a0


	//   ....[14]....
        /*00e8*/ 	.word	0x000015c0


	//   ....[15]....
        /*00ec*/ 	.word	0x000015d0


	//   ....[16]....
        /*00f0*/ 	.word	0x00001870


	//   ....[17]....
        /*00f4*/ 	.word	0x00001880


	//   ....[18]....
        /*00f8*/ 	.word	0x000018a0


	//   ....[19]....
        /*00fc*/ 	.word	0x000018b0


	//   ....[20]....
        /*0100*/ 	.word	0x00001b50


	//   ....[21]....
        /*0104*/ 	.word	0x00001b60


	//   ....[22]....
        /*0108*/ 	.word	0x00001b80


	//   ....[23]....
        /*010c*/ 	.word	0x00001b90


	//----- nvinfo : EIATTR_VRC_CTA_INIT_COUNT
	.align		4
.L_4587:
        /*0110*/ 	.byte	0x02, 0x4a
	.zero		1
	.zero		1


	//----- nvinfo : EIATTR_EXIT_INSTR_OFFSETS
	.align		4
        /*0114*/ 	.byte	0x04, 0x1c
        /*0116*/ 	.short	(.L_4589 - .L_4588)


	//   ....[0]....
.L_4588:
        /*0118*/ 	.word	0x00000d10


	//   ....[1]....
        /*011c*/ 	.word	0x00001bb0


	//   ....[2]....
        /*0120*/ 	.word	0x00001c00


	//----- nvinfo : EIATTR_CRS_STACK_SIZE
	.align		4
.L_4589:
        /*0124*/ 	.byte	0x04, 0x1e
        /*0126*/ 	.short	(.L_4591 - .L_4590)
.L_4590:
        /*0128*/ 	.word	0x00000000


	//----- nvinfo : EIATTR_CBANK_PARAM_SIZE
	.align		4
.L_4591:
        /*012c*/ 	.byte	0x03, 0x19
        /*012e*/ 	.short	0x0014


	//----- nvinfo : EIATTR_PARAM_CBANK
	.align		4
        /*0130*/ 	.byte	0x04, 0x0a
        /*0132*/ 	.short	(.L_4593 - .L_4592)
	.align		4
.L_4592:
        /*0134*/ 	.word	index@(.nv.constant0._Z10reduceLog6IdLj2ELb0EEvPT_S1_j)
        /*0138*/ 	.short	0x0380
        /*013a*/ 	.short	0x0014


	//----- nvinfo : EIATTR_SW_WAR
	.align		4
.L_4593:
        /*013c*/ 	.byte	0x04, 0x36
        /*013e*/ 	.short	(.L_4595 - .L_4594)
.L_4594:
        /*0140*/ 	.word	0x00000008
.L_4595:


//--------------------- .nv.info._Z10reduceLog6IdLj4ELb0EEvPT_S1_j --------------------------
	.section	.nv.info._Z10reduceLog6IdLj4ELb0EEvPT_S1_j,"",@"SHT_CUDA_INFO"
	.sectionflags	@""
	.align	4


	//----- nvinfo : EIATTR_CUDA_API_VERSION
	.align		4
        /*0000*/ 	.byte	0x04, 0x37
        /*0002*/ 	.short	(.L_4597 - .L_4596)
.L_4596:
        /*0004*/ 	.word	0x00000082


	//----- nvinfo : EIATTR_KPARAM_INFO
	.align		4
.L_4597:
        /*0008*/ 	.byte	0x04, 0x17
        /*000a*/ 	.short	(.L_4599 - .L_4598)
.L_4598:
        /*000c*/ 	.word	0x00000000
        /*0010*/ 	.short	0x0002
        /*0012*/ 	.short	0x0010
        /*0014*/ 	.byte	0x00, 0xf0, 0x11, 0x00


	//----- nvinfo : EIATTR_KPARAM_INFO
	.align		4
.L_4599:
        /*0018*/ 	.byte	0x04, 0x17
        /*001a*/ 	.short	(.L_4601 - .L_4600)
.L_4600:
        /*001c*/ 	.word	0x00000000
        /*0020*/ 	.short	0x0001
        /*0022*/ 	.short	0x0008
        /*0024*/ 	.byte	0x00, 0xf5, 0x21, 0x00


	//----- nvinfo : EIATTR_KPARAM_INFO
	.align		4
.L_4601:
        /*0028*/ 	.byte	0x04, 0x17
        /*002a*/ 	.short	(.L_4603 - .L_4602)
.L_4602:
        /*002c*/ 	.word	0x00000000
        /*0030*/ 	.short	0x0000
        /*0032*/ 	.short	0x0000
        /*0034*/ 	.byte	0x00, 0xf5, 0x21, 0x00


	//----- nvinfo : EIATTR_SPARSE_MMA_MASK
	.align		4
.L_4603:
        /*0038*/ 	.byte	0x03, 0x50
        /*003a*/ 	.short	0x0000


	//----- nvinfo : EIATTR_MAXREG_COUNT
	.align		4
        /*003c*/ 	.byte	0x03, 0x1b
        /*003e*/ 	.short	0x00ff


	//----- nvinfo : EIATTR_NUM_BARRIERS
	.align		4
        /*0040*/ 	.byte	0x02, 0x4c
        /*0042*/ 	.byte	0x01
	.zero		1


	//----- nvinfo : EIATTR_MERCURY_ISA_VERSION
	.align		4
        /*0044*/ 	.byte	0x03, 0x5f
        /*0046*/ 	.short	0x0101


	//----- nvinfo : EIATTR_COOP_GROUP_MASK_REGIDS
	.align		4
        /*0048*/ 	.byte	0x04, 0x29
        /*004a*/ 	.short	(.L_4605 - .L_4604)


	//   ....[0]....
.L_4604:
        /*004c*/ 	.word	0xffffffff


	//   ....[1]....
        /*0050*/ 	.word	0xffffffff


	//   ....[2]....
        /*0054*/ 	.word	0xffffffff


	//   ....[3]....
        /*0058*/ 	.word	0xffffffff


	//   ....[4]....
        /*005c*/ 	.word	0xffffffff


	//   ....[5]....
        /*0060*/ 	.word	0xffffffff


	//   ....[6]....
        /*0064*/ 	.word	0x05000005


	//   ....[7]....
        /*0068*/ 	.word	0x05000005


	//   ....[8]....
        /*006c*/ 	.word	0x05000005


	//   ....[9]....
        /*0070*/ 	.word	0x05000005


	//   ....[10]....
        /*0074*/ 	.word	0xffffffff


	//   ....[11]....
        /*0078*/ 	.word	0xffffffff


	//   ....[12]....
        /*007c*/ 	.word	0x05000005


	//   ....[13]....
        /*0080*/ 	.word	0x05000005


	//   ....[14]....
        /*0084*/ 	.word	0xffffffff


	//   ....[15]....
        /*0088*/ 	.word	0xffffffff


	//   ....[16]....
        /*008c*/ 	.word	0x05000005


	//   ....[17]....
        /*0090*/ 	.word	0x05000005


	//   ....[18]....
        /*0094*/ 	.word	0xffffffff


	//   ....[19]....
        /*0098*/ 	.word	0xffffffff


	//   ....[20]....
        /*009c*/ 	.word	0x05000005


	//   ....[21]....
        /*00a0*/ 	.word	0x05000005


	//   ....[22]....
        /*00a4*/ 	.word	0xffffffff


	//   ....[23]....
        /*00a8*/ 	.word	0xffffffff


	//----- nvinfo : EIATTR_COOP_GROUP_INSTR_OFFSETS
	.align		4
.L_4605:
        /*00ac*/ 	.byte	0x04, 0x28
        /*00ae*/ 	.short	(.L_4607 - .L_4606)


	//   ....[0]....
.L_4606:
        /*00b0*/ 	.word	0x00000cd0


	//   ....[1]....
        /*00b4*/ 	.word	0x00000ce0


	//   ....[2]....
        /*00b8*/ 	.word	0x00000cf0


	//   ....[3]....
        /*00bc*/ 	.word	0x00000d00


	//   ....[4]....
        /*00c0*/ 	.word	0x00000d50


	//   ....[5]....
        /*00c4*/ 	.word	0x00000d60


	//   ....[6]....
        /*00c8*/ 	.word	0x00000ff0


	//   ....[7]....
        /*00cc*/ 	.word	0x00001000


	//   ....[8]....
        /*00d0*/ 	.word	0x000012b0


	//   ....[9]....
        /*00d4*/ 	.word	0x000012c0


	//   ....[10]....
        /*00d8*/ 	.word	0x000012e0


	//   ....[11]....
        /*00dc*/ 	.word	0x000012f0


	//   ....[12]....
        /*00e0*/ 	.word	0x00001590


	//   ....[13]....
        /*00e4*/ 	.word	0x000015a0


	//   ....[14]....
        /*00e8*/ 	.word	0x000015c0


	//   ....[15]....
        /*00ec*/ 	.word	0x000015d0


	//   ....[16]....
        /*00f0*/ 	.word	0x00001870


	//   ....[17]....
        /*00f4*/ 	.word	0x00001880


	//   ....[18]....
        /*00f8*/ 	.word	0x000018a0


	//   ....[19]....
        /*00fc*/ 	.word	0x000018b0


	//   ....[20]....
        /*0100*/ 	.word	0x00001b50


	//   ....[21]....
        /*0104*/ 	.word	0x00001b60


	//   ....[22]....
        /*0108*/ 	.word	0x00001b80


	//   ....[23]....
        /*010c*/ 	.word	0x00001b90


	//----- nvinfo : EIATTR_VRC_CTA_INIT_COUNT
	.align		4
.L_4607:
        /*0110*/ 	.byte	0x02, 0x4a
	.zero		1
	.zero		1


	//----- nvinfo : EIATTR_EXIT_INSTR_OFFSETS
	.align		4
        /*0114*/ 	.byte	0x04, 0x1c
        /*0116*/ 	.short	(.L_4609 - .L_4608)


	//   ....[0]....
.L_4608:
        /*0118*/ 	.word	0x00000d10


	//   ....[1]....
        /*011c*/ 	.word	0x00001bb0


	//   ....[2]....
        /*0120*/ 	.word	0x00001c00


	//----- nvinfo : EIATTR_CRS_STACK_SIZE
	.align		4
.L_4609:
        /*0124*/ 	.byte	0x04, 0x1e
        /*0126*/ 	.short	(.L_4611 - .L_4610)
.L_4610:
        /*0128*/ 	.word	0x00000000


	//----- nvinfo : EIATTR_CBANK_PARAM_SIZE
	.align		4
.L_4611:
        /*012c*/ 	.byte	0x03, 0x19
        /*012e*/ 	.short	0x0014


	//----- nvinfo : EIATTR_PARAM_CBANK
	.align		4
        /*0130*/ 	.byte	0x04, 0x0a
        /*0132*/ 	.short	(.L_4613 - .L_4612)
	.align		4
.L_4612:
        /*0134*/ 	.word	index@(.nv.constant0._Z10reduceLog6IdLj4ELb0EEvPT_S1_j)
        /*0138*/ 	.short	0x0380
        /*013a*/ 	.short	0x0014


	//----- nvinfo : EIATTR_SW_WAR
	.align		4
.L_4613:
        /*013c*/ 	.byte	0x04, 0x36
        /*013e*/ 	.short	(.L_4615 - .L_4614)
.L_4614:
        /*0140*/ 	.word	0x00000008
.L_4615:


//--------------------- .nv.info._Z10reduceLog6IdLj8ELb0EEvPT_S1_j --------------------------
	.section	.nv.info._Z10reduceLog6IdLj8ELb0EEvPT_S1_j,"",@"SHT_CUDA_INFO"
	.sectionflags	@""
	.align	4


	//----- nvinfo : EIATTR_CUDA_API_VERSION
	.align		4
        /*0000*/ 	.byte	0x04, 0x37
        /*0002*/ 	.short	(.L_4617 - .L_4616)
.L_4616:
        /*0004*/ 	.word	0x00000082


	//----- nvinfo : EIATTR_KPARAM_INFO
	.align		4
.L_4617:
        /*0008*/ 	.byte	0x04, 0x17
        /*000a*/ 	.short	(.L_4619 - .L_4618)
.L_4618:
        /*000c*/ 	.word	0x00000000
        /*0010*/ 	.short	0x0002
        /*0012*/ 	.short	0x0010
        /*0014*/ 	.byte	0x00, 0xf0, 0x11, 0x00


	//----- nvinfo : EIATTR_KPARAM_INFO
	.align		4
.L_4619:
        /*0018*/ 	.byte	0x04, 0x17
        /*001a*/ 	.short	(.L_4621 - .L_4620)
.L_4620:
        /*001c*/ 	.word	0x00000000
        /*0020*/ 	.short	0x0001
        /*0022*/ 	.short	0x0008
        /*0024*/ 	.byte	0x00, 0xf5, 0x21, 0x00


	//----- nvinfo : EIATTR_KPARAM_INFO
	.align		4
.L_4621:
        /*0028*/ 	.byte	0x04, 0x17
        /*002a*/ 	.short	(.L_4623 - .L_4622)
.L_4622:
        /*002c*/ 	.word	0x00000000
        /*0030*/ 	.short	0x0000
        /*0032*/ 	.short	0x0000
        /*0034*/ 	.byte	0x00, 0xf5, 0x21, 0x00


	//----- nvinfo : EIATTR_SPARSE_MMA_MASK
	.align		4
.L_4623:
        /*0038*/ 	.byte	0x03, 0x50
        /*003a*/ 	.short	0x0000


	//----- nvinfo : EIATTR_MAXREG_COUNT
	.align		4
        /*003c*/ 	.byte	0x03, 0x1b
        /*003e*/ 	.short	0x00ff


	//----- nvinfo : EIATTR_NUM_BARRIERS
	.align		4
        /*0040*/ 	.byte	0x02, 0x4c
        /*0042*/ 	.byte	0x01
	.zero		1


	//----- nvinfo : EIATTR_MERCURY_ISA_VERSION
	.align		4
        /*0044*/ 	.byte	0x03, 0x5f
        /*0046*/ 	.short	0x0101


	//----- nvinfo : EIATTR_COOP_GROUP_MASK_REGIDS
	.align		4
        /*0048*/ 	.byte	0x04, 0x29
        /*004a*/ 	.short	(.L_4625 - .L_4624)


	//   ....[0]....
.L_4624:
        /*004c*/ 	.word	0xffffffff


	//   ....[1]....
        /*0050*/ 	.word	0xffffffff


	//   ....[2]....
        /*0054*/ 	.word	0xffffffff


	//   ....[3]....
        /*0058*/ 	.word	0xffffffff


	//   ....[4]....
        /*005c*/ 	.word	0xffffffff


	//   ....[5]....
        /*0060*/ 	.word	0xffffffff


	//   ....[6]....
        /*0064*/ 	.word	0x05000005


	//   ....[7]....
        /*0068*/ 	.word	0x05000005


	//   ....[8]....
        /*006c*/ 	.word	0x05000005


	//   ....[9]....
        /*0070*/ 	.word	0x05000005


	//   ....[10]....
        /*0074*/ 	.word	0xffffffff


	//   ....[11]....
        /*0078*/ 	.word	0xffffffff


	//   ....[12]....
        /*007c*/ 	.word	0x05000005


	//   ....[13]....
        /*0080*/ 	.word	0x05000005


	//   ....[14]....
        /*0084*/ 	.word	0xffffffff


	//   ....[15]....
        /*0088*/ 	.word	0xffffffff


	//   ....[16]....
        /*008c*/ 	.word	0x05000005


	//   ....[17]....
        /*0090*/ 	.word	0x05000005


	//   ....[18]....
        /*0094*/ 	.word	0xffffffff


	//   ....[19]....
        /*0098*/ 	.word	0xffffffff


	//   ....[20]....
        /*009c*/ 	.word	0x05000005


	//   ....[21]....
        /*00a0*/ 	.word	0x05000005


	//   ....[22]....
        /*00a4*/ 	.word	0xffffffff


	//   ....[23]....
        /*00a8*/ 	.word	0xffffffff


	//----- nvinfo : EIATTR_COOP_GROUP_INSTR_OFFSETS
	.align		4
.L_4625:
        /*00ac*/ 	.byte	0x04, 0x28
        /*00ae*/ 	.short	(.L_4627 - .L_4626)


	//   ....[0]....
.L_4626:
        /*00b0*/ 	.word	0x00000cd0


	//   ....[1]....
        /*00b4*/ 	.word	0x00000ce0


	//   ....[2]....
        /*00b8*/ 	.word	0x00000cf0


	//   ....[3]....
        /*00bc*/ 	.word	0x00000d00


	//   ....[4]....
        /*00c0*/ 	.word	0x00000d50


	//   ....[5]....
        /*00c4*/ 	.word	0x00000d60


	//   ....[6]....
        /*00c8*/ 	.word	0x00000ff0


	//   ....[7]....
        /*00cc*/ 	.word	0x00001000


	//   ....[8]....
        /*00d0*/ 	.word	0x000012b0


	//   ....[9]....
        /*00d4*/ 	.word	0x000012c0


	//   ....[10]....
        /*00d8*/ 	.word	0x000012e0


	//   ....[11]....
        /*00dc*/ 	.word	0x000012f0


	//   ....[12]....
        /*00e0*/ 	.word	0x00001590


	//   ....[13]....
        /*00e4*/ 	.word	0x000015a0


	//   ....[14]....
        /*00e8*/ 	.word	0x000015c0


	//   ....[15]....
        /*00ec*/ 	.word	0x000015d0


	//   ....[16]....
        /*00f0*/ 	.word	0x00001870


	//   ....[17]....
        /*00f4*/ 	.word	0x00001880


	//   ....[18]....
        /*00f8*/ 	.word	0x000018a0


	//   ....[19]....
        /*00fc*/ 	.word	0x000018b0


	//   ....[20]....
        /*0100*/ 	.word	0x00001b50


	//   ....[21]....
        /*0104*/ 	.word	0x00001b60


	//   ....[22]....
        /*0108*/ 	.word	0x00001b80


	//   ....[23]....
        /*010c*/ 	.word	0x00001b90


	//----- nvinfo : EIATTR_VRC_CTA_INIT_COUNT
	.align		4
.L_4627:
        /*0110*/ 	.byte	0x02, 0x4a
	.zero		1
	.zero		1


	//----- nvinfo : EIATTR_EXIT_INSTR_OFFSETS
	.align		4
        /*0114*/ 	.byte	0x04, 0x1c
        /*0116*/ 	.short	(.L_4629 - .L_4628)


	//   ....[0]....
.L_4628:
        /*0118*/ 	.word	0x00000d10


	//   ....[1]....
        /*011c*/ 	.word	0x00001bb0


	//   ....[2]....
        /*0120*/ 	.word	0x00001c00


	//----- nvinfo : EIATTR_CRS_STACK_SIZE
	.align		4
.L_4629:
        /*0124*/ 	.byte	0x04, 0x1e
        /*0126*/ 	.short	(.L_4631 - .L_4630)
.L_4630:
        /*0128*/ 	.word	0x00000000


	//----- nvinfo : EIATTR_CBANK_PARAM_SIZE
	.align		4
.L_4631:
        /*012c*/ 	.byte	0x03, 0x19
        /*012e*/ 	.short	0x0014


	//----- nvinfo : EIATTR_PARAM_CBANK
	.align		4
        /*0130*/ 	.byte	0x04, 0x0a
        /*0132*/ 	.short	(.L_4633 - .L_4632)
	.align		4
.L_4632:
        /*0134*/ 	.word	index@(.nv.constant0._Z10reduceLog6IdLj8ELb0EEvPT_S1_j)
        /*0138*/ 	.short	0x0380
        /*013a*/ 	.short	0x0014


	//----- nvinfo : EIATTR_SW_WAR
	.align		4
.L_4633:
        /*013c*/ 	.byte	0x04, 0x36
        /*013e*/ 	.short	(.L_4635 - .L_4634)
.L_4634:
        /*0140*/ 	.word	0x00000008
.L_4635:


//--------------------- .nv.info._Z10reduceLog6IdLj16ELb0EEvPT_S1_j --------------------------
	.section	.nv.info._Z10reduceLog6IdLj16ELb0EEvPT_S1_j,"",@"SHT_CUDA_INFO"
	.sectionflags	@""
	.align	4


	//----- nvinfo : EIATTR_CUDA_API_VERSION
	.align		4
        /*0000*/ 	.byte	0x04, 0x37
        /*0002*/ 	.short	(.L_4637 - .L_4636)
.L_4636:
        /*0004*/ 	.word	0x00000082


	//----- nvinfo : EIATTR_KPARAM_INFO
	.align		4
.L_4637:
        /*0008*/ 	.byte	0x04, 0x17
        /*000a*/ 	.short	(.L_4639 - .L_4638)
.L_4638:
        /*000c*/ 	.word	0x00000000
        /*0010*/ 	.short	0x0002
        /*0012*/ 	.short	0x0010
        /*0014*/ 	.byte	0x00, 0xf0, 0x11, 0x00


	//----- nvinfo : EIATTR_KPARAM_INFO
	.align		4
.L_4639:
        /*0018*/ 	.byte	0x04, 0x17
        /*001a*/ 	.short	(.L_4641 - .L_4640)
.L_4640:
        /*001c*/ 	.word	0x00000000
        /*0020*/ 	.short	0x0001
        /*0022*/ 	.short	0x0008
        /*0024*/ 	.byte	0x00, 0xf5, 0x21, 0x00


	//----- nvinfo : EIATTR_KPARAM_INFO
	.align		4
.L_4641:
        /*0028*/ 	.byte	0x04, 0x17
        /*002a*/ 	.short	(.L_4643 - .L_4642)
.L_4642:
        /*002c*/ 	.word	0x00000000
        /*0030*/ 	.short	0x0000
        /*0032*/ 	.short	0x0000
        /*0034*/ 	.byte	0x00, 0xf5, 0x21, 0x00


	//----- nvinfo : EIATTR_SPARSE_MMA_MASK
	.align		4
.L_4643:
        /*0038*/ 	.byte	0x03, 0x50
        /*003a*/ 	.short	0x0000


	//----- nvinfo : EIATTR_MAXREG_COUNT
	.align		4
        /*003c*/ 	.byte	0x03, 0x1b
        /*003e*/ 	.short	0x00ff


	//----- nvinfo : EIATTR_NUM_BARRIERS
	.align		4
        /*0040*/ 	.byte	0x02, 0x4c
        /*0042*/ 	.byte	0x01
	.zero		1


	//----- nvinfo : EIATTR_MERCURY_ISA_VERSION
	.align		4
        /*0044*/ 	.byte	0x03, 0x5f
        /*0046*/ 	.short	0x0101


	//----- nvinfo : EIATTR_COOP_GROUP_MASK_REGIDS
	.align		4
        /*0048*/ 	.byte	0x04, 0x29
        /*004a*/ 	.short	(.L_4645 - .L_4644)


	//   ....[0]....
.L_4644:
        /*004c*/ 	.word	0xffffffff


	//   ....[1]....
        /*0050*/ 	.word	0xffffffff


	//   ....[2]....
        /*0054*/ 	.word	0xffffffff


	//   ....[3]....
        /*0058*/ 	.word	0xffffffff


	//   ....[4]....
        /*005c*/ 	.word	0xffffffff


	//   ....[5]....
        /*0060*/ 	.word	0xffffffff


	//   ....[6]....
        /*0064*/ 	.word	0x05000005


	//   ....[7]....
        /*0068*/ 	.word	0x05000005


	//   ....[8]....
        /*006c*/ 	.word	0x05000005


	//   ....[9]....
        /*0070*/ 	.word	0x05000005


	//   ....[10]....
        /*0074*/ 	.word	0xffffffff


	//   ....[11]....
        /*0078*/ 	.word	0xffffffff


	//   ....[12]....
        /*007c*/ 	.word	0x05000005


	//   ....[13]....
        /*0080*/ 	.word	0x05000005


	//   ....[14]....
        /*0084*/ 	.word	0xffffffff


	//   ....[15]....
        /*0088*/ 	.word	0xffffffff


	//   ....[16]....
        /*008c*/ 	.word	0x05000005


	//   ....[17]....
        /*0090*/ 	.word	0x05000005


	//   ....[18]....
        /*0094*/ 	.word	0xffffffff


	//   ....[19]....
        /*0098*/ 	.word	0xffffffff


	//   ....[20]....
        /*009c*/ 	.word	0x05000005


	//   ....[21]....
        /*00a0*/ 	.word	0x05000005


	//   ....[22]....
        /*00a4*/ 	.word	0xffffffff


	//   ....[23]....
        /*00a8*/ 	.word	0xffffffff


	//----- nvinfo : EIATTR_COOP_GROUP_INSTR_OFFSETS
	.align		4
.L_4645:
        /*00ac*/ 	.byte	0x04, 0x28
        /*00ae*/ 	.short	(.L_4647 - .L_4646)


	//   ....[0]....
.L_4646:
        /*00b0*/ 	.word	0x00000cd0


	//   ....[1]....
        /*00b4*/ 	.word	0x00000ce0


	//   ....[2]....
        /*00b8*/ 	.word	0x00000cf0


	//   ....[3]....
        /*00bc*/ 	.word	0x00000d00


	//   ....[4]....
        /*00c0*/ 	.word	0x00000d50


	//   ....[5]....
        /*00c4*/ 	.word	0x00000d60


	//   ....[6]....
        /*00c8*/ 	.word	0x00000ff0


	//   ....[7]....
        /*00cc*/ 	.word	0x00001000


	//   ....[8]....
        /*00d0*/ 	.word	0x000012b0


	//   ....[9]....
        /*00d4*/ 	.word	0x000012c0


	//   ....[10]....
        /*00d8*/ 	.word	0x000012e0


	//   ....[11]....
        /*00dc*/ 	.word	0x000012f0


	//   ....[12]....
        /*00e0*/ 	.word	0x00001590


	//   ....[13]....
        /*00e4*/ 	.word	0x000015a0


	//   ....[14]....
        /*00e8*/ 	.word	0x000015c0


	//   ....[15]....
        /*00ec*/ 	.word	0x000015d0


	//   ....[16]....
        /*00f0*/ 	.word	0x00001870


	//   ....[17]....
        /*00f4*/ 	.word	0x00001880


	//   ....[18]....
        /*00f8*/ 	.word	0x000018a0


	//   ....[19]....
        /*00fc*/ 	.word	0x000018b0


	//   ....[20]....
        /*0100*/ 	.word	0x00001b50


	//   ....[21]....
        /*0104*/ 	.word	0x00001b60


	//   ....[22]....
        /*0108*/ 	.word	0x00001b80


	//   ....[23]....
        /*010c*/ 	.word	0x00001b90


	//----- nvinfo : EIATTR_VRC_CTA_INIT_COUNT
	.align		4
.L_4647:
        /*0110*/ 	.byte	0x02, 0x4a
	.zero		1
	.zero		1


	//----- nvinfo : EIATTR_EXIT_INSTR_OFFSETS
	.align		4
        /*0114*/ 	.byte	0x04, 0x1c
        /*0116*/ 	.short	(.L_4649 - .L_4648)


	//   ....[0]....
.L_4648:
        /*0118*/ 	.word	0x00000d10


	//   ....[1]....
        /*011c*/ 	.word	0x00001bb0


	//   ....[2]....
        /*0120*/ 	.word	0x00001c00


	//----- nvinfo : EIATTR_CRS_STACK_SIZE
	.align		4
.L_4649:
        /*0124*/ 	.byte	0x04, 0x1e
        /*0126*/ 	.short	(.L_4651 - .L_4650)
.L_4650:
        /*0128*/ 	.word	0x00000000


	//----- nvinfo : EIATTR_CBANK_PARAM_SIZE
	.align		4
.L_4651:
        /*012c*/ 	.byte	0x03, 0x19
        /*012e*/ 	.short	0x0014


	//----- nvinfo : EIATTR_PARAM_CBANK
	.align		4
        /*0130*/ 	.byte	0x04, 0x0a
        /*0132*/ 	.short	(.L_4653 - .L_4652)
	.align		4
.L_4652:
        /*0134*/ 	.word	index@(.nv.constant0._Z10reduceLog6IdLj16ELb0EEvPT_S1_j)
        /*0138*/ 	.short	0x0380
        /*013a*/ 	.short	0x0014


	//----- nvinfo : EIATTR_SW_WAR
	.align		4
.L_4653:
        /*013c*/ 	.byte	0x04, 0x36
        /*013e*/ 	.short	(.L_4655 - .L_4654)
.L_4654:
        /*0140*/ 	.word	0x00000008
.L_4655:


//--------------------- .nv.info._Z10reduceLog6IdLj32ELb0EEvPT_S1_j --------------------------
	.section	.nv.info._Z10reduceLog6IdLj32ELb0EEvPT_S1_j,"",@"SHT_CUDA_INFO"
	.sectionflags	@""
	.align	4


	//----- nvinfo : EIATTR_CUDA_API_VERSION
	.align		4
        /*0000*/ 	.byte	0x04, 0x37
        /*0002*/ 	.short	(.L_4657 - .L_4656)
.L_4656:
        /*0004*/ 	.word	0x00000082


	//----- nvinfo : EIATTR_KPARAM_INFO
	.align		4
.L_4657:
        /*0008*/ 	.byte	0x04, 0x17
        /*000a*/ 	.short	(.L_4659 - .L_4658)
.L_4658:
        /*000c*/ 	.word	0x00000000
        /*0010*/ 	.short	0x0002
        /*0012*/ 	.short	0x0010
        /*0014*/ 	.byte	0x00, 0xf0, 0x11, 0x00


	//----- nvinfo : EIATTR_KPARAM_INFO
	.align		4
.L_4659:
        /*0018*/ 	.byte	0x04, 0x17
        /*001a*/ 	.short	(.L_4661 - .L_4660)
.L_4660:
        /*001c*/ 	.word	0x00000000
        /*0020*/ 	.short	0x0001
        /*0022*/ 	.short	0x0008
        /*0024*/ 	.byte	0x00, 0xf5, 0x21, 0x00


	//----- nvinfo : EIATTR_KPARAM_INFO
	.align		4
.L_4661:
        /*0028*/ 	.byte	0x04, 0x17
        /*002a*/ 	.short	(.L_4663 - .L_4662)
.L_4662:
        /*002c*/ 	.word	0x00000000
        /*0030*/ 	.short	0x0000
        /*0032*/ 	.short	0x0000
        /*0034*/ 	.byte	0x00, 0xf5, 0x21, 0x00


	//----- nvinfo : EIATTR_SPARSE_MMA_MASK
	.align		4
.L_4663:
        /*0038*/ 	.byte	0x03, 0x50
        /*003a*/ 	.short	0x0000


	//----- nvinfo : EIATTR_MAXREG_COUNT
	.align		4
        /*003c*/ 	.byte	0x03, 0x1b
        /*003e*/ 	.short	0x00ff


	//----- nvinfo : EIATTR_NUM_BARRIERS
	.align		4
        /*0040*/ 	.byte	0x02, 0x4c
        /*0042*/ 	.byte	0x01
	.zero		1


	//----- nvinfo : EIATTR_MERCURY_ISA_VERSION
	.align		4
        /*0044*/ 	.byte	0x03, 0x5f
        /*0046*/ 	.short	0x0101


	//----- nvinfo : EIATTR_COOP_GROUP_MASK_REGIDS
	.align		4
        /*0048*/ 	.byte	0x04, 0x29
        /*004a*/ 	.short	(.L_4665 - .L_4664)


	//   ....[0]....
.L_4664:
        /*004c*/ 	.word	0xffffffff


	//   ....[1]....
        /*0050*/ 	.word	0xffffffff


	//   ....[2]....
        /*0054*/ 	.word	0xffffffff


	//   ....[3]....
        /*0058*/ 	.word	0xffffffff


	//   ....[4]....
        /*005c*/ 	.word	0xffffffff


	//   ....[5]....
        /*0060*/ 	.word	0xffffffff


	//   ....[6]....
        /*0064*/ 	.word	0x05000005


	//   ....[7]....
        /*0068*/ 	.word	0x05000005


	//   ....[8]....
        /*006c*/ 	.word	0x05000005


	//   ....[9]....
        /*0070*/ 	.word	0x05000005


	//   ....[10]....
        /*0074*/ 	.word	0xffffffff


	//   ....[11]....
        /*0078*/ 	.word	0xffffffff


	//   ....[12]....
        /*007c*/ 	.word	0x05000005


	//   ....[13]....
        /*0080*/ 	.word	0x05000005


	//   ....[14]....
        /*0084*/ 	.word	0xffffffff


	//   ....[15]....
        /*0088*/ 	.word	0xffffffff


	//   ....[16]....
        /*008c*/ 	.word	0x05000005


	//   ....[17]....
        /*0090*/ 	.word	0x05000005


	//   ....[18]....
        /*0094*/ 	.word	0xffffffff


	//   ....[19]....
        /*0098*/ 	.word	0xffffffff


	//   ....[20]....
        /*009c*/ 	.word	0x05000005


	//   ....[21]....
        /*00a0*/ 	.word	0x05000005


	//   ....[22]....
        /*00a4*/ 	.word	0xffffffff


	//   ....[23]....
        /*00a8*/ 	.word	0xffffffff


	//----- nvinfo : EIATTR_COOP_GROUP_INSTR_OFFSETS
	.align		4
.L_4665:
        /*00ac*/ 	.byte	0x04, 0x28
        /*00ae*/ 	.short	(.L_4667 - .L_4666)


	//   ....[0]....
.L_4666:
        /*00b0*/ 	.word	0x00000cd0


	//   ....[1]....
        /*00b4*/ 	.word	0x00000ce0


	//   ....[2]....
        /*00b8*/ 	.word	0x00000cf0


	//   ....[3]....
        /*00bc*/ 	.word	0x00000d00


	//   ....[4]....
        /*00c0*/ 	.word	0x00000d50


	//   ....[5]....
        /*00c4*/ 	.word	0x00000d60


	//   ....[6]....
        /*00c8*/ 	.word	0x00000ff0


	//   ....[7]....
        /*00cc*/ 	.word	0x00001000


	//   ....[8]....
        /*00d0*/ 	.word	0x000012b0


	//   ....[9]....
        /*00d4*/ 	.word	0x000012c0


	//   ....[10]....
        /*00d8*/ 	.word	0x000012e0


	//   ....[11]....
        /*00dc*/ 	.word	0x000012f0


	//   ....[12]....
        /*00e0*/ 	.word	0x00001590


	//   ....[13]....
        /*00e4*/ 	.word	0x000015a0


	//   ....[14]....
        /*00e8*/ 	.word	0x000015c0


	//   ....[15]....
        /*00ec*/ 	.word	0x000015d0


	//   ....[16]....
        /*00f0*/ 	.word	0x00001870


	//   ....[17]....
        /*00f4*/ 	.word	0x00001880


	//   ....[18]....
        /*00f8*/ 	.word	0x000018a0


	//   ....[19]....
        /*00fc*/ 	.word	0x000018b0


	//   ....[20]....
        /*0100*/ 	.word	0x00001b50


	//   ....[21]....
        /*0104*/ 	.word	0x00001b60


	//   ....[22]....
        /*0108*/ 	.word	0x00001b80


	//   ....[23]....
        /*010c*/ 	.word	0x00001b90


	//----- nvinfo : EIATTR_VRC_CTA_INIT_COUNT
	.align		4
.L_4667:
        /*0110*/ 	.byte	0x02, 0x4a
	.zero		1
	.zero		1


	//----- nvinfo : EIATTR_EXIT_INSTR_OFFSETS
	.align		4
        /*0114*/ 	.byte	0x04, 0x1c
        /*0116*/ 	.short	(.L_4669 - .L_4668)


	//   ....[0]....
.L_4668:
        /*0118*/ 	.word	0x00000d10


	//   ....[1]....
        /*011c*/ 	.word	0x00001bb0


	//   ....[2]....
        /*0120*/ 	.word	0x00001c00


	//----- nvinfo : EIATTR_CRS_STACK_SIZE
	.align		4
.L_4669:
        /*0124*/ 	.byte	0x04, 0x1e
        /*0126*/ 	.short	(.L_4671 - .L_4670)
.L_4670:
        /*0128*/ 	.word	0x00000000


	//----- nvinfo : EIATTR_CBANK_PARAM_SIZE
	.align		4
.L_4671:
        /*012c*/ 	.byte	0x03, 0x19
        /*012e*/ 	.short	0x0014


	//----- nvinfo : EIATTR_PARAM_CBANK
	.align		4
        /*0130*/ 	.byte	0x04, 0x0a
        /*0132*/ 	.short	(.L_4673 - .L_4672)
	.align		4
.L_4672:
        /*0134*/ 	.word	index@(.nv.constant0._Z10reduceLog6IdLj32ELb0EEvPT_S1_j)
        /*0138*/ 	.short	0x0380
        /*013a*/ 	.short	0x0014


	//----- nvinfo : EIATTR_SW_WAR
	.align		4
.L_4673:
        /*013c*/ 	.byte	0x04, 0x36
        /*013e*/ 	.short	(.L_4675 - .L_4674)
.L_4674:
        /*0140*/ 	.word	0x00000008
.L_4675:


//--------------------- .nv.info._Z10reduceLog6IdLj64ELb0EEvPT_S1_j --------------------------
	.section	.nv.info._Z10reduceLog6IdLj64ELb0EEvPT_S1_j,"",@"SHT_CUDA_INFO"
	.sectionflags	@""
	.align	4


	//----- nvinfo : EIATTR_CUDA_API_VERSION
	.align		4
        /*0000*/ 	.byte	0x04, 0x37
        /*0002*/ 	.short	(.L_4677 - .L_4676)
.L_4676:
        /*0004*/ 	.word	0x00000082


	//----- nvinfo : EIATTR_KPARAM_INFO
	.align		4
.L_4677:
        /*0008*/ 	.byte	0x04, 0x17
        /*000a*/ 	.short	(.L_4679 - .L_4678)
.L_4678:
        /*000c*/ 	.word	0x00000000
        /*0010*/ 	.short	0x0002
        /*0012*/ 	.short	0x0010
        /*0014*/ 	.byte	0x00, 0xf0, 0x11, 0x00


	//----- nvinfo : EIATTR_KPARAM_INFO
	.align		4
.L_4679:
        /*0018*/ 	.byte	0x04, 0x17
        /*001a*/ 	.short	(.L_4681 - .L_4680)
.L_4680:
        /*001c*/ 	.word	0x00000000
        /*0020*/ 	.short	0x0001
        /*0022*/ 	.short	0x0008
        /*0024*/ 	.byte	0x00, 0xf5, 0x21, 0x00


	//----- nvinfo : EIATTR_KPARAM_INFO
	.align		4
.L_4681:
        /*0028*/ 	.byte	0x04, 0x17
        /*002a*/ 	.short	(.L_4683 - .L_4682)
.L_4682:
        /*002c*/ 	.word	0x00000000
        /*0030*/ 	.short	0x0000
        /*0032*/ 	.short	0x0000
        /*0034*/ 	.byte	0x00, 0xf5, 0x21, 0x00


	//----- nvinfo : EIATTR_SPARSE_MMA_MASK
	.align		4
.L_4683:
        /*0038*/ 	.byte	0x03, 0x50
        /*003a*/ 	.short	0x0000


	//----- nvinfo : EIATTR_MAXREG_COUNT
	.align		4
        /*003c*/ 	.byte	0x03, 0x1b
        /*003e*/ 	.short	0x00ff


	//----- nvinfo : EIATTR_NUM_BARRIERS
	.align		4
        /*0040*/ 	.byte	0x02, 0x4c
        /*0042*/ 	.byte	0x01
	.zero		1


	//----- nvinfo : EIATTR_MERCURY_ISA_VERSION
	.align		4
        /*0044*/ 	.byte	0x03, 0x5f
        /*0046*/ 	.short	0x0101


	//----- nvinfo : EIATTR_COOP_GROUP_MASK_REGIDS
	.align		4
        /*0048*/ 	.byte	0x04, 0x29
        /*004a*/ 	.short	(.L_4685 - .L_4684)


	//   ....[0]....
.L_4684:
        /*004c*/ 	.word	0xffffffff


	//   ....[1]....
        /*0050*/ 	.word	0xffffffff


	//   ....[2]....
        /*0054*/ 	.word	0xffffffff


	//   ....[3]....
        /*0058*/ 	.word	0xffffffff


	//   ....[4]....
        /*005c*/ 	.word	0xffffffff


	//   ....[5]....
        /*0060*/ 	.word	0xffffffff


	//   ....[6]....
        /*0064*/ 	.word	0x05000004


	//   ....[7]....
        /*0068*/ 	.word	0x05000004


	//   ....[8]....
        /*006c*/ 	.word	0x05000004


	//   ....[9]....
        /*0070*/ 	.word	0x05000004


	//   ....[10]....
        /*0074*/ 	.word	0xffffffff


	//   ....[11]....
        /*0078*/ 	.word	0xffffffff


	//   ....[12]....
        /*007c*/ 	.word	0x05000004


	//   ....[13]....
        /*0080*/ 	.word	0x05000004


	//   ....[14]....
        /*0084*/ 	.word	0xffffffff


	//   ....[15]....
        /*0088*/ 	.word	0xffffffff


	//   ....[16]....
        /*008c*/ 	.word	0x05000004


	//   ....[17]....
        /*0090*/ 	.word	0x05000004


	//   ....[18]....
        /*0094*/ 	.word	0xffffffff


	//   ....[19]....
        /*0098*/ 	.word	0xffffffff


	//   ....[20]....
        /*009c*/ 	.word	0x05000004


	//   ....[21]....
        /*00a0*/ 	.word	0x05000004


	//   ....[22]....
        /*00a4*/ 	.word	0xffffffff


	//   ....[23]....
        /*00a8*/ 	.word	0xffffffff


	//----- nvinfo : EIATTR_COOP_GROUP_INSTR_OFFSETS
	.align		4
.L_4685:
        /*00ac*/ 	.byte	0x04, 0x28
        /*00ae*/ 	.short	(.L_4687 - .L_4686)


	//   ....[0]....
.L_4686:
        /*00b0*/ 	.word	0x00000cd0


	//   ....[1]....
        /*00b4*/ 	.word	0x00000ce0


	//   ....[2]....
        /*00b8*/ 	.word	0x00000cf0


	//   ....[3]....
        /*00bc*/ 	.word	0x00000d00


	//   ....[4]....
        /*00c0*/ 	.word	0x00000d70


	//   ....[5]....
        /*00c4*/ 	.word	0x00000d80


	//   ....[6]....
        /*00c8*/ 	.word	0x00001010


	//   ....[7]....
        /*00cc*/ 	.word	0x00001020


	//   ....[8]....
        /*00d0*/ 	.word	0x000012d0


	//   ....[9]....
        /*00d4*/ 	.word	0x000012e0


	//   ....[10]....
        /*00d8*/ 	.word	0x00001300


	//   ....[11]....
        /*00dc*/ 	.word	0x00001310


	//   ....[12]....
        /*00e0*/ 	.word	0x000015b0


	//   ....[13]....
        /*00e4*/ 	.word	0x000015c0


	//   ....[14]....
        /*00e8*/ 	.word	0x000015e0


	//   ....[15]....
        /*00ec*/ 	.word	0x000015f0


	//   ....[16]....
        /*00f0*/ 	.word	0x00001890


	//   ....[17]....
        /*00f4*/ 	.word	0x000018a0


	//   ....[18]....
        /*00f8*/ 	.word	0x000018c0


	//   ....[19]....
        /*00fc*/ 	.word	0x000018d0


	//   ....[20]....
        /*0100*/ 	.word	0x00001b70


	//   ....[21]....
        /*0104*/ 	.word	0x00001b80


	//   ....[22]....
        /*0108*/ 	.word	0x00001ba0


	//   ....[23]....
        /*010c*/ 	.word	0x00001bb0


	//----- nvinfo : EIATTR_VRC_CTA_INIT_COUNT
	.align		4
.L_4687:
        /*0110*/ 	.byte	0x02, 0x4a
	.zero		1
	.zero		1


	//----- nvinfo : EIATTR_EXIT_INSTR_OFFSETS
	.align		4
        /*0114*/ 	.byte	0x04, 0x1c
        /*0116*/ 	.short	(.L_4689 - .L_4688)


	//   ....[0]....
.L_4688:
        /*0118*/ 	.word	0x00000d10


	//   ....[1]....
        /*011c*/ 	.word	0x00001bd0


	//   ....[2]....
        /*0120*/ 	.word	0x00001c20


	//----- nvinfo : EIATTR_CRS_STACK_SIZE
	.align		4
.L_4689:
        /*0124*/ 	.byte	0x04, 0x1e
        /*0126*/ 	.short	(.L_4691 - .L_4690)
.L_4690:
        /*0128*/ 	.word	0x00000000


	//----- nvinfo : EIATTR_CBANK_PARAM_SIZE
	.align		4
.L_4691:
        /*012c*/ 	.byte	0x03, 0x19
        /*012e*/ 	.short	0x0014


	//----- nvinfo : EIATTR_PARAM_CBANK
	.align		4
        /*0130*/ 	.byte	0x04, 0x0a
        /*0132*/ 	.short	(.L_4693 - .L_4692)
	.align		4
.L_4692:
        /*0134*/ 	.word	index@(.nv.constant0._Z10reduceLog6IdLj64ELb0EEvPT_S1_j)
        /*0138*/ 	.short	0x0380
        /*013a*/ 	.short	0x0014


	//----- nvinfo : EIATTR_SW_WAR
	.align		4
.L_4693:
        /*013c*/ 	.byte	0x04, 0x36
        /*013e*/ 	.short	(.L_4695 - .L_4694)
.L_4694:
        /*0140*/ 	.word	0x00000008
.L_4695:


//--------------------- .nv.info._Z10reduceLog6IdLj128ELb0EEvPT_S1_j --------------------------
	.section	.nv.info._Z10reduceLog6IdLj128ELb0EEvPT_S1_j,"",@"SHT_CUDA_INFO"
	.sectionflags	@""
	.align	4


	//----- nvinfo : EIATTR_CUDA_API_VERSION
	.align		4
        /*0000*/ 	.byte	0x04, 0x37
        /*0002*/ 	.short	(.L_4697 - .L_4696)
.L_4696:
        /*0004*/ 	.word	0x00000082


	//----- nvinfo : EIATTR_KPARAM_INFO
	.align		4
.L_4697:
        /*0008*/ 	.byte	0x04, 0x17
        /*000a*/ 	.short	(.L_4699 - .L_4698)
.L_4698:
        /*000c*/ 	.word	0x00000000
        /*0010*/ 	.short	0x0002
        /*0012*/ 	.short	0x0010
        /*0014*/ 	.byte	0x00, 0xf0, 0x11, 0x00


	//----- nvinfo : EIATTR_KPARAM_INFO
	.align		4
.L_4699:
        /*0018*/ 	.byte	0x04, 0x17
        /*001a*/ 	.short	(.L_4701 - .L_4700)
.L_4700:
        /*001c*/ 	.word	0x00000000
        /*0020*/ 	.short	0x0001
        /*0022*/ 	.short	0x0008
        /*0024*/ 	.byte	0x00, 0xf5, 0x21, 0x00


	//----- nvinfo : EIATTR_KPARAM_INFO
	.align		4
.L_4701:
        /*0028*/ 	.byte	0x04, 0x17
        /*002a*/ 	.short	(.L_4703 - .L_4702)
.L_4702:
        /*002c*/ 	.word	0x00000000
        /*0030*/ 	.short	0x0000
        /*0032*/ 	.short	0x0000
        /*0034*/ 	.byte	0x00, 0xf5, 0x21, 0x00


	//----- nvinfo : EIATTR_SPARSE_MMA_MASK
	.align		4
.L_4703:
        /*0038*/ 	.byte	0x03, 0x50
        /*003a*/ 	.short	0x0000


	//----- nvinfo : EIATTR_MAXREG_COUNT
	.align		4
        /*003c*/ 	.byte	0x03, 0x1b
        /*003e*/ 	.short	0x00ff


	//----- nvinfo : EIATTR_NUM_BARRIERS
	.align		4
        /*0040*/ 	.byte	0x02, 0x4c
        /*0042*/ 	.byte	0x01
	.zero		1


	//----- nvinfo : EIATTR_MERCURY_ISA_VERSION
	.align		4
        /*0044*/ 	.byte	0x03, 0x5f
        /*0046*/ 	.short	0x0101


	//----- nvinfo : EIATTR_COOP_GROUP_MASK_REGIDS
	.align		4
        /*0048*/ 	.byte	0x04, 0x29
        /*004a*/ 	.short	(.L_4705 - .L_4704)


	//   ....[0]....
.L_4704:
        /*004c*/ 	.word	0xffffffff


	//   ....[1]....
        /*0050*/ 	.word	0xffffffff


	//   ....[2]....
        /*0054*/ 	.word	0xffffffff


	//   ....[3]....
        /*0058*/ 	.word	0xffffffff


	//   ....[4]....
        /*005c*/ 	.word	0xffffffff


	//   ....[5]....
        /*0060*/ 	.word	0xffffffff


	//   ....[6]....
        /*0064*/ 	.word	0x05000002


	//   ....[7]....
        /*0068*/ 	.word	0x05000002


	//   ....[8]....
        /*006c*/ 	.word	0x05000002


	//   ....[9]....
        /*0070*/ 	.word	0x05000002


	//   ....[10]....
        /*0074*/ 	.word	0xffffffff


	//   ....[11]....
        /*0078*/ 	.word	0xffffffff


	//   ....[12]....
        /*007c*/ 	.word	0x05000002


	//   ....[13]....
        /*0080*/ 	.word	0x05000002


	//   ....[14]....
        /*0084*/ 	.word	0xffffffff


	//   ....[15]....
        /*0088*/ 	.word	0xffffffff


	//   ....[16]....
        /*008c*/ 	.word	0x05000002


	//   ....[17]....
        /*0090*/ 	.word	0x05000002


	//   ....[18]....
        /*0094*/ 	.word	0xffffffff


	//   ....[19]....
        /*0098*/ 	.word	0xffffffff


	//   ....[20]....
        /*009c*/ 	.word	0x05000002


	//   ....[21]....
        /*00a0*/ 	.word	0x05000002


	//   ....[22]....
        /*00a4*/ 	.word	0xffffffff


	//   ....[23]....
        /*00a8*/ 	.word	0xffffffff


	//----- nvinfo : EIATTR_COOP_GROUP_INSTR_OFFSETS
	.align		4
.L_4705:
        /*00ac*/ 	.byte	0x04, 0x28
        /*00ae*/ 	.short	(.L_4707 - .L_4706)


	//   ....[0]....
.L_4706:
        /*00b0*/ 	.word	0x00000d00


	//   ....[1]....
        /*00b4*/ 	.word	0x00000d10


	//   ....[2]....
        /*00b8*/ 	.word	0x00000d20


	//   ....[3]....
        /*00bc*/ 	.word	0x00000d60


	//   ....[4]....
        /*00c0*/ 	.word	0x00000dd0


	//   ....[5]....
        /*00c4*/ 	.word	0x00000de0


	//   ....[6]....
        /*00c8*/ 	.word	0x00001070


	//   ....[7]....
        /*00cc*/ 	.word	0x00001080


	//   ....[8]....
        /*00d0*/ 	.word	0x00001330


	//   ....[9]....
        /*00d4*/ 	.word	0x00001340


	//   ....[10]....
        /*00d8*/ 	.word	0x00001360


	//   ....[11]....
        /*00dc*/ 	.word	0x00001370


	//   ....[12]....
        /*00e0*/ 	.word	0x00001610


	//   ....[13]....
        /*00e4*/ 	.word	0x00001620


	//   ....[14]....
        /*00e8*/ 	.word	0x00001640


	//   ....[15]....
        /*00ec*/ 	.word	0x00001650


	//   ....[16]....
        /*00f0*/ 	.word	0x000018f0


	//   ....[17]....
        /*00f4*/ 	.word	0x00001900


	//   ....[18]....
        /*00f8*/ 	.word	0x00001920


	//   ....[19]....
        /*00fc*/ 	.word	0x00001930


	//   ....[20]....
        /*0100*/ 	.word	0x00001bd0


	//   ....[21]....
        /*0104*/ 	.word	0x00001be0


	//   ....[22]....
        /*0108*/ 	.word	0x00001c00


	//   ....[23]....
        /*010c*/ 	.word	0x00001c10


	//----- nvinfo : EIATTR_VRC_CTA_INIT_COUNT
	.align		4
.L_4707:
        /*0110*/ 	.byte	0x02, 0x4a
	.zero		1
	.zero		1


	//----- nvinfo : EIATTR_EXIT_INSTR_OFFSETS
	.align		4
        /*0114*/ 	.byte	0x04, 0x1c
        /*0116*/ 	.short	(.L_4709 - .L_4708)


	//   ....[0]....
.L_4708:
        /*0118*/ 	.word	0x00000d70


	//   ....[1]....
        /*011c*/ 	.word	0x00001c30


	//   ....[2]....
        /*0120*/ 	.word	0x00001c80


	//----- nvinfo : EIATTR_CRS_STACK_SIZE
	.align		4
.L_4709:
        /*0124*/ 	.byte	0x04, 0x1e
        /*0126*/ 	.short	(.L_4711 - .L_4710)
.L_4710:
        /*0128*/ 	.word	0x00000000


	//----- nvinfo : EIATTR_CBANK_PARAM_SIZE
	.align		4
.L_4711:
        /*012c*/ 	.byte	0x03, 0x19
        /*012e*/ 	.short	0x0014


	//----- nvinfo : EIATTR_PARAM_CBANK
	.align		4
        /*0130*/ 	.byte	0x04, 0x0a
        /*0132*/ 	.short	(.L_4713 - .L_4712)
	.align		4
.L_4712:
        /*0134*/ 	.word	index@(.nv.constant0._Z10reduceLog6IdLj128ELb0EEvPT_S1_j)
        /*0138*/ 	.short	0x0380
        /*013a*/ 	.short	0x0014


	//----- nvinfo : EIATTR_SW_WAR
	.align		4
.L_4713:
        /*013c*/ 	.byte	0x04, 0x36
        /*013e*/ 	.short	(.L_4715 - .L_4714)
.L_4714:
        /*0140*/ 	.word	0x00000008
.L_4715:


//--------------------- .nv.info._Z10reduceLog6IdLj256ELb0EEvPT_S1_j --------------------------
	.section	.nv.info._Z10reduceLog6IdLj256ELb0EEvPT_S1_j,"",@"SHT_CUDA_INFO"
	.sectionflags	@""
	.align	4


	//----- nvinfo : EIATTR_CUDA_API_VERSION
	.align		4
        /*0000*/ 	.byte	0x04, 0x37
        /*0002*/ 	.short	(.L_4717 - .L_4716)
.L_4716:
        /*0004*/ 	.word	0x00000082


	//----- nvinfo : EIATTR_KPARAM_INFO
	.align		4
.L_4717:
        /*0008*/ 	.byte	0x04, 0x17
        /*000a*/ 	.short	(.L_4719 - .L_4718)
.L_4718:
        /*000c*/ 	.word	0x00000000
        /*0010*/ 	.short	0x0002
        /*0012*/ 	.short	0x0010
        /*0014*/ 	.byte	0x00, 0xf0, 0x11, 0x00


	//----- nvinfo : EIATTR_KPARAM_INFO
	.align		4
.L_4719:
        /*0018*/ 	.byte	0x04, 0x17
        /*001a*/ 	.short	(.L_4721 - .L_4720)
.L_4720:
        /*001c*/ 	.word	0x00000000
        /*0020*/ 	.short	0x0001
        /*0022*/ 	.short	0x0008
        /*0024*/ 	.byte	0x00, 0xf5, 0x21, 0x00


	//----- nvinfo : EIATTR_KPARAM_INFO
	.align		4
.L_4721:
        /*0028*/ 	.byte	0x04, 0x17
        /*002a*/ 	.short	(.L_4723 - .L_4722)
.L_4722:
        /*002c*/ 	.word	0x00000000
        /*0030*/ 	.short	0x0000
        /*0032*/ 	.short	0x0000
        /*0034*/ 	.byte	0x00, 0xf5, 0x21, 0x00


	//----- nvinfo : EIATTR_SPARSE_MMA_MASK
	.align		4
.L_4723:
        /*0038*/ 	.byte	0x03, 0x50
        /*003a*/ 	.short	0x0000


	//----- nvinfo : EIATTR_MAXREG_COUNT
	.align		4
        /*003c*/ 	.byte	0x03, 0x1b
        /*003e*/ 	.short	0x00ff


	//----- nvinfo : EIATTR_NUM_BARRIERS
	.align		4
        /*0040*/ 	.byte	0x02, 0x4c
        /*0042*/ 	.byte	0x01
	.zero		1


	//----- nvinfo : EIATTR_MERCURY_ISA_VERSION
	.align		4
        /*0044*/ 	.byte	0x03, 0x5f
        /*0046*/ 	.short	0x0101


	//----- nvinfo : EIATTR_COOP_GROUP_MASK_REGIDS
	.align		4
        /*0048*/ 	.byte	0x04, 0x29
        /*004a*/ 	.short	(.L_4725 - .L_4724)


	//   ....[0]....
.L_4724:
        /*004c*/ 	.word	0xffffffff


	//   ....[1]....
        /*0050*/ 	.word	0xffffffff


	//   ....[2]....
        /*0054*/ 	.word	0xffffffff


	//   ....[3]....
        /*0058*/ 	.word	0xffffffff


	//   ....[4]....
        /*005c*/ 	.word	0xffffffff


	//   ....[5]....
        /*0060*/ 	.word	0xffffffff


	//   ....[6]....
        /*0064*/ 	.word	0x05000002


	//   ....[7]....
        /*0068*/ 	.word	0x05000002


	//   ....[8]....
        /*006c*/ 	.word	0x05000002


	//   ....[9]....
        /*0070*/ 	.word	0x05000002


	//   ....[10]....
        /*0074*/ 	.word	0xffffffff


	//   ....[11]....
        /*0078*/ 	.word	0xffffffff


	//   ....[12]....
        /*007c*/ 	.word	0x05000002


	//   ....[13]....
        /*0080*/ 	.word	0x05000002


	//   ....[14]....
        /*0084*/ 	.word	0xffffffff


	//   ....[15]....
        /*0088*/ 	.word	0xffffffff


	//   ....[16]....
        /*008c*/ 	.word	0x05000002


	//   ....[17]....
        /*0090*/ 	.word	0x05000002


	//   ....[18]....
        /*0094*/ 	.word	0xffffffff


	//   ....[19]....
        /*0098*/ 	.word	0xffffffff


	//   ....[20]....
        /*009c*/ 	.word	0x05000002


	//   ....[21]....
        /*00a0*/ 	.word	0x05000002


	//   ....[22]....
        /*00a4*/ 	.word	0xffffffff


	//   ....[23]....
        /*00a8*/ 	.word	0xffffffff


	//----- nvinfo : EIATTR_COOP_GROUP_INSTR_OFFSETS
	.align		4
.L_4725:
        /*00ac*/ 	.byte	0x04, 0x28
        /*00ae*/ 	.short	(.L_4727 - .L_4726)


	//   ....[0]....
.L_4726:
        /*00b0*/ 	.word	0x00000d00


	//   ....[1]....
        /*00b4*/ 	.word	0x00000d10


	//   ....[2]....
        /*00b8*/ 	.word	0x00000d50


	//   ....[3]....
        /*00bc*/ 	.word	0x00000da0


	//   ....[4]....
        /*00c0*/ 	.word	0x00000e10


	//   ....[5]....
        /*00c4*/ 	.word	0x00000e20


	//   ....[6]....
        /*00c8*/ 	.word	0x000010b0


	//   ....[7]....
        /*00cc*/ 	.word	0x000010c0


	//   ....[8]....
        /*00d0*/ 	.word	0x00001370


	//   ....[9]....
        /*00d4*/ 	.word	0x00001380


	//   ....[10]....
        /*00d8*/ 	.word	0x000013a0


	//   ....[11]....
        /*00dc*/ 	.word	0x000013b0


	//   ....[12]....
        /*00e0*/ 	.word	0x00001650


	//   ....[13]....
        /*00e4*/ 	.word	0x00001660


	//   ....[14]....
        /*00e8*/ 	.word	0x00001680


	//   ....[15]....
        /*00ec*/ 	.word	0x00001690


	//   ....[16]....
        /*00f0*/ 	.word	0x00001930


	//   ....[17]....
        /*00f4*/ 	.word	0x00001940


	//   ....[18]....
        /*00f8*/ 	.word	0x00001960


	//   ....[19]....
        /*00fc*/ 	.word	0x00001970


	//   ....[20]....
        /*0100*/ 	.word	0x00001c10


	//   ....[21]....
        /*0104*/ 	.word	0x00001c20


	//   ....[22]....
        /*0108*/ 	.word	0x00001c40


	//   ....[23]....
        /*010c*/ 	.word	0x00001c50


	//----- nvinfo : EIATTR_VRC_CTA_INIT_COUNT
	.align		4
.L_4727:
        /*0110*/ 	.byte	0x02, 0x4a
	.zero		1
	.zero		1


	//----- nvinfo : EIATTR_EXIT_INSTR_OFFSETS
	.align		4
        /*0114*/ 	.byte	0x04, 0x1c
        /*0116*/ 	.short	(.L_4729 - .L_4728)


	//   ....[0]....
.L_4728:
        /*0118*/ 	.word	0x00000db0


	//   ....[1]....
        /*011c*/ 	.word	0x00001c70


	//   ....[2]....
        /*0120*/ 	.word	0x00001cc0


	//----- nvinfo : EIATTR_CRS_STACK_SIZE
	.align		4
.L_4729:
        /*0124*/ 	.byte	0x04, 0x1e
        /*0126*/ 	.short	(.L_4731 - .L_4730)
.L_4730:
        /*0128*/ 	.word	0x00000000


	//----- nvinfo : EIATTR_CBANK_PARAM_SIZE
	.align		4
.L_4731:
        /*012c*/ 	.byte	0x03, 0x19
        /*012e*/ 	.short	0x0014


	//----- nvinfo : EIATTR_PARAM_CBANK
	.align		4
        /*0130*/ 	.byte	0x04, 0x0a
        /*0132*/ 	.short	(.L_4733 - .L_4732)
	.align		4
.L_4732:
        /*0134*/ 	.word	index@(.nv.constant0._Z10reduceLog6IdLj256ELb0EEvPT_S1_j)
        /*0138*/ 	.short	0x0380
        /*013a*/ 	.short	0x0014


	//----- nvinfo : EIATTR_SW_WAR
	.align		4
.L_4733:
        /*013c*/ 	.byte	0x04, 0x36
        /*013e*/ 	.short	(.L_4735 - .L_4734)
.L_4734:
        /*0140*/ 	.word	0x00000008
.L_4735:


//--------------------- .nv.info._Z10reduceLog6IdLj512ELb0EEvPT_S1_j --------------------------
	.section	.nv.info._Z10reduceLog6IdLj512ELb0EEvPT_S1_j,"",@"SHT_CUDA_INFO"
	.sectionflags	@""
	.align	4


	//----- nvinfo : EIATTR_CUDA_API_VERSION
	.align		4
        /*0000*/ 	.byte	0x04, 0x37
        /*0002*/ 	.short	(.L_4737 - .L_4736)
.L_4736:
        /*0004*/ 	.word	0x00000082


	//----- nvinfo : EIATTR_KPARAM_INFO
	.align		4
.L_4737:
        /*0008*/ 	.byte	0x04, 0x17
        /*000a*/ 	.short	(.L_4739 - .L_4738)
.L_4738:
        /*000c*/ 	.word	0x00000000
        /*0010*/ 	.short	0x0002
        /*0012*/ 	.short	0x0010
        /*0014*/ 	.byte	0x00, 0xf0, 0x11, 0x00


	//----- nvinfo : EIATTR_KPARAM_INFO
	.align		4
.L_4739:
        /*0018*/ 	.byte	0x04, 0x17
        /*001a*/ 	.short	(.L_4741 - .L_4740)
.L_4740:
        /*001c*/ 	.word	0x00000000
        /*0020*/ 	.short	0x0001
        /*0022*/ 	.short	0x0008
        /*0024*/ 	.byte	0x00, 0xf5, 0x21, 0x00


	//----- nvinfo : EIATTR_KPARAM_INFO
	.align		4
.L_4741:
        /*0028*/ 	.byte	0x04, 0x17
        /*002a*/ 	.short	(.L_4743 - .L_4742)
.L_4742:
        /*002c*/ 	.word	0x00000000
        /*0030*/ 	.short	0x0000
        /*0032*/ 	.short	0x0000
        /*0034*/ 	.byte	0x00, 0xf5, 0x21, 0x00


	//----- nvinfo : EIATTR_SPARSE_MMA_MASK
	.align		4
.L_4743:
        /*0038*/ 	.byte	0x03, 0x50
        /*003a*/ 	.short	0x0000


	//----- nvinfo : EIATTR_MAXREG_COUNT
	.align		4
        /*003c*/ 	.byte	0x03, 0x1b
        /*003e*/ 	.short	0x00ff


	//----- nvinfo : EIATTR_NUM_BARRIERS
	.align		4
        /*0040*/ 	.byte	0x02, 0x4c
        /*0042*/ 	.byte	0x01
	.zero		1


	//----- nvinfo : EIATTR_MERCURY_ISA_VERSION
	.align		4
        /*0044*/ 	.byte	0x03, 0x5f
        /*0046*/ 	.short	0x0101


	//----- nvinfo : EIATTR_COOP_GROUP_MASK_REGIDS
	.align		4
        /*0048*/ 	.byte	0x04, 0x29
        /*004a*/ 	.short	(.L_4745 - .L_4744)


	//   ....[0]....
.L_4744:
        /*004c*/ 	.word	0xffffffff


	//   ....[1]....
        /*0050*/ 	.word	0xffffffff


	//   ....[2]....
        /*0054*/ 	.word	0xffffffff


	//   ....[3]....
        /*0058*/ 	.word	0xffffffff


	//   ....[4]....
        /*005c*/ 	.word	0xffffffff


	//   ....[5]....
        /*0060*/ 	.word	0xffffffff


	//   ....[6]....
        /*0064*/ 	.word	0x05000002


	//   ....[7]....
        /*0068*/ 	.word	0x05000002


	//   ....[8]....
        /*006c*/ 	.word	0x05000002


	//   ....[9]....
        /*0070*/ 	.word	0x05000002


	//   ....[10]....
        /*0074*/ 	.word	0xffffffff


	//   ....[11]....
        /*0078*/ 	.word	0xffffffff


	//   ....[12]....
        /*007c*/ 	.word	0x05000002


	//   ....[13]....
        /*0080*/ 	.word	0x05000002


	//   ....[14]....
        /*0084*/ 	.word	0xffffffff


	//   ....[15]....
        /*0088*/ 	.word	0xffffffff


	//   ....[16]....
        /*008c*/ 	.word	0x05000002


	//   ....[17]....
        /*0090*/ 	.word	0x05000002


	//   ....[18]....
        /*0094*/ 	.word	0xffffffff


	//   ....[19]....
        /*0098*/ 	.word	0xffffffff


	//   ....[20]....
        /*009c*/ 	.word	0x05000002


	//   ....[21]....
        /*00a0*/ 	.word	0x05000002


	//   ....[22]....
        /*00a4*/ 	.word	0xffffffff


	//   ....[23]....
        /*00a8*/ 	.word	0xffffffff


	//----- nvinfo : EIATTR_COOP_GROUP_INSTR_OFFSETS
	.align		4
.L_4745:
        /*00ac*/ 	.byte	0x04, 0x28
        /*00ae*/ 	.short	(.L_4747 - .L_4746)


	//   ....[0]....
.L_4746:
        /*00b0*/ 	.word	0x00000d10


	//   ....[1]....
        /*00b4*/ 	.word	0x00000d50


	//   ....[2]....
        /*00b8*/ 	.word	0x00000da0


	//   ....[3]....
        /*00bc*/ 	.word	0x00000df0


	//   ....[4]....
        /*00c0*/ 	.word	0x00000e60


	//   ....[5]....
        /*00c4*/ 	.word	0x00000e70


	//   ....[6]....
        /*00c8*/ 	.word	0x00001100


	//   ....[7]....
        /*00cc*/ 	.word	0x00001110


	//   ....[8]....
        /*00d0*/ 	.word	0x000013c0


	//   ....[9]....
        /*00d4*/ 	.word	0x000013d0


	//   ....[10]....
        /*00d8*/ 	.word	0x000013f0


	//   ....[11]....
        /*00dc*/ 	.word	0x00001400


	//   ....[12]....
        /*00e0*/ 	.word	0x000016a0


	//   ....[13]....
        /*00e4*/ 	.word	0x000016b0


	//   ....[14]....
        /*00e8*/ 	.word	0x000016d0


	//   ....[15]....
        /*00ec*/ 	.word	0x000016e0


	//   ....[16]....
        /*00f0*/ 	.word	0x00001980


	//   ....[17]....
        /*00f4*/ 	.word	0x00001990


	//   ....[18]....
        /*00f8*/ 	.word	0x000019b0


	//   ....[19]....
        /*00fc*/ 	.word	0x000019c0


	//   ....[20]....
        /*0100*/ 	.word	0x00001c60


	//   ....[21]....
        /*0104*/ 	.word	0x00001c70


	//   ....[22]....
        /*0108*/ 	.word	0x00001c90


	//   ....[23]....
        /*010c*/ 	.word	0x00001ca0


	//----- nvinfo : EIATTR_VRC_CTA_INIT_COUNT
	.align		4
.L_4747:
        /*0110*/ 	.byte	0x02, 0x4a
	.zero		1
	.zero		1


	//----- nvinfo : EIATTR_EXIT_INSTR_OFFSETS
	.align		4
        /*0114*/ 	.byte	0x04, 0x1c
        /*0116*/ 	.short	(.L_4749 - .L_4748)


	//   ....[0]....
.L_4748:
        /*0118*/ 	.word	0x00000e00


	//   ....[1]....
        /*011c*/ 	.word	0x00001cc0


	//   ....[2]....
        /*0120*/ 	.word	0x00001d10


	//----- nvinfo : EIATTR_CRS_STACK_SIZE
	.align		4
.L_4749:
        /*0124*/ 	.byte	0x04, 0x1e
        /*0126*/ 	.short	(.L_4751 - .L_4750)
.L_4750:
        /*0128*/ 	.word	0x00000000


	//----- nvinfo : EIATTR_CBANK_PARAM_SIZE
	.align		4
.L_4751:
        /*012c*/ 	.byte	0x03, 0x19
        /*012e*/ 	.short	0x0014


	//----- nvinfo : EIATTR_PARAM_CBANK
	.align		4
        /*0130*/ 	.byte	0x04, 0x0a
        /*0132*/ 	.short	(.L_4753 - .L_4752)
	.align		4
.L_4752:
        /*0134*/ 	.word	index@(.nv.constant0._Z10reduceLog6IdLj512ELb0EEvPT_S1_j)
        /*0138*/ 	.short	0x0380
        /*013a*/ 	.short	0x0014


	//----- nvinfo : EIATTR_SW_WAR
	.align		4
.L_4753:
        /*013c*/ 	.byte	0x04, 0x36
        /*013e*/ 	.short	(.L_4755 - .L_4754)
.L_4754:
        /*0140*/ 	.word	0x00000008
.L_4755:


//--------------------- .nv.info._Z10reduceLog6IdLj1024ELb0EEvPT_S1_j --------------------------
	.section	.nv.info._Z10reduceLog6IdLj1024ELb0EEvPT_S1_j,"",@"SHT_CUDA_INFO"
	.sectionflags	@""
	.align	4


	//----- nvinfo : EIATTR_CUDA_API_VERSION
	.align		4
        /*0000*/ 	.byte	0x04, 0x37
        /*0002*/ 	.short	(.L_4757 - .L_4756)
.L_4756:
        /*0004*/ 	.word	0x00000082


	//----- nvinfo : EIATTR_KPARAM_INFO
	.align		4
.L_4757:
        /*0008*/ 	.byte	0x04, 0x17
        /*000a*/ 	.short	(.L_4759 - .L_4758)
.L_4758:
        /*000c*/ 	.word	0x00000000
        /*0010*/ 	.short	0x0002
        /*0012*/ 	.short	0x0010
        /*0014*/ 	.byte	0x00, 0xf0, 0x11, 0x00


	//----- nvinfo : EIATTR_KPARAM_INFO
	.align		4
.L_4759:
        /*0018*/ 	.byte	0x04, 0x17
        /*001a*/ 	.short	(.L_4761 - .L_4760)
.L_4760:
        /*001c*/ 	.word	0x00000000
        /*0020*/ 	.short	0x0001
        /*0022*/ 	.short	0x0008
        /*0024*/ 	.byte	0x00, 0xf5, 0x21, 0x00


	//----- nvinfo : EIATTR_KPARAM_INFO
	.align		4
.L_4761:
        /*0028*/ 	.byte	0x04, 0x17
        /*002a*/ 	.short	(.L_4763 - .L_4762)
.L_4762:
        /*002c*/ 	.word	0x00000000
        /*0030*/ 	.short	0x0000
        /*0032*/ 	.short	0x0000
        /*0034*/ 	.byte	0x00, 0xf5, 0x21, 0x00


	//----- nvinfo : EIATTR_SPARSE_MMA_MASK
	.align		4
.L_4763:
        /*0038*/ 	.byte	0x03, 0x50
        /*003a*/ 	.short	0x0000


	//----- nvinfo : EIATTR_MAXREG_COUNT
	.align		4
        /*003c*/ 	.byte	0x03, 0x1b
        /*003e*/ 	.short	0x00ff


	//----- nvinfo : EIATTR_NUM_BARRIERS
	.align		4
        /*0040*/ 	.byte	0x02, 0x4c
        /*0042*/ 	.byte	0x01
	.zero		1


	//----- nvinfo : EIATTR_MERCURY_ISA_VERSION
	.align		4
        /*0044*/ 	.byte	0x03, 0x5f
        /*0046*/ 	.short	0x0101


	//----- nvinfo : EIATTR_COOP_GROUP_MASK_REGIDS
	.align		4
        /*0048*/ 	.byte	0x04, 0x29
        /*004a*/ 	.short	(.L_4765 - .L_4764)


	//   ....[0]....
.L_4764:
        /*004c*/ 	.word	0xffffffff


	//   ....[1]....
        /*0050*/ 	.word	0xffffffff


	//   ....[2]....
        /*0054*/ 	.word	0xffffffff


	//   ....[3]....
        /*0058*/ 	.word	0xffffffff


	//   ....[4]....
        /*005c*/ 	.word	0xffffffff


	//   ....[5]....
        /*0060*/ 	.word	0xffffffff


	//   ....[6]....
        /*0064*/ 	.word	0x05000002


	//   ....[7]....
        /*0068*/ 	.word	0x05000002


	//   ....[8]....
        /*006c*/ 	.word	0x05000002


	//   ....[9]....
        /*0070*/ 	.word	0x05000002


	//   ....[10]....
        /*0074*/ 	.word	0xffffffff


	//   ....[11]....
        /*0078*/ 	.word	0xffffffff


	//   ....[12]....
        /*007c*/ 	.word	0x05000002


	//   ....[13]....
        /*0080*/ 	.word	0x05000002


	//   ....[14]....
        /*0084*/ 	.word	0xffffffff


	//   ....[15]....
        /*0088*/ 	.word	0xffffffff


	//   ....[16]....
        /*008c*/ 	.word	0x05000002


	//   ....[17]....
        /*0090*/ 	.word	0x05000002


	//   ....[18]....
        /*0094*/ 	.word	0xffffffff


	//   ....[19]....
        /*0098*/ 	.word	0xffffffff


	//   ....[20]....
        /*009c*/ 	.word	0x05000002


	//   ....[21]....
        /*00a0*/ 	.word	0x05000002


	//   ....[22]....
        /*00a4*/ 	.word	0xffffffff


	//   ....[23]....
        /*00a8*/ 	.word	0xffffffff


	//----- nvinfo : EIATTR_COOP_GROUP_INSTR_OFFSETS
	.align		4
.L_4765:
        /*00ac*/ 	.byte	0x04, 0x28
        /*00ae*/ 	.short	(.L_4767 - .L_4766)


	//   ....[0]....
.L_4766:
        /*00b0*/ 	.word	0x00000d10


	//   ....[1]....
        /*00b4*/ 	.word	0x00000d50


	//   ....[2]....
        /*00b8*/ 	.word	0x00000da0


	//   ....[3]....
        /*00bc*/ 	.word	0x00000df0


	//   ....[4]....
        /*00c0*/ 	.word	0x00000e60


	//   ....[5]....
        /*00c4*/ 	.word	0x00000e70


	//   ....[6]....
        /*00c8*/ 	.word	0x00001100


	//   ....[7]....
        /*00cc*/ 	.word	0x00001110


	//   ....[8]....
        /*00d0*/ 	.word	0x000013c0


	//   ....[9]....
        /*00d4*/ 	.word	0x000013d0


	//   ....[10]....
        /*00d8*/ 	.word	0x000013f0


	//   ....[11]....
        /*00dc*/ 	.word	0x00001400


	//   ....[12]....
        /*00e0*/ 	.word	0x000016a0


	//   ....[13]....
        /*00e4*/ 	.word	0x000016b0


	//   ....[14]....
        /*00e8*/ 	.word	0x000016d0


	//   ....[15]....
        /*00ec*/ 	.word	0x000016e0


	//   ....[16]....
        /*00f0*/ 	.word	0x00001980


	//   ....[17]....
        /*00f4*/ 	.word	0x00001990


	//   ....[18]....
        /*00f8*/ 	.word	0x000019b0


	//   ....[19]....
        /*00fc*/ 	.word	0x000019c0


	//   ....[20]....
        /*0100*/ 	.word	0x00001c60


	//   ....[21]....
        /*0104*/ 	.word	0x00001c70


	//   ....[22]....
        /*0108*/ 	.word	0x00001c90


	//   ....[23]....
        /*010c*/ 	.word	0x00001ca0


	//----- nvinfo : EIATTR_VRC_CTA_INIT_COUNT
	.align		4
.L_4767:
        /*0110*/ 	.byte	0x02, 0x4a
	.zero		1
	.zero		1


	//----- nvinfo : EIATTR_EXIT_INSTR_OFFSETS
	.align		4
        /*0114*/ 	.byte	0x04, 0x1c
        /*0116*/ 	.short	(.L_4769 - .L_4768)


	//   ....[0]....
.L_4768:
        /*0118*/ 	.word	0x00000e00


	//   ....[1]....
        /*011c*/ 	.word	0x00001cc0


	//   ....[2]....
        /*0120*/ 	.word	0x00001d10


	//----- nvinfo : EIATTR_CRS_STACK_SIZE
	.align		4
.L_4769:
        /*0124*/ 	.byte	0x04, 0x1e
        /*0126*/ 	.short	(.L_4771 - .L_4770)
.L_4770:
        /*0128*/ 	.word	0x00000000


	//----- nvinfo : EIATTR_CBANK_PARAM_SIZE
	.align		4
.L_4771:
        /*012c*/ 	.byte	0x03, 0x19
        /*012e*/ 	.short	0x0014


	//----- nvinfo : EIATTR_PARAM_CBANK
	.align		4
        /*0130*/ 	.byte	0x04, 0x0a
        /*0132*/ 	.short	(.L_4773 - .L_4772)
	.align		4
.L_4772:
        /*0134*/ 	.word	index@(.nv.constant0._Z10reduceLog6IdLj1024ELb0EEvPT_S1_j)
        /*0138*/ 	.short	0x0380
        /*013a*/ 	.short	0x0014


	//----- nvinfo : EIATTR_SW_WAR
	.align		4
.L_4773:
        /*013c*/ 	.byte	0x04, 0x36
        /*013e*/ 	.short	(.L_4775 - .L_4774)
.L_4774:
        /*0140*/ 	.word	0x00000008
.L_4775:


//--------------------- .nv.info._Z10reduceLog6IdLj1ELb1EEvPT_S1_j --------------------------
	.section	.nv.info._Z10reduceLog6IdLj1ELb1EEvPT_S1_j,"",@"SHT_CUDA_INFO"
	.sectionflags	@""
	.align	4


	//----- nvinfo : EIATTR_CUDA_API_VERSION
	.align		4
        /*0000*/ 	.byte	0x04, 0x37
        /*0002*/ 	.short	(.L_4777 - .L_4776)
.L_4776:
        /*0004*/ 	.word	0x00000082


	//----- nvinfo : EIATTR_KPARAM_INFO
	.align		4
.L_4777:
        /*0008*/ 	.byte	0x04, 0x17
        /*000a*/ 	.short	(.L_4779 - .L_4778)
.L_4778:
        /*000c*/ 	.word	0x00000000
        /*0010*/ 	.short	0x0002
        /*0012*/ 	.short	0x0010
        /*0014*/ 	.byte	0x00, 0xf0, 0x11, 0x00


	//----- nvinfo : EIATTR_KPARAM_INFO
	.align		4
.L_4779:
        /*0018*/ 	.byte	0x04, 0x17
        /*001a*/ 	.short	(.L_4781 - .L_4780)
.L_4780:
        /*001c*/ 	.word	0x00000000
        /*0020*/ 	.short	0x0001
        /*0022*/ 	.short	0x0008
        /*0024*/ 	.byte	0x00, 0xf5, 0x21, 0x00


	//----- nvinfo : EIATTR_KPARAM_INFO
	.align		4
.L_4781:
        /*0028*/ 	.byte	0x04, 0x17
        /*002a*/ 	.short	(.L_4783 - .L_4782)
.L_4782:
        /*002c*/ 	.word	0x00000000
        /*0030*/ 	.short	0x0000
        /*0032*/ 	.short	0x0000
        /*0034*/ 	.byte	0x00, 0xf5, 0x21, 0x00


	//----- nvinfo : EIATTR_SPARSE_MMA_MASK
	.align		4
.L_4783:
        /*0038*/ 	.byte	0x03, 0x50
        /*003a*/ 	.short	0x0000


	//----- nvinfo : EIATTR_MAXREG_COUNT
	.align		4
        /*003c*/ 	.byte	0x03, 0x1b
        /*003e*/ 	.short	0x00ff


	//----- nvinfo : EIATTR_NUM_BARRIERS
	.align		4
        /*0040*/ 	.byte	0x02, 0x4c
        /*0042*/ 	.byte	0x01
	.zero		1


	//----- nvinfo : EIATTR_MERCURY_ISA_VERSION
	.align		4
        /*0044*/ 	.byte	0x03, 0x5f
        /*0046*/ 	.short	0x0101


	//----- nvinfo : EIATTR_COOP_GROUP_MASK_REGIDS
	.align		4
        /*0048*/ 	.byte	0x04, 0x29
        /*004a*/ 	.short	(.L_4785 - .L_4784)


	//   ....[0]....
.L_4784:
        /*004c*/ 	.word	0xffffffff


	//   ....[1]....
        /*0050*/ 	.word	0xffffffff


	//   ....[2]....
        /*0054*/ 	.word	0xffffffff


	//   ....[3]....
        /*0058*/ 	.word	0xffffffff


	//   ....[4]....
        /*005c*/ 	.word	0xffffffff


	//   ....[5]....
        /*0060*/ 	.word	0xffffffff


	//   ....[6]....
        /*0064*/ 	.word	0x05000005


	//   ....[7]....
        /*0068*/ 	.word	0x05000005


	//   ....[8]....
        /*006c*/ 	.word	0x05000005


	//   ....[9]....
        /*0070*/ 	.word	0x05000005


	//   ....[10]....
        /*0074*/ 	.word	0xffffffff


	//   ....[11]....
        /*0078*/ 	.word	0xffffffff


	//   ....[12]....
        /*007c*/ 	.word	0x05000005


	//   ....[13]....
        /*0080*/ 	.word	0x05000005


	//   ....[14]....
        /*0084*/ 	.word	0xffffffff


	//   ....[15]....
        /*0088*/ 	.word	0xffffffff


	//   ....[16]....
        /*008c*/ 	.word	0x05000005


	//   ....[17]....
        /*0090*/ 	.word	0x05000005


	//   ....[18]....
        /*0094*/ 	.word	0xffffffff


	//   ....[19]....
        /*0098*/ 	.word	0xffffffff


	//   ....[20]....
        /*009c*/ 	.word	0x05000005


	//   ....[21]....
        /*00a0*/ 	.word	0x05000005


	//   ....[22]....
        /*00a4*/ 	.word	0xffffffff


	//   ....[23]....
        /*00a8*/ 	.word	0xffffffff


	//----- nvinfo : EIATTR_COOP_GROUP_INSTR_OFFSETS
	.align		4
.L_4785:
        /*00ac*/ 	.byte	0x04, 0x28
        /*00ae*/ 	.short	(.L_4787 - .L_4786)


	//   ....[0]....
.L_4786:
        /*00b0*/ 	.word	0x00000c70


	//   ....[1]....
        /*00b4*/ 	.word	0x00000c80


	//   ....[2]....
        /*00b8*/ 	.word	0x00000c90


	//   ....[3]....
        /*00bc*/ 	.word	0x00000ca0


	//   ....[4]....
        /*00c0*/ 	.word	0x00000cf0


	//   ....[5]....
        /*00c4*/ 	.word	0x00000d00


	//   ....[6]....
        /*00c8*/ 	.word	0x00000f90


	//   ....[7]....
        /*00cc*/ 	.word	0x00000fa0


	//   ....[8]....
        /*00d0*/ 	.word	0x00001250


	//   ....[9]....
        /*00d4*/ 	.word	0x00001260


	//   ....[10]....
        /*00d8*/ 	.word	0x00001280


	//   ....[11]....
        /*00dc*/ 	.word	0x00001290


	//   ....[12]....
        /*00e0*/ 	.word	0x00001530


	//   ....[13]....
        /*00e4*/ 	.word	0x00001540


	//   ....[14]....
        /*00e8*/ 	.word	0x00001560


	//   ....[15]....
        /*00ec*/ 	.word	0x00001570


	//   ....[16]....
        /*00f0*/ 	.word	0x00001810


	//   ....[17]....
        /*00f4*/ 	.word	0x00001820


	//   ....[18]....
        /*00f8*/ 	.word	0x00001840


	//   ....[19]....
        /*00fc*/ 	.word	0x00001850


	//   ....[20]....
        /*0100*/ 	.word	0x00001af0


	//   ....[21]....
        /*0104*/ 	.word	0x00001b00


	//   ....[22]....
        /*0108*/ 	.word	0x00001b20


	//   ....[23]....
        /*010c*/ 	.word	0x00001b30


	//----- nvinfo : EIATTR_VRC_CTA_INIT_COUNT
	.align		4
.L_4787:
        /*0110*/ 	.byte	0x02, 0x4a
	.zero		1
	.zero		1


	//----- nvinfo : EIATTR_EXIT_INSTR_OFFSETS
	.align		4
        /*0114*/ 	.byte	0x04, 0x1c
        /*0116*/ 	.short	(.L_4789 - .L_4788)


	//   ....[0]....
.L_4788:
        /*0118*/ 	.word	0x00000cb0


	//   ....[1]....
        /*011c*/ 	.word	0x00001b50


	//   ....[2]....
        /*0120*/ 	.word	0x00001ba0


	//----- nvinfo : EIATTR_CRS_STACK_SIZE
	.align		4
.L_4789:
        /*0124*/ 	.byte	0x04, 0x1e
        /*0126*/ 	.short	(.L_4791 - .L_4790)
.L_4790:
        /*0128*/ 	.word	0x00000000


	//----- nvinfo : EIATTR_CBANK_PARAM_SIZE
	.align		4
.L_4791:
        /*012c*/ 	.byte	0x03, 0x19
        /*012e*/ 	.short	0x0014


	//----- nvinfo : EIATTR_PARAM_CBANK
	.align		4
        /*0130*/ 	.byte	0x04, 0x0a
        /*0132*/ 	.short	(.L_4793 - .L_4792)
	.align		4
.L_4792:
        /*0134*/ 	.word	index@(.nv.constant0._Z10reduceLog6IdLj1ELb1EEvPT_S1_j)
        /*0138*/ 	.short	0x0380
        /*013a*/ 	.short	0x0014


	//----- nvinfo : EIATTR_SW_WAR
	.align		4
.L_4793:
        /*013c*/ 	.byte	0x04, 0x36
        /*013e*/ 	.short	(.L_4795 - .L_4794)
.L_4794:
        /*0140*/ 	.word	0x00000008
.L_4795:


//--------------------- .nv.info._Z10reduceLog6IdLj2ELb1EEvPT_S1_j --------------------------
	.section	.nv.info._Z10reduceLog6IdLj2ELb1EEvPT_S1_j,"",@"SHT_CUDA_INFO"
	.sectionflags	@""
	.align	4


	//----- nvinfo : EIATTR_CUDA_API_VERSION
	.align		4
        /*0000*/ 	.byte	0x04, 0x37
        /*0002*/ 	.short	(.L_4797 - .L_4796)
.L_4796:
        /*0004*/ 	.word	0x00000082


	//----- nvinfo : EIATTR_KPARAM_INFO
	.align		4
.L_4797:
        /*0008*/ 	.byte	0x04, 0x17
        /*000a*/ 	.short	(.L_4799 - .L_4798)
.L_4798:
        /*000c*/ 	.word	0x00000000
        /*0010*/ 	.short	0x0002
        /*0012*/ 	.short	0x0010
        /*0014*/ 	.byte	0x00, 0xf0, 0x11, 0x00


	//----- nvinfo : EIATTR_KPARAM_INFO
	.align		4
.L_4799:
        /*0018*/ 	.byte	0x04, 0x17
        /*001a*/ 	.short	(.L_4801 - .L_4800)
.L_4800:
        /*001c*/ 	.word	0x00000000
        /*0020*/ 	.short	0x0001
        /*0022*/ 	.short	0x0008
        /*0024*/ 	.byte	0x00, 0xf5, 0x21, 0x00


	//----- nvinfo : EIATTR_KPARAM_INFO
	.align		4
.L_4801:
        /*0028*/ 	.byte	0x04, 0x17
        /*002a*/ 	.short	(.L_4803 - .L_4802)
.L_4802:
        /*002c*/ 	.word	0x00000000
        /*0030*/ 	.short	0x0000
        /*0032*/ 	.short	0x0000
        /*0034*/ 	.byte	0x00, 0xf5, 0x21, 0x00


	//----- nvinfo : EIATTR_SPARSE_MMA_MASK
	.align		4
.L_4803:
        /*0038*/ 	.byte	0x03, 0x50
        /*003a*/ 	.short	0x0000


	//----- nvinfo : EIATTR_MAXREG_COUNT
	.align		4
        /*003c*/ 	.byte	0x03, 0x1b
        /*003e*/ 	.short	0x00ff


	//----- nvinfo : EIATTR_NUM_BARRIERS
	.align		4
        /*0040*/ 	.byte	0x02, 0x4c
        /*0042*/ 	.byte	0x01
	.zero		1


	//----- nvinfo : EIATTR_MERCURY_ISA_VERSION
	.align		4
        /*0044*/ 	.byte	0x03, 0x5f
        /*0046*/ 	.short	0x0101


	//----- nvinfo : EIATTR_COOP_GROUP_MASK_REGIDS
	.align		4
        /*0048*/ 	.byte	0x04, 0x29
        /*004a*/ 	.short	(.L_4805 - .L_4804)


	//   ....[0]....
.L_4804:
        /*004c*/ 	.word	0xffffffff


	//   ....[1]....
        /*0050*/ 	.word	0xffffffff


	//   ....[2]....
        /*0054*/ 	.word	0xffffffff


	//   ....[3]....
        /*0058*/ 	.word	0xffffffff


	//   ....[4]....
        /*005c*/ 	.word	0xffffffff


	//   ....[5]....
        /*0060*/ 	.word	0xffffffff


	//   ....[6]....
        /*0064*/ 	.word	0x05000003


	//   ....[7]....
        /*0068*/ 	.word	0x05000003


	//   ....[8]....
        /*006c*/ 	.word	0x05000003


	//   ....[9]....
        /*0070*/ 	.word	0x05000003


	//   ....[10]....
        /*0074*/ 	.word	0xffffffff


	//   ....[11]....
        /*0078*/ 	.word	0xffffffff


	//   ....[12]....
        /*007c*/ 	.word	0x05000003


	//   ....[13]....
        /*0080*/ 	.word	0x05000003


	//   ....[14]....
        /*0084*/ 	.word	0xffffffff


	//   ....[15]....
        /*0088*/ 	.word	0xffffffff


	//   ....[16]....
        /*008c*/ 	.word	0x05000003


	//   ....[17]....
        /*0090*/ 	.word	0x05000003


	//   ....[18]....
        /*0094*/ 	.word	0xffffffff


	//   ....[19]....
        /*0098*/ 	.word	0xffffffff


	//   ....[20]....
        /*009c*/ 	.word	0x05000003


	//   ....[21]....
        /*00a0*/ 	.word	0x05000003


	//   ....[22]....
        /*00a4*/ 	.word	0xffffffff


	//   ....[23]....
        /*00a8*/ 	.word	0xffffffff


	//----- nvinfo : EIATTR_COOP_GROUP_INSTR_OFFSETS
	.align		4
.L_4805:
        /*00ac*/ 	.byte	0x04, 0x28
        /*00ae*/ 	.short	(.L_4807 - .L_4806)


	//   ....[0]....
.L_4806:
        /*00b0*/ 	.word	0x00000c70


	//   ....[1]....
        /*00b4*/ 	.word	0x00000c80


	//   ....[2]....
        /*00b8*/ 	.word	0x00000c90


	//   ....[3]....
        /*00bc*/ 	.word	0x00000ca0


	//   ....[4]....
        /*00c0*/ 	.word	0x00000cf0


	//   ....[5]....
        /*00c4*/ 	.word	0x00000d00


	//   ....[6]....
        /*00c8*/ 	.word	0x00000f90


	//   ....[7]....
        /*00cc*/ 	.word	0x00000fa0


	//   ....[8]....
        /*00d0*/ 	.word	0x00001250


	//   ....[9]....
        /*00d4*/ 	.word	0x00001260


	//   ....[10]....
        /*00d8*/ 	.word	0x00001280


	//   ....[11]....
        /*00dc*/ 	.word	0x00001290


	//   ....[12]....
        /*00e0*/ 	.word	0x00001530


	//   ....[13]....
        /*00e4*/ 	.word	0x00001540


	//   ....[14]....
        /*00e8*/ 	.word	0x00001560


	//   ....[15]....
        /*00ec*/ 	.word	0x00001570


	//   ....[16]....
        /*00f0*/ 	.word	0x00001810


	//   ....[17]....
        /*00f4*/ 	.word	0x00001820


	//   ....[18]....
        /*00f8*/ 	.word	0x00001840


	//   ....[19]....
        /*00fc*/ 	.word	0x00001850


	//   ....[20]....
        /*0100*/ 	.word	0x00001af0


	//   ....[21]....
        /*0104*/ 	.word	0x00001b00


	//   ....[22]....
        /*0108*/ 	.word	0x00001b20


	//   ....[23]....
        /*010c*/ 	.word	0x00001b30


	//----- nvinfo : EIATTR_VRC_CTA_INIT_COUNT
	.align		4
.L_4807:
        /*0110*/ 	.byte	0x02, 0x4a
	.zero		1
	.zero		1


	//----- nvinfo : EIATTR_EXIT_INSTR_OFFSETS
	.align		4
        /*0114*/ 	.byte	0x04, 0x1c
        /*0116*/ 	.short	(.L_4809 - .L_4808)


	//   ....[0]....
.L_4808:
        /*0118*/ 	.word	0x00000cb0


	//   ....[1]....
        /*011c*/ 	.word	0x00001b50


	//   ....[2]....
        /*0120*/ 	.word	0x00001ba0


	//----- nvinfo : EIATTR_CRS_STACK_SIZE
	.align		4
.L_4809:
        /*0124*/ 	.byte	0x04, 0x1e
        /*0126*/ 	.short	(.L_4811 - .L_4810)
.L_4810:
        /*0128*/ 	.word	0x00000000


	//----- nvinfo : EIATTR_CBANK_PARAM_SIZE
	.align		4
.L_4811:
        /*012c*/ 	.byte	0x03, 0x19
        /*012e*/ 	.short	0x0014


	//----- nvinfo : EIATTR_PARAM_CBANK
	.align		4
        /*0130*/ 	.byte	0x04, 0x0a
        /*0132*/ 	.short	(.L_4813 - .L_4812)
	.align		4
.L_4812:
        /*0134*/ 	.word	index@(.nv.constant0._Z10reduceLog6IdLj2ELb1EEvPT_S1_j)
        /*0138*/ 	.short	0x0380
        /*013a*/ 	.short	0x0014


	//----- nvinfo : EIATTR_SW_WAR
	.align		4
.L_4813:
        /*013c*/ 	.byte	0x04, 0x36
        /*013e*/ 	.short	(.L_4815 - .L_4814)
.L_4814:
        /*0140*/ 	.word	0x00000008
.L_4815:


//--------------------- .nv.info._Z10reduceLog6IdLj4ELb1EEvPT_S1_j --------------------------
	.section	.nv.info._Z10reduceLog6IdLj4ELb1EEvPT_S1_j,"",@"SHT_CUDA_INFO"
	.sectionflags	@""
	.align	4


	//----- nvinfo : EIATTR_CUDA_API_VERSION
	.align		4
        /*0000*/ 	.byte	0x04, 0x37
        /*0002*/ 	.short	(.L_4817 - .L_4816)
.L_4816:
        /*0004*/ 	.word	0x00000082


	//----- nvinfo : EIATTR_KPARAM_INFO
	.align		4
.L_4817:
        /*0008*/ 	.byte	0x04, 0x17
        /*000a*/ 	.short	(.L_4819 - .L_4818)
.L_4818:
        /*000c*/ 	.word	0x00000000
        /*0010*/ 	.short	0x0002
        /*0012*/ 	.short	0x0010
        /*0014*/ 	.byte	0x00, 0xf0, 0x11, 0x00


	//----- nvinfo : EIATTR_KPARAM_INFO
	.align		4
.L_4819:
        /*0018*/ 	.byte	0x04, 0x17
        /*001a*/ 	.short	(.L_4821 - .L_4820)
.L_4820:
        /*001c*/ 	.word	0x00000000
        /*0020*/ 	.short	0x0001
        /*0022*/ 	.short	0x0008
        /*0024*/ 	.byte	0x00, 0xf5, 0x21, 0x00


	//----- nvinfo : EIATTR_KPARAM_INFO
	.align		4
.L_4821:
        /*0028*/ 	.byte	0x04, 0x17
        /*002a*/ 	.short	(.L_4823 - .L_4822)
.L_4822:
        /*002c*/ 	.word	0x00000000
        /*0030*/ 	.short	0x0000
        /*0032*/ 	.short	0x0000
        /*0034*/ 	.byte	0x00, 0xf5, 0x21, 0x00


	//----- nvinfo : EIATTR_SPARSE_MMA_MASK
	.align		4
.L_4823:
        /*0038*/ 	.byte	0x03, 0x50
        /*003a*/ 	.short	0x0000


	//----- nvinfo : EIATTR_MAXREG_COUNT
	.align		4
        /*003c*/ 	.byte	0x03, 0x1b
        /*003e*/ 	.short	0x00ff


	//----- nvinfo : EIATTR_NUM_BARRIERS
	.align		4
        /*0040*/ 	.byte	0x02, 0x4c
        /*0042*/ 	.byte	0x01
	.zero		1


	//----- nvinfo : EIATTR_MERCURY_ISA_VERSION
	.align		4
        /*0044*/ 	.byte	0x03, 0x5f
        /*0046*/ 	.short	0x0101


	//----- nvinfo : EIATTR_COOP_GROUP_MASK_REGIDS
	.align		4
        /*0048*/ 	.byte	0x04, 0x29
        /*004a*/ 	.short	(.L_4825 - .L_4824)


	//   ....[0]....
.L_4824:
        /*004c*/ 	.word	0xffffffff


	//   ....[1]....
        /*0050*/ 	.word	0xffffffff


	//   ....[2]....
        /*0054*/ 	.word	0xffffffff


	//   ....[3]....
        /*0058*/ 	.word	0xffffffff


	//   ....[4]....
        /*005c*/ 	.word	0xffffffff


	//   ....[5]....
        /*0060*/ 	.word	0xffffffff


	//   ....[6]....
        /*0064*/ 	.word	0x05000003


	//   ....[7]....
        /*0068*/ 	.word	0x05000003


	//   ....[8]....
        /*006c*/ 	.word	0x05000003


	//   ....[9]....
        /*0070*/ 	.word	0x05000003


	//   ....[10]....
        /*0074*/ 	.word	0xffffffff


	//   ....[11]....
        /*0078*/ 	.word	0xffffffff


	//   ....[12]....
        /*007c*/ 	.word	0x05000003


	//   ....[13]....
        /*0080*/ 	.word	0x05000003


	//   ....[14]....
        /*0084*/ 	.word	0xffffffff


	//   ....[15]....
        /*0088*/ 	.word	0xffffffff


	//   ....[16]....
        /*008c*/ 	.word	0x05000003


	//   ....[17]....
        /*0090*/ 	.word	0x05000003


	//   ....[18]....
        /*0094*/ 	.word	0xffffffff


	//   ....[19]....
        /*0098*/ 	.word	0xffffffff


	//   ....[20]....
        /*009c*/ 	.word	0x05000003


	//   ....[21]....
        /*00a0*/ 	.word	0x05000003


	//   ....[22]....
        /*00a4*/ 	.word	0xffffffff


	//   ....[23]....
        /*00a8*/ 	.word	0xffffffff


	//----- nvinfo : EIATTR_COOP_GROUP_INSTR_OFFSETS
	.align		4
.L_4825:
        /*00ac*/ 	.byte	0x04, 0x28
        /*00ae*/ 	.short	(.L_4827 - .L_4826)


	//   ....[0]....
.L_4826:
        /*00b0*/ 	.word	0x00000c70


	//   ....[1]....
        /*00b4*/ 	.word	0x00000c80


	//   ....[2]....
        /*00b8*/ 	.word	0x00000c90


	//   ....[3]....
        /*00bc*/ 	.word	0x00000ca0


	//   ....[4]....
        /*00c0*/ 	.word	0x00000cf0


	//   ....[5]....
        /*00c4*/ 	.word	0x00000d00


	//   ....[6]....
        /*00c8*/ 	.word	0x00000f90


	//   ....[7]....
        /*00cc*/ 	.word	0x00000fa0


	//   ....[8]....
        /*00d0*/ 	.word	0x00001250


	//   ....[9]....
        /*00d4*/ 	.word	0x00001260


	//   ....[10]....
        /*00d8*/ 	.word	0x00001280


	//   ....[11]....
        /*00dc*/ 	.word	0x00001290


	//   ....[12]....
        /*00e0*/ 	.word	0x00001530


	//   ....[13]....
        /*00e4*/ 	.word	0x00001540


	//   ....[14]....
        /*00e8*/ 	.word	0x00001560


	//   ....[15]....
        /*00ec*/ 	.word	0x00001570


	//   ....[16]....
        /*00f0*/ 	.word	0x00001810


	//   ....[17]....
        /*00f4*/ 	.word	0x00001820


	//   ....[18]....
        /*00f8*/ 	.word	0x00001840


	//   ....[19]....
        /*00fc*/ 	.word	0x00001850


	//   ....[20]....
        /*0100*/ 	.word	0x00001af0


	//   ....[21]....
        /*0104*/ 	.word	0x00001b00


	//   ....[22]....
        /*0108*/ 	.word	0x00001b20


	//   ....[23]....
        /*010c*/ 	.word	0x00001b30


	//----- nvinfo : EIATTR_VRC_CTA_INIT_COUNT
	.align		4
.L_4827:
        /*0110*/ 	.byte	0x02, 0x4a
	.zero		1
	.zero		1


	//----- nvinfo : EIATTR_EXIT_INSTR_OFFSETS
	.align		4
        /*0114*/ 	.byte	0x04, 0x1c
        /*0116*/ 	.short	(.L_4829 - .L_4828)


	//   ....[0]....
.L_4828:
        /*0118*/ 	.word	0x00000cb0


	//   ....[1]....
        /*011c*/ 	.word	0x00001b50


	//   ....[2]....
        /*0120*/ 	.word	0x00001ba0


	//----- nvinfo : EIATTR_CRS_STACK_SIZE
	.align		4
.L_4829:
        /*0124*/ 	.byte	0x04, 0x1e
        /*0126*/ 	.short	(.L_4831 - .L_4830)
.L_4830:
        /*0128*/ 	.word	0x00000000


	//----- nvinfo : EIATTR_CBANK_PARAM_SIZE
	.align		4
.L_4831:
        /*012c*/ 	.byte	0x03, 0x19
        /*012e*/ 	.short	0x0014


	//----- nvinfo : EIATTR_PARAM_CBANK
	.align		4
        /*0130*/ 	.byte	0x04, 0x0a
        /*0132*/ 	.short	(.L_4833 - .L_4832)
	.align		4
.L_4832:
        /*0134*/ 	.word	index@(.nv.constant0._Z10reduceLog6IdLj4ELb1EEvPT_S1_j)
        /*0138*/ 	.short	0x0380
        /*013a*/ 	.short	0x0014


	//----- nvinfo : EIATTR_SW_WAR
	.align		4
.L_4833:
        /*013c*/ 	.byte	0x04, 0x36
        /*013e*/ 	.short	(.L_4835 - .L_4834)
.L_4834:
        /*0140*/ 	.word	0x00000008
.L_4835:


//--------------------- .nv.info._Z10reduceLog6IdLj8ELb1EEvPT_S1_j --------------------------
	.section	.nv.info._Z10reduceLog6IdLj8ELb1EEvPT_S1_j,"",@"SHT_CUDA_INFO"
	.sectionflags	@""
	.align	4


	//----- nvinfo : EIATTR_CUDA_API_VERSION
	.align		4
        /*0000*/ 	.byte	0x04, 0x37
        /*0002*/ 	.short	(.L_4837 - .L_4836)
.L_4836:
        /*0004*/ 	.word	0x00000082


	//----- nvinfo : EIATTR_KPARAM_INFO
	.align		4
.L_4837:
        /*0008*/ 	.byte	0x04, 0x17
        /*000a*/ 	.short	(.L_4839 - .L_4838)
.L_4838:
        /*000c*/ 	.word	0x00000000
        /*0010*/ 	.short	0x0002
        /*0012*/ 	.short	0x0010
        /*0014*/ 	.byte	0x00, 0xf0, 0x11, 0x00


	//----- nvinfo : EIATTR_KPARAM_INFO
	.align		4
.L_4839:
        /*0018*/ 	.byte	0x04, 0x17
        /*001a*/ 	.short	(.L_4841 - .L_4840)
.L_4840:
        /*001c*/ 	.word	0x00000000
        /*0020*/ 	.short	0x0001
        /*0022*/ 	.short	0x0008
        /*0024*/ 	.byte	0x00, 0xf5, 0x21, 0x00


	//----- nvinfo : EIATTR_KPARAM_INFO
	.align		4
.L_4841:
        /*0028*/ 	.byte	0x04, 0x17
        /*002a*/ 	.short	(.L_4843 - .L_4842)
.L_4842:
        /*002c*/ 	.word	0x00000000
        /*0030*/ 	.short	0x0000
        /*0032*/ 	.short	0x0000
        /*0034*/ 	.byte	0x00, 0xf5, 0x21, 0x00


	//----- nvinfo : EIATTR_SPARSE_MMA_MASK
	.align		4
.L_4843:
        /*0038*/ 	.byte	0x03, 0x50
        /*003a*/ 	.short	0x0000


	//----- nvinfo : EIATTR_MAXREG_COUNT
	.align		4
        /*003c*/ 	.byte	0x03, 0x1b
        /*003e*/ 	.short	0x00ff


	//----- nvinfo : EIATTR_NUM_BARRIERS
	.align		4
        /*0040*/ 	.byte	0x02, 0x4c
        /*0042*/ 	.byte	0x01
	.zero		1


	//----- nvinfo : EIATTR_MERCURY_ISA_VERSION
	.align		4
        /*0044*/ 	.byte	0x03, 0x5f
        /*0046*/ 	.short	0x0101


	//----- nvinfo : EIATTR_COOP_GROUP_MASK_REGIDS
	.align		4
        /*0048*/ 	.byte	0x04, 0x29
        /*004a*/ 	.short	(.L_4845 - .L_4844)


	//   ....[0]....
.L_4844:
        /*004c*/ 	.word	0xffffffff


	//   ....[1]....
        /*0050*/ 	.word	0xffffffff


	//   ....[2]....
        /*0054*/ 	.word	0xffffffff


	//   ....[3]....
        /*0058*/ 	.word	0xffffffff


	//   ....[4]....
        /*005c*/ 	.word	0xffffffff


	//   ....[5]....
        /*0060*/ 	.word	0xffffffff


	//   ....[6]....
        /*0064*/ 	.word	0x05000003


	//   ....[7]....
        /*0068*/ 	.word	0x05000003


	//   ....[8]....
        /*006c*/ 	.word	0x05000003


	//   ....[9]....
        /*0070*/ 	.word	0x05000003


	//   ....[10]....
        /*0074*/ 	.word	0xffffffff


	//   ....[11]....
        /*0078*/ 	.word	0xffffffff


	//   ....[12]....
        /*007c*/ 	.word	0x05000003


	//   ....[13]....
        /*0080*/ 	.word	0x05000003


	//   ....[14]....
        /*0084*/ 	.word	0xffffffff


	//   ....[15]....
        /*0088*/ 	.word	0xffffffff


	//   ....[16]....
        /*008c*/ 	.word	0x05000003


	//   ....[17]....
        /*0090*/ 	.word	0x05000003


	//   ....[18]....
        /*0094*/ 	.word	0xffffffff


	//   ....[19]....
        /*0098*/ 	.word	0xffffffff


	//   ....[20]....
        /*009c*/ 	.word	0x05000003


	//   ....[21]....
        /*00a0*/ 	.word	0x05000003


	//   ....[22]....
        /*00a4*/ 	.word	0xffffffff


	//   ....[23]....
        /*00a8*/ 	.word	0xffffffff


	//----- nvinfo : EIATTR_COOP_GROUP_INSTR_OFFSETS
	.align		4
.L_4845:
        /*00ac*/ 	.byte	0x04, 0x28
        /*00ae*/ 	.short	(.L_4847 - .L_4846)


	//   ....[0]....
.L_4846:
        /*00b0*/ 	.word	0x00000c70


	//   ....[1]....
        /*00b4*/ 	.word	0x00000c80


	//   ....[2]....
        /*00b8*/ 	.word	0x00000c90


	//   ....[3]....
        /*00bc*/ 	.word	0x00000ca0


	//   ....[4]....
        /*00c0*/ 	.word	0x00000cf0


	//   ....[5]....
        /*00c4*/ 	.word	0x00000d00


	//   ....[6]....
        /*00c8*/ 	.word	0x00000f90


	//   ....[7]....
        /*00cc*/ 	.word	0x00000fa0


	//   ....[8]....
        /*00d0*/ 	.word	0x00001250


	//   ....[9]....
        /*00d4*/ 	.word	0x00001260


	//   ....[10]....
        /*00d8*/ 	.word	0x00001280


	//   ....[11]....
        /*00dc*/ 	.word	0x00001290


	//   ....[12]....
        /*00e0*/ 	.word	0x00001530


	//   ....[13]....
        /*00e4*/ 	.word	0x00001540


	//   ....[14]....
        /*00e8*/ 	.word	0x00001560


	//   ....[15]....
        /*00ec*/ 	.word	0x00001570


	//   ....[16]....
        /*00f0*/ 	.word	0x00001810


	//   ....[17]....
        /*00f4*/ 	.word	0x00001820


	//   ....[18]....
        /*00f8*/ 	.word	0x00001840


	//   ....[19]....
        /*00fc*/ 	.word	0x00001850


	//   ....[20]....
        /*0100*/ 	.word	0x00001af0


	//   ....[21]....
        /*0104*/ 	.word	0x00001b00


	//   ....[22]....
        /*0108*/ 	.word	0x00001b20


	//   ....[23]....
        /*010c*/ 	.word	0x00001b30


	//----- nvinfo : EIATTR_VRC_CTA_INIT_COUNT
	.align		4
.L_4847:
        /*0110*/ 	.byte	0x02, 0x4a
	.zero		1
	.zero		1


	//----- nvinfo : EIATTR_EXIT_INSTR_OFFSETS
	.align		4
        /*0114*/ 	.byte	0x04, 0x1c
        /*0116*/ 	.short	(.L_4849 - .L_4848)


	//   ....[0]....
.L_4848:
        /*0118*/ 	.word	0x00000cb0


	//   ....[1]....
        /*011c*/ 	.word	0x00001b50


	//   ....[2]....
        /*0120*/ 	.word	0x00001ba0


	//----- nvinfo : EIATTR_CRS_STACK_SIZE
	.align		4
.L_4849:
        /*0124*/ 	.byte	0x04, 0x1e
        /*0126*/ 	.short	(.L_4851 - .L_4850)
.L_4850:
        /*0128*/ 	.word	0x00000000


	//----- nvinfo : EIATTR_CBANK_PARAM_SIZE
	.align		4
.L_4851:
        /*012c*/ 	.byte	0x03, 0x19
        /*012e*/ 	.short	0x0014


	//----- nvinfo : EIATTR_PARAM_CBANK
	.align		4
        /*0130*/ 	.byte	0x04, 0x0a
        /*0132*/ 	.short	(.L_4853 - .L_4852)
	.align		4
.L_4852:
        /*0134*/ 	.word	index@(.nv.constant0._Z10reduceLog6IdLj8ELb1EEvPT_S1_j)
        /*0138*/ 	.short	0x0380
        /*013a*/ 	.short	0x0014


	//----- nvinfo : EIATTR_SW_WAR
	.align		4
.L_4853:
        /*013c*/ 	.byte	0x04, 0x36
        /*013e*/ 	.short	(.L_4855 - .L_4854)
.L_4854:
        /*0140*/ 	.word	0x00000008
.L_4855:


//--------------------- .nv.info._Z10reduceLog6IdLj16ELb1EEvPT_S1_j --------------------------
	.section	.nv.info._Z10reduceLog6IdLj16ELb1EEvPT_S1_j,"",@"SHT_CUDA_INFO"
	.sectionflags	@""
	.align	4


	//----- nvinfo : EIATTR_CUDA_API_VERSION
	.align		4
        /*0000*/ 	.byte	0x04, 0x37
        /*0002*/ 	.short	(.L_4857 - .L_4856)
.L_4856:
        /*0004*/ 	.word	0x00000082


	//----- nvinfo : EIATTR_KPARAM_INFO
	.align		4
.L_4857:
        /*0008*/ 	.byte	0x04, 0x17
        /*000a*/ 	.short	(.L_4859 - .L_4858)
.L_4858:
        /*000c*/ 	.word	0x00000000
        /*0010*/ 	.short	0x0002
        /*0012*/ 	.short	0x0010
        /*0014*/ 	.byte	0x00, 0xf0, 0x11, 0x00


	//----- nvinfo : EIATTR_KPARAM_INFO
	.align		4
.L_4859:
        /*0018*/ 	.byte	0x04, 0x17
        /*001a*/ 	.short	(.L_4861 - .L_4860)
.L_4860:
        /*001c*/ 	.word	0x00000000
        /*0020*/ 	.short	0x0001
        /*0022*/ 	.short	0x0008
        /*0024*/ 	.byte	0x00, 0xf5, 0x21, 0x00


	//----- nvinfo : EIATTR_KPARAM_INFO
	.align		4
.L_4861:
        /*0028*/ 	.byte	0x04, 0x17
        /*002a*/ 	.short	(.L_4863 - .L_4862)
.L_4862:
        /*002c*/ 	.word	0x00000000
        /*0030*/ 	.short	0x0000
        /*0032*/ 	.short	0x0000
        /*0034*/ 	.byte	0x00, 0xf5, 0x21, 0x00


	//----- nvinfo : EIATTR_SPARSE_MMA_MASK
	.align		4
.L_4863:
        /*0038*/ 	.byte	0x03, 0x50
        /*003a*/ 	.short	0x0000


	//----- nvinfo : EIATTR_MAXREG_COUNT
	.align		4
        /*003c*/ 	.byte	0x03, 0x1b
        /*003e*/ 	.short	0x00ff


	//----- nvinfo : EIATTR_NUM_BARRIERS
	.align		4
        /*0040*/ 	.byte	0x02, 0x4c
        /*0042*/ 	.byte	0x01
	.zero		1


	//----- nvinfo : EIATTR_MERCURY_ISA_VERSION
	.align		4
        /*0044*/ 	.byte	0x03, 0x5f
        /*0046*/ 	.short	0x0101


	//----- nvinfo : EIATTR_COOP_GROUP_MASK_REGIDS
	.align		4
        /*0048*/ 	.byte	0x04, 0x29
        /*004a*/ 	.short	(.L_4865 - .L_4864)


	//   ....[0]....
.L_4864:
        /*004c*/ 	.word	0xffffffff


	//   ....[1]....
        /*0050*/ 	.word	0xffffffff


	//   ....[2]....
        /*0054*/ 	.word	0xffffffff


	//   ....[3]....
        /*0058*/ 	.word	0xffffffff


	//   ....[4]....
        /*005c*/ 	.word	0xffffffff


	//   ....[5]....
        /*0060*/ 	.word	0xffffffff


	//   ....[6]....
        /*0064*/ 	.word	0x05000003


	//   ....[7]....
        /*0068*/ 	.word	0x05000003


	//   ....[8]....
        /*006c*/ 	.word	0x05000003


	//   ....[9]....
        /*0070*/ 	.word	0x05000003


	//   ....[10]....
        /*0074*/ 	.word	0xffffffff


	//   ....[11]....
        /*0078*/ 	.word	0xffffffff


	//   ....[12]....
        /*007c*/ 	.word	0x05000003


	//   ....[13]....
        /*0080*/ 	.word	0x05000003


	//   ....[14]....
        /*0084*/ 	.word	0xffffffff


	//   ....[15]....
        /*0088*/ 	.word	0xffffffff


	//   ....[16]....
        /*008c*/ 	.word	0x05000003


	//   ....[17]....
        /*0090*/ 	.word	0x05000003


	//   ....[18]....
        /*0094*/ 	.word	0xffffffff


	//   ....[19]....
        /*0098*/ 	.word	0xffffffff


	//   ....[20]....
        /*009c*/ 	.word	0x05000003


	//   ....[21]....
        /*00a0*/ 	.word	0x05000003


	//   ....[22]....
        /*00a4*/ 	.word	0xffffffff


	//   ....[23]....
        /*00a8*/ 	.word	0xffffffff


	//----- nvinfo : EIATTR_COOP_GROUP_INSTR_OFFSETS
	.align		4
.L_4865:
        /*00ac*/ 	.byte	0x04, 0x28
        /*00ae*/ 	.short	(.L_4867 - .L_4866)


	//   ....[0]....
.L_4866:
        /*00b0*/ 	.word	0x00000c70


	//   ....[1]....
        /*00b4*/ 	.word	0x00000c80


	//   ....[2]....
        /*00b8*/ 	.word	0x00000c90


	//   ....[3]....
        /*00bc*/ 	.word	0x00000ca0


	//   ....[4]....
        /*00c0*/ 	.word	0x00000cf0


	//   ....[5]....
        /*00c4*/ 	.word	0x00000d00


	//   ....[6]....
        /*00c8*/ 	.word	0x00000f90


	//   ....[7]....
        /*00cc*/ 	.word	0x00000fa0


	//   ....[8]....
        /*00d0*/ 	.word	0x00001250


	//   ....[9]....
        /*00d4*/ 	.word	0x00001260


	//   ....[10]....
        /*00d8*/ 	.word	0x00001280


	//   ....[11]....
        /*00dc*/ 	.word	0x00001290


	//   ....[12]....
        /*00e0*/ 	.word	0x00001530


	//   ....[13]....
        /*00e4*/ 	.word	0x00001540


	//   ....[14]....
        /*00e8*/ 	.word	0x00001560


	//   ....[15]....
        /*00ec*/ 	.word	0x00001570


	//   ....[16]....
        /*00f0*/ 	.word	0x00001810


	//   ....[17]....
        /*00f4*/ 	.word	0x00001820


	//   ....[18]....
        /*00f8*/ 	.word	0x00001840


	//   ....[19]....
        /*00fc*/ 	.word	0x00001850


	//   ....[20]....
        /*0100*/ 	.word	0x00001af0


	//   ....[21]....
        /*0104*/ 	.word	0x00001b00


	//   ....[22]....
        /*0108*/ 	.word	0x00001b20


	//   ....[23]....
        /*010c*/ 	.word	0x00001b30


	//----- nvinfo : EIATTR_VRC_CTA_INIT_COUNT
	.align		4
.L_4867:
        /*0110*/ 	.byte	0x02, 0x4a
	.zero		1
	.zero		1


	//----- nvinfo : EIATTR_EXIT_INSTR_OFFSETS
	.align		4
        /*0114*/ 	.byte	0x04, 0x1c
        /*0116*/ 	.short	(.L_4869 - .L_4868)


	//   ....[0]....
.L_4868:
        /*0118*/ 	.word	0x00000cb0


	//   ....[1]....
        /*011c*/ 	.word	0x00001b50


	//   ....[2]....
        /*0120*/ 	.word	0x00001ba0


	//----- nvinfo : EIATTR_CRS_STACK_SIZE
	.align		4
.L_4869:
        /*0124*/ 	.byte	0x04, 0x1e
        /*0126*/ 	.short	(.L_4871 - .L_4870)
.L_4870:
        /*0128*/ 	.word	0x00000000


	//----- nvinfo : EIATTR_CBANK_PARAM_SIZE
	.align		4
.L_4871:
        /*012c*/ 	.byte	0x03, 0x19
        /*012e*/ 	.short	0x0014


	//----- nvinfo : EIATTR_PARAM_CBANK
	.align		4
        /*0130*/ 	.byte	0x04, 0x0a
        /*0132*/ 	.short	(.L_4873 - .L_4872)
	.align		4
.L_4872:
        /*0134*/ 	.word	index@(.nv.constant0._Z10reduceLog6IdLj16ELb1EEvPT_S1_j)
        /*0138*/ 	.short	0x0380
        /*013a*/ 	.short	0x0014


	//----- nvinfo : EIATTR_SW_WAR
	.align		4
.L_4873:
        /*013c*/ 	.byte	0x04, 0x36
        /*013e*/ 	.short	(.L_4875 - .L_4874)
.L_4874:
        /*0140*/ 	.word	0x00000008
.L_4875:


//--------------------- .nv.info._Z10reduceLog6IdLj32ELb1EEvPT_S1_j --------------------------
	.section	.nv.info._Z10reduceLog6IdLj32ELb1EEvPT_S1_j,"",@"SHT_CUDA_INFO"
	.sectionflags	@""
	.align	4


	//----- nvinfo : EIATTR_CUDA_API_VERSION
	.align		4
        /*0000*/ 	.byte	0x04, 0x37
        /*0002*/ 	.short	(.L_4877 - .L_4876)
.L_4876:
        /*0004*/ 	.word	0x00000082


	//----- nvinfo : EIATTR_KPARAM_INFO
	.align		4
.L_4877:
        /*0008*/ 	.byte	0x04, 0x17
        /*000a*/ 	.short	(.L_4879 - .L_4878)
.L_4878:
        /*000c*/ 	.word	0x00000000
        /*0010*/ 	.short	0x0002
        /*0012*/ 	.short	0x0010
        /*0014*/ 	.byte	0x00, 0xf0, 0x11, 0x00


	//----- nvinfo : EIATTR_KPARAM_INFO
	.align		4
.L_4879:
        /*0018*/ 	.byte	0x04, 0x17
        /*001a*/ 	.short	(.L_4881 - .L_4880)
.L_4880:
        /*001c*/ 	.word	0x00000000
        /*0020*/ 	.short	0x0001
        /*0022*/ 	.short	0x0008
        /*0024*/ 	.byte	0x00, 0xf5, 0x21, 0x00


	//----- nvinfo : EIATTR_KPARAM_INFO
	.align		4
.L_4881:
        /*0028*/ 	.byte	0x04, 0x17
        /*002a*/ 	.short	(.L_4883 - .L_4882)
.L_4882:
        /*002c*/ 	.word	0x00000000
        /*0030*/ 	.short	0x0000
        /*0032*/ 	.short	0x0000
        /*0034*/ 	.byte	0x00, 0xf5, 0x21, 0x00


	//----- nvinfo : EIATTR_SPARSE_MMA_MASK
	.align		4
.L_4883:
        /*0038*/ 	.byte	0x03, 0x50
        /*003a*/ 	.short	0x0000


	//----- nvinfo : EIATTR_MAXREG_COUNT
	.align		4
        /*003c*/ 	.byte	0x03, 0x1b
        /*003e*/ 	.short	0x00ff


	//----- nvinfo : EIATTR_NUM_BARRIERS
	.align		4
        /*0040*/ 	.byte	0x02, 0x4c
        /*0042*/ 	.byte	0x01
	.zero		1


	//----- nvinfo : EIATTR_MERCURY_ISA_VERSION
	.align		4
        /*0044*/ 	.byte	0x03, 0x5f
        /*0046*/ 	.short	0x0101


	//----- nvinfo : EIATTR_COOP_GROUP_MASK_REGIDS
	.align		4
        /*0048*/ 	.byte	0x04, 0x29
        /*004a*/ 	.short	(.L_4885 - .L_4884)


	//   ....[0]....
.L_4884:
        /*004c*/ 	.word	0xffffffff


	//   ....[1]....
        /*0050*/ 	.word	0xffffffff


	//   ....[2]....
        /*0054*/ 	.word	0xffffffff


	//   ....[3]....
        /*0058*/ 	.word	0xffffffff


	//   ....[4]....
        /*005c*/ 	.word	0xffffffff


	//   ....[5]....
        /*0060*/ 	.word	0xffffffff


	//   ....[6]....
        /*0064*/ 	.word	0x05000003


	//   ....[7]....
        /*0068*/ 	.word	0x05000003


	//   ....[8]....
        /*006c*/ 	.word	0x05000003


	//   ....[9]....
        /*0070*/ 	.word	0x05000003


	//   ....[10]....
        /*0074*/ 	.word	0xffffffff


	//   ....[11]....
        /*0078*/ 	.word	0xffffffff


	//   ....[12]....
        /*007c*/ 	.word	0x05000003


	//   ....[13]....
        /*0080*/ 	.word	0x05000003


	//   ....[14]....
        /*0084*/ 	.word	0xffffffff


	//   ....[15]....
        /*0088*/ 	.word	0xffffffff


	//   ....[16]....
        /*008c*/ 	.word	0x05000003


	//   ....[17]....
        /*0090*/ 	.word	0x05000003


	//   ....[18]....
        /*0094*/ 	.word	0xffffffff


	//   ....[19]....
        /*0098*/ 	.word	0xffffffff


	//   ....[20]....
        /*009c*/ 	.word	0x05000003


	//   ....[21]....
        /*00a0*/ 	.word	0x05000003


	//   ....[22]....
        /*00a4*/ 	.word	0xffffffff


	//   ....[23]....
        /*00a8*/ 	.word	0xffffffff


	//----- nvinfo : EIATTR_COOP_GROUP_INSTR_OFFSETS
	.align		4
.L_4885:
        /*00ac*/ 	.byte	0x04, 0x28
        /*00ae*/ 	.short	(.L_4887 - .L_4886)


	//   ....[0]....
.L_4886:
        /*00b0*/ 	.word	0x00000c70


	//   ....[1]....
        /*00b4*/ 	.word	0x00000c80


	//   ....[2]....
        /*00b8*/ 	.word	0x00000c90


	//   ....[3]....
        /*00bc*/ 	.word	0x00000ca0


	//   ....[4]....
        /*00c0*/ 	.word	0x00000cf0


	//   ....[5]....
        /*00c4*/ 	.word	0x00000d00


	//   ....[6]....
        /*00c8*/ 	.word	0x00000f90


	//   ....[7]....
        /*00cc*/ 	.word	0x00000fa0


	//   ....[8]....
        /*00d0*/ 	.word	0x00001250


	//   ....[9]....
        /*00d4*/ 	.word	0x00001260


	//   ....[10]....
        /*00d8*/ 	.word	0x00001280


	//   ....[11]....
        /*00dc*/ 	.word	0x00001290


	//   ....[12]....
        /*00e0*/ 	.word	0x00001530


	//   ....[13]....
        /*00e4*/ 	.word	0x00001540


	//   ....[14]....
        /*00e8*/ 	.word	0x00001560


	//   ....[15]....
        /*00ec*/ 	.word	0x00001570


	//   ....[16]....
        /*00f0*/ 	.word	0x00001810


	//   ....[17]....
        /*00f4*/ 	.word	0x00001820


	//   ....[18]....
        /*00f8*/ 	.word	0x00001840


	//   ....[19]....
        /*00fc*/ 	.word	0x00001850


	//   ....[20]....
        /*0100*/ 	.word	0x00001af0


	//   ....[21]....
        /*0104*/ 	.word	0x00001b00


	//   ....[22]....
        /*0108*/ 	.word	0x00001b20


	//   ....[23]....
        /*010c*/ 	.word	0x00001b30


	//----- nvinfo : EIATTR_VRC_CTA_INIT_COUNT
	.align		4
.L_4887:
        /*0110*/ 	.byte	0x02, 0x4a
	.zero		1
	.zero		1


	//----- nvinfo : EIATTR_EXIT_INSTR_OFFSETS
	.align		4
        /*0114*/ 	.byte	0x04, 0x1c
        /*0116*/ 	.short	(.L_4889 - .L_4888)


	//   ....[0]....
.L_4888:
        /*0118*/ 	.word	0x00000cb0


	//   ....[1]....
        /*011c*/ 	.word	0x00001b50


	//   ....[2]....
        /*0120*/ 	.word	0x00001ba0


	//----- nvinfo : EIATTR_CRS_STACK_SIZE
	.align		4
.L_4889:
        /*0124*/ 	.byte	0x04, 0x1e
        /*0126*/ 	.short	(.L_4891 - .L_4890)
.L_4890:
        /*0128*/ 	.word	0x00000000


	//----- nvinfo : EIATTR_CBANK_PARAM_SIZE
	.align		4
.L_4891:
        /*012c*/ 	.byte	0x03, 0x19
        /*012e*/ 	.short	0x0014


	//----- nvinfo : EIATTR_PARAM_CBANK
	.align		4
        /*0130*/ 	.byte	0x04, 0x0a
        /*0132*/ 	.short	(.L_4893 - .L_4892)
	.align		4
.L_4892:
        /*0134*/ 	.word	index@(.nv.constant0._Z10reduceLog6IdLj32ELb1EEvPT_S1_j)
        /*0138*/ 	.short	0x0380
        /*013a*/ 	.short	0x0014


	//----- nvinfo : EIATTR_SW_WAR
	.align		4
.L_4893:
        /*013c*/ 	.byte	0x04, 0x36
        /*013e*/ 	.short	(.L_4895 - .L_4894)
.L_4894:
        /*0140*/ 	.word	0x00000008
.L_4895:


//--------------------- .nv.info._Z10reduceLog6IdLj64ELb1EEvPT_S1_j --------------------------
	.section	.nv.info._Z10reduceLog6IdLj64ELb1EEvPT_S1_j,"",@"SHT_CUDA_INFO"
	.sectionflags	@""
	.align	4


	//----- nvinfo : EIATTR_CUDA_API_VERSION
	.align		4
        /*0000*/ 	.byte	0x04, 0x37
        /*0002*/ 	.short	(.L_4897 - .L_4896)
.L_4896:
        /*0004*/ 	.word	0x00000082


	//----- nvinfo : EIATTR_KPARAM_INFO
	.align		4
.L_4897:
        /*0008*/ 	.byte	0x04, 0x17
        /*000a*/ 	.short	(.L_4899 - .L_4898)
.L_4898:
        /*000c*/ 	.word	0x00000000
        /*0010*/ 	.short	0x0002
        /*0012*/ 	.short	0x0010
        /*0014*/ 	.byte	0x00, 0xf0, 0x11, 0x00


	//----- nvinfo : EIATTR_KPARAM_INFO
	.align		4
.L_4899:
        /*0018*/ 	.byte	0x04, 0x17
        /*001a*/ 	.short	(.L_4901 - .L_4900)
.L_4900:
        /*001c*/ 	.word	0x00000000
        /*0020*/ 	.short	0x0001
        /*0022*/ 	.short	0x0008
        /*0024*/ 	.byte	0x00, 0xf5, 0x21, 0x00


	//----- nvinfo : EIATTR_KPARAM_INFO
	.align		4
.L_4901:
        /*0028*/ 	.byte	0x04, 0x17
        /*002a*/ 	.short	(.L_4903 - .L_4902)
.L_4902:
        /*002c*/ 	.word	0x00000000
        /*0030*/ 	.short	0x0000
        /*0032*/ 	.short	0x0000
        /*0034*/ 	.byte	0x00, 0xf5, 0x21, 0x00


	//----- nvinfo : EIATTR_SPARSE_MMA_MASK
	.align		4
.L_4903:
        /*0038*/ 	.byte	0x03, 0x50
        /*003a*/ 	.short	0x0000


	//----- nvinfo : EIATTR_MAXREG_COUNT
	.align		4
        /*003c*/ 	.byte	0x03, 0x1b
        /*003e*/ 	.short	0x00ff


	//----- nvinfo : EIATTR_NUM_BARRIERS
	.align		4
        /*0040*/ 	.byte	0x02, 0x4c
        /*0042*/ 	.byte	0x01
	.zero		1


	//----- nvinfo : EIATTR_MERCURY_ISA_VERSION
	.align		4
        /*0044*/ 	.byte	0x03, 0x5f
        /*0046*/ 	.short	0x0101


	//----- nvinfo : EIATTR_COOP_GROUP_MASK_REGIDS
	.align		4
        /*0048*/ 	.byte	0x04, 0x29
        /*004a*/ 	.short	(.L_4905 - .L_4904)


	//   ....[0]....
.L_4904:
        /*004c*/ 	.word	0xffffffff


	//   ....[1]....
        /*0050*/ 	.word	0xffffffff


	//   ....[2]....
        /*0054*/ 	.word	0xffffffff


	//   ....[3]....
        /*0058*/ 	.word	0xffffffff


	//   ....[4]....
        /*005c*/ 	.word	0xffffffff


	//   ....[5]....
        /*0060*/ 	.word	0xffffffff


	//   ....[6]....
        /*0064*/ 	.word	0x05000002


	//   ....[7]....
        /*0068*/ 	.word	0x05000002


	//   ....[8]....
        /*006c*/ 	.word	0x05000002


	//   ....[9]....
        /*0070*/ 	.word	0x05000002


	//   ....[10]....
        /*0074*/ 	.word	0xffffffff


	//   ....[11]....
        /*0078*/ 	.word	0xffffffff


	//   ....[12]....
        /*007c*/ 	.word	0x05000002


	//   ....[13]....
        /*0080*/ 	.word	0x05000002


	//   ....[14]....
        /*0084*/ 	.word	0xffffffff


	//   ....[15]....
        /*0088*/ 	.word	0xffffffff


	//   ....[16]....
        /*008c*/ 	.word	0x05000002


	//   ....[17]....
        /*0090*/ 	.word	0x05000002


	//   ....[18]....
        /*0094*/ 	.word	0xffffffff


	//   ....[19]....
        /*0098*/ 	.word	0xffffffff


	//   ....[20]....
        /*009c*/ 	.word	0x05000002


	//   ....[21]....
        /*00a0*/ 	.word	0x05000002


	//   ....[22]....
        /*00a4*/ 	.word	0xffffffff


	//   ....[23]....
        /*00a8*/ 	.word	0xffffffff


	//----- nvinfo : EIATTR_COOP_GROUP_INSTR_OFFSETS
	.align		4
.L_4905:
        /*00ac*/ 	.byte	0x04, 0x28
        /*00ae*/ 	.short	(.L_4907 - .L_4906)


	//   ....[0]....
.L_4906:
        /*00b0*/ 	.word	0x00000c70


	//   ....[1]....
        /*00b4*/ 	.word	0x00000c80


	//   ....[2]....
        /*00b8*/ 	.word	0x00000c90


	//   ....[3]....
        /*00bc*/ 	.word	0x00000ca0


	//   ....[4]....
        /*00c0*/ 	.word	0x00000d10


	//   ....[5]....
        /*00c4*/ 	.word	0x00000d20


	//   ....[6]....
        /*00c8*/ 	.word	0x00000fb0


	//   ....[7]....
        /*00cc*/ 	.word	0x00000fc0


	//   ....[8]....
        /*00d0*/ 	.word	0x00001270


	//   ....[9]....
        /*00d4*/ 	.word	0x00001280


	//   ....[10]....
        /*00d8*/ 	.word	0x000012a0


	//   ....[11]....
        /*00dc*/ 	.word	0x000012b0


	//   ....[12]....
        /*00e0*/ 	.word	0x00001550


	//   ....[13]....
        /*00e4*/ 	.word	0x00001560


	//   ....[14]....
        /*00e8*/ 	.word	0x00001580


	//   ....[15]....
        /*00ec*/ 	.word	0x00001590


	//   ....[16]....
        /*00f0*/ 	.word	0x00001830


	//   ....[17]....
        /*00f4*/ 	.word	0x00001840


	//   ....[18]....
        /*00f8*/ 	.word	0x00001860


	//   ....[19]....
        /*00fc*/ 	.word	0x00001870


	//   ....[20]....
        /*0100*/ 	.word	0x00001b10


	//   ....[21]....
        /*0104*/ 	.word	0x00001b20


	//   ....[22]....
        /*0108*/ 	.word	0x00001b40


	//   ....[23]....
        /*010c*/ 	.word	0x00001b50


	//----- nvinfo : EIATTR_VRC_CTA_INIT_COUNT
	.align		4
.L_4907:
        /*0110*/ 	.byte	0x02, 0x4a
	.zero		1
	.zero		1


	//----- nvinfo : EIATTR_EXIT_INSTR_OFFSETS
	.align		4
        /*0114*/ 	.byte	0x04, 0x1c
        /*0116*/ 	.short	(.L_4909 - .L_4908)


	//   ....[0]....
.L_4908:
        /*0118*/ 	.word	0x00000cb0


	//   ....[1]....
        /*011c*/ 	.word	0x00001b70


	//   ....[2]....
        /*0120*/ 	.word	0x00001bc0


	//----- nvinfo : EIATTR_CRS_STACK_SIZE
	.align		4
.L_4909:
        /*0124*/ 	.byte	0x04, 0x1e
        /*0126*/ 	.short	(.L_4911 - .L_4910)
.L_4910:
        /*0128*/ 	.word	0x00000000


	//----- nvinfo : EIATTR_CBANK_PARAM_SIZE
	.align		4
.L_4911:
        /*012c*/ 	.byte	0x03, 0x19
        /*012e*/ 	.short	0x0014


	//----- nvinfo : EIATTR_PARAM_CBANK
	.align		4
        /*0130*/ 	.byte	0x04, 0x0a
        /*0132*/ 	.short	(.L_4913 - .L_4912)
	.align		4
.L_4912:
        /*0134*/ 	.word	index@(.nv.constant0._Z10reduceLog6IdLj64ELb1EEvPT_S1_j)
        /*0138*/ 	.short	0x0380
        /*013a*/ 	.short	0x0014


	//----- nvinfo : EIATTR_SW_WAR
	.align		4
.L_4913:
        /*013c*/ 	.byte	0x04, 0x36
        /*013e*/ 	.short	(.L_4915 - .L_4914)
.L_4914:
        /*0140*/ 	.word	0x00000008
.L_4915:


//--------------------- .nv.info._Z10reduceLog6IdLj128ELb1EEvPT_S1_j --------------------------
	.section	.nv.info._Z10reduceLog6IdLj128ELb1EEvPT_S1_j,"",@"SHT_CUDA_INFO"
	.sectionflags	@""
	.align	4


	//----- nvinfo : EIATTR_CUDA_API_VERSION
	.align		4
        /*0000*/ 	.byte	0x04, 0x37
        /*0002*/ 	.short	(.L_4917 - .L_4916)
.L_4916:
        /*0004*/ 	.word	0x00000082


	//----- nvinfo : EIATTR_KPARAM_INFO
	.align		4
.L_4917:
        /*0008*/ 	.byte	0x04, 0x17
        /*000a*/ 	.short	(.L_4919 - .L_4918)
.L_4918:
        /*000c*/ 	.word	0x00000000
        /*0010*/ 	.short	0x0002
        /*0012*/ 	.short	0x0010
        /*0014*/ 	.byte	0x00, 0xf0, 0x11, 0x00


	//----- nvinfo : EIATTR_KPARAM_INFO
	.align		4
.L_4919:
        /*0018*/ 	.byte	0x04, 0x17
        /*001a*/ 	.short	(.L_4921 - .L_4920)
.L_4920:
        /*001c*/ 	.word	0x00000000
        /*0020*/ 	.short	0x0001
        /*0022*/ 	.short	0x0008
        /*0024*/ 	.byte	0x00, 0xf5, 0x21, 0x00


	//----- nvinfo : EIATTR_KPARAM_INFO
	.align		4
.L_4921:
        /*0028*/ 	.byte	0x04, 0x17
        /*002a*/ 	.short	(.L_4923 - .L_4922)
.L_4922:
        /*002c*/ 	.word	0x00000000
        /*0030*/ 	.short	0x0000
        /*0032*/ 	.short	0x0000
        /*0034*/ 	.byte	0x00, 0xf5, 0x21, 0x00


	//----- nvinfo : EIATTR_SPARSE_MMA_MASK
	.align		4
.L_4923:
        /*0038*/ 	.byte	0x03, 0x50
        /*003a*/ 	.short	0x0000


	//----- nvinfo : EIATTR_MAXREG_COUNT
	.align		4
        /*003c*/ 	.byte	0x03, 0x1b
        /*003e*/ 	.short	0x00ff


	//----- nvinfo : EIATTR_NUM_BARRIERS
	.align		4
        /*0040*/ 	.byte	0x02, 0x4c
        /*0042*/ 	.byte	0x01
	.zero		1


	//----- nvinfo : EIATTR_MERCURY_ISA_VERSION
	.align		4
        /*0044*/ 	.byte	0x03, 0x5f
        /*0046*/ 	.short	0x0101


	//----- nvinfo : EIATTR_COOP_GROUP_MASK_REGIDS
	.align		4
        /*0048*/ 	.byte	0x04, 0x29
        /*004a*/ 	.short	(.L_4925 - .L_4924)


	//   ....[0]....
.L_4924:
        /*004c*/ 	.word	0xffffffff


	//   ....[1]....
        /*0050*/ 	.word	0xffffffff


	//   ....[2]....
        /*0054*/ 	.word	0xffffffff


	//   ....[3]....
        /*0058*/ 	.word	0xffffffff


	//   ....[4]....
        /*005c*/ 	.word	0xffffffff


	//   ....[5]....
        /*0060*/ 	.word	0xffffffff


	//   ....[6]....
        /*0064*/ 	.word	0x05000002


	//   ....[7]....
        /*0068*/ 	.word	0x05000002


	//   ....[8]....
        /*006c*/ 	.word	0x05000002


	//   ....[9]....
        /*0070*/ 	.word	0x05000002


	//   ....[10]....
        /*0074*/ 	.word	0xffffffff


	//   ....[11]....
        /*0078*/ 	.word	0xffffffff


	//   ....[12]....
        /*007c*/ 	.word	0x05000002


	//   ....[13]....
        /*0080*/ 	.word	0x05000002


	//   ....[14]....
        /*0084*/ 	.word	0xffffffff


	//   ....[15]....
        /*0088*/ 	.word	0xffffffff


	//   ....[16]....
        /*008c*/ 	.word	0x05000002


	//   ....[17]....
        /*0090*/ 	.word	0x05000002


	//   ....[18]....
        /*0094*/ 	.word	0xffffffff


	//   ....[19]....
        /*0098*/ 	.word	0xffffffff


	//   ....[20]....
        /*009c*/ 	.word	0x05000002


	//   ....[21]....
        /*00a0*/ 	.word	0x05000002


	//   ....[22]....
        /*00a4*/ 	.word	0xffffffff


	//   ....[23]....
        /*00a8*/ 	.word	0xffffffff


	//----- nvinfo : EIATTR_COOP_GROUP_INSTR_OFFSETS
	.align		4
.L_4925:
        /*00ac*/ 	.byte	0x04, 0x28
        /*00ae*/ 	.short	(.L_4927 - .L_4926)


	//   ....[0]....
.L_4926:
        /*00b0*/ 	.word	0x00000c80


	//   ....[1]....
        /*00b4*/ 	.word	0x00000c90


	//   ....[2]....
        /*00b8*/ 	.word	0x00000ca0


	//   ....[3]....
        /*00bc*/ 	.word	0x00000ce0


	//   ....[4]....
        /*00c0*/ 	.word	0x00000d50


	//   ....[5]....
        /*00c4*/ 	.word	0x00000d60


	//   ....[6]....
        /*00c8*/ 	.word	0x00000ff0


	//   ....[7]....
        /*00cc*/ 	.word	0x00001000


	//   ....[8]....
        /*00d0*/ 	.word	0x000012b0


	//   ....[9]....
        /*00d4*/ 	.word	0x000012c0


	//   ....[10]....
        /*00d8*/ 	.word	0x000012e0


	//   ....[11]....
        /*00dc*/ 	.word	0x000012f0


	//   ....[12]....
        /*00e0*/ 	.word	0x00001590


	//   ....[13]....
        /*00e4*/ 	.word	0x000015a0


	//   ....[14]....
        /*00e8*/ 	.word	0x000015c0


	//   ....[15]....
        /*00ec*/ 	.word	0x000015d0


	//   ....[16]....
        /*00f0*/ 	.word	0x00001870


	//   ....[17]....
        /*00f4*/ 	.word	0x00001880


	//   ....[18]....
        /*00f8*/ 	.word	0x000018a0


	//   ....[19]....
        /*00fc*/ 	.word	0x000018b0


	//   ....[20]....
        /*0100*/ 	.word	0x00001b50


	//   ....[21]....
        /*0104*/ 	.word	0x00001b60


	//   ....[22]....
        /*0108*/ 	.word	0x00001b80


	//   ....[23]....
        /*010c*/ 	.word	0x00001b90


	//----- nvinfo : EIATTR_VRC_CTA_INIT_COUNT
	.align		4
.L_4927:
        /*0110*/ 	.byte	0x02, 0x4a
	.zero		1
	.zero		1


	//----- nvinfo : EIATTR_EXIT_INSTR_OFFSETS
	.align		4
        /*0114*/ 	.byte	0x04, 0x1c
        /*0116*/ 	.short	(.L_4929 - .L_4928)


	//   ....[0]....
.L_4928:
        /*0118*/ 	.word	0x00000cf0


	//   ....[1]....
        /*011c*/ 	.word	0x00001bb0


	//   ....[2]....
        /*0120*/ 	.word	0x00001c00


	//----- nvinfo : EIATTR_CRS_STACK_SIZE
	.align		4
.L_4929:
        /*0124*/ 	.byte	0x04, 0x1e
        /*0126*/ 	.short	(.L_4931 - .L_4930)
.L_4930:
        /*0128*/ 	.word	0x00000000


	//----- nvinfo : EIATTR_CBANK_PARAM_SIZE
	.align		4
.L_4931:
        /*012c*/ 	.byte	0x03, 0x19
        /*012e*/ 	.short	0x0014


	//----- nvinfo : EIATTR_PARAM_CBANK
	.align		4
        /*0130*/ 	.byte	0x04, 0x0a
        /*0132*/ 	.short	(.L_4933 - .L_4932)
	.align		4
.L_4932:
        /*0134*/ 	.word	index@(.nv.constant0._Z10reduceLog6IdLj128ELb1EEvPT_S1_j)
        /*0138*/ 	.short	0x0380
        /*013a*/ 	.short	0x0014


	//----- nvinfo : EIATTR_SW_WAR
	.align		4
.L_4933:
        /*013c*/ 	.byte	0x04, 0x36
        /*013e*/ 	.short	(.L_4935 - .L_4934)
.L_4934:
        /*0140*/ 	.word	0x00000008
.L_4935:


//--------------------- .nv.info._Z10reduceLog6IdLj256ELb1EEvPT_S1_j --------------------------
	.section	.nv.info._Z10reduceLog6IdLj256ELb1EEvPT_S1_j,"",@"SHT_CUDA_INFO"
	.sectionflags	@""
	.align	4


	//----- nvinfo : EIATTR_CUDA_API_VERSION
	.align		4
        /*0000*/ 	.byte	0x04, 0x37
        /*0002*/ 	.short	(.L_4937 - .L_4936)
.L_4936:
        /*0004*/ 	.word	0x00000082


	//----- nvinfo : EIATTR_KPARAM_INFO
	.align		4
.L_4937:
        /*0008*/ 	.byte	0x04, 0x17
        /*000a*/ 	.short	(.L_4939 - .L_4938)
.L_4938:
        /*000c*/ 	.word	0x00000000
        /*0010*/ 	.short	0x0002
        /*0012*/ 	.short	0x0010
        /*0014*/ 	.byte	0x00, 0xf0, 0x11, 0x00


	//----- nvinfo : EIATTR_KPARAM_INFO
	.align		4
.L_4939:
        /*0018*/ 	.byte	0x04, 0x17
        /*001a*/ 	.short	(.L_4941 - .L_4940)
.L_4940:
        /*001c*/ 	.word	0x00000000
        /*0020*/ 	.short	0x0001
        /*0022*/ 	.short	0x0008
        /*0024*/ 	.byte	0x00, 0xf5, 0x21, 0x00


	//----- nvinfo : EIATTR_KPARAM_INFO
	.align		4
.L_4941:
        /*0028*/ 	.byte	0x04, 0x17
        /*002a*/ 	.short	(.L_4943 - .L_4942)
.L_4942:
        /*002c*/ 	.word	0x00000000
        /*0030*/ 	.short	0x0000
        /*0032*/ 	.short	0x0000
        /*0034*/ 	.byte	0x00, 0xf5, 0x21, 0x00


	//----- nvinfo : EIATTR_SPARSE_MMA_MASK
	.align		4
.L_4943:
        /*0038*/ 	.byte	0x03, 0x50
        /*003a*/ 	.short	0x0000


	//----- nvinfo : EIATTR_MAXREG_COUNT
	.align		4
        /*003c*/ 	.byte	0x03, 0x1b
        /*003e*/ 	.short	0x00ff


	//----- nvinfo : EIATTR_NUM_BARRIERS
	.align		4
        /*0040*/ 	.byte	0x02, 0x4c
        /*0042*/ 	.byte	0x01
	.zero		1


	//----- nvinfo : EIATTR_MERCURY_ISA_VERSION
	.align		4
        /*0044*/ 	.byte	0x03, 0x5f
        /*0046*/ 	.short	0x0101


	//----- nvinfo : EIATTR_COOP_GROUP_MASK_REGIDS
	.align		4
        /*0048*/ 	.byte	0x04, 0x29
        /*004a*/ 	.short	(.L_4945 - .L_4944)


	//   ....[0]....
.L_4944:
        /*004c*/ 	.word	0xffffffff


	//   ....[1]....
        /*0050*/ 	.word	0xffffffff


	//   ....[2]....
        /*0054*/ 	.word	0xffffffff


	//   ....[3]....
        /*0058*/ 	.word	0xffffffff


	//   ....[4]....
        /*005c*/ 	.word	0xffffffff


	//   ....[5]....
        /*0060*/ 	.word	0xffffffff


	//   ....[6]....
        /*0064*/ 	.word	0x05000002


	//   ....[7]....
        /*0068*/ 	.word	0x05000002


	//   ....[8]....
        /*006c*/ 	.word	0x05000002


	//   ....[9]....
        /*0070*/ 	.word	0x05000002


	//   ....[10]....
        /*0074*/ 	.word	0xffffffff


	//   ....[11]....
        /*0078*/ 	.word	0xffffffff


	//   ....[12]....
        /*007c*/ 	.word	0x05000002


	//   ....[13]....
        /*0080*/ 	.word	0x05000002


	//   ....[14]....
        /*0084*/ 	.word	0xffffffff


	//   ....[15]....
        /*0088*/ 	.word	0xffffffff


	//   ....[16]....
        /*008c*/ 	.word	0x05000002


	//   ....[17]....
        /*0090*/ 	.word	0x05000002


	//   ....[18]....
        /*0094*/ 	.word	0xffffffff


	//   ....[19]....
        /*0098*/ 	.word	0xffffffff


	//   ....[20]....
        /*009c*/ 	.word	0x05000002


	//   ....[21]....
        /*00a0*/ 	.word	0x05000002


	//   ....[22]....
        /*00a4*/ 	.word	0xffffffff


	//   ....[23]....
        /*00a8*/ 	.word	0xffffffff


	//----- nvinfo : EIATTR_COOP_GROUP_INSTR_OFFSETS
	.align		4
.L_4945:
        /*00ac*/ 	.byte	0x04, 0x28
        /*00ae*/ 	.short	(.L_4947 - .L_4946)


	//   ....[0]....
.L_4946:
        /*00b0*/ 	.word	0x00000c80


	//   ....[1]....
        /*00b4*/ 	.word	0x00000c90


	//   ....[2]....
        /*00b8*/ 	.word	0x00000cd0


	//   ....[3]....
        /*00bc*/ 	.word	0x00000d20


	//   ....[4]....
        /*00c0*/ 	.word	0x00000d90


	//   ....[5]....
        /*00c4*/ 	.word	0x00000da0


	//   ....[6]....
        /*00c8*/ 	.word	0x00001030


	//   ....[7]....
        /*00cc*/ 	.word	0x00001040


	//   ....[8]....
        /*00d0*/ 	.word	0x000012f0


	//   ....[9]....
        /*00d4*/ 	.word	0x00001300


	//   ....[10]....
        /*00d8*/ 	.word	0x00001320


	//   ....[11]....
        /*00dc*/ 	.word	0x00001330


	//   ....[12]....
        /*00e0*/ 	.word	0x000015d0


	//   ....[13]....
        /*00e4*/ 	.word	0x000015e0


	//   ....[14]....
        /*00e8*/ 	.word	0x00001600


	//   ....[15]....
        /*00ec*/ 	.word	0x00001610


	//   ....[16]....
        /*00f0*/ 	.word	0x000018b0


	//   ....[17]....
        /*00f4*/ 	.word	0x000018c0


	//   ....[18]....
        /*00f8*/ 	.word	0x000018e0


	//   ....[19]....
        /*00fc*/ 	.word	0x000018f0


	//   ....[20]....
        /*0100*/ 	.word	0x00001b90


	//   ....[21]....
        /*0104*/ 	.word	0x00001ba0


	//   ....[22]....
        /*0108*/ 	.word	0x00001bc0


	//   ....[23]....
        /*010c*/ 	.word	0x00001bd0


	//----- nvinfo : EIATTR_VRC_CTA_INIT_COUNT
	.align		4
.L_4947:
        /*0110*/ 	.byte	0x02, 0x4a
	.zero		1
	.zero		1


	//----- nvinfo : EIATTR_EXIT_INSTR_OFFSETS
	.align		4
        /*0114*/ 	.byte	0x04, 0x1c
        /*0116*/ 	.short	(.L_4949 - .L_4948)


	//   ....[0]....
.L_4948:
        /*0118*/ 	.word	0x00000d30


	//   ....[1]....
        /*011c*/ 	.word	0x00001bf0


	//   ....[2]....
        /*0120*/ 	.word	0x00001c40


	//----- nvinfo : EIATTR_CRS_STACK_SIZE
	.align		4
.L_4949:
        /*0124*/ 	.byte	0x04, 0x1e
        /*0126*/ 	.short	(.L_4951 - .L_4950)
.L_4950:
        /*0128*/ 	.word	0x00000000


	//----- nvinfo : EIATTR_CBANK_PARAM_SIZE
	.align		4
.L_4951:
        /*012c*/ 	.byte	0x03, 0x19
        /*012e*/ 	.short	0x0014


	//----- nvinfo : EIATTR_PARAM_CBANK
	.align		4
        /*0130*/ 	.byte	0x04, 0x0a
        /*0132*/ 	.short	(.L_4953 - .L_4952)
	.align		4
.L_4952:
        /*0134*/ 	.word	index@(.nv.constant0._Z10reduceLog6IdLj256ELb1EEvPT_S1_j)
        /*0138*/ 	.short	0x0380
        /*013a*/ 	.short	0x0014


	//----- nvinfo : EIATTR_SW_WAR
	.align		4
.L_4953:
        /*013c*/ 	.byte	0x04, 0x36
        /*013e*/ 	.short	(.L_4955 - .L_4954)
.L_4954:
        /*0140*/ 	.word	0x00000008
.L_4955:


//--------------------- .nv.info._Z10reduceLog6IdLj512ELb1EEvPT_S1_j --------------------------
	.section	.nv.info._Z10reduceLog6IdLj512ELb1EEvPT_S1_j,"",@"SHT_CUDA_INFO"
	.sectionflags	@""
	.align	4


	//----- nvinfo : EIATTR_CUDA_API_VERSION
	.align		4
        /*0000*/ 	.byte	0x04, 0x37
        /*0002*/ 	.short	(.L_4957 - .L_4956)
.L_4956:
        /*0004*/ 	.word	0x00000082


	//----- nvinfo : EIATTR_KPARAM_INFO
	.align		4
.L_4957:
        /*0008*/ 	.byte	0x04, 0x17
        /*000a*/ 	.short	(.L_4959 - .L_4958)
.L_4958:
        /*000c*/ 	.word	0x00000000
        /*0010*/ 	.short	0x0002
        /*0012*/ 	.short	0x0010
        /*0014*/ 	.byte	0x00, 0xf0, 0x11, 0x00


	//----- nvinfo : EIATTR_KPARAM_INFO
	.align		4
.L_4959:
        /*0018*/ 	.byte	0x04, 0x17
        /*001a*/ 	.short	(.L_4961 - .L_4960)
.L_4960:
        /*001c*/ 	.word	0x00000000
        /*0020*/ 	.short	0x0001
        /*0022*/ 	.short	0x0008
        /*0024*/ 	.byte	0x00, 0xf5, 0x21, 0x00


	//----- nvinfo : EIATTR_KPARAM_INFO
	.align		4
.L_4961:
        /*0028*/ 	.byte	0x04, 0x17
        /*002a*/ 	.short	(.L_4963 - .L_4962)
.L_4962:
        /*002c*/ 	.word	0x00000000
        /*0030*/ 	.short	0x0000
        /*0032*/ 	.short	0x0000
        /*0034*/ 	.byte	0x00, 0xf5, 0x21, 0x00


	//----- nvinfo : EIATTR_SPARSE_MMA_MASK
	.align		4
.L_4963:
        /*0038*/ 	.byte	0x03, 0x50
        /*003a*/ 	.short	0x0000


	//----- nvinfo : EIATTR_MAXREG_COUNT
	.align		4
        /*003c*/ 	.byte	0x03, 0x1b
        /*003e*/ 	.short	0x00ff


	//----- nvinfo : EIATTR_NUM_BARRIERS
	.align		4
        /*0040*/ 	.byte	0x02, 0x4c
        /*0042*/ 	.byte	0x01
	.zero		1


	//----- nvinfo : EIATTR_MERCURY_ISA_VERSION
	.align		4
        /*0044*/ 	.byte	0x03, 0x5f
        /*0046*/ 	.short	0x0101


	//----- nvinfo : EIATTR_COOP_GROUP_MASK_REGIDS
	.align		4
        /*0048*/ 	.byte	0x04, 0x29
        /*004a*/ 	.short	(.L_4965 - .L_4964)


	//   ....[0]....
.L_4964:
        /*004c*/ 	.word	0xffffffff


	//   ....[1]....
        /*0050*/ 	.word	0xffffffff


	//   ....[2]....
        /*0054*/ 	.word	0xffffffff


	//   ....[3]....
        /*0058*/ 	.word	0xffffffff


	//   ....[4]....
        /*005c*/ 	.word	0xffffffff


	//   ....[5]....
        /*0060*/ 	.word	0xffffffff


	//   ....[6]....
        /*0064*/ 	.word	0x05000002


	//   ....[7]....
        /*0068*/ 	.word	0x05000002


	//   ....[8]....
        /*006c*/ 	.word	0x05000002


	//   ....[9]....
        /*0070*/ 	.word	0x05000002


	//   ....[10]....
        /*0074*/ 	.word	0xffffffff


	//   ....[11]....
        /*0078*/ 	.word	0xffffffff


	//   ....[12]....
        /*007c*/ 	.word	0x05000002


	//   ....[13]....
        /*0080*/ 	.word	0x05000002


	//   ....[14]....
        /*0084*/ 	.word	0xffffffff


	//   ....[15]....
        /*0088*/ 	.word	0xffffffff


	//   ....[16]....
        /*008c*/ 	.word	0x05000002


	//   ....[17]....
        /*0090*/ 	.word	0x05000002


	//   ....[18]....
        /*0094*/ 	.word	0xffffffff


	//   ....[19]....
        /*0098*/ 	.word	0xffffffff


	//   ....[20]....
        /*009c*/ 	.word	0x05000002


	//   ....[21]....
        /*00a0*/ 	.word	0x05000002


	//   ....[22]....
        /*00a4*/ 	.word	0xffffffff


	//   ....[23]....
        /*00a8*/ 	.word	0xffffffff


	//----- nvinfo : EIATTR_COOP_GROUP_INSTR_OFFSETS
	.align		4
.L_4965:
        /*00ac*/ 	.byte	0x04, 0x28
        /*00ae*/ 	.short	(.L_4967 - .L_4966)


	//   ....[0]....
.L_4966:
        /*00b0*/ 	.word	0x00000cb0


	//   ....[1]....
        /*00b4*/ 	.word	0x00000cf0


	//   ....[2]....
        /*00b8*/ 	.word	0x00000d40


	//   ....[3]....
        /*00bc*/ 	.word	0x00000d90


	//   ....[4]....
        /*00c0*/ 	.word	0x00000e00


	//   ....[5]....
        /*00c4*/ 	.word	0x00000e10


	//   ....[6]....
        /*00c8*/ 	.word	0x000010a0


	//   ....[7]....
        /*00cc*/ 	.word	0x000010b0


	//   ....[8]....
        /*00d0*/ 	.word	0x00001360


	//   ....[9]....
        /*00d4*/ 	.word	0x00001370


	//   ....[10]....
        /*00d8*/ 	.word	0x00001390


	//   ....[11]....
        /*00dc*/ 	.word	0x000013a0


	//   ....[12]....
        /*00e0*/ 	.word	0x00001640


	//   ....[13]....
        /*00e4*/ 	.word	0x00001650


	//   ....[14]....
        /*00e8*/ 	.word	0x00001670


	//   ....[15]....
        /*00ec*/ 	.word	0x00001680


	//   ....[16]....
        /*00f0*/ 	.word	0x00001920


	//   ....[17]....
        /*00f4*/ 	.word	0x00001930


	//   ....[18]....
        /*00f8*/ 	.word	0x00001950


	//   ....[19]....
        /*00fc*/ 	.word	0x00001960


	//   ....[20]....
        /*0100*/ 	.word	0x00001c00


	//   ....[21]....
        /*0104*/ 	.word	0x00001c10


	//   ....[22]....
        /*0108*/ 	.word	0x00001c30


	//   ....[23]....
        /*010c*/ 	.word	0x00001c40


	//----- nvinfo : EIATTR_VRC_CTA_INIT_COUNT
	.align		4
.L_4967:
        /*0110*/ 	.byte	0x02, 0x4a
	.zero		1
	.zero		1


	//----- nvinfo : EIATTR_EXIT_INSTR_OFFSETS
	.align		4
        /*0114*/ 	.byte	0x04, 0x1c
        /*0116*/ 	.short	(.L_4969 - .L_4968)


	//   ....[0]....
.L_4968:
        /*0118*/ 	.word	0x00000da0


	//   ....[1]....
        /*011c*/ 	.word	0x00001c60


	//   ....[2]....
        /*0120*/ 	.word	0x00001cb0


	//----- nvinfo : EIATTR_CRS_STACK_SIZE
	.align		4
.L_4969:
        /*0124*/ 	.byte	0x04, 0x1e
        /*0126*/ 	.short	(.L_4971 - .L_4970)
.L_4970:
        /*0128*/ 	.word	0x00000000


	//----- nvinfo : EIATTR_CBANK_PARAM_SIZE
	.align		4
.L_4971:
        /*012c*/ 	.byte	0x03, 0x19
        /*012e*/ 	.short	0x0014


	//----- nvinfo : EIATTR_PARAM_CBANK
	.align		4
        /*0130*/ 	.byte	0x04, 0x0a
        /*0132*/ 	.short	(.L_4973 - .L_4972)
	.align		4
.L_4972:
        /*0134*/ 	.word	index@(.nv.constant0._Z10reduceLog6IdLj512ELb1EEvPT_S1_j)
        /*0138*/ 	.short	0x0380
        /*013a*/ 	.short	0x0014


	//----- nvinfo : EIATTR_SW_WAR
	.align		4
.L_4973:
        /*013c*/ 	.byte	0x04, 0x36
        /*013e*/ 	.short	(.L_4975 - .L_4974)
.L_4974:
        /*0140*/ 	.word	0x00000008
.L_4975:


//--------------------- .nv.info._Z10reduceLog6IdLj1024ELb1EEvPT_S1_j --------------------------
	.section	.nv.info._Z10reduceLog6IdLj1024ELb1EEvPT_S1_j,"",@"SHT_CUDA_INFO"
	.sectionflags	@""
	.align	4


	//----- nvinfo : EIATTR_CUDA_API_VERSION
	.align		4
        /*0000*/ 	.byte	0x04, 0x37
        /*0002*/ 	.short	(.L_4977 - .L_4976)
.L_4976:
        /*0004*/ 	.word	0x00000082


	//----- nvinfo : EIATTR_KPARAM_INFO
	.align		4
.L_4977:
        /*0008*/ 	.byte	0x04, 0x17
        /*000a*/ 	.short	(.L_4979 - .L_4978)
.L_4978:
        /*000c*/ 	.word	0x00000000
        /*0010*/ 	.short	0x0002
        /*0012*/ 	.short	0x0010
        /*0014*/ 	.byte	0x00, 0xf0, 0x11, 0x00


	//----- nvinfo : EIATTR_KPARAM_INFO
	.align		4
.L_4979:
        /*0018*/ 	.byte	0x04, 0x17
        /*001a*/ 	.short	(.L_4981 - .L_4980)
.L_4980:
        /*001c*/ 	.word	0x00000000
        /*0020*/ 	.short	0x0001
        /*0022*/ 	.short	0x0008
        /*0024*/ 	.byte	0x00, 0xf5, 0x21, 0x00


	//----- nvinfo : EIATTR_KPARAM_INFO
	.align		4
.L_4981:
        /*0028*/ 	.byte	0x04, 0x17
        /*002a*/ 	.short	(.L_4983 - .L_4982)
.L_4982:
        /*002c*/ 	.word	0x00000000
        /*0030*/ 	.short	0x0000
        /*0032*/ 	.short	0x0000
        /*0034*/ 	.byte	0x00, 0xf5, 0x21, 0x00


	//----- nvinfo : EIATTR_SPARSE_MMA_MASK
	.align		4
.L_4983:
        /*0038*/ 	.byte	0x03, 0x50
        /*003a*/ 	.short	0x0000


	//----- nvinfo : EIATTR_MAXREG_COUNT
	.align		4
        /*003c*/ 	.byte	0x03, 0x1b
        /*003e*/ 	.short	0x00ff


	//----- nvinfo : EIATTR_NUM_BARRIERS
	.align		4
        /*0040*/ 	.byte	0x02, 0x4c
        /*0042*/ 	.byte	0x01
	.zero		1


	//----- nvinfo : EIATTR_MERCURY_ISA_VERSION
	.align		4
        /*0044*/ 	.byte	0x03, 0x5f
        /*0046*/ 	.short	0x0101


	//----- nvinfo : EIATTR_COOP_GROUP_MASK_REGIDS
	.align		4
        /*0048*/ 	.byte	0x04, 0x29
        /*004a*/ 	.short	(.L_4985 - .L_4984)


	//   ....[0]....
.L_4984:
        /*004c*/ 	.word	0xffffffff


	//   ....[1]....
        /*0050*/ 	.word	0xffffffff


	//   ....[2]....
        /*0054*/ 	.word	0xffffffff


	//   ....[3]....
        /*0058*/ 	.word	0xffffffff


	//   ....[4]....
        /*005c*/ 	.word	0xffffffff


	//   ....[5]....
        /*0060*/ 	.word	0xffffffff


	//   ....[6]....
        /*0064*/ 	.word	0x05000002


	//   ....[7]....
        /*0068*/ 	.word	0x05000002


	//   ....[8]....
        /*006c*/ 	.word	0x05000002


	//   ....[9]....
        /*0070*/ 	.word	0x05000002


	//   ....[10]....
        /*0074*/ 	.word	0xffffffff


	//   ....[11]....
        /*0078*/ 	.word	0xffffffff


	//   ....[12]....
        /*007c*/ 	.word	0x05000002


	//   ....[13]....
        /*0080*/ 	.word	0x05000002


	//   ....[14]....
        /*0084*/ 	.word	0xffffffff


	//   ....[15]....
        /*0088*/ 	.word	0xffffffff


	//   ....[16]....
        /*008c*/ 	.word	0x05000002


	//   ....[17]....
        /*0090*/ 	.word	0x05000002


	//   ....[18]....
        /*0094*/ 	.word	0xffffffff


	//   ....[19]....
        /*0098*/ 	.word	0xffffffff


	//   ....[20]....
        /*009c*/ 	.word	0x05000002


	//   ....[21]....
        /*00a0*/ 	.word	0x05000002


	//   ....[22]....
        /*00a4*/ 	.word	0xffffffff


	//   ....[23]....
        /*00a8*/ 	.word	0xffffffff


	//----- nvinfo : EIATTR_COOP_GROUP_INSTR_OFFSETS
	.align		4
.L_4985:
        /*00ac*/ 	.byte	0x04, 0x28
        /*00ae*/ 	.short	(.L_4987 - .L_4986)


	//   ....[0]....
.L_4986:
        /*00b0*/ 	.word	0x00000cb0


	//   ....[1]....
        /*00b4*/ 	.word	0x00000cf0


	//   ....[2]....
        /*00b8*/ 	.word	0x00000d40


	//   ....[3]....
        /*00bc*/ 	.word	0x00000d90


	//   ....[4]....
        /*00c0*/ 	.word	0x00000e00


	//   ....[5]....
        /*00c4*/ 	.word	0x00000e10


	//   ....[6]....
        /*00c8*/ 	.word	0x000010a0


	//   ....[7]....
        /*00cc*/ 	.word	0x000010b0


	//   ....[8]....
        /*00d0*/ 	.word	0x00001360


	//   ....[9]....
        /*00d4*/ 	.word	0x00001370


	//   ....[10]....
        /*00d8*/ 	.word	0x00001390


	//   ....[11]....
        /*00dc*/ 	.word	0x000013a0


	//   ....[12]....
        /*00e0*/ 	.word	0x00001640


	//   ....[13]....
        /*00e4*/ 	.word	0x00001650


	//   ....[14]....
        /*00e8*/ 	.word	0x00001670


	//   ....[15]....
        /*00ec*/ 	.word	0x00001680


	//   ....[16]....
        /*00f0*/ 	.word	0x00001920


	//   ....[17]....
        /*00f4*/ 	.word	0x00001930


	//   ....[18]....
        /*00f8*/ 	.word	0x00001950


	//   ....[19]....
        /*00fc*/ 	.word	0x00001960


	//   ....[20]....
        /*0100*/ 	.word	0x00001c00


	//   ....[21]....
        /*0104*/ 	.word	0x00001c10


	//   ....[22]....
        /*0108*/ 	.word	0x00001c30


	//   ....[23]....
        /*010c*/ 	.word	0x00001c40


	//----- nvinfo : EIATTR_VRC_CTA_INIT_COUNT
	.align		4
.L_4987:
        /*0110*/ 	.byte	0x02, 0x4a
	.zero		1
	.zero		1


	//----- nvinfo : EIATTR_EXIT_INSTR_OFFSETS
	.align		4
        /*0114*/ 	.byte	0x04, 0x1c
        /*0116*/ 	.short	(.L_4989 - .L_4988)


	//   ....[0]....
.L_4988:
        /*0118*/ 	.word	0x00000da0


	//   ....[1]....
        /*011c*/ 	.word	0x00001c60


	//   ....[2]....
        /*0120*/ 	.word	0x00001cb0


	//----- nvinfo : EIATTR_CRS_STACK_SIZE
	.align		4
.L_4989:
        /*0124*/ 	.byte	0x04, 0x1e
        /*0126*/ 	.short	(.L_4991 - .L_4990)
.L_4990:
        /*0128*/ 	.word	0x00000000


	//----- nvinfo : EIATTR_CBANK_PARAM_SIZE
	.align		4
.L_4991:
        /*012c*/ 	.byte	0x03, 0x19
        /*012e*/ 	.short	0x0014


	//----- nvinfo : EIATTR_PARAM_CBANK
	.align		4
        /*0130*/ 	.byte	0x04, 0x0a
        /*0132*/ 	.short	(.L_4993 - .L_4992)
	.align		4
.L_4992:
        /*0134*/ 	.word	index@(.nv.constant0._Z10reduceLog6IdLj1024ELb1EEvPT_S1_j)
        /*0138*/ 	.short	0x0380
        /*013a*/ 	.short	0x0014


	//----- nvinfo : EIATTR_SW_WAR
	.align		4
.L_4993:
        /*013c*/ 	.byte	0x04, 0x36
        /*013e*/ 	.short	(.L_4995 - .L_4994)
.L_4994:
        /*0140*/ 	.word	0x00000008
.L_4995:


//--------------------- .nv.info._Z10reduceLog5IdLj1EEvPT_S1_j --------------------------
	.section	.nv.info._Z10reduceLog5IdLj1EEvPT_S1_j,"",@"SHT_CUDA_INFO"
	.sectionflags	@""
	.align	4


	//----- nvinfo : EIATTR_CUDA_API_VERSION
	.align		4
        /*0000*/ 	.byte	0x04, 0x37
        /*0002*/ 	.short	(.L_4997 - .L_4996)
.L_4996:
        /*0004*/ 	.word	0x00000082


	//----- nvinfo : EIATTR_KPARAM_INFO
	.align		4
.L_4997:
        /*0008*/ 	.byte	0x04, 0x17
        /*000a*/ 	.short	(.L_4999 - .L_4998)
.L_4998:
        /*000c*/ 	.word	0x00000000
        /*0010*/ 	.short	0x0002
        /*0012*/ 	.short	0x0010
        /*0014*/ 	.byte	0x00, 0xf0, 0x11, 0x00


	//----- nvinfo : EIATTR_KPARAM_INFO
	.align		4
.L_4999:
        /*0018*/ 	.byte	0x04, 0x17
        /*001a*/ 	.short	(.L_5001 - .L_5000)
.L_5000:
        /*001c*/ 	.word	0x00000000
        /*0020*/ 	.short	0x0001
        /*0022*/ 	.short	0x0008
        /*0024*/ 	.byte	0x00, 0xf5, 0x21, 0x00


	//----- nvinfo : EIATTR_KPARAM_INFO
	.align		4
.L_5001:
        /*0028*/ 	.byte	0x04, 0x17
        /*002a*/ 	.short	(.L_5003 - .L_5002)
.L_5002:
        /*002c*/ 	.word	0x00000000
        /*0030*/ 	.short	0x0000
        /*0032*/ 	.short	0x0000
        /*0034*/ 	.byte	0x00, 0xf5, 0x21, 0x00


	//----- nvinfo : EIATTR_SPARSE_MMA_MASK
	.align		4
.L_5003:
        /*0038*/ 	.byte	0x03, 0x50
        /*003a*/ 	.short	0x0000


	//----- nvinfo : EIATTR_MAXREG_COUNT
	.align		4
        /*003c*/ 	.byte	0x03, 0x1b
        /*003e*/ 	.short	0x00ff


	//----- nvinfo : EIATTR_NUM_BARRIERS
	.align		4
        /*0040*/ 	.byte	0x02, 0x4c
        /*0042*/ 	.byte	0x01
	.zero		1


	//----- nvinfo : EIATTR_MERCURY_ISA_VERSION
	.align		4
        /*0044*/ 	.byte	0x03, 0x5f
        /*0046*/ 	.short	0x0101


	//----- nvinfo : EIATTR_COOP_GROUP_MASK_REGIDS
	.align		4
        /*0048*/ 	.byte	0x04, 0x29
        /*004a*/ 	.short	(.L_5005 - .L_5004)


	//   ....[0]....
.L_5004:
        /*004c*/ 	.word	0xffffffff


	//   ....[1]....
        /*0050*/ 	.word	0xffffffff


	//   ....[2]....
        /*0054*/ 	.word	0xffffffff


	//   ....[3]....
        /*0058*/ 	.word	0xffffffff


	//   ....[4]....
        /*005c*/ 	.word	0xffffffff


	//   ....[5]....
        /*0060*/ 	.word	0xffffffff


	//   ....[6]....
        /*0064*/ 	.word	0x05000005


	//   ....[7]....
        /*0068*/ 	.word	0x05000005


	//   ....[8]....
        /*006c*/ 	.word	0x05000005


	//   ....[9]....
        /*0070*/ 	.word	0x05000005


	//   ....[10]....
        /*0074*/ 	.word	0xffffffff


	//   ....[11]....
        /*0078*/ 	.word	0xffffffff


	//   ....[12]....
        /*007c*/ 	.word	0x05000005


	//   ....[13]....
        /*0080*/ 	.word	0x05000005


	//   ....[14]....
        /*0084*/ 	.word	0xffffffff


	//   ....[15]....
        /*0088*/ 	.word	0xffffffff


	//   ....[16]....
        /*008c*/ 	.word	0x05000005


	//   ....[17]....
        /*0090*/ 	.word	0x05000005


	//   ....[18]....
        /*0094*/ 	.word	0xffffffff


	//   ....[19]....
        /*0098*/ 	.word	0xffffffff


	//   ....[20]....
        /*009c*/ 	.word	0x05000005


	//   ....[21]....
        /*00a0*/ 	.word	0x05000005


	//   ....[22]....
        /*00a4*/ 	.word	0xffffffff


	//   ....[23]....
        /*00a8*/ 	.word	0xffffffff


	//----- nvinfo : EIATTR_COOP_GROUP_INSTR_OFFSETS
	.align		4
.L_5005:
        /*00ac*/ 	.byte	0x04, 0x28
        /*00ae*/ 	.short	(.L_5007 - .L_5006)


	//   ....[0]....
.L_5006:
        /*00b0*/ 	.word	0x00000c30


	//   ....[1]....
        /*00b4*/ 	.word	0x00000c40


	//   ....[2]....
        /*00b8*/ 	.word	0x00000c50


	//   ....[3]....
        /*00bc*/ 	.word	0x00000c60


	//   ....[4]....
        /*00c0*/ 	.word	0x00000cb0


	//   ....[5]....
        /*00c4*/ 	.word	0x00000cc0


	//   ....[6]....
        /*00c8*/ 	.word	0x00000f50


	//   ....[7]....
        /*00cc*/ 	.word	0x00000f60


	//   ....[8]....
        /*00d0*/ 	.word	0x00001210


	//   ....[9]....
        /*00d4*/ 	.word	0x00001220


	//   ....[10]....
        /*00d8*/ 	.word	0x00001240


	//   ....[11]....
        /*00dc*/ 	.word	0x00001250


	//   ....[12]....
        /*00e0*/ 	.word	0x000014f0


	//   ....[13]....
        /*00e4*/ 	.word	0x00001500


	//   ....[14]....
        /*00e8*/ 	.word	0x00001520


	//   ....[15]....
        /*00ec*/ 	.word	0x00001530


	//   ....[16]....
        /*00f0*/ 	.word	0x000017d0


	//   ....[17]....
        /*00f4*/ 	.word	0x000017e0


	//   ....[18]....
        /*00f8*/ 	.word	0x00001800


	//   ....[19]....
        /*00fc*/ 	.word	0x00001810


	//   ....[20]....
        /*0100*/ 	.word	0x00001ab0


	//   ....[21]....
        /*0104*/ 	.word	0x00001ac0


	//   ....[22]....
        /*0108*/ 	.word	0x00001ae0


	//   ....[23]....
        /*010c*/ 	.word	0x00001af0


	//----- nvinfo : EIATTR_VRC_CTA_INIT_COUNT
	.align		4
.L_5007:
        /*0110*/ 	.byte	0x02, 0x4a
	.zero		1
	.zero		1


	//----- nvinfo : EIATTR_EXIT_INSTR_OFFSETS
	.align		4
        /*0114*/ 	.byte	0x04, 0x1c
        /*0116*/ 	.short	(.L_5009 - .L_5008)


	//   ....[0]....
.L_5008:
        /*0118*/ 	.word	0x00000c70


	//   ....[1]....
        /*011c*/ 	.word	0x00001b10


	//   ....[2]....
        /*0120*/ 	.word	0x00001b60


	//----- nvinfo : EIATTR_CRS_STACK_SIZE
	.align		4
.L_5009:
        /*0124*/ 	.byte	0x04, 0x1e
        /*0126*/ 	.short	(.L_5011 - .L_5010)
.L_5010:
        /*0128*/ 	.word	0x00000000


	//----- nvinfo : EIATTR_CBANK_PARAM_SIZE
	.align		4
.L_5011:
        /*012c*/ 	.byte	0x03, 0x19
        /*012e*/ 	.short	0x0014


	//----- nvinfo : EIATTR_PARAM_CBANK
	.align		4
        /*0130*/ 	.byte	0x04, 0x0a
        /*0132*/ 	.short	(.L_5013 - .L_5012)
	.align		4
.L_5012:
        /*0134*/ 	.word	index@(.nv.constant0._Z10reduceLog5IdLj1EEvPT_S1_j)
        /*0138*/ 	.short	0x0380
        /*013a*/ 	.short	0x0014


	//----- nvinfo : EIATTR_SW_WAR
	.align		4
.L_5013:
        /*013c*/ 	.byte	0x04, 0x36
        /*013e*/ 	.short	(.L_5015 - .L_5014)
.L_5014:
        /*0140*/ 	.word	0x00000008
.L_5015:


//--------------------- .nv.info._Z10reduceLog5IdLj2EEvPT_S1_j --------------------------
	.section	.nv.info._Z10reduceLog5IdLj2EEvPT_S1_j,"",@"SHT_CUDA_INFO"
	.sectionflags	@""
	.align	4


	//----- nvinfo : EIATTR_CUDA_API_VERSION
	.align		4
        /*0000*/ 	.byte	0x04, 0x37
        /*0002*/ 	.short	(.L_5017 - .L_5016)
.L_5016:
        /*0004*/ 	.word	0x00000082


	//----- nvinfo : EIATTR_KPARAM_INFO
	.align		4
.L_5017:
        /*0008*/ 	.byte	0x04, 0x17
        /*000a*/ 	.short	(.L_5019 - .L_5018)
.L_5018:
        /*000c*/ 	.word	0x00000000
        /*0010*/ 	.short	0x0002
        /*0012*/ 	.short	0x0010
        /*0014*/ 	.byte	0x00, 0xf0, 0x11, 0x00


	//----- nvinfo : EIATTR_KPARAM_INFO
	.align		4
.L_5019:
        /*0018*/ 	.byte	0x04, 0x17
        /*001a*/ 	.short	(.L_5021 - .L_5020)
.L_5020:
        /*001c*/ 	.word	0x00000000
        /*0020*/ 	.short	0x0001
        /*0022*/ 	.short	0x0008
        /*0024*/ 	.byte	0x00, 0xf5, 0x21, 0x00


	//----- nvinfo : EIATTR_KPARAM_INFO
	.align		4
.L_5021:
        /*0028*/ 	.byte	0x04, 0x17
        /*002a*/ 	.short	(.L_5023 - .L_5022)
.L_5022:
        /*002c*/ 	.word	0x00000000
        /*0030*/ 	.short	0x0000
        /*0032*/ 	.short	0x0000
        /*0034*/ 	.byte	0x00, 0xf5, 0x21, 0x00


	//----- nvinfo : EIATTR_SPARSE_MMA_MASK
	.align		4
.L_5023:
        /*0038*/ 	.byte	0x03, 0x50
        /*003a*/ 	.short	0x0000


	//----- nvinfo : EIATTR_MAXREG_COUNT
	.align		4
        /*003c*/ 	.byte	0x03, 0x1b
        /*003e*/ 	.short	0x00ff


	//----- nvinfo : EIATTR_NUM_BARRIERS
	.align		4
        /*0040*/ 	.byte	0x02, 0x4c
        /*0042*/ 	.byte	0x01
	.zero		1


	//----- nvinfo : EIATTR_MERCURY_ISA_VERSION
	.align		4
        /*0044*/ 	.byte	0x03, 0x5f
        /*0046*/ 	.short	0x0101


	//----- nvinfo : EIATTR_COOP_GROUP_MASK_REGIDS
	.align		4
        /*0048*/ 	.byte	0x04, 0x29
        /*004a*/ 	.short	(.L_5025 - .L_5024)


	//   ....[0]....
.L_5024:
        /*004c*/ 	.word	0xffffffff


	//   ....[1]....
        /*0050*/ 	.word	0xffffffff


	//   ....[2]....
        /*0054*/ 	.word	0xffffffff


	//   ....[3]....
        /*0058*/ 	.word	0xffffffff


	//   ....[4]....
        /*005c*/ 	.word	0xffffffff


	//   ....[5]....
        /*0060*/ 	.word	0xffffffff


	//   ....[6]....
        /*0064*/ 	.word	0x05000005


	//   ....[7]....
        /*0068*/ 	.word	0x05000005


	//   ....[8]....
        /*006c*/ 	.word	0x05000005


	//   ....[9]....
        /*0070*/ 	.word	0x05000005


	//   ....[10]....
        /*0074*/ 	.word	0xffffffff


	//   ....[11]....
        /*0078*/ 	.word	0xffffffff


	//   ....[12]....
        /*007c*/ 	.word	0x05000005


	//   ....[13]....
        /*0080*/ 	.word	0x05000005


	//   ....[14]....
        /*0084*/ 	.word	0xffffffff


	//   ....[15]....
        /*0088*/ 	.word	0xffffffff


	//   ....[16]....
        /*008c*/ 	.word	0x05000005


	//   ....[17]....
        /*0090*/ 	.word	0x05000005


	//   ....[18]....
        /*0094*/ 	.word	0xffffffff


	//   ....[19]....
        /*0098*/ 	.word	0xffffffff


	//   ....[20]....
        /*009c*/ 	.word	0x05000005


	//   ....[21]....
        /*00a0*/ 	.word	0x05000005


	//   ....[22]....
        /*00a4*/ 	.word	0xffffffff


	//   ....[23]....
        /*00a8*/ 	.word	0xffffffff


	//----- nvinfo : EIATTR_COOP_GROUP_INSTR_OFFSETS
	.align		4
.L_5025:
        /*00ac*/ 	.byte	0x04, 0x28
        /*00ae*/ 	.short	(.L_5027 - .L_5026)


	//   ....[0]....
.L_5026:
        /*00b0*/ 	.word	0x00000c30


	//   ....[1]....
        /*00b4*/ 	.word	0x00000c40


	//   ....[2]....
        /*00b8*/ 	.word	0x00000c50


	//   ....[3]....
        /*00bc*/ 	.word	0x00000c60


	//   ....[4]....
        /*00c0*/ 	.word	0x00000cb0


	//   ....[5]....
        /*00c4*/ 	.word	0x00000cc0


	//   ....[6]....
        /*00c8*/ 	.word	0x00000f50


	//   ....[7]....
        /*00cc*/ 	.word	0x00000f60


	//   ....[8]....
        /*00d0*/ 	.word	0x00001210


	//   ....[9]....
        /*00d4*/ 	.word	0x00001220


	//   ....[10]....
        /*00d8*/ 	.word	0x00001240


	//   ....[11]....
        /*00dc*/ 	.word	0x00001250


	//   ....[12]....
        /*00e0*/ 	.word	0x000014f0


	//   ....[13]....
        /*00e4*/ 	.word	0x00001500


	//   ....[14]....
        /*00e8*/ 	.word	0x00001520


	//   ....[15]....
        /*00ec*/ 	.word	0x00001530


	//   ....[16]....
        /*00f0*/ 	.word	0x000017d0


	//   ....[17]....
        /*00f4*/ 	.word	0x000017e0


	//   ....[18]....
        /*00f8*/ 	.word	0x00001800


	//   ....[19]....
        /*00fc*/ 	.word	0x00001810


	//   ....[20]....
        /*0100*/ 	.word	0x00001ab0


	//   ....[21]....
        /*0104*/ 	.word	0x00001ac0


	//   ....[22]....
        /*0108*/ 	.word	0x00001ae0


	//   ....[23]....
        /*010c*/ 	.word	0x00001af0


	//----- nvinfo : EIATTR_VRC_CTA_INIT_COUNT
	.align		4
.L_5027:
        /*0110*/ 	.byte	0x02, 0x4a
	.zero		1
	.zero		1


	//----- nvinfo : EIATTR_EXIT_INSTR_OFFSETS
	.align		4
        /*0114*/ 	.byte	0x04, 0x1c
        /*0116*/ 	.short	(.L_5029 - .L_5028)


	//   ....[0]....
.L_5028:
        /*0118*/ 	.word	0x00000c70


	//   ....[1]....
        /*011c*/ 	.word	0x00001b10


	//   ....[2]....
        /*0120*/ 	.word	0x00001b60


	//----- nvinfo : EIATTR_CRS_STACK_SIZE
	.align		4
.L_5029:
        /*0124*/ 	.byte	0x04, 0x1e
        /*0126*/ 	.short	(.L_5031 - .L_5030)
.L_5030:
        /*0128*/ 	.word	0x00000000


	//----- nvinfo : EIATTR_CBANK_PARAM_SIZE
	.align		4
.L_5031:
        /*012c*/ 	.byte	0x03, 0x19
        /*012e*/ 	.short	0x0014


	//----- nvinfo : EIATTR_PARAM_CBANK
	.align		4
        /*0130*/ 	.byte	0x04, 0x0a
        /*0132*/ 	.short	(.L_5033 - .L_5032)
	.align		4
.L_5032:
        /*0134*/ 	.word	index@(.nv.constant0._Z10reduceLog5IdLj2EEvPT_S1_j)
        /*0138*/ 	.short	0x0380
        /*013a*/ 	.short	0x0014


	//----- nvinfo : EIATTR_SW_WAR
	.align		4
.L_5033:
        /*013c*/ 	.byte	0x04, 0x36
        /*013e*/ 	.short	(.L_5035 - .L_5034)
.L_5034:
        /*0140*/ 	.word	0x00000008
.L_5035:


//--------------------- .nv.info._Z10reduceLog5IdLj4EEvPT_S1_j --------------------------
	.section	.nv.info._Z10reduceLog5IdLj4EEvPT_S1_j,"",@"SHT_CUDA_INFO"
	.sectionflags	@""
	.align	4


	//----- nvinfo : EIATTR_CUDA_API_VERSION
	.align		4
        /*0000*/ 	.byte	0x04, 0x37
        /*0002*/ 	.short	(.L_5037 - .L_5036)
.L_5036:
        /*0004*/ 	.word	0x00000082


	//----- nvinfo : EIATTR_KPARAM_INFO
	.align		4
.L_5037:
        /*0008*/ 	.byte	0x04, 0x17
        /*000a*/ 	.short	(.L_5039 - .L_5038)
.L_5038:
        /*000c*/ 	.word	0x00000000
        /*0010*/ 	.short	0x0002
        /*0012*/ 	.short	0x0010
        /*0014*/ 	.byte	0x00, 0xf0, 0x11, 0x00


	//----- nvinfo : EIATTR_KPARAM_INFO
	.align		4
.L_5039:
        /*0018*/ 	.byte	0x04, 0x17
        /*001a*/ 	.short	(.L_5041 - .L_5040)
.L_5040:
        /*001c*/ 	.word	0x00000000
        /*0020*/ 	.short	0x0001
        /*0022*/ 	.short	0x0008
        /*0024*/ 	.byte	0x00, 0xf5, 0x21, 0x00


	//----- nvinfo : EIATTR_KPARAM_INFO
	.align		4
.L_5041:
        /*0028*/ 	.byte	0x04, 0x17
        /*002a*/ 	.short	(.L_5043 - .L_5042)
.L_5042:
        /*002c*/ 	.word	0x00000000
        /*0030*/ 	.short	0x0000
        /*0032*/ 	.short	0x0000
        /*0034*/ 	.byte	0x00, 0xf5, 0x21, 0x00


	//----- nvinfo : EIATTR_SPARSE_MMA_MASK
	.align		4
.L_5043:
        /*0038*/ 	.byte	0x03, 0x50
        /*003a*/ 	.short	0x0000


	//----- nvinfo : EIATTR_MAXREG_COUNT
	.align		4
        /*003c*/ 	.byte	0x03, 0x1b
        /*003e*/ 	.short	0x00ff


	//----- nvinfo : EIATTR_NUM_BARRIERS
	.align		4
        /*0040*/ 	.byte	0x02, 0x4c
        /*0042*/ 	.byte	0x01
	.zero		1


	//----- nvinfo : EIATTR_MERCURY_ISA_VERSION
	.align		4
        /*0044*/ 	.byte	0x03, 0x5f
        /*0046*/ 	.short	0x0101


	//----- nvinfo : EIATTR_COOP_GROUP_MASK_REGIDS
	.align		4
        /*0048*/ 	.byte	0x04, 0x29
        /*004a*/ 	.short	(.L_5045 - .L_5044)


	//   ....[0]....
.L_5044:
        /*004c*/ 	.word	0xffffffff


	//   ....[1]....
        /*0050*/ 	.word	0xffffffff


	//   ....[2]....
        /*0054*/ 	.word	0xffffffff


	//   ....[3]....
        /*0058*/ 	.word	0xffffffff


	//   ....[4]....
        /*005c*/ 	.word	0xffffffff


	//   ....[5]....
        /*0060*/ 	.word	0xffffffff


	//   ....[6]....
        /*0064*/ 	.word	0x05000005


	//   ....[7]....
        /*0068*/ 	.word	0x05000005


	//   ....[8]....
        /*006c*/ 	.word	0x05000005


	//   ....[9]....
        /*0070*/ 	.word	0x05000005


	//   ....[10]....
        /*0074*/ 	.word	0xffffffff


	//   ....[11]....
        /*0078*/ 	.word	0xffffffff


	//   ....[12]....
        /*007c*/ 	.word	0x05000005


	//   ....[13]....
        /*0080*/ 	.word	0x05000005


	//   ....[14]....
        /*0084*/ 	.word	0xffffffff


	//   ....[15]....
        /*0088*/ 	.word	0xffffffff


	//   ....[16]....
        /*008c*/ 	.word	0x05000005


	//   ....[17]....
        /*0090*/ 	.word	0x05000005


	//   ....[18]....
        /*0094*/ 	.word	0xffffffff


	//   ....[19]....
        /*0098*/ 	.word	0xffffffff


	//   ....[20]....
        /*009c*/ 	.word	0x05000005


	//   ....[21]....
        /*00a0*/ 	.word	0x05000005


	//   ....[22]....
        /*00a4*/ 	.word	0xffffffff


	//   ....[23]....
        /*00a8*/ 	.word	0xffffffff


	//----- nvinfo : EIATTR_COOP_GROUP_INSTR_OFFSETS
	.align		4
.L_5045:
        /*00ac*/ 	.byte	0x04, 0x28
        /*00ae*/ 	.short	(.L_5047 - .L_5046)


	//   ....[0]....
.L_5046:
        /*00b0*/ 	.word	0x00000c30


	//   ....[1]....
        /*00b4*/ 	.word	0x00000c40


	//   ....[2]....
        /*00b8*/ 	.word	0x00000c50


	//   ....[3]....
        /*00bc*/ 	.word	0x00000c60


	//   ....[4]....
        /*00c0*/ 	.word	0x00000cb0


	//   ....[5]....
        /*00c4*/ 	.word	0x00000cc0


	//   ....[6]....
        /*00c8*/ 	.word	0x00000f50


	//   ....[7]....
        /*00cc*/ 	.word	0x00000f60


	//   ....[8]....
        /*00d0*/ 	.word	0x00001210


	//   ....[9]....
        /*00d4*/ 	.word	0x00001220


	//   ....[10]....
        /*00d8*/ 	.word	0x00001240


	//   ....[11]....
        /*00dc*/ 	.word	0x00001250


	//   ....[12]....
        /*00e0*/ 	.word	0x000014f0


	//   ....[13]....
        /*00e4*/ 	.word	0x00001500


	//   ....[14]....
        /*00e8*/ 	.word	0x00001520


	//   ....[15]....
        /*00ec*/ 	.word	0x00001530


	//   ....[16]....
        /*00f0*/ 	.word	0x000017d0


	//   ....[17]....
        /*00f4*/ 	.word	0x000017e0


	//   ....[18]....
        /*00f8*/ 	.word	0x00001800


	//   ....[19]....
        /*00fc*/ 	.word	0x00001810


	//   ....[20]....
        /*0100*/ 	.word	0x00001ab0


	//   ....[21]....
        /*0104*/ 	.word	0x00001ac0


	//   ....[22]....
        /*0108*/ 	.word	0x00001ae0


	//   ....[23]....
        /*010c*/ 	.word	0x00001af0


	//----- nvinfo : EIATTR_VRC_CTA_INIT_COUNT
	.align		4
.L_5047:
        /*0110*/ 	.byte	0x02, 0x4a
	.zero		1
	.zero		1


	//----- nvinfo : EIATTR_EXIT_INSTR_OFFSETS
	.align		4
        /*0114*/ 	.byte	0x04, 0x1c
        /*0116*/ 	.short	(.L_5049 - .L_5048)


	//   ....[0]....
.L_5048:
        /*0118*/ 	.word	0x00000c70


	//   ....[1]....
        /*011c*/ 	.word	0x00001b10


	//   ....[2]....
        /*0120*/ 	.word	0x00001b60


	//----- nvinfo : EIATTR_CRS_STACK_SIZE
	.align		4
.L_5049:
        /*0124*/ 	.byte	0x04, 0x1e
        /*0126*/ 	.short	(.L_5051 - .L_5050)
.L_5050:
        /*0128*/ 	.word	0x00000000


	//----- nvinfo : EIATTR_CBANK_PARAM_SIZE
	.align		4
.L_5051:
        /*012c*/ 	.byte	0x03, 0x19
        /*012e*/ 	.short	0x0014


	//----- nvinfo : EIATTR_PARAM_CBANK
	.align		4
        /*0130*/ 	.byte	0x04, 0x0a
        /*0132*/ 	.short	(.L_5053 - .L_5052)
	.align		4
.L_5052:
        /*0134*/ 	.word	index@(.nv.constant0._Z10reduceLog5IdLj4EEvPT_S1_j)
        /*0138*/ 	.short	0x0380
        /*013a*/ 	.short	0x0014


	//----- nvinfo : EIATTR_SW_WAR
	.align		4
.L_5053:
        /*013c*/ 	.byte	0x04, 0x36
        /*013e*/ 	.short	(.L_5055 - .L_5054)
.L_5054:
        /*0140*/ 	.word	0x00000008
.L_5055:


//--------------------- .nv.info._Z10reduceLog5IdLj8EEvPT_S1_j --------------------------
	.section	.nv.info._Z10reduceLog5IdLj8EEvPT_S1_j,"",@"SHT_CUDA_INFO"
	.sectionflags	@""
	.align	4


	//----- nvinfo : EIATTR_CUDA_API_VERSION
	.align		4
        /*0000*/ 	.byte	0x04, 0x37
        /*0002*/ 	.short	(.L_5057 - .L_5056)
.L_5056:
        /*0004*/ 	.word	0x00000082


	//----- nvinfo : EIATTR_KPARAM_INFO
	.align		4
.L_5057:
        /*0008*/ 	.byte	0x04, 0x17
        /*000a*/ 	.short	(.L_5059 - .L_5058)
.L_5058:
        /*000c*/ 	.word	0x00000000
        /*0010*/ 	.short	0x0002
        /*0012*/ 	.short	0x0010
        /*0014*/ 	.byte	0x00, 0xf0, 0x11, 0x00


	//----- nvinfo : EIATTR_KPARAM_INFO
	.align		4
.L_5059:
        /*0018*/ 	.byte	0x04, 0x17
        /*001a*/ 	.short	(.L_5061 - .L_5060)
.L_5060:
        /*001c*/ 	.word	0x00000000
        /*0020*/ 	.short	0x0001
        /*0022*/ 	.short	0x0008
        /*0024*/ 	.byte	0x00, 0xf5, 0x21, 0x00


	//----- nvinfo : EIATTR_KPARAM_INFO
	.align		4
.L_5061:
        /*0028*/ 	.byte	0x04, 0x17
        /*002a*/ 	.short	(.L_5063 - .L_5062)
.L_5062:
        /*002c*/ 	.word	0x00000000
        /*0030*/ 	.short	0x0000
        /*0032*/ 	.short	0x0000
        /*0034*/ 	.byte	0x00, 0xf5, 0x21, 0x00


	//----- nvinfo : EIATTR_SPARSE_MMA_MASK
	.align		4
.L_5063:
        /*0038*/ 	.byte	0x03, 0x50
        /*003a*/ 	.short	0x0000


	//----- nvinfo : EIATTR_MAXREG_COUNT
	.align		4
        /*003c*/ 	.byte	0x03, 0x1b
        /*003e*/ 	.short	0x00ff


	//----- nvinfo : EIATTR_NUM_BARRIERS
	.align		4
        /*0040*/ 	.byte	0x02, 0x4c
        /*0042*/ 	.byte	0x01
	.zero		1


	//----- nvinfo : EIATTR_MERCURY_ISA_VERSION
	.align		4
        /*0044*/ 	.byte	0x03, 0x5f
        /*0046*/ 	.short	0x0101


	//----- nvinfo : EIATTR_COOP_GROUP_MASK_REGIDS
	.align		4
        /*0048*/ 	.byte	0x04, 0x29
        /*004a*/ 	.short	(.L_5065 - .L_5064)


	//   ....[0]....
.L_5064:
        /*004c*/ 	.word	0xffffffff


	//   ....[1]....
        /*0050*/ 	.word	0xffffffff


	//   ....[2]....
        /*0054*/ 	.word	0xffffffff


	//   ....[3]....
        /*0058*/ 	.word	0xffffffff


	//   ....[4]....
        /*005c*/ 	.word	0xffffffff


	//   ....[5]....
        /*0060*/ 	.word	0xffffffff


	//   ....[6]....
        /*0064*/ 	.word	0x05000005


	//   ....[7]....
        /*0068*/ 	.word	0x05000005


	//   ....[8]....
        /*006c*/ 	.word	0x05000005


	//   ....[9]....
        /*0070*/ 	.word	0x05000005


	//   ....[10]....
        /*0074*/ 	.word	0xffffffff


	//   ....[11]....
        /*0078*/ 	.word	0xffffffff


	//   ....[12]....
        /*007c*/ 	.word	0x05000005


	//   ....[13]....
        /*0080*/ 	.word	0x05000005


	//   ....[14]....
        /*0084*/ 	.word	0xffffffff


	//   ....[15]....
        /*0088*/ 	.word	0xffffffff


	//   ....[16]....
        /*008c*/ 	.word	0x05000005


	//   ....[17]....
        /*0090*/ 	.word	0x05000005


	//   ....[18]....
        /*0094*/ 	.word	0xffffffff


	//   ....[19]....
        /*0098*/ 	.word	0xffffffff


	//   ....[20]....
        /*009c*/ 	.word	0x05000005


	//   ....[21]....
        /*00a0*/ 	.word	0x05000005


	//   ....[22]....
        /*00a4*/ 	.word	0xffffffff


	//   ....[23]....
        /*00a8*/ 	.word	0xffffffff


	//----- nvinfo : EIATTR_COOP_GROUP_INSTR_OFFSETS
	.align		4
.L_5065:
        /*00ac*/ 	.byte	0x04, 0x28
        /*00ae*/ 	.short	(.L_5067 - .L_5066)


	//   ....[0]....
.L_5066:
        /*00b0*/ 	.word	0x00000c30


	//   ....[1]....
        /*00b4*/ 	.word	0x00000c40


	//   ....[2]....
        /*00b8*/ 	.word	0x00000c50


	//   ....[3]....
        /*00bc*/ 	.word	0x00000c60


	//   ....[4]....
        /*00c0*/ 	.word	0x00000cb0


	//   ....[5]....
        /*00c4*/ 	.word	0x00000cc0


	//   ....[6]....
        /*00c8*/ 	.word	0x00000f50


	//   ....[7]....
        /*00cc*/ 	.word	0x00000f60


	//   ....[8]....
        /*00d0*/ 	.word	0x00001210


	//   ....[9]....
        /*00d4*/ 	.word	0x00001220


	//   ....[10]....
        /*00d8*/ 	.word	0x00001240


	//   ....[11]....
        /*00dc*/ 	.word	0x00001250


	//   ....[12]....
        /*00e0*/ 	.word	0x000014f0


	//   ....[13]....
        /*00e4*/ 	.word	0x00001500


	//   ....[14]....
        /*00e8*/ 	.word	0x00001520


	//   ....[15]....
        /*00ec*/ 	.word	0x00001530


	//   ....[16]....
        /*00f0*/ 	.word	0x000017d0


	//   ....[17]....
        /*00f4*/ 	.word	0x000017e0


	//   ....[18]....
        /*00f8*/ 	.word	0x00001800


	//   ....[19]....
        /*00fc*/ 	.word	0x00001810


	//   ....[20]....
        /*0100*/ 	.word	0x00001ab0


	//   ....[21]....
        /*0104*/ 	.word	0x00001ac0


	//   ....[22]....
        /*0108*/ 	.word	0x00001ae0


	//   ....[23]....
        /*010c*/ 	.word	0x00001af0


	//----- nvinfo : EIATTR_VRC_CTA_INIT_COUNT
	.align		4
.L_5067:
        /*0110*/ 	.byte	0x02, 0x4a
	.zero		1
	.zero		1


	//----- nvinfo : EIATTR_EXIT_INSTR_OFFSETS
	.align		4
        /*0114*/ 	.byte	0x04, 0x1c
        /*0116*/ 	.short	(.L_5069 - .L_5068)


	//   ....[0]....
.L_5068:
        /*0118*/ 	.word	0x00000c70


	//   ....[1]....
        /*011c*/ 	.word	0x00001b10


	//   ....[2]....
        /*0120*/ 	.word	0x00001b60


	//----- nvinfo : EIATTR_CRS_STACK_SIZE
	.align		4
.L_5069:
        /*0124*/ 	.byte	0x04, 0x1e
        /*0126*/ 	.short	(.L_5071 - .L_5070)
.L_5070:
        /*0128*/ 	.word	0x00000000


	//----- nvinfo : EIATTR_CBANK_PARAM_SIZE
	.align		4
.L_5071:
        /*012c*/ 	.byte	0x03, 0x19
        /*012e*/ 	.short	0x0014


	//----- nvinfo : EIATTR_PARAM_CBANK
	.align		4
        /*0130*/ 	.byte	0x04, 0x0a
        /*0132*/ 	.short	(.L_5073 - .L_5072)
	.align		4
.L_5072:
        /*0134*/ 	.word	index@(.nv.constant0._Z10reduceLog5IdLj8EEvPT_S1_j)
        /*0138*/ 	.short	0x0380
        /*013a*/ 	.short	0x0014


	//----- nvinfo : EIATTR_SW_WAR
	.align		4
.L_5073:
        /*013c*/ 	.byte	0x04, 0x36
        /*013e*/ 	.short	(.L_5075 - .L_5074)
.L_5074:
        /*0140*/ 	.word	0x00000008
.L_5075:


//--------------------- .nv.info._Z10reduceLog5IdLj16EEvPT_S1_j --------------------------
	.section	.nv.info._Z10reduceLog5IdLj16EEvPT_S1_j,"",@"SHT_CUDA_INFO"
	.sectionflags	@""
	.align	4


	//----- nvinfo : EIATTR_CUDA_API_VERSION
	.align		4
        /*0000*/ 	.byte	0x04, 0x37
        /*0002*/ 	.short	(.L_5077 - .L_5076)
.L_5076:
        /*0004*/ 	.word	0x00000082


	//----- nvinfo : EIATTR_KPARAM_INFO
	.align		4
.L_5077:
        /*0008*/ 	.byte	0x04, 0x17
        /*000a*/ 	.short	(.L_5079 - .L_5078)
.L_5078:
        /*000c*/ 	.word	0x00000000
        /*0010*/ 	.short	0x0002
        /*0012*/ 	.short	0x0010
        /*0014*/ 	.byte	0x00, 0xf0, 0x11, 0x00


	//----- nvinfo : EIATTR_KPARAM_INFO
	.align		4
.L_5079:
        /*0018*/ 	.byte	0x04, 0x17
        /*001a*/ 	.short	(.L_5081 - .L_5080)
.L_5080:
        /*001c*/ 	.word	0x00000000
        /*0020*/ 	.short	0x0001
        /*0022*/ 	.short	0x0008
        /*0024*/ 	.byte	0x00, 0xf5, 0x21, 0x00


	//----- nvinfo : EIATTR_KPARAM_INFO
	.align		4
.L_5081:
        /*0028*/ 	.byte	0x04, 0x17
        /*002a*/ 	.short	(.L_5083 - .L_5082)
.L_5082:
        /*002c*/ 	.word	0x00000000
        /*0030*/ 	.short	0x0000
        /*0032*/ 	.short	0x0000
        /*0034*/ 	.byte	0x00, 0xf5, 0x21, 0x00


	//----- nvinfo : EIATTR_SPARSE_MMA_MASK
	.align		4
.L_5083:
        /*0038*/ 	.byte	0x03, 0x50
        /*003a*/ 	.short	0x0000


	//----- nvinfo : EIATTR_MAXREG_COUNT
	.align		4
        /*003c*/ 	.byte	0x03, 0x1b
        /*003e*/ 	.short	0x00ff


	//----- nvinfo : EIATTR_NUM_BARRIERS
	.align		4
        /*0040*/ 	.byte	0x02, 0x4c
        /*0042*/ 	.byte	0x01
	.zero		1


	//----- nvinfo : EIATTR_MERCURY_ISA_VERSION
	.align		4
        /*0044*/ 	.byte	0x03, 0x5f
        /*0046*/ 	.short	0x0101


	//----- nvinfo : EIATTR_COOP_GROUP_MASK_REGIDS
	.align		4
        /*0048*/ 	.byte	0x04, 0x29
        /*004a*/ 	.short	(.L_5085 - .L_5084)


	//   ....[0]....
.L_5084:
        /*004c*/ 	.word	0xffffffff


	//   ....[1]....
        /*0050*/ 	.word	0xffffffff


	//   ....[2]....
        /*0054*/ 	.word	0xffffffff


	//   ....[3]....
        /*0058*/ 	.word	0xffffffff


	//   ....[4]....
        /*005c*/ 	.word	0xffffffff


	//   ....[5]....
        /*0060*/ 	.word	0xffffffff


	//   ....[6]....
        /*0064*/ 	.word	0x05000005


	//   ....[7]....
        /*0068*/ 	.word	0x05000005


	//   ....[8]....
        /*006c*/ 	.word	0x05000005


	//   ....[9]....
        /*0070*/ 	.word	0x05000005


	//   ....[10]....
        /*0074*/ 	.word	0xffffffff


	//   ....[11]....
        /*0078*/ 	.word	0xffffffff


	//   ....[12]....
        /*007c*/ 	.word	0x05000005


	//   ....[13]....
        /*0080*/ 	.word	0x05000005


	//   ....[14]....
        /*0084*/ 	.word	0xffffffff


	//   ....[15]....
        /*0088*/ 	.word	0xffffffff


	//   ....[16]....
        /*008c*/ 	.word	0x05000005


	//   ....[17]....
        /*0090*/ 	.word	0x05000005


	//   ....[18]....
        /*0094*/ 	.word	0xffffffff


	//   ....[19]....
        /*0098*/ 	.word	0xffffffff


	//   ....[20]....
        /*009c*/ 	.word	0x05000005


	//   ....[21]....
        /*00a0*/ 	.word	0x05000005


	//   ....[22]....
        /*00a4*/ 	.word	0xffffffff


	//   ....[23]....
        /*00a8*/ 	.word	0xffffffff


	//----- nvinfo : EIATTR_COOP_GROUP_INSTR_OFFSETS
	.align		4
.L_5085:
        /*00ac*/ 	.byte	0x04, 0x28
        /*00ae*/ 	.short	(.L_5087 - .L_5086)


	//   ....[0]....
.L_5086:
        /*00b0*/ 	.word	0x00000c30


	//   ....[1]....
        /*00b4*/ 	.word	0x00000c40


	//   ....[2]....
        /*00b8*/ 	.word	0x00000c50


	//   ....[3]....
        /*00bc*/ 	.word	0x00000c60


	//   ....[4]....
        /*00c0*/ 	.word	0x00000cb0


	//   ....[5]....
        /*00c4*/ 	.word	0x00000cc0


	//   ....[6]....
        /*00c8*/ 	.word	0x00000f50


	//   ....[7]....
        /*00cc*/ 	.word	0x00000f60


	//   ....[8]....
        /*00d0*/ 	.word	0x00001210


	//   ....[9]....
        /*00d4*/ 	.word	0x00001220


	//   ....[10]....
        /*00d8*/ 	.word	0x00001240


	//   ....[11]....
        /*00dc*/ 	.word	0x00001250


	//   ....[12]....
        /*00e0*/ 	.word	0x000014f0


	//   ....[13]....
        /*00e4*/ 	.word	0x00001500


	//   ....[14]....
        /*00e8*/ 	.word	0x00001520


	//   ....[15]....
        /*00ec*/ 	.word	0x00001530


	//   ....[16]....
        /*00f0*/ 	.word	0x000017d0


	//   ....[17]....
        /*00f4*/ 	.word	0x000017e0


	//   ....[18]....
        /*00f8*/ 	.word	0x00001800


	//   ....[19]....
        /*00fc*/ 	.word	0x00001810


	//   ....[20]....
        /*0100*/ 	.word	0x00001ab0


	//   ....[21]....
        /*0104*/ 	.word	0x00001ac0


	//   ....[22]....
        /*0108*/ 	.word	0x00001ae0


	//   ....[23]....
        /*010c*/ 	.word	0x00001af0


	//----- nvinfo : EIATTR_VRC_CTA_INIT_COUNT
	.align		4
.L_5087:
        /*0110*/ 	.byte	0x02, 0x4a
	.zero		1
	.zero		1


	//----- nvinfo : EIATTR_EXIT_INSTR_OFFSETS
	.align		4
        /*0114*/ 	.byte	0x04, 0x1c
        /*0116*/ 	.short	(.L_5089 - .L_5088)


	//   ....[0]....
.L_5088:
        /*0118*/ 	.word	0x00000c70


	//   ....[1]....
        /*011c*/ 	.word	0x00001b10


	//   ....[2]....
        /*0120*/ 	.word	0x00001b60


	//----- nvinfo : EIATTR_CRS_STACK_SIZE
	.align		4
.L_5089:
        /*0124*/ 	.byte	0x04, 0x1e
        /*0126*/ 	.short	(.L_5091 - .L_5090)
.L_5090:
        /*0128*/ 	.word	0x00000000


	//----- nvinfo : EIATTR_CBANK_PARAM_SIZE
	.align		4
.L_5091:
        /*012c*/ 	.byte	0x03, 0x19
        /*012e*/ 	.short	0x0014


	//----- nvinfo : EIATTR_PARAM_CBANK
	.align		4
        /*0130*/ 	.byte	0x04, 0x0a
        /*0132*/ 	.short	(.L_5093 - .L_5092)
	.align		4
.L_5092:
        /*0134*/ 	.word	index@(.nv.constant0._Z10reduceLog5IdLj16EEvPT_S1_j)
        /*0138*/ 	.short	0x0380
        /*013a*/ 	.short	0x0014


	//----- nvinfo : EIATTR_SW_WAR
	.align		4
.L_5093:
        /*013c*/ 	.byte	0x04, 0x36
        /*013e*/ 	.short	(.L_5095 - .L_5094)
.L_5094:
        /*0140*/ 	.word	0x00000008
.L_5095:


//--------------------- .nv.info._Z10reduceLog5IdLj32EEvPT_S1_j --------------------------
	.section	.nv.info._Z10reduceLog5IdLj32EEvPT_S1_j,"",@"SHT_CUDA_INFO"
	.sectionflags	@""
	.align	4


	//----- nvinfo : EIATTR_CUDA_API_VERSION
	.align		4
        /*0000*/ 	.byte	0x04, 0x37
        /*0002*/ 	.short	(.L_5097 - .L_5096)
.L_5096:
        /*0004*/ 	.word	0x00000082


	//----- nvinfo : EIATTR_KPARAM_INFO
	.align		4
.L_5097:
        /*0008*/ 	.byte	0x04, 0x17
        /*000a*/ 	.short	(.L_5099 - .L_5098)
.L_5098:
        /*000c*/ 	.word	0x00000000
        /*0010*/ 	.short	0x0002
        /*0012*/ 	.short	0x0010
        /*0014*/ 	.byte	0x00, 0xf0, 0x11, 0x00


	//----- nvinfo : EIATTR_KPARAM_INFO
	.align		4
.L_5099:
        /*0018*/ 	.byte	0x04, 0x17
        /*001a*/ 	.short	(.L_5101 - .L_5100)
.L_5100:
        /*001c*/ 	.word	0x00000000
        /*0020*/ 	.short	0x0001
        /*0022*/ 	.short	0x0008
        /*0024*/ 	.byte	0x00, 0xf5, 0x21, 0x00


	//----- nvinfo : EIATTR_KPARAM_INFO
	.align		4
.L_5101:
        /*0028*/ 	.byte	0x04, 0x17
        /*002a*/ 	.short	(.L_5103 - .L_5102)
.L_5102:
        /*002c*/ 	.word	0x00000000
        /*0030*/ 	.short	0x0000
        /*0032*/ 	.short	0x0000
        /*0034*/ 	.byte	0x00, 0xf5, 0x21, 0x00


	//----- nvinfo : EIATTR_SPARSE_MMA_MASK
	.align		4
.L_5103:
        /*0038*/ 	.byte	0x03, 0x50
        /*003a*/ 	.short	0x0000


	//----- nvinfo : EIATTR_MAXREG_COUNT
	.align		4
        /*003c*/ 	.byte	0x03, 0x1b
        /*003e*/ 	.short	0x00ff


	//----- nvinfo : EIATTR_NUM_BARRIERS
	.align		4
        /*0040*/ 	.byte	0x02, 0x4c
        /*0042*/ 	.byte	0x01
	.zero		1


	//----- nvinfo : EIATTR_MERCURY_ISA_VERSION
	.align		4
        /*0044*/ 	.byte	0x03, 0x5f
        /*0046*/ 	.short	0x0101


	//----- nvinfo : EIATTR_COOP_GROUP_MASK_REGIDS
	.align		4
        /*0048*/ 	.byte	0x04, 0x29
        /*004a*/ 	.short	(.L_5105 - .L_5104)


	//   ....[0]....
.L_5104:
        /*004c*/ 	.word	0xffffffff


	//   ....[1]....
        /*0050*/ 	.word	0xffffffff


	//   ....[2]....
        /*0054*/ 	.word	0xffffffff


	//   ....[3]....
        /*0058*/ 	.word	0xffffffff


	//   ....[4]....
        /*005c*/ 	.word	0xffffffff


	//   ....[5]....
        /*0060*/ 	.word	0xffffffff


	//   ....[6]....
        /*0064*/ 	.word	0x05000005


	//   ....[7]....
        /*0068*/ 	.word	0x05000005


	//   ....[8]....
        /*006c*/ 	.word	0x05000005


	//   ....[9]....
        /*0070*/ 	.word	0x05000005


	//   ....[10]....
        /*0074*/ 	.word	0xffffffff


	//   ....[11]....
        /*0078*/ 	.word	0xffffffff


	//   ....[12]....
        /*007c*/ 	.word	0x05000005


	//   ....[13]....
        /*0080*/ 	.word	0x05000005


	//   ....[14]....
        /*0084*/ 	.word	0xffffffff


	//   ....[15]....
        /*0088*/ 	.word	0xffffffff


	//   ....[16]....
        /*008c*/ 	.word	0x05000005


	//   ....[17]....
        /*0090*/ 	.word	0x05000005


	//   ....[18]....
        /*0094*/ 	.word	0xffffffff


	//   ....[19]....
        /*0098*/ 	.word	0xffffffff


	//   ....[20]....
        /*009c*/ 	.word	0x05000005


	//   ....[21]....
        /*00a0*/ 	.word	0x05000005


	//   ....[22]....
        /*00a4*/ 	.word	0xffffffff


	//   ....[23]....
        /*00a8*/ 	.word	0xffffffff


	//----- nvinfo : EIATTR_COOP_GROUP_INSTR_OFFSETS
	.align		4
.L_5105:
        /*00ac*/ 	.byte	0x04, 0x28
        /*00ae*/ 	.short	(.L_5107 - .L_5106)


	//   ....[0]....
.L_5106:
        /*00b0*/ 	.word	0x00000c30


	//   ....[1]....
        /*00b4*/ 	.word	0x00000c40


	//   ....[2]....
        /*00b8*/ 	.word	0x00000c50


	//   ....[3]....
        /*00bc*/ 	.word	0x00000c60


	//   ....[4]....
        /*00c0*/ 	.word	0x00000cb0


	//   ....[5]....
        /*00c4*/ 	.word	0x00000cc0


	//   ....[6]....
        /*00c8*/ 	.word	0x00000f50


	//   ....[7]....
        /*00cc*/ 	.word	0x00000f60


	//   ....[8]....
        /*00d0*/ 	.word	0x00001210


	//   ....[9]....
        /*00d4*/ 	.word	0x00001220


	//   ....[10]....
        /*00d8*/ 	.word	0x00001240


	//   ....[11]....
        /*00dc*/ 	.word	0x00001250


	//   ....[12]....
        /*00e0*/ 	.word	0x000014f0


	//   ....[13]....
        /*00e4*/ 	.word	0x00001500


	//   ....[14]....
        /*00e8*/ 	.word	0x00001520


	//   ....[15]....
        /*00ec*/ 	.word	0x00001530


	//   ....[16]....
        /*00f0*/ 	.word	0x000017d0


	//   ....[17]....
        /*00f4*/ 	.word	0x000017e0


	//   ....[18]....
        /*00f8*/ 	.word	0x00001800


	//   ....[19]....
        /*00fc*/ 	.word	0x00001810


	//   ....[20]....
        /*0100*/ 	.word	0x00001ab0


	//   ....[21]....
        /*0104*/ 	.word	0x00001ac0


	//   ....[22]....
        /*0108*/ 	.word	0x00001ae0


	//   ....[23]....
        /*010c*/ 	.word	0x00001af0


	//----- nvinfo : EIATTR_VRC_CTA_INIT_COUNT
	.align		4
.L_5107:
        /*0110*/ 	.byte	0x02, 0x4a
	.zero		1
	.zero		1


	//----- nvinfo : EIATTR_EXIT_INSTR_OFFSETS
	.align		4
        /*0114*/ 	.byte	0x04, 0x1c
        /*0116*/ 	.short	(.L_5109 - .L_5108)


	//   ....[0]....
.L_5108:
        /*0118*/ 	.word	0x00000c70


	//   ....[1]....
        /*011c*/ 	.word	0x00001b10


	//   ....[2]....
        /*0120*/ 	.word	0x00001b60


	//----- nvinfo : EIATTR_CRS_STACK_SIZE
	.align		4
.L_5109:
        /*0124*/ 	.byte	0x04, 0x1e
        /*0126*/ 	.short	(.L_5111 - .L_5110)
.L_5110:
        /*0128*/ 	.word	0x00000000


	//----- nvinfo : EIATTR_CBANK_PARAM_SIZE
	.align		4
.L_5111:
        /*012c*/ 	.byte	0x03, 0x19
        /*012e*/ 	.short	0x0014


	//----- nvinfo : EIATTR_PARAM_CBANK
	.align		4
        /*0130*/ 	.byte	0x04, 0x0a
        /*0132*/ 	.short	(.L_5113 - .L_5112)
	.align		4
.L_5112:
        /*0134*/ 	.word	index@(.nv.constant0._Z10reduceLog5IdLj32EEvPT_S1_j)
        /*0138*/ 	.short	0x0380
        /*013a*/ 	.short	0x0014


	//----- nvinfo : EIATTR_SW_WAR
	.align		4
.L_5113:
        /*013c*/ 	.byte	0x04, 0x36
        /*013e*/ 	.short	(.L_5115 - .L_5114)
.L_5114:
        /*0140*/ 	.word	0x00000008
.L_5115:


//--------------------- .nv.info._Z10reduceLog5IdLj64EEvPT_S1_j --------------------------
	.section	.nv.info._Z10reduceLog5IdLj64EEvPT_S1_j,"",@"SHT_CUDA_INFO"
	.sectionflags	@""
	.align	4


	//----- nvinfo : EIATTR_CUDA_API_VERSION
	.align		4
        /*0000*/ 	.byte	0x04, 0x37
        /*0002*/ 	.short	(.L_5117 - .L_5116)
.L_5116:
        /*0004*/ 	.word	0x00000082


	//----- nvinfo : EIATTR_KPARAM_INFO
	.align		4
.L_5117:
        /*0008*/ 	.byte	0x04, 0x17
        /*000a*/ 	.short	(.L_5119 - .L_5118)
.L_5118:
        /*000c*/ 	.word	0x00000000
        /*0010*/ 	.short	0x0002
        /*0012*/ 	.short	0x0010
        /*0014*/ 	.byte	0x00, 0xf0, 0x11, 0x00


	//----- nvinfo : EIATTR_KPARAM_INFO
	.align		4
.L_5119:
        /*0018*/ 	.byte	0x04, 0x17
        /*001a*/ 	.short	(.L_5121 - .L_5120)
.L_5120:
        /*001c*/ 	.word	0x00000000
        /*0020*/ 	.short	0x0001
        /*0022*/ 	.short	0x0008
        /*0024*/ 	.byte	0x00, 0xf5, 0x21, 0x00


	//----- nvinfo : EIATTR_KPARAM_INFO
	.align		4
.L_5121:
        /*0028*/ 	.byte	0x04, 0x17
        /*002a*/ 	.short	(.L_5123 - .L_5122)
.L_5122:
        /*002c*/ 	.word	0x00000000
        /*0030*/ 	.short	0x0000
        /*0032*/ 	.short	0x0000
        /*0034*/ 	.byte	0x00, 0xf5, 0x21, 0x00


	//----- nvinfo : EIATTR_SPARSE_MMA_MASK
	.align		4
.L_5123:
        /*0038*/ 	.byte	0x03, 0x50
        /*003a*/ 	.short	0x0000


	//----- nvinfo : EIATTR_MAXREG_COUNT
	.align		4
        /*003c*/ 	.byte	0x03, 0x1b
        /*003e*/ 	.short	0x00ff


	//----- nvinfo : EIATTR_NUM_BARRIERS
	.align		4
        /*0040*/ 	.byte	0x02, 0x4c
        /*0042*/ 	.byte	0x01
	.zero		1


	//----- nvinfo : EIATTR_MERCURY_ISA_VERSION
	.align		4
        /*0044*/ 	.byte	0x03, 0x5f
        /*0046*/ 	.short	0x0101


	//----- nvinfo : EIATTR_COOP_GROUP_MASK_REGIDS
	.align		4
        /*0048*/ 	.byte	0x04, 0x29
        /*004a*/ 	.short	(.L_5125 - .L_5124)


	//   ....[0]....
.L_5124:
        /*004c*/ 	.word	0xffffffff


	//   ....[1]....
        /*0050*/ 	.word	0xffffffff


	//   ....[2]....
        /*0054*/ 	.word	0xffffffff


	//   ....[3]....
        /*0058*/ 	.word	0xffffffff


	//   ....[4]....
        /*005c*/ 	.word	0xffffffff


	//   ....[5]....
        /*0060*/ 	.word	0xffffffff


	//   ....[6]....
        /*0064*/ 	.word	0x05000002


	//   ....[7]....
        /*0068*/ 	.word	0x05000002


	//   ....[8]....
        /*006c*/ 	.word	0x05000002


	//   ....[9]....
        /*0070*/ 	.word	0x05000002


	//   ....[10]....
        /*0074*/ 	.word	0xffffffff


	//   ....[11]....
        /*0078*/ 	.word	0xffffffff


	//   ....[12]....
        /*007c*/ 	.word	0x05000002


	//   ....[13]....
        /*0080*/ 	.word	0x05000002


	//   ....[14]....
        /*0084*/ 	.word	0xffffffff


	//   ....[15]....
        /*0088*/ 	.word	0xffffffff


	//   ....[16]....
        /*008c*/ 	.word	0x05000002


	//   ....[17]....
        /*0090*/ 	.word	0x05000002


	//   ....[18]....
        /*0094*/ 	.word	0xffffffff


	//   ....[19]....
        /*0098*/ 	.word	0xffffffff


	//   ....[20]....
        /*009c*/ 	.word	0x05000002


	//   ....[21]....
        /*00a0*/ 	.word	0x05000002


	//   ....[22]....
        /*00a4*/ 	.word	0xffffffff


	//   ....[23]....
        /*00a8*/ 	.word	0xffffffff


	//----- nvinfo : EIATTR_COOP_GROUP_INSTR_OFFSETS
	.align		4
.L_5125:
        /*00ac*/ 	.byte	0x04, 0x28
        /*00ae*/ 	.short	(.L_5127 - .L_5126)


	//   ....[0]....
.L_5126:
        /*00b0*/ 	.word	0x00000c30


	//   ....[1]....
        /*00b4*/ 	.word	0x00000c40


	//   ....[2]....
        /*00b8*/ 	.word	0x00000c50


	//   ....[3]....
        /*00bc*/ 	.word	0x00000c60


	//   ....[4]....
        /*00c0*/ 	.word	0x00000cd0


	//   ....[5]....
        /*00c4*/ 	.word	0x00000ce0


	//   ....[6]....
        /*00c8*/ 	.word	0x00000f70


	//   ....[7]....
        /*00cc*/ 	.word	0x00000f80


	//   ....[8]....
        /*00d0*/ 	.word	0x00001230


	//   ....[9]....
        /*00d4*/ 	.word	0x00001240


	//   ....[10]....
        /*00d8*/ 	.word	0x00001260


	//   ....[11]....
        /*00dc*/ 	.word	0x00001270


	//   ....[12]....
        /*00e0*/ 	.word	0x00001510


	//   ....[13]....
        /*00e4*/ 	.word	0x00001520


	//   ....[14]....
        /*00e8*/ 	.word	0x00001540


	//   ....[15]....
        /*00ec*/ 	.word	0x00001550


	//   ....[16]....
        /*00f0*/ 	.word	0x000017f0


	//   ....[17]....
        /*00f4*/ 	.word	0x00001800


	//   ....[18]....
        /*00f8*/ 	.word	0x00001820


	//   ....[19]....
        /*00fc*/ 	.word	0x00001830


	//   ....[20]....
        /*0100*/ 	.word	0x00001ad0


	//   ....[21]....
        /*0104*/ 	.word	0x00001ae0


	//   ....[22]....
        /*0108*/ 	.word	0x00001b00


	//   ....[23]....
        /*010c*/ 	.word	0x00001b10


	//----- nvinfo : EIATTR_VRC_CTA_INIT_COUNT
	.align		4
.L_5127:
        /*0110*/ 	.byte	0x02, 0x4a
	.zero		1
	.zero		1


	//----- nvinfo : EIATTR_EXIT_INSTR_OFFSETS
	.align		4
        /*0114*/ 	.byte	0x04, 0x1c
        /*0116*/ 	.short	(.L_5129 - .L_5128)


	//   ....[0]....
.L_5128:
        /*0118*/ 	.word	0x00000c70


	//   ....[1]....
        /*011c*/ 	.word	0x00001b30


	//   ....[2]....
        /*0120*/ 	.word	0x00001b80


	//----- nvinfo : EIATTR_CRS_STACK_SIZE
	.align		4
.L_5129:
        /*0124*/ 	.byte	0x04, 0x1e
        /*0126*/ 	.short	(.L_5131 - .L_5130)
.L_5130:
        /*0128*/ 	.word	0x00000000


	//----- nvinfo : EIATTR_CBANK_PARAM_SIZE
	.align		4
.L_5131:
        /*012c*/ 	.byte	0x03, 0x19
        /*012e*/ 	.short	0x0014


	//----- nvinfo : EIATTR_PARAM_CBANK
	.align		4
        /*0130*/ 	.byte	0x04, 0x0a
        /*0132*/ 	.short	(.L_5133 - .L_5132)
	.align		4
.L_5132:
        /*0134*/ 	.word	index@(.nv.constant0._Z10reduceLog5IdLj64EEvPT_S1_j)
        /*0138*/ 	.short	0x0380
        /*013a*/ 	.short	0x0014


	//----- nvinfo : EIATTR_SW_WAR
	.align		4
.L_5133:
        /*013c*/ 	.byte	0x04, 0x36
        /*013e*/ 	.short	(.L_5135 - .L_5134)
.L_5134:
        /*0140*/ 	.word	0x00000008
.L_5135:


//--------------------- .nv.info._Z10reduceLog5IdLj128EEvPT_S1_j --------------------------
	.section	.nv.info._Z10reduceLog5IdLj128EEvPT_S1_j,"",@"SHT_CUDA_INFO"
	.sectionflags	@""
	.align	4


	//----- nvinfo : EIATTR_CUDA_API_VERSION
	.align		4
        /*0000*/ 	.byte	0x04, 0x37
        /*0002*/ 	.short	(.L_5137 - .L_5136)
.L_5136:
        /*0004*/ 	.word	0x00000082


	//----- nvinfo : EIATTR_KPARAM_INFO
	.align		4
.L_5137:
        /*0008*/ 	.byte	0x04, 0x17
        /*000a*/ 	.short	(.L_5139 - .L_5138)
.L_5138:
        /*000c*/ 	.word	0x00000000
        /*0010*/ 	.short	0x0002
        /*0012*/ 	.short	0x0010
        /*0014*/ 	.byte	0x00, 0xf0, 0x11, 0x00


	//----- nvinfo : EIATTR_KPARAM_INFO
	.align		4
.L_5139:
        /*0018*/ 	.byte	0x04, 0x17
        /*001a*/ 	.short	(.L_5141 - .L_5140)
.L_5140:
        /*001c*/ 	.word	0x00000000
        /*0020*/ 	.short	0x0001
        /*0022*/ 	.short	0x0008
        /*0024*/ 	.byte	0x00, 0xf5, 0x21, 0x00


	//----- nvinfo : EIATTR_KPARAM_INFO
	.align		4
.L_5141:
        /*0028*/ 	.byte	0x04, 0x17
        /*002a*/ 	.short	(.L_5143 - .L_5142)
.L_5142:
        /*002c*/ 	.word	0x00000000
        /*0030*/ 	.short	0x0000
        /*0032*/ 	.short	0x0000
        /*0034*/ 	.byte	0x00, 0xf5, 0x21, 0x00


	//----- nvinfo : EIATTR_SPARSE_MMA_MASK
	.align		4
.L_5143:
        /*0038*/ 	.byte	0x03, 0x50
        /*003a*/ 	.short	0x0000


	//----- nvinfo : EIATTR_MAXREG_COUNT
	.align		4
        /*003c*/ 	.byte	0x03, 0x1b
        /*003e*/ 	.short	0x00ff


	//----- nvinfo : EIATTR_NUM_BARRIERS
	.align		4
        /*0040*/ 	.byte	0x02, 0x4c
        /*0042*/ 	.byte	0x01
	.zero		1


	//----- nvinfo : EIATTR_MERCURY_ISA_VERSION
	.align		4
        /*0044*/ 	.byte	0x03, 0x5f
        /*0046*/ 	.short	0x0101


	//----- nvinfo : EIATTR_COOP_GROUP_MASK_REGIDS
	.align		4
        /*0048*/ 	.byte	0x04, 0x29
        /*004a*/ 	.short	(.L_5145 - .L_5144)


	//   ....[0]....
.L_5144:
        /*004c*/ 	.word	0xffffffff


	//   ....[1]....
        /*0050*/ 	.word	0xffffffff


	//   ....[2]....
        /*0054*/ 	.word	0xffffffff


	//   ....[3]....
        /*0058*/ 	.word	0xffffffff


	//   ....[4]....
        /*005c*/ 	.word	0xffffffff


	//   ....[5]....
        /*0060*/ 	.word	0xffffffff


	//   ....[6]....
        /*0064*/ 	.word	0x05000002


	//   ....[7]....
        /*0068*/ 	.word	0x05000002


	//   ....[8]....
        /*006c*/ 	.word	0x05000002


	//   ....[9]....
        /*0070*/ 	.word	0x05000002


	//   ....[10]....
        /*0074*/ 	.word	0xffffffff


	//   ....[11]....
        /*0078*/ 	.word	0xffffffff


	//   ....[12]....
        /*007c*/ 	.word	0x05000002


	//   ....[13]....
        /*0080*/ 	.word	0x05000002


	//   ....[14]....
        /*0084*/ 	.word	0xffffffff


	//   ....[15]....
        /*0088*/ 	.word	0xffffffff


	//   ....[16]....
        /*008c*/ 	.word	0x05000002


	//   ....[17]....
        /*0090*/ 	.word	0x05000002


	//   ....[18]....
        /*0094*/ 	.word	0xffffffff


	//   ....[19]....
        /*0098*/ 	.word	0xffffffff


	//   ....[20]....
        /*009c*/ 	.word	0x05000002


	//   ....[21]....
        /*00a0*/ 	.word	0x05000002


	//   ....[22]....
        /*00a4*/ 	.word	0xffffffff


	//   ....[23]....
        /*00a8*/ 	.word	0xffffffff


	//----- nvinfo : EIATTR_COOP_GROUP_INSTR_OFFSETS
	.align		4
.L_5145:
        /*00ac*/ 	.byte	0x04, 0x28
        /*00ae*/ 	.short	(.L_5147 - .L_5146)


	//   ....[0]....
.L_5146:
        /*00b0*/ 	.word	0x00000c40


	//   ....[1]....
        /*00b4*/ 	.word	0x00000c50


	//   ....[2]....
        /*00b8*/ 	.word	0x00000c60


	//   ....[3]....
        /*00bc*/ 	.word	0x00000ca0


	//   ....[4]....
        /*00c0*/ 	.word	0x00000d10


	//   ....[5]....
        /*00c4*/ 	.word	0x00000d20


	//   ....[6]....
        /*00c8*/ 	.word	0x00000fb0


	//   ....[7]....
        /*00cc*/ 	.word	0x00000fc0


	//   ....[8]....
        /*00d0*/ 	.word	0x00001270


	//   ....[9]....
        /*00d4*/ 	.word	0x00001280


	//   ....[10]....
        /*00d8*/ 	.word	0x000012a0


	//   ....[11]....
        /*00dc*/ 	.word	0x000012b0


	//   ....[12]....
        /*00e0*/ 	.word	0x00001550


	//   ....[13]....
        /*00e4*/ 	.word	0x00001560


	//   ....[14]....
        /*00e8*/ 	.word	0x00001580


	//   ....[15]....
        /*00ec*/ 	.word	0x00001590


	//   ....[16]....
        /*00f0*/ 	.word	0x00001830


	//   ....[17]....
        /*00f4*/ 	.word	0x00001840


	//   ....[18]....
        /*00f8*/ 	.word	0x00001860


	//   ....[19]....
        /*00fc*/ 	.word	0x00001870


	//   ....[20]....
        /*0100*/ 	.word	0x00001b10


	//   ....[21]....
        /*0104*/ 	.word	0x00001b20


	//   ....[22]....
        /*0108*/ 	.word	0x00001b40


	//   ....[23]....
        /*010c*/ 	.word	0x00001b50


	//----- nvinfo : EIATTR_VRC_CTA_INIT_COUNT
	.align		4
.L_5147:
        /*0110*/ 	.byte	0x02, 0x4a
	.zero		1
	.zero		1


	//----- nvinfo : EIATTR_EXIT_INSTR_OFFSETS
	.align		4
        /*0114*/ 	.byte	0x04, 0x1c
        /*0116*/ 	.short	(.L_5149 - .L_5148)


	//   ....[0]....
.L_5148:
        /*0118*/ 	.word	0x00000cb0


	//   ....[1]....
        /*011c*/ 	.word	0x00001b70


	//   ....[2]....
        /*0120*/ 	.word	0x00001bc0


	//----- nvinfo : EIATTR_CRS_STACK_SIZE
	.align		4
.L_5149:
        /*0124*/ 	.byte	0x04, 0x1e
        /*0126*/ 	.short	(.L_5151 - .L_5150)
.L_5150:
        /*0128*/ 	.word	0x00000000


	//----- nvinfo : EIATTR_CBANK_PARAM_SIZE
	.align		4
.L_5151:
        /*012c*/ 	.byte	0x03, 0x19
        /*012e*/ 	.short	0x0014


	//----- nvinfo : EIATTR_PARAM_CBANK
	.align		4
        /*0130*/ 	.byte	0x04, 0x0a
        /*0132*/ 	.short	(.L_5153 - .L_5152)
	.align		4
.L_5152:
        /*0134*/ 	.word	index@(.nv.constant0._Z10reduceLog5IdLj128EEvPT_S1_j)
        /*0138*/ 	.short	0x0380
        /*013a*/ 	.short	0x0014


	//----- nvinfo : EIATTR_SW_WAR
	.align		4
.L_5153:
        /*013c*/ 	.byte	0x04, 0x36
        /*013e*/ 	.short	(.L_5155 - .L_5154)
.L_5154:
        /*0140*/ 	.word	0x00000008
.L_5155:


//--------------------- .nv.info._Z10reduceLog5IdLj256EEvPT_S1_j --------------------------
	.section	.nv.info._Z10reduceLog5IdLj256EEvPT_S1_j,"",@"SHT_CUDA_INFO"
	.sectionflags	@""
	.align	4


	//----- nvinfo : EIATTR_CUDA_API_VERSION
	.align		4
        /*0000*/ 	.byte	0x04, 0x37
        /*0002*/ 	.short	(.L_5157 - .L_5156)
.L_5156:
        /*0004*/ 	.word	0x00000082


	//----- nvinfo : EIATTR_KPARAM_INFO
	.align		4
.L_5157:
        /*0008*/ 	.byte	0x04, 0x17
        /*000a*/ 	.short	(.L_5159 - .L_5158)
.L_5158:
        /*000c*/ 	.word	0x00000000
        /*0010*/ 	.short	0x0002
        /*0012*/ 	.short	0x0010
        /*0014*/ 	.byte	0x00, 0xf0, 0x11, 0x00


	//----- nvinfo : EIATTR_KPARAM_INFO
	.align		4
.L_5159:
        /*0018*/ 	.byte	0x04, 0x17
        /*001a*/ 	.short	(.L_5161 - .L_5160)
.L_5160:
        /*001c*/ 	.word	0x00000000
        /*0020*/ 	.short	0x0001
        /*0022*/ 	.short	0x0008
        /*0024*/ 	.byte	0x00, 0xf5, 0x21, 0x00


	//----- nvinfo : EIATTR_KPARAM_INFO
	.align		4
.L_5161:
        /*0028*/ 	.byte	0x04, 0x17
        /*002a*/ 	.short	(.L_5163 - .L_5162)
.L_5162:
        /*002c*/ 	.word	0x00000000
        /*0030*/ 	.short	0x0000
        /*0032*/ 	.short	0x0000
        /*0034*/ 	.byte	0x00, 0xf5, 0x21, 0x00


	//----- nvinfo : EIATTR_SPARSE_MMA_MASK
	.align		4
.L_5163:
        /*0038*/ 	.byte	0x03, 0x50
        /*003a*/ 	.short	0x0000


	//----- nvinfo : EIATTR_MAXREG_COUNT
	.align		4
        /*003c*/ 	.byte	0x03, 0x1b
        /*003e*/ 	.short	0x00ff


	//----- nvinfo : EIATTR_NUM_BARRIERS
	.align		4
        /*0040*/ 	.byte	0x02, 0x4c
        /*0042*/ 	.byte	0x01
	.zero		1


	//----- nvinfo : EIATTR_MERCURY_ISA_VERSION
	.align		4
        /*0044*/ 	.byte	0x03, 0x5f
        /*0046*/ 	.short	0x0101


	//----- nvinfo : EIATTR_COOP_GROUP_MASK_REGIDS
	.align		4
        /*0048*/ 	.byte	0x04, 0x29
        /*004a*/ 	.short	(.L_5165 - .L_5164)


	//   ....[0]....
.L_5164:
        /*004c*/ 	.word	0xffffffff


	//   ....[1]....
        /*0050*/ 	.word	0xffffffff


	//   ....[2]....
        /*0054*/ 	.word	0xffffffff


	//   ....[3]....
        /*0058*/ 	.word	0xffffffff


	//   ....[4]....
        /*005c*/ 	.word	0xffffffff


	//   ....[5]....
        /*0060*/ 	.word	0xffffffff


	//   ....[6]....
        /*0064*/ 	.word	0x05000002


	//   ....[7]....
        /*0068*/ 	.word	0x05000002


	//   ....[8]....
        /*006c*/ 	.word	0x05000002


	//   ....[9]....
        /*0070*/ 	.word	0x05000002


	//   ....[10]....
        /*0074*/ 	.word	0xffffffff


	//   ....[11]....
        /*0078*/ 	.word	0xffffffff


	//   ....[12]....
        /*007c*/ 	.word	0x05000002


	//   ....[13]....
        /*0080*/ 	.word	0x05000002


	//   ....[14]....
        /*0084*/ 	.word	0xffffffff


	//   ....[15]....
        /*0088*/ 	.word	0xffffffff


	//   ....[16]....
        /*008c*/ 	.word	0x05000002


	//   ....[17]....
        /*0090*/ 	.word	0x05000002


	//   ....[18]....
        /*0094*/ 	.word	0xffffffff


	//   ....[19]....
        /*0098*/ 	.word	0xffffffff


	//   ....[20]....
        /*009c*/ 	.word	0x05000002


	//   ....[21]....
        /*00a0*/ 	.word	0x05000002


	//   ....[22]....
        /*00a4*/ 	.word	0xffffffff


	//   ....[23]....
        /*00a8*/ 	.word	0xffffffff


	//----- nvinfo : EIATTR_COOP_GROUP_INSTR_OFFSETS
	.align		4
.L_5165:
        /*00ac*/ 	.byte	0x04, 0x28
        /*00ae*/ 	.short	(.L_5167 - .L_5166)


	//   ....[0]....
.L_5166:
        /*00b0*/ 	.word	0x00000c40


	//   ....[1]....
        /*00b4*/ 	.word	0x00000c50


	//   ....[2]....
        /*00b8*/ 	.word	0x00000c90


	//   ....[3]....
        /*00bc*/ 	.word	0x00000ce0


	//   ....[4]....
        /*00c0*/ 	.word	0x00000d50


	//   ....[5]....
        /*00c4*/ 	.word	0x00000d60


	//   ....[6]....
        /*00c8*/ 	.word	0x00000ff0


	//   ....[7]....
        /*00cc*/ 	.word	0x00001000


	//   ....[8]....
        /*00d0*/ 	.word	0x000012b0


	//   ....[9]....
        /*00d4*/ 	.word	0x000012c0


	//   ....[10]....
        /*00d8*/ 	.word	0x000012e0


	//   ....[11]....
        /*00dc*/ 	.word	0x000012f0


	//   ....[12]....
        /*00e0*/ 	.word	0x00001590


	//   ....[13]....
        /*00e4*/ 	.word	0x000015a0


	//   ....[14]....
        /*00e8*/ 	.word	0x000015c0


	//   ....[15]....
        /*00ec*/ 	.word	0x000015d0


	//   ....[16]....
        /*00f0*/ 	.word	0x00001870


	//   ....[17]....
        /*00f4*/ 	.word	0x00001880


	//   ....[18]....
        /*00f8*/ 	.word	0x000018a0


	//   ....[19]....
        /*00fc*/ 	.word	0x000018b0


	//   ....[20]....
        /*0100*/ 	.word	0x00001b50


	//   ....[21]....
        /*0104*/ 	.word	0x00001b60


	//   ....[22]....
        /*0108*/ 	.word	0x00001b80


	//   ....[23]....
        /*010c*/ 	.word	0x00001b90


	//----- nvinfo : EIATTR_VRC_CTA_INIT_COUNT
	.align		4
.L_5167:
        /*0110*/ 	.byte	0x02, 0x4a
	.zero		1
	.zero		1


	//----- nvinfo : EIATTR_EXIT_INSTR_OFFSETS
	.align		4
        /*0114*/ 	.byte	0x04, 0x1c
        /*0116*/ 	.short	(.L_5169 - .L_5168)


	//   ....[0]....
.L_5168:
        /*0118*/ 	.word	0x00000cf0


	//   ....[1]....
        /*011c*/ 	.word	0x00001bb0


	//   ....[2]....
        /*0120*/ 	.word	0x00001c00


	//----- nvinfo : EIATTR_CRS_STACK_SIZE
	.align		4
.L_5169:
        /*0124*/ 	.byte	0x04, 0x1e
        /*0126*/ 	.short	(.L_5171 - .L_5170)
.L_5170:
        /*0128*/ 	.word	0x00000000


	//----- nvinfo : EIATTR_CBANK_PARAM_SIZE
	.align		4
.L_5171:
        /*012c*/ 	.byte	0x03, 0x19
        /*012e*/ 	.short	0x0014


	//----- nvinfo : EIATTR_PARAM_CBANK
	.align		4
        /*0130*/ 	.byte	0x04, 0x0a
        /*0132*/ 	.short	(.L_5173 - .L_5172)
	.align		4
.L_5172:
        /*0134*/ 	.word	index@(.nv.constant0._Z10reduceLog5IdLj256EEvPT_S1_j)
        /*0138*/ 	.short	0x0380
        /*013a*/ 	.short	0x0014


	//----- nvinfo : EIATTR_SW_WAR
	.align		4
.L_5173:
        /*013c*/ 	.byte	0x04, 0x36
        /*013e*/ 	.short	(.L_5175 - .L_5174)
.L_5174:
        /*0140*/ 	.word	0x00000008
.L_5175:


//--------------------- .nv.info._Z10reduceLog5IdLj512EEvPT_S1_j --------------------------
	.section	.nv.info._Z10reduceLog5IdLj512EEvPT_S1_j,"",@"SHT_CUDA_INFO"
	.sectionflags	@""
	.align	4


	//----- nvinfo : EIATTR_CUDA_API_VERSION
	.align		4
        /*0000*/ 	.byte	0x04, 0x37
        /*0002*/ 	.short	(.L_5177 - .L_5176)
.L_5176:
        /*0004*/ 	.word	0x00000082


	//----- nvinfo : EIATTR_KPARAM_INFO
	.align		4
.L_5177:
        /*0008*/ 	.byte	0x04, 0x17
        /*000a*/ 	.short	(.L_5179 - .L_5178)
.L_5178:
        /*000c*/ 	.word	0x00000000
        /*0010*/ 	.short	0x0002
        /*0012*/ 	.short	0x0010
        /*0014*/ 	.byte	0x00, 0xf0, 0x11, 0x00


	//----- nvinfo : EIATTR_KPARAM_INFO
	.align		4
.L_5179:
        /*0018*/ 	.byte	0x04, 0x17
        /*001a*/ 	.short	(.L_5181 - .L_5180)
.L_5180:
        /*001c*/ 	.word	0x00000000
        /*0020*/ 	.short	0x0001
        /*0022*/ 	.short	0x0008
        /*0024*/ 	.byte	0x00, 0xf5, 0x21, 0x00


	//----- nvinfo : EIATTR_KPARAM_INFO
	.align		4
.L_5181:
        /*0028*/ 	.byte	0x04, 0x17
        /*002a*/ 	.short	(.L_5183 - .L_5182)
.L_5182:
        /*002c*/ 	.word	0x00000000
        /*0030*/ 	.short	0x0000
        /*0032*/ 	.short	0x0000
        /*0034*/ 	.byte	0x00, 0xf5, 0x21, 0x00


	//----- nvinfo : EIATTR_SPARSE_MMA_MASK
	.align		4
.L_5183:
        /*0038*/ 	.byte	0x03, 0x50
        /*003a*/ 	.short	0x0000


	//----- nvinfo : EIATTR_MAXREG_COUNT
	.align		4
        /*003c*/ 	.byte	0x03, 0x1b
        /*003e*/ 	.short	0x00ff


	//----- nvinfo : EIATTR_NUM_BARRIERS
	.align		4
        /*0040*/ 	.byte	0x02, 0x4c
        /*0042*/ 	.byte	0x01
	.zero		1


	//----- nvinfo : EIATTR_MERCURY_ISA_VERSION
	.align		4
        /*0044*/ 	.byte	0x03, 0x5f
        /*0046*/ 	.short	0x0101


	//----- nvinfo : EIATTR_COOP_GROUP_MASK_REGIDS
	.align		4
        /*0048*/ 	.byte	0x04, 0x29
        /*004a*/ 	.short	(.L_5185 - .L_5184)


	//   ....[0]....
.L_5184:
        /*004c*/ 	.word	0xffffffff


	//   ....[1]....
        /*0050*/ 	.word	0xffffffff


	//   ....[2]....
        /*0054*/ 	.word	0xffffffff


	//   ....[3]....
        /*0058*/ 	.word	0xffffffff


	//   ....[4]....
        /*005c*/ 	.word	0xffffffff


	//   ....[5]....
        /*0060*/ 	.word	0xffffffff


	//   ....[6]....
        /*0064*/ 	.word	0x05000003


	//   ....[7]....
        /*0068*/ 	.word	0x05000003


	//   ....[8]....
        /*006c*/ 	.word	0x05000003


	//   ....[9]....
        /*0070*/ 	.word	0x05000003


	//   ....[10]....
        /*0074*/ 	.word	0xffffffff


	//   ....[11]....
        /*0078*/ 	.word	0xffffffff


	//   ....[12]....
        /*007c*/ 	.word	0x05000003


	//   ....[13]....
        /*0080*/ 	.word	0x05000003


	//   ....[14]....
        /*0084*/ 	.word	0xffffffff


	//   ....[15]....
        /*0088*/ 	.word	0xffffffff


	//   ....[16]....
        /*008c*/ 	.word	0x05000003


	//   ....[17]....
        /*0090*/ 	.word	0x05000003


	//   ....[18]....
        /*0094*/ 	.word	0xffffffff


	//   ....[19]....
        /*0098*/ 	.word	0xffffffff


	//   ....[20]....
        /*009c*/ 	.word	0x05000003


	//   ....[21]....
        /*00a0*/ 	.word	0x05000003


	//   ....[22]....
        /*00a4*/ 	.word	0xffffffff


	//   ....[23]....
        /*00a8*/ 	.word	0xffffffff


	//----- nvinfo : EIATTR_COOP_GROUP_INSTR_OFFSETS
	.align		4
.L_5185:
        /*00ac*/ 	.byte	0x04, 0x28
        /*00ae*/ 	.short	(.L_5187 - .L_5186)


	//   ....[0]....
.L_5186:
        /*00b0*/ 	.word	0x00000c50


	//   ....[1]....
        /*00b4*/ 	.word	0x00000c90


	//   ....[2]....
        /*00b8*/ 	.word	0x00000ce0


	//   ....[3]....
        /*00bc*/ 	.word	0x00000d30


	//   ....[4]....
        /*00c0*/ 	.word	0x00000da0


	//   ....[5]....
        /*00c4*/ 	.word	0x00000db0


	//   ....[6]....
        /*00c8*/ 	.word	0x00001040


	//   ....[7]....
        /*00cc*/ 	.word	0x00001050


	//   ....[8]....
        /*00d0*/ 	.word	0x00001300


	//   ....[9]....
        /*00d4*/ 	.word	0x00001310


	//   ....[10]....
        /*00d8*/ 	.word	0x00001330


	//   ....[11]....
        /*00dc*/ 	.word	0x00001340


	//   ....[12]....
        /*00e0*/ 	.word	0x000015e0


	//   ....[13]....
        /*00e4*/ 	.word	0x000015f0


	//   ....[14]....
        /*00e8*/ 	.word	0x00001610


	//   ....[15]....
        /*00ec*/ 	.word	0x00001620


	//   ....[16]....
        /*00f0*/ 	.word	0x000018c0


	//   ....[17]....
        /*00f4*/ 	.word	0x000018d0


	//   ....[18]....
        /*00f8*/ 	.word	0x000018f0


	//   ....[19]....
        /*00fc*/ 	.word	0x00001900


	//   ....[20]....
        /*0100*/ 	.word	0x00001ba0


	//   ....[21]....
        /*0104*/ 	.word	0x00001bb0


	//   ....[22]....
        /*0108*/ 	.word	0x00001bd0


	//   ....[23]....
        /*010c*/ 	.word	0x00001be0


	//----- nvinfo : EIATTR_VRC_CTA_INIT_COUNT
	.align		4
.L_5187:
        /*0110*/ 	.byte	0x02, 0x4a
	.zero		1
	.zero		1


	//----- nvinfo : EIATTR_EXIT_INSTR_OFFSETS
	.align		4
        /*0114*/ 	.byte	0x04, 0x1c
        /*0116*/ 	.short	(.L_5189 - .L_5188)


	//   ....[0]....
.L_5188:
        /*0118*/ 	.word	0x00000d40


	//   ....[1]....
        /*011c*/ 	.word	0x00001c00


	//   ....[2]....
        /*0120*/ 	.word	0x00001c50


	//----- nvinfo : EIATTR_CRS_STACK_SIZE
	.align		4
.L_5189:
        /*0124*/ 	.byte	0x04, 0x1e
        /*0126*/ 	.short	(.L_5191 - .L_5190)
.L_5190:
        /*0128*/ 	.word	0x00000000


	//----- nvinfo : EIATTR_CBANK_PARAM_SIZE
	.align		4
.L_5191:
        /*012c*/ 	.byte	0x03, 0x19
        /*012e*/ 	.short	0x0014


	//----- nvinfo : EIATTR_PARAM_CBANK
	.align		4
        /*0130*/ 	.byte	0x04, 0x0a
        /*0132*/ 	.short	(.L_5193 - .L_5192)
	.align		4
.L_5192:
        /*0134*/ 	.word	index@(.nv.constant0._Z10reduceLog5IdLj512EEvPT_S1_j)
        /*0138*/ 	.short	0x0380
        /*013a*/ 	.short	0x0014


	//----- nvinfo : EIATTR_SW_WAR
	.align		4
.L_5193:
        /*013c*/ 	.byte	0x04, 0x36
        /*013e*/ 	.short	(.L_5195 - .L_5194)
.L_5194:
        /*0140*/ 	.word	0x00000008
.L_5195:


//--------------------- .nv.info._Z10reduceLog5IdLj1024EEvPT_S1_j --------------------------
	.section	.nv.info._Z10reduceLog5IdLj1024EEvPT_S1_j,"",@"SHT_CUDA_INFO"
	.sectionflags	@""
	.align	4


	//----- nvinfo : EIATTR_CUDA_API_VERSION
	.align		4
        /*0000*/ 	.byte	0x04, 0x37
        /*0002*/ 	.short	(.L_5197 - .L_5196)
.L_5196:
        /*0004*/ 	.word	0x00000082


	//----- nvinfo : EIATTR_KPARAM_INFO
	.align		4
.L_5197:
        /*0008*/ 	.byte	0x04, 0x17
        /*000a*/ 	.short	(.L_5199 - .L_5198)
.L_5198:
        /*000c*/ 	.word	0x00000000
        /*0010*/ 	.short	0x0002
        /*0012*/ 	.short	0x0010
        /*0014*/ 	.byte	0x00, 0xf0, 0x11, 0x00


	//----- nvinfo : EIATTR_KPARAM_INFO
	.align		4
.L_5199:
        /*0018*/ 	.byte	0x04, 0x17
        /*001a*/ 	.short	(.L_5201 - .L_5200)
.L_5200:
        /*001c*/ 	.word	0x00000000
        /*0020*/ 	.short	0x0001
        /*0022*/ 	.short	0x0008
        /*0024*/ 	.byte	0x00, 0xf5, 0x21, 0x00


	//----- nvinfo : EIATTR_KPARAM_INFO
	.align		4
.L_5201:
        /*0028*/ 	.byte	0x04, 0x17
        /*002a*/ 	.short	(.L_5203 - .L_5202)
.L_5202:
        /*002c*/ 	.word	0x00000000
        /*0030*/ 	.short	0x0000
        /*0032*/ 	.short	0x0000
        /*0034*/ 	.byte	0x00, 0xf5, 0x21, 0x00


	//----- nvinfo : EIATTR_SPARSE_MMA_MASK
	.align		4
.L_5203:
        /*0038*/ 	.byte	0x03, 0x50
        /*003a*/ 	.short	0x0000


	//----- nvinfo : EIATTR_MAXREG_COUNT
	.align		4
        /*003c*/ 	.byte	0x03, 0x1b
        /*003e*/ 	.short	0x00ff


	//----- nvinfo : EIATTR_NUM_BARRIERS
	.align		4
        /*0040*/ 	.byte	0x02, 0x4c
        /*0042*/ 	.byte	0x01
	.zero		1


	//----- nvinfo : EIATTR_MERCURY_ISA_VERSION
	.align		4
        /*0044*/ 	.byte	0x03, 0x5f
        /*0046*/ 	.short	0x0101


	//----- nvinfo : EIATTR_COOP_GROUP_MASK_REGIDS
	.align		4
        /*0048*/ 	.byte	0x04, 0x29
        /*004a*/ 	.short	(.L_5205 - .L_5204)


	//   ....[0]....
.L_5204:
        /*004c*/ 	.word	0xffffffff


	//   ....[1]....
        /*0050*/ 	.word	0xffffffff


	//   ....[2]....
        /*0054*/ 	.word	0xffffffff


	//   ....[3]....
        /*0058*/ 	.word	0xffffffff


	//   ....[4]....
        /*005c*/ 	.word	0xffffffff


	//   ....[5]....
        /*0060*/ 	.word	0xffffffff


	//   ....[6]....
        /*0064*/ 	.word	0x05000003


	//   ....[7]....
        /*0068*/ 	.word	0x05000003


	//   ....[8]....
        /*006c*/ 	.word	0x05000003


	//   ....[9]....
        /*0070*/ 	.word	0x05000003


	//   ....[10]....
        /*0074*/ 	.word	0xffffffff


	//   ....[11]....
        /*0078*/ 	.word	0xffffffff


	//   ....[12]....
        /*007c*/ 	.word	0x05000003


	//   ....[13]....
        /*0080*/ 	.word	0x05000003


	//   ....[14]....
        /*0084*/ 	.word	0xffffffff


	//   ....[15]....
        /*0088*/ 	.word	0xffffffff


	//   ....[16]....
        /*008c*/ 	.word	0x05000003


	//   ....[17]....
        /*0090*/ 	.word	0x05000003


	//   ....[18]....
        /*0094*/ 	.word	0xffffffff


	//   ....[19]....
        /*0098*/ 	.word	0xffffffff


	//   ....[20]....
        /*009c*/ 	.word	0x05000003


	//   ....[21]....
        /*00a0*/ 	.word	0x05000003


	//   ....[22]....
        /*00a4*/ 	.word	0xffffffff


	//   ....[23]....
        /*00a8*/ 	.word	0xffffffff


	//----- nvinfo : EIATTR_COOP_GROUP_INSTR_OFFSETS
	.align		4
.L_5205:
        /*00ac*/ 	.byte	0x04, 0x28
        /*00ae*/ 	.short	(.L_5207 - .L_5206)


	//   ....[0]....
.L_5206:
        /*00b0*/ 	.word	0x00000c30


	//   ....[1]....
        /*00b4*/ 	.word	0x00000c70


	//   ....[2]....
        /*00b8*/ 	.word	0x00000cc0


	//   ....[3]....
        /*00bc*/ 	.word	0x00000d10


	//   ....[4]....
        /*00c0*/ 	.word	0x00000d80


	//   ....[5]....
        /*00c4*/ 	.word	0x00000d90


	//   ....[6]....
        /*00c8*/ 	.word	0x00001020


	//   ....[7]....
        /*00cc*/ 	.word	0x00001030


	//   ....[8]....
        /*00d0*/ 	.word	0x000012e0


	//   ....[9]....
        /*00d4*/ 	.word	0x000012f0


	//   ....[10]....
        /*00d8*/ 	.word	0x00001310


	//   ....[11]....
        /*00dc*/ 	.word	0x00001320


	//   ....[12]....
        /*00e0*/ 	.word	0x000015c0


	//   ....[13]....
        /*00e4*/ 	.word	0x000015d0


	//   ....[14]....
        /*00e8*/ 	.word	0x000015f0


	//   ....[15]....
        /*00ec*/ 	.word	0x00001600


	//   ....[16]....
        /*00f0*/ 	.word	0x000018a0


	//   ....[17]....
        /*00f4*/ 	.word	0x000018b0


	//   ....[18]....
        /*00f8*/ 	.word	0x000018d0


	//   ....[19]....
        /*00fc*/ 	.word	0x000018e0


	//   ....[20]....
        /*0100*/ 	.word	0x00001b80


	//   ....[21]....
        /*0104*/ 	.word	0x00001b90


	//   ....[22]....
        /*0108*/ 	.word	0x00001bb0


	//   ....[23]....
        /*010c*/ 	.word	0x00001bc0


	//----- nvinfo : EIATTR_VRC_CTA_INIT_COUNT
	.align		4
.L_5207:
        /*0110*/ 	.byte	0x02, 0x4a
	.zero		1
	.zero		1


	//----- nvinfo : EIATTR_EXIT_INSTR_OFFSETS
	.align		4
        /*0114*/ 	.byte	0x04, 0x1c
        /*0116*/ 	.short	(.L_5209 - .L_5208)


	//   ....[0]....
.L_5208:
        /*0118*/ 	.word	0x00000d20


	//   ....[1]....
        /*011c*/ 	.word	0x00001be0


	//   ....[2]....
        /*0120*/ 	.word	0x00001c30


	//----- nvinfo : EIATTR_CRS_STACK_SIZE
	.align		4
.L_5209:
        /*0124*/ 	.byte	0x04, 0x1e
        /*0126*/ 	.short	(.L_5211 - .L_5210)
.L_5210:
        /*0128*/ 	.word	0x00000000


	//----- nvinfo : EIATTR_CBANK_PARAM_SIZE
	.align		4
.L_5211:
        /*012c*/ 	.byte	0x03, 0x19
        /*012e*/ 	.short	0x0014


	//----- nvinfo : EIATTR_PARAM_CBANK
	.align		4
        /*0130*/ 	.byte	0x04, 0x0a
        /*0132*/ 	.short	(.L_5213 - .L_5212)
	.align		4
.L_5212:
        /*0134*/ 	.word	index@(.nv.constant0._Z10reduceLog5IdLj1024EEvPT_S1_j)
        /*0138*/ 	.short	0x0380
        /*013a*/ 	.short	0x0014


	//----- nvinfo : EIATTR_SW_WAR
	.align		4
.L_5213:
        /*013c*/ 	.byte	0x04, 0x36
        /*013e*/ 	.short	(.L_5215 - .L_5214)
.L_5214:
        /*0140*/ 	.word	0x00000008
.L_5215:


//--------------------- .nv.info._Z10reduceLog4IdLj1EEvPT_S1_j --------------------------
	.section	.nv.info._Z10reduceLog4IdLj1EEvPT_S1_j,"",@"SHT_CUDA_INFO"
	.sectionflags	@""
	.align	4


	//----- nvinfo : EIATTR_CUDA_API_VERSION
	.align		4
        /*0000*/ 	.byte	0x04, 0x37
        /*0002*/ 	.short	(.L_5217 - .L_5216)
.L_5216:
        /*0004*/ 	.word	0x00000082


	//----- nvinfo : EIATTR_KPARAM_INFO
	.align		4
.L_5217:
        /*0008*/ 	.byte	0x04, 0x17
        /*000a*/ 	.short	(.L_5219 - .L_5218)
.L_5218:
        /*000c*/ 	.word	0x00000000
        /*0010*/ 	.short	0x0002
        /*0012*/ 	.short	0x0010
        /*0014*/ 	.byte	0x00, 0xf0, 0x11, 0x00


	//----- nvinfo : EIATTR_KPARAM_INFO
	.align		4
.L_5219:
        /*0018*/ 	.byte	0x04, 0x17
        /*001a*/ 	.short	(.L_5221 - .L_5220)
.L_5220:
        /*001c*/ 	.word	0x00000000
        /*0020*/ 	.short	0x0001
        /*0022*/ 	.short	0x0008
        /*0024*/ 	.byte	0x00, 0xf5, 0x21, 0x00


	//----- nvinfo : EIATTR_KPARAM_INFO
	.align		4
.L_5221:
        /*0028*/ 	.byte	0x04, 0x17
        /*002a*/ 	.short	(.L_5223 - .L_5222)
.L_5222:
        /*002c*/ 	.word	0x00000000
        /*0030*/ 	.short	0x0000
        /*0032*/ 	.short	0x0000
        /*0034*/ 	.byte	0x00, 0xf5, 0x21, 0x00


	//----- nvinfo : EIATTR_SPARSE_MMA_MASK
	.align		4
.L_5223:
        /*0038*/ 	.byte	0x03, 0x50
        /*003a*/ 	.short	0x0000


	//----- nvinfo : EIATTR_MAXREG_COUNT
	.align		4
        /*003c*/ 	.byte	0x03, 0x1b
        /*003e*/ 	.short	0x00ff


	//----- nvinfo : EIATTR_NUM_BARRIERS
	.align		4
        /*0040*/ 	.byte	0x02, 0x4c
        /*0042*/ 	.byte	0x01
	.zero		1


	//----- nvinfo : EIATTR_MERCURY_ISA_VERSION
	.align		4
        /*0044*/ 	.byte	0x03, 0x5f
        /*0046*/ 	.short	0x0101


	//----- nvinfo : EIATTR_COOP_GROUP_MASK_REGIDS
	.align		4
        /*0048*/ 	.byte	0x04, 0x29
        /*004a*/ 	.short	(.L_5225 - .L_5224)


	//   ....[0]....
.L_5224:
        /*004c*/ 	.word	0xffffffff


	//   ....[1]....
        /*0050*/ 	.word	0xffffffff


	//   ....[2]....
        /*0054*/ 	.word	0xffffffff


	//   ....[3]....
        /*0058*/ 	.word	0xffffffff


	//   ....[4]....
        /*005c*/ 	.word	0x05000003


	//   ....[5]....
        /*0060*/ 	.word	0x05000003


	//   ....[6]....
        /*0064*/ 	.word	0x05000003


	//   ....[7]....
        /*0068*/ 	.word	0x05000003


	//   ....[8]....
        /*006c*/ 	.word	0xffffffff


	//   ....[9]....
        /*0070*/ 	.word	0xffffffff


	//   ....[10]....
        /*0074*/ 	.word	0x05000003


	//   ....[11]....
        /*0078*/ 	.word	0x05000003


	//   ....[12]....
        /*007c*/ 	.word	0xffffffff


	//   ....[13]....
        /*0080*/ 	.word	0xffffffff


	//   ....[14]....
        /*0084*/ 	.word	0x05000003


	//   ....[15]....
        /*0088*/ 	.word	0x05000003


	//   ....[16]....
        /*008c*/ 	.word	0xffffffff


	//   ....[17]....
        /*0090*/ 	.word	0xffffffff


	//   ....[18]....
        /*0094*/ 	.word	0x05000003


	//   ....[19]....
        /*0098*/ 	.word	0x05000003


	//   ....[20]....
        /*009c*/ 	.word	0xffffffff


	//   ....[21]....
        /*00a0*/ 	.word	0xffffffff


	//----- nvinfo : EIATTR_COOP_GROUP_INSTR_OFFSETS
	.align		4
.L_5225:
        /*00a4*/ 	.byte	0x04, 0x28
        /*00a6*/ 	.short	(.L_5227 - .L_5226)


	//   ....[0]....
.L_5226:
        /*00a8*/ 	.word	0x00000c70


	//   ....[1]....
        /*00ac*/ 	.word	0x00000cf0


	//   ....[2]....
        /*00b0*/ 	.word	0x00000d70


	//   ....[3]....
        /*00b4*/ 	.word	0x00000d80


	//   ....[4]....
        /*00b8*/ 	.word	0x00001010


	//   ....[5]....
        /*00bc*/ 	.word	0x00001020


	//   ....[6]....
        /*00c0*/ 	.word	0x000012d0


	//   ....[7]....
        /*00c4*/ 	.word	0x000012e0


	//   ....[8]....
        /*00c8*/ 	.word	0x00001300


	//   ....[9]....
        /*00cc*/ 	.word	0x00001310


	//   ....[10]....
        /*00d0*/ 	.word	0x000015b0


	//   ....[11]....
        /*00d4*/ 	.word	0x000015c0


	//   ....[12]....
        /*00d8*/ 	.word	0x000015e0


	//   ....[13]....
        /*00dc*/ 	.word	0x000015f0


	//   ....[14]....
        /*00e0*/ 	.word	0x00001890


	//   ....[15]....
        /*00e4*/ 	.word	0x000018a0


	//   ....[16]....
        /*00e8*/ 	.word	0x000018c0


	//   ....[17]....
        /*00ec*/ 	.word	0x000018d0


	//   ....[18]....
        /*00f0*/ 	.word	0x00001b70


	//   ....[19]....
        /*00f4*/ 	.word	0x00001b80


	//   ....[20]....
        /*00f8*/ 	.word	0x00001ba0


	//   ....[21]....
        /*00fc*/ 	.word	0x00001bb0


	//----- nvinfo : EIATTR_VRC_CTA_INIT_COUNT
	.align		4
.L_5227:
        /*0100*/ 	.byte	0x02, 0x4a
	.zero		1
	.zero		1


	//----- nvinfo : EIATTR_EXIT_INSTR_OFFSETS
	.align		4
        /*0104*/ 	.byte	0x04, 0x1c
        /*0106*/ 	.short	(.L_5229 - .L_5228)


	//   ....[0]....
.L_5228:
        /*0108*/ 	.word	0x00000d30


	//   ....[1]....
        /*010c*/ 	.word	0x00001bd0


	//   ....[2]....
        /*0110*/ 	.word	0x00001c20


	//----- nvinfo : EIATTR_CRS_STACK_SIZE
	.align		4
.L_5229:
        /*0114*/ 	.byte	0x04, 0x1e
        /*0116*/ 	.short	(.L_5231 - .L_5230)
.L_5230:
        /*0118*/ 	.word	0x00000000


	//----- nvinfo : EIATTR_CBANK_PARAM_SIZE
	.align		4
.L_5231:
        /*011c*/ 	.byte	0x03, 0x19
        /*011e*/ 	.short	0x0014


	//----- nvinfo : EIATTR_PARAM_CBANK
	.align		4
        /*0120*/ 	.byte	0x04, 0x0a
        /*0122*/ 	.short	(.L_5233 - .L_5232)
	.align		4
.L_5232:
        /*0124*/ 	.word	index@(.nv.constant0._Z10reduceLog4IdLj1EEvPT_S1_j)
        /*0128*/ 	.short	0x0380
        /*012a*/ 	.short	0x0014


	//----- nvinfo : EIATTR_SW_WAR
	.align		4
.L_5233:
        /*012c*/ 	.byte	0x04, 0x36
        /*012e*/ 	.short	(.L_5235 - .L_5234)
.L_5234:
        /*0130*/ 	.word	0x00000008
.L_5235:


//--------------------- .nv.info._Z10reduceLog4IdLj2EEvPT_S1_j --------------------------
	.section	.nv.info._Z10reduceLog4IdLj2EEvPT_S1_j,"",@"SHT_CUDA_INFO"
	.sectionflags	@""
	.align	4


	//----- nvinfo : EIATTR_CUDA_API_VERSION
	.align		4
        /*0000*/ 	.byte	0x04, 0x37
        /*0002*/ 	.short	(.L_5237 - .L_5236)
.L_5236:
        /*0004*/ 	.word	0x00000082


	//----- nvinfo : EIATTR_KPARAM_INFO
	.align		4
.L_5237:
        /*0008*/ 	.byte	0x04, 0x17
        /*000a*/ 	.short	(.L_5239 - .L_5238)
.L_5238:
        /*000c*/ 	.word	0x00000000
        /*0010*/ 	.short	0x0002
        /*0012*/ 	.short	0x0010
        /*0014*/ 	.byte	0x00, 0xf0, 0x11, 0x00


	//----- nvinfo : EIATTR_KPARAM_INFO
	.align		4
.L_5239:
        /*0018*/ 	.byte	0x04, 0x17
        /*001a*/ 	.short	(.L_5241 - .L_5240)
.L_5240:
        /*001c*/ 	.word	0x00000000
        /*0020*/ 	.short	0x0001
        /*0022*/ 	.short	0x0008
        /*0024*/ 	.byte	0x00, 0xf5, 0x21, 0x00


	//----- nvinfo : EIATTR_KPARAM_INFO
	.align		4
.L_5241:
        /*0028*/ 	.byte	0x04, 0x17
        /*002a*/ 	.short	(.L_5243 - .L_5242)
.L_5242:
        /*002c*/ 	.word	0x00000000
        /*0030*/ 	.short	0x0000
        /*0032*/ 	.short	0x0000
        /*0034*/ 	.byte	0x00, 0xf5, 0x21, 0x00


	//----- nvinfo : EIATTR_SPARSE_MMA_MASK
	.align		4
.L_5243:
        /*0038*/ 	.byte	0x03, 0x50
        /*003a*/ 	.short	0x0000


	//----- nvinfo : EIATTR_MAXREG_COUNT
	.align		4
        /*003c*/ 	.byte	0x03, 0x1b
        /*003e*/ 	.short	0x00ff


	//----- nvinfo : EIATTR_NUM_BARRIERS
	.align		4
        /*0040*/ 	.byte	0x02, 0x4c
        /*0042*/ 	.byte	0x01
	.zero		1


	//----- nvinfo : EIATTR_MERCURY_ISA_VERSION
	.align		4
        /*0044*/ 	.byte	0x03, 0x5f
        /*0046*/ 	.short	0x0101


	//----- nvinfo : EIATTR_COOP_GROUP_MASK_REGIDS
	.align		4
        /*0048*/ 	.byte	0x04, 0x29
        /*004a*/ 	.short	(.L_5245 - .L_5244)


	//   ....[0]....
.L_5244:
        /*004c*/ 	.word	0xffffffff


	//   ....[1]....
        /*0050*/ 	.word	0xffffffff


	//   ....[2]....
        /*0054*/ 	.word	0xffffffff


	//   ....[3]....
        /*0058*/ 	.word	0xffffffff


	//   ....[4]....
        /*005c*/ 	.word	0x05000003


	//   ....[5]....
        /*0060*/ 	.word	0x05000003


	//   ....[6]....
        /*0064*/ 	.word	0x05000003


	//   ....[7]....
        /*0068*/ 	.word	0x05000003


	//   ....[8]....
        /*006c*/ 	.word	0xffffffff


	//   ....[9]....
        /*0070*/ 	.word	0xffffffff


	//   ....[10]....
        /*0074*/ 	.word	0x05000003


	//   ....[11]....
        /*0078*/ 	.word	0x05000003


	//   ....[12]....
        /*007c*/ 	.word	0xffffffff


	//   ....[13]....
        /*0080*/ 	.word	0xffffffff


	//   ....[14]....
        /*0084*/ 	.word	0x05000003


	//   ....[15]....
        /*0088*/ 	.word	0x05000003


	//   ....[16]....
        /*008c*/ 	.word	0xffffffff


	//   ....[17]....
        /*0090*/ 	.word	0xffffffff


	//   ....[18]....
        /*0094*/ 	.word	0x05000003


	//   ....[19]....
        /*0098*/ 	.word	0x05000003


	//   ....[20]....
        /*009c*/ 	.word	0xffffffff


	//   ....[21]....
        /*00a0*/ 	.word	0xffffffff


	//----- nvinfo : EIATTR_COOP_GROUP_INSTR_OFFSETS
	.align		4
.L_5245:
        /*00a4*/ 	.byte	0x04, 0x28
        /*00a6*/ 	.short	(.L_5247 - .L_5246)


	//   ....[0]....
.L_5246:
        /*00a8*/ 	.word	0x00000c70


	//   ....[1]....
        /*00ac*/ 	.word	0x00000cf0


	//   ....[2]....
        /*00b0*/ 	.word	0x00000d70


	//   ....[3]....
        /*00b4*/ 	.word	0x00000d80


	//   ....[4]....
        /*00b8*/ 	.word	0x00001010


	//   ....[5]....
        /*00bc*/ 	.word	0x00001020


	//   ....[6]....
        /*00c0*/ 	.word	0x000012d0


	//   ....[7]....
        /*00c4*/ 	.word	0x000012e0


	//   ....[8]....
        /*00c8*/ 	.word	0x00001300


	//   ....[9]....
        /*00cc*/ 	.word	0x00001310


	//   ....[10]....
        /*00d0*/ 	.word	0x000015b0


	//   ....[11]....
        /*00d4*/ 	.word	0x000015c0


	//   ....[12]....
        /*00d8*/ 	.word	0x000015e0


	//   ....[13]....
        /*00dc*/ 	.word	0x000015f0


	//   ....[14]....
        /*00e0*/ 	.word	0x00001890


	//   ....[15]....
        /*00e4*/ 	.word	0x000018a0


	//   ....[16]....
        /*00e8*/ 	.word	0x000018c0


	//   ....[17]....
        /*00ec*/ 	.word	0x000018d0


	//   ....[18]....
        /*00f0*/ 	.word	0x00001b70


	//   ....[19]....
        /*00f4*/ 	.word	0x00001b80


	//   ....[20]....
        /*00f8*/ 	.word	0x00001ba0


	//   ....[21]....
        /*00fc*/ 	.word	0x00001bb0


	//----- nvinfo : EIATTR_VRC_CTA_INIT_COUNT
	.align		4
.L_5247:
        /*0100*/ 	.byte	0x02, 0x4a
	.zero		1
	.zero		1


	//----- nvinfo : EIATTR_EXIT_INSTR_OFFSETS
	.align		4
        /*0104*/ 	.byte	0x04, 0x1c
        /*0106*/ 	.short	(.L_5249 - .L_5248)


	//   ....[0]....
.L_5248:
        /*0108*/ 	.word	0x00000d30


	//   ....[1]....
        /*010c*/ 	.word	0x00001bd0


	//   ....[2]....
        /*0110*/ 	.word	0x00001c20


	//----- nvinfo : EIATTR_CRS_STACK_SIZE
	.align		4
.L_5249:
        /*0114*/ 	.byte	0x04, 0x1e
        /*0116*/ 	.short	(.L_5251 - .L_5250)
.L_5250:
        /*0118*/ 	.word	0x00000000


	//----- nvinfo : EIATTR_CBANK_PARAM_SIZE
	.align		4
.L_5251:
        /*011c*/ 	.byte	0x03, 0x19
        /*011e*/ 	.short	0x0014


	//----- nvinfo : EIATTR_PARAM_CBANK
	.align		4
        /*0120*/ 	.byte	0x04, 0x0a
        /*0122*/ 	.short	(.L_5253 - .L_5252)
	.align		4
.L_5252:
        /*0124*/ 	.word	index@(.nv.constant0._Z10reduceLog4IdLj2EEvPT_S1_j)
        /*0128*/ 	.short	0x0380
        /*012a*/ 	.short	0x0014


	//----- nvinfo : EIATTR_SW_WAR
	.align		4
.L_5253:
        /*012c*/ 	.byte	0x04, 0x36
        /*012e*/ 	.short	(.L_5255 - .L_5254)
.L_5254:
        /*0130*/ 	.word	0x00000008
.L_5255:


//--------------------- .nv.info._Z10reduceLog4IdLj4EEvPT_S1_j --------------------------
	.section	.nv.info._Z10reduceLog4IdLj4EEvPT_S1_j,"",@"SHT_CUDA_INFO"
	.sectionflags	@""
	.align	4


	//----- nvinfo : EIATTR_CUDA_API_VERSION
	.align		4
        /*0000*/ 	.byte	0x04, 0x37
        /*0002*/ 	.short	(.L_5257 - .L_5256)
.L_5256:
        /*0004*/ 	.word	0x00000082


	//----- nvinfo : EIATTR_KPARAM_INFO
	.align		4
.L_5257:
        /*0008*/ 	.byte	0x04, 0x17
        /*000a*/ 	.short	(.L_5259 - .L_5258)
.L_5258:
        /*000c*/ 	.word	0x00000000
        /*0010*/ 	.short	0x0002
        /*0012*/ 	.short	0x0010
        /*0014*/ 	.byte	0x00, 0xf0, 0x11, 0x00


	//----- nvinfo : EIATTR_KPARAM_INFO
	.align		4
.L_5259:
        /*0018*/ 	.byte	0x04, 0x17
        /*001a*/ 	.short	(.L_5261 - .L_5260)
.L_5260:
        /*001c*/ 	.word	0x00000000
        /*0020*/ 	.short	0x0001
        /*0022*/ 	.short	0x0008
        /*0024*/ 	.byte	0x00, 0xf5, 0x21, 0x00


	//----- nvinfo : EIATTR_KPARAM_INFO
	.align		4
.L_5261:
        /*0028*/ 	.byte	0x04, 0x17
        /*002a*/ 	.short	(.L_5263 - .L_5262)
.L_5262:
        /*002c*/ 	.word	0x00000000
        /*0030*/ 	.short	0x0000
        /*0032*/ 	.short	0x0000
        /*0034*/ 	.byte	0x00, 0xf5, 0x21, 0x00


	//----- nvinfo : EIATTR_SPARSE_MMA_MASK
	.align		4
.L_5263:
        /*0038*/ 	.byte	0x03, 0x50
        /*003a*/ 	.short	0x0000


	//----- nvinfo : EIATTR_MAXREG_COUNT
	.align		4
        /*003c*/ 	.byte	0x03, 0x1b
        /*003e*/ 	.short	0x00ff


	//----- nvinfo : EIATTR_NUM_BARRIERS
	.align		4
        /*0040*/ 	.byte	0x02, 0x4c
        /*0042*/ 	.byte	0x01
	.zero		1


	//----- nvinfo : EIATTR_MERCURY_ISA_VERSION
	.align		4
        /*0044*/ 	.byte	0x03, 0x5f
        /*0046*/ 	.short	0x0101


	//----- nvinfo : EIATTR_COOP_GROUP_MASK_REGIDS
	.align		4
        /*0048*/ 	.byte	0x04, 0x29
        /*004a*/ 	.short	(.L_5265 - .L_5264)


	//   ....[0]....
.L_5264:
        /*004c*/ 	.word	0xffffffff


	//   ....[1]....
        /*0050*/ 	.word	0xffffffff


	//   ....[2]....
        /*0054*/ 	.word	0xffffffff


	//   ....[3]....
        /*0058*/ 	.word	0xffffffff


	//   ....[4]....
        /*005c*/ 	.word	0x05000003


	//   ....[5]....
        /*0060*/ 	.word	0x05000003


	//   ....[6]....
        /*0064*/ 	.word	0x05000003


	//   ....[7]....
        /*0068*/ 	.word	0x05000003


	//   ....[8]....
        /*006c*/ 	.word	0xffffffff


	//   ....[9]....
        /*0070*/ 	.word	0xffffffff


	//   ....[10]....
        /*0074*/ 	.word	0x05000003


	//   ....[11]....
        /*0078*/ 	.word	0x05000003


	//   ....[12]....
        /*007c*/ 	.word	0xffffffff


	//   ....[13]....
        /*0080*/ 	.word	0xffffffff


	//   ....[14]....
        /*0084*/ 	.word	0x05000003


	//   ....[15]....
        /*0088*/ 	.word	0x05000003


	//   ....[16]....
        /*008c*/ 	.word	0xffffffff


	//   ....[17]....
        /*0090*/ 	.word	0xffffffff


	//   ....[18]....
        /*0094*/ 	.word	0x05000003


	//   ....[19]....
        /*0098*/ 	.word	0x05000003


	//   ....[20]....
        /*009c*/ 	.word	0xffffffff


	//   ....[21]....
        /*00a0*/ 	.word	0xffffffff


	//----- nvinfo : EIATTR_COOP_GROUP_INSTR_OFFSETS
	.align		4
.L_5265:
        /*00a4*/ 	.byte	0x04, 0x28
        /*00a6*/ 	.short	(.L_5267 - .L_5266)


	//   ....[0]....
.L_5266:
        /*00a8*/ 	.word	0x00000c70


	//   ....[1]....
        /*00ac*/ 	.word	0x00000cf0


	//   ....[2]....
        /*00b0*/ 	.word	0x00000d70


	//   ....[3]....
        /*00b4*/ 	.word	0x00000d80


	//   ....[4]....
        /*00b8*/ 	.word	0x00001010


	//   ....[5]....
        /*00bc*/ 	.word	0x00001020


	//   ....[6]....
        /*00c0*/ 	.word	0x000012d0


	//   ....[7]....
        /*00c4*/ 	.word	0x000012e0


	//   ....[8]....
        /*00c8*/ 	.word	0x00001300


	//   ....[9]....
        /*00cc*/ 	.word	0x00001310


	//   ....[10]....
        /*00d0*/ 	.word	0x000015b0


	//   ....[11]....
        /*00d4*/ 	.word	0x000015c0


	//   ....[12]....
        /*00d8*/ 	.word	0x000015e0


	//   ....[13]....
        /*00dc*/ 	.word	0x000015f0


	//   ....[14]....
        /*00e0*/ 	.word	0x00001890


	//   ....[15]....
        /*00e4*/ 	.word	0x000018a0


	//   ....[16]....
        /*00e8*/ 	.word	0x000018c0


	//   ....[17]....
        /*00ec*/ 	.word	0x000018d0


	//   ....[18]....
        /*00f0*/ 	.word	0x00001b70


	//   ....[19]....
        /*00f4*/ 	.word	0x00001b80


	//   ....[20]....
        /*00f8*/ 	.word	0x00001ba0


	//   ....[21]....
        /*00fc*/ 	.word	0x00001bb0


	//----- nvinfo : EIATTR_VRC_CTA_INIT_COUNT
	.align		4
.L_5267:
        /*0100*/ 	.byte	0x02, 0x4a
	.zero		1
	.zero		1


	//----- nvinfo : EIATTR_EXIT_INSTR_OFFSETS
	.align		4
        /*0104*/ 	.byte	0x04, 0x1c
        /*0106*/ 	.short	(.L_5269 - .L_5268)


	//   ....[0]....
.L_5268:
        /*0108*/ 	.word	0x00000d30


	//   ....[1]....
        /*010c*/ 	.word	0x00001bd0


	//   ....[2]....
        /*0110*/ 	.word	0x00001c20


	//----- nvinfo : EIATTR_CRS_STACK_SIZE
	.align		4
.L_5269:
        /*0114*/ 	.byte	0x04, 0x1e
        /*0116*/ 	.short	(.L_5271 - .L_5270)
.L_5270:
        /*0118*/ 	.word	0x00000000


	//----- nvinfo : EIATTR_CBANK_PARAM_SIZE
	.align		4
.L_5271:
        /*011c*/ 	.byte	0x03, 0x19
        /*011e*/ 	.short	0x0014


	//----- nvinfo : EIATTR_PARAM_CBANK
	.align		4
        /*0120*/ 	.byte	0x04, 0x0a
        /*0122*/ 	.short	(.L_5273 - .L_5272)
	.align		4
.L_5272:
        /*0124*/ 	.word	index@(.nv.constant0._Z10reduceLog4IdLj4EEvPT_S1_j)
        /*0128*/ 	.short	0x0380
        /*012a*/ 	.short	0x0014


	//----- nvinfo : EIATTR_SW_WAR
	.align		4
.L_5273:
        /*012c*/ 	.byte	0x04, 0x36
        /*012e*/ 	.short	(.L_5275 - .L_5274)
.L_5274:
        /*0130*/ 	.word	0x00000008
.L_5275:


//--------------------- .nv.info._Z10reduceLog4IdLj8EEvPT_S1_j --------------------------
	.section	.nv.info._Z10reduceLog4IdLj8EEvPT_S1_j,"",@"SHT_CUDA_INFO"
	.sectionflags	@""
	.align	4


	//----- nvinfo : EIATTR_CUDA_API_VERSION
	.align		4
        /*0000*/ 	.byte	0x04, 0x37
        /*0002*/ 	.short	(.L_5277 - .L_5276)
.L_5276:
        /*0004*/ 	.word	0x00000082


	//----- nvinfo : EIATTR_KPARAM_INFO
	.align		4
.L_5277:
        /*0008*/ 	.byte	0x04, 0x17
        /*000a*/ 	.short	(.L_5279 - .L_5278)
.L_5278:
        /*000c*/ 	.word	0x00000000
        /*0010*/ 	.short	0x0002
        /*0012*/ 	.short	0x0010
        /*0014*/ 	.byte	0x00, 0xf0, 0x11, 0x00


	//----- nvinfo : EIATTR_KPARAM_INFO
	.align		4
.L_5279:
        /*0018*/ 	.byte	0x04, 0x17
        /*001a*/ 	.short	(.L_5281 - .L_5280)
.L_5280:
        /*001c*/ 	.word	0x00000000
        /*0020*/ 	.short	0x0001
        /*0022*/ 	.short	0x0008
        /*0024*/ 	.byte	0x00, 0xf5, 0x21, 0x00


	//----- nvinfo : EIATTR_KPARAM_INFO
	.align		4
.L_5281:
        /*0028*/ 	.byte	0x04, 0x17
        /*002a*/ 	.short	(.L_5283 - .L_5282)
.L_5282:
        /*002c*/ 	.word	0x00000000
        /*0030*/ 	.short	0x0000
        /*0032*/ 	.short	0x0000
        /*0034*/ 	.byte	0x00, 0xf5, 0x21, 0x00


	//----- nvinfo : EIATTR_SPARSE_MMA_MASK
	.align		4
.L_5283:
        /*0038*/ 	.byte	0x03, 0x50
        /*003a*/ 	.short	0x0000


	//----- nvinfo : EIATTR_MAXREG_COUNT
	.align		4
        /*003c*/ 	.byte	0x03, 0x1b
        /*003e*/ 	.short	0x00ff


	//----- nvinfo : EIATTR_NUM_BARRIERS
	.align		4
        /*0040*/ 	.byte	0x02, 0x4c
        /*0042*/ 	.byte	0x01
	.zero		1


	//----- nvinfo : EIATTR_MERCURY_ISA_VERSION
	.align		4
        /*0044*/ 	.byte	0x03, 0x5f
        /*0046*/ 	.short	0x0101


	//----- nvinfo : EIATTR_COOP_GROUP_MASK_REGIDS
	.align		4
        /*0048*/ 	.byte	0x04, 0x29
        /*004a*/ 	.short	(.L_5285 - .L_5284)


	//   ....[0]....
.L_5284:
        /*004c*/ 	.word	0xffffffff


	//   ....[1]....
        /*0050*/ 	.word	0xffffffff


	//   ....[2]....
        /*0054*/ 	.word	0xffffffff


	//   ....[3]....
        /*0058*/ 	.word	0xffffffff


	//   ....[4]....
        /*005c*/ 	.word	0x05000003


	//   ....[5]....
        /*0060*/ 	.word	0x05000003


	//   ....[6]....
        /*0064*/ 	.word	0x05000003


	//   ....[7]....
        /*0068*/ 	.word	0x05000003


	//   ....[8]....
        /*006c*/ 	.word	0xffffffff


	//   ....[9]....
        /*0070*/ 	.word	0xffffffff


	//   ....[10]....
        /*0074*/ 	.word	0x05000003


	//   ....[11]....
        /*0078*/ 	.word	0x05000003


	//   ....[12]....
        /*007c*/ 	.word	0xffffffff


	//   ....[13]....
        /*0080*/ 	.word	0xffffffff


	//   ....[14]....
        /*0084*/ 	.word	0x05000003


	//   ....[15]....
        /*0088*/ 	.word	0x05000003


	//   ....[16]....
        /*008c*/ 	.word	0xffffffff


	//   ....[17]....
        /*0090*/ 	.word	0xffffffff


	//   ....[18]....
        /*0094*/ 	.word	0x05000003


	//   ....[19]....
        /*0098*/ 	.word	0x05000003


	//   ....[20]....
        /*009c*/ 	.word	0xffffffff


	//   ....[21]....
        /*00a0*/ 	.word	0xffffffff


	//----- nvinfo : EIATTR_COOP_GROUP_INSTR_OFFSETS
	.align		4
.L_5285:
        /*00a4*/ 	.byte	0x04, 0x28
        /*00a6*/ 	.short	(.L_5287 - .L_5286)


	//   ....[0]....
.L_5286:
        /*00a8*/ 	.word	0x00000c70


	//   ....[1]....
        /*00ac*/ 	.word	0x00000cf0


	//   ....[2]....
        /*00b0*/ 	.word	0x00000d70


	//   ....[3]....
        /*00b4*/ 	.word	0x00000d80


	//   ....[4]....
        /*00b8*/ 	.word	0x00001010


	//   ....[5]....
        /*00bc*/ 	.word	0x00001020


	//   ....[6]....
        /*00c0*/ 	.word	0x000012d0


	//   ....[7]....
        /*00c4*/ 	.word	0x000012e0


	//   ....[8]....
        /*00c8*/ 	.word	0x00001300


	//   ....[9]....
        /*00cc*/ 	.word	0x00001310


	//   ....[10]....
        /*00d0*/ 	.word	0x000015b0


	//   ....[11]....
        /*00d4*/ 	.word	0x000015c0


	//   ....[12]....
        /*00d8*/ 	.word	0x000015e0


	//   ....[13]....
        /*00dc*/ 	.word	0x000015f0


	//   ....[14]....
        /*00e0*/ 	.word	0x00001890


	//   ....[15]....
        /*00e4*/ 	.word	0x000018a0


	//   ....[16]....
        /*00e8*/ 	.word	0x000018c0


	//   ....[17]....
        /*00ec*/ 	.word	0x000018d0


	//   ....[18]....
        /*00f0*/ 	.word	0x00001b70


	//   ....[19]....
        /*00f4*/ 	.word	0x00001b80


	//   ....[20]....
        /*00f8*/ 	.word	0x00001ba0


	//   ....[21]....
        /*00fc*/ 	.word	0x00001bb0


	//----- nvinfo : EIATTR_VRC_CTA_INIT_COUNT
	.align		4
.L_5287:
        /*0100*/ 	.byte	0x02, 0x4a
	.zero		1
	.zero		1


	//----- nvinfo : EIATTR_EXIT_INSTR_OFFSETS
	.align		4
        /*0104*/ 	.byte	0x04, 0x1c
        /*0106*/ 	.short	(.L_5289 - .L_5288)


	//   ....[0]....
.L_5288:
        /*0108*/ 	.word	0x00000d30


	//   ....[1]....
        /*010c*/ 	.word	0x00001bd0


	//   ....[2]....
        /*0110*/ 	.word	0x00001c20


	//----- nvinfo : EIATTR_CRS_STACK_SIZE
	.align		4
.L_5289:
        /*0114*/ 	.byte	0x04, 0x1e
        /*0116*/ 	.short	(.L_5291 - .L_5290)
.L_5290:
        /*0118*/ 	.word	0x00000000


	//----- nvinfo : EIATTR_CBANK_PARAM_SIZE
	.align		4
.L_5291:
        /*011c*/ 	.byte	0x03, 0x19
        /*011e*/ 	.short	0x0014


	//----- nvinfo : EIATTR_PARAM_CBANK
	.align		4
        /*0120*/ 	.byte	0x04, 0x0a
        /*0122*/ 	.short	(.L_5293 - .L_5292)
	.align		4
.L_5292:
        /*0124*/ 	.word	index@(.nv.constant0._Z10reduceLog4IdLj8EEvPT_S1_j)
        /*0128*/ 	.short	0x0380
        /*012a*/ 	.short	0x0014


	//----- nvinfo : EIATTR_SW_WAR
	.align		4
.L_5293:
        /*012c*/ 	.byte	0x04, 0x36
        /*012e*/ 	.short	(.L_5295 - .L_5294)
.L_5294:
        /*0130*/ 	.word	0x00000008
.L_5295:


//--------------------- .nv.info._Z10reduceLog4IdLj16EEvPT_S1_j --------------------------
	.section	.nv.info._Z10reduceLog4IdLj16EEvPT_S1_j,"",@"SHT_CUDA_INFO"
	.sectionflags	@""
	.align	4


	//----- nvinfo : EIATTR_CUDA_API_VERSION
	.align		4
        /*0000*/ 	.byte	0x04, 0x37
        /*0002*/ 	.short	(.L_5297 - .L_5296)
.L_5296:
        /*0004*/ 	.word	0x00000082


	//----- nvinfo : EIATTR_KPARAM_INFO
	.align		4
.L_5297:
        /*0008*/ 	.byte	0x04, 0x17
        /*000a*/ 	.short	(.L_5299 - .L_5298)
.L_5298:
        /*000c*/ 	.word	0x00000000
        /*0010*/ 	.short	0x0002
        /*0012*/ 	.short	0x0010
        /*0014*/ 	.byte	0x00, 0xf0, 0x11, 0x00


	//----- nvinfo : EIATTR_KPARAM_INFO
	.align		4
.L_5299:
        /*0018*/ 	.byte	0x04, 0x17
        /*001a*/ 	.short	(.L_5301 - .L_5300)
.L_5300:
        /*001c*/ 	.word	0x00000000
        /*0020*/ 	.short	0x0001
        /*0022*/ 	.short	0x0008
        /*0024*/ 	.byte	0x00, 0xf5, 0x21, 0x00


	//----- nvinfo : EIATTR_KPARAM_INFO
	.align		4
.L_5301:
        /*0028*/ 	.byte	0x04, 0x17
        /*002a*/ 	.short	(.L_5303 - .L_5302)
.L_5302:
        /*002c*/ 	.word	0x00000000
        /*0030*/ 	.short	0x0000
        /*0032*/ 	.short	0x0000
        /*0034*/ 	.byte	0x00, 0xf5, 0x21, 0x00


	//----- nvinfo : EIATTR_SPARSE_MMA_MASK
	.align		4
.L_5303:
        /*0038*/ 	.byte	0x03, 0x50
        /*003a*/ 	.short	0x0000


	//----- nvinfo : EIATTR_MAXREG_COUNT
	.align		4
        /*003c*/ 	.byte	0x03, 0x1b
        /*003e*/ 	.short	0x00ff


	//----- nvinfo : EIATTR_NUM_BARRIERS
	.align		4
        /*0040*/ 	.byte	0x02, 0x4c
        /*0042*/ 	.byte	0x01
	.zero		1


	//----- nvinfo : EIATTR_MERCURY_ISA_VERSION
	.align		4
        /*0044*/ 	.byte	0x03, 0x5f
        /*0046*/ 	.short	0x0101


	//----- nvinfo : EIATTR_COOP_GROUP_MASK_REGIDS
	.align		4
        /*0048*/ 	.byte	0x04, 0x29
        /*004a*/ 	.short	(.L_5305 - .L_5304)


	//   ....[0]....
.L_5304:
        /*004c*/ 	.word	0xffffffff


	//   ....[1]....
        /*0050*/ 	.word	0xffffffff


	//   ....[2]....
        /*0054*/ 	.word	0xffffffff


	//   ....[3]....
        /*0058*/ 	.word	0xffffffff


	//   ....[4]....
        /*005c*/ 	.word	0x05000003


	//   ....[5]....
        /*0060*/ 	.word	0x05000003


	//   ....[6]....
        /*0064*/ 	.word	0x05000003


	//   ....[7]....
        /*0068*/ 	.word	0x05000003


	//   ....[8]....
        /*006c*/ 	.word	0xffffffff


	//   ....[9]....
        /*0070*/ 	.word	0xffffffff


	//   ....[10]....
        /*0074*/ 	.word	0x05000003


	//   ....[11]....
        /*0078*/ 	.word	0x05000003


	//   ....[12]....
        /*007c*/ 	.word	0xffffffff


	//   ....[13]....
        /*0080*/ 	.word	0xffffffff


	//   ....[14]....
        /*0084*/ 	.word	0x05000003


	//   ....[15]....
        /*0088*/ 	.word	0x05000003


	//   ....[16]....
        /*008c*/ 	.word	0xffffffff


	//   ....[17]....
        /*0090*/ 	.word	0xffffffff


	//   ....[18]....
        /*0094*/ 	.word	0x05000003


	//   ....[19]....
        /*0098*/ 	.word	0x05000003


	//   ....[20]....
        /*009c*/ 	.word	0xffffffff


	//   ....[21]....
        /*00a0*/ 	.word	0xffffffff


	//----- nvinfo : EIATTR_COOP_GROUP_INSTR_OFFSETS
	.align		4
.L_5305:
        /*00a4*/ 	.byte	0x04, 0x28
        /*00a6*/ 	.short	(.L_5307 - .L_5306)


	//   ....[0]....
.L_5306:
        /*00a8*/ 	.word	0x00000c70


	//   ....[1]....
        /*00ac*/ 	.word	0x00000cf0


	//   ....[2]....
        /*00b0*/ 	.word	0x00000d70


	//   ....[3]....
        /*00b4*/ 	.word	0x00000d80


	//   ....[4]....
        /*00b8*/ 	.word	0x00001010


	//   ....[5]....
        /*00bc*/ 	.word	0x00001020


	//   ....[6]....
        /*00c0*/ 	.word	0x000012d0


	//   ....[7]....
        /*00c4*/ 	.word	0x000012e0


	//   ....[8]....
        /*00c8*/ 	.word	0x00001300


	//   ....[9]....
        /*00cc*/ 	.word	0x00001310


	//   ....[10]....
        /*00d0*/ 	.word	0x000015b0


	//   ....[11]....
        /*00d4*/ 	.word	0x000015c0


	//   ....[12]....
        /*00d8*/ 	.word	0x000015e0


	//   ....[13]....
        /*00dc*/ 	.word	0x000015f0


	//   ....[14]....
        /*00e0*/ 	.word	0x00001890


	//   ....[15]....
        /*00e4*/ 	.word	0x000018a0


	//   ....[16]....
        /*00e8*/ 	.word	0x000018c0


	//   ....[17]....
        /*00ec*/ 	.word	0x000018d0


	//   ....[18]....
        /*00f0*/ 	.word	0x00001b70


	//   ....[19]....
        /*00f4*/ 	.word	0x00001b80


	//   ....[20]....
        /*00f8*/ 	.word	0x00001ba0


	//   ....[21]....
        /*00fc*/ 	.word	0x00001bb0


	//----- nvinfo : EIATTR_VRC_CTA_INIT_COUNT
	.align		4
.L_5307:
        /*0100*/ 	.byte	0x02, 0x4a
	.zero		1
	.zero		1


	//----- nvinfo : EIATTR_EXIT_INSTR_OFFSETS
	.align		4
        /*0104*/ 	.byte	0x04, 0x1c
        /*0106*/ 	.short	(.L_5309 - .L_5308)


	//   ....[0]....
.L_5308:
        /*0108*/ 	.word	0x00000d30


	//   ....[1]....
        /*010c*/ 	.word	0x00001bd0


	//   ....[2]....
        /*0110*/ 	.word	0x00001c20


	//----- nvinfo : EIATTR_CRS_STACK_SIZE
	.align		4
.L_5309:
        /*0114*/ 	.byte	0x04, 0x1e
        /*0116*/ 	.short	(.L_5311 - .L_5310)
.L_5310:
        /*0118*/ 	.word	0x00000000


	//----- nvinfo : EIATTR_CBANK_PARAM_SIZE
	.align		4
.L_5311:
        /*011c*/ 	.byte	0x03, 0x19
        /*011e*/ 	.short	0x0014


	//----- nvinfo : EIATTR_PARAM_CBANK
	.align		4
        /*0120*/ 	.byte	0x04, 0x0a
        /*0122*/ 	.short	(.L_5313 - .L_5312)
	.align		4
.L_5312:
        /*0124*/ 	.word	index@(.nv.constant0._Z10reduceLog4IdLj16EEvPT_S1_j)
        /*0128*/ 	.short	0x0380
        /*012a*/ 	.short	0x0014


	//----- nvinfo : EIATTR_SW_WAR
	.align		4
.L_5313:
        /*012c*/ 	.byte	0x04, 0x36
        /*012e*/ 	.short	(.L_5315 - .L_5314)
.L_5314:
        /*0130*/ 	.word	0x00000008
.L_5315:


//--------------------- .nv.info._Z10reduceLog4IdLj32EEvPT_S1_j --------------------------
	.section	.nv.info._Z10reduceLog4IdLj32EEvPT_S1_j,"",@"SHT_CUDA_INFO"
	.sectionflags	@""
	.align	4


	//----- nvinfo : EIATTR_CUDA_API_VERSION
	.align		4
        /*0000*/ 	.byte	0x04, 0x37
        /*0002*/ 	.short	(.L_5317 - .L_5316)
.L_5316:
        /*0004*/ 	.word	0x00000082


	//----- nvinfo : EIATTR_KPARAM_INFO
	.align		4
.L_5317:
        /*0008*/ 	.byte	0x04, 0x17
        /*000a*/ 	.short	(.L_5319 - .L_5318)
.L_5318:
        /*000c*/ 	.word	0x00000000
        /*0010*/ 	.short	0x0002
        /*0012*/ 	.short	0x0010
        /*0014*/ 	.byte	0x00, 0xf0, 0x11, 0x00


	//----- nvinfo : EIATTR_KPARAM_INFO
	.align		4
.L_5319:
        /*0018*/ 	.byte	0x04, 0x17
        /*001a*/ 	.short	(.L_5321 - .L_5320)
.L_5320:
        /*001c*/ 	.word	0x00000000
        /*0020*/ 	.short	0x0001
        /*0022*/ 	.short	0x0008
        /*0024*/ 	.byte	0x00, 0xf5, 0x21, 0x00


	//----- nvinfo : EIATTR_KPARAM_INFO
	.align		4
.L_5321:
        /*0028*/ 	.byte	0x04, 0x17
        /*002a*/ 	.short	(.L_5323 - .L_5322)
.L_5322:
        /*002c*/ 	.word	0x00000000
        /*0030*/ 	.short	0x0000
        /*0032*/ 	.short	0x0000
        /*0034*/ 	.byte	0x00, 0xf5, 0x21, 0x00


	//----- nvinfo : EIATTR_SPARSE_MMA_MASK
	.align		4
.L_5323:
        /*0038*/ 	.byte	0x03, 0x50
        /*003a*/ 	.short	0x0000


	//----- nvinfo : EIATTR_MAXREG_COUNT
	.align		4
        /*003c*/ 	.byte	0x03, 0x1b
        /*003e*/ 	.short	0x00ff


	//----- nvinfo : EIATTR_NUM_BARRIERS
	.align		4
        /*0040*/ 	.byte	0x02, 0x4c
        /*0042*/ 	.byte	0x01
	.zero		1


	//----- nvinfo : EIATTR_MERCURY_ISA_VERSION
	.align		4
        /*0044*/ 	.byte	0x03, 0x5f
        /*0046*/ 	.short	0x0101


	//----- nvinfo : EIATTR_COOP_GROUP_MASK_REGIDS
	.align		4
        /*0048*/ 	.byte	0x04, 0x29
        /*004a*/ 	.short	(.L_5325 - .L_5324)


	//   ....[0]....
.L_5324:
        /*004c*/ 	.word	0xffffffff


	//   ....[1]....
        /*0050*/ 	.word	0xffffffff


	//   ....[2]....
        /*0054*/ 	.word	0xffffffff


	//   ....[3]....
        /*0058*/ 	.word	0xffffffff


	//   ....[4]....
        /*005c*/ 	.word	0x05000003


	//   ....[5]....
        /*0060*/ 	.word	0x05000003


	//   ....[6]....
        /*0064*/ 	.word	0x05000003


	//   ....[7]....
        /*0068*/ 	.word	0x05000003


	//   ....[8]....
        /*006c*/ 	.word	0xffffffff


	//   ....[9]....
        /*0070*/ 	.word	0xffffffff


	//   ....[10]....
        /*0074*/ 	.word	0x05000003


	//   ....[11]....
        /*0078*/ 	.word	0x05000003


	//   ....[12]....
        /*007c*/ 	.word	0xffffffff


	//   ....[13]....
        /*0080*/ 	.word	0xffffffff


	//   ....[14]....
        /*0084*/ 	.word	0x05000003


	//   ....[15]....
        /*0088*/ 	.word	0x05000003


	//   ....[16]....
        /*008c*/ 	.word	0xffffffff


	//   ....[17]....
        /*0090*/ 	.word	0xffffffff


	//   ....[18]....
        /*0094*/ 	.word	0x05000003


	//   ....[19]....
        /*0098*/ 	.word	0x05000003


	//   ....[20]....
        /*009c*/ 	.word	0xffffffff


	//   ....[21]....
        /*00a0*/ 	.word	0xffffffff


	//----- nvinfo : EIATTR_COOP_GROUP_INSTR_OFFSETS
	.align		4
.L_5325:
        /*00a4*/ 	.byte	0x04, 0x28
        /*00a6*/ 	.short	(.L_5327 - .L_5326)


	//   ....[0]....
.L_5326:
        /*00a8*/ 	.word	0x00000c70


	//   ....[1]....
        /*00ac*/ 	.word	0x00000cf0


	//   ....[2]....
        /*00b0*/ 	.word	0x00000d70


	//   ....[3]....
        /*00b4*/ 	.word	0x00000d80


	//   ....[4]....
        /*00b8*/ 	.word	0x00001010


	//   ....[5]....
        /*00bc*/ 	.word	0x00001020


	//   ....[6]....
        /*00c0*/ 	.word	0x000012d0


	//   ....[7]....
        /*00c4*/ 	.word	0x000012e0


	//   ....[8]....
        /*00c8*/ 	.word	0x00001300


	//   ....[9]....
        /*00cc*/ 	.word	0x00001310


	//   ....[10]....
        /*00d0*/ 	.word	0x000015b0


	//   ....[11]....
        /*00d4*/ 	.word	0x000015c0


	//   ....[12]....
        /*00d8*/ 	.word	0x000015e0


	//   ....[13]....
        /*00dc*/ 	.word	0x000015f0


	//   ....[14]....
        /*00e0*/ 	.word	0x00001890


	//   ....[15]....
        /*00e4*/ 	.word	0x000018a0


	//   ....[16]....
        /*00e8*/ 	.word	0x000018c0


	//   ....[17]....
        /*00ec*/ 	.word	0x000018d0


	//   ....[18]....
        /*00f0*/ 	.word	0x00001b70


	//   ....[19]....
        /*00f4*/ 	.word	0x00001b80


	//   ....[20]....
        /*00f8*/ 	.word	0x00001ba0


	//   ....[21]....
        /*00fc*/ 	.word	0x00001bb0


	//----- nvinfo : EIATTR_VRC_CTA_INIT_COUNT
	.align		4
.L_5327:
        /*0100*/ 	.byte	0x02, 0x4a
	.zero		1
	.zero		1


	//----- nvinfo : EIATTR_EXIT_INSTR_OFFSETS
	.align		4
        /*0104*/ 	.byte	0x04, 0x1c
        /*0106*/ 	.short	(.L_5329 - .L_5328)


	//   ....[0]....
.L_5328:
        /*0108*/ 	.word	0x00000d30


	//   ....[1]....
        /*010c*/ 	.word	0x00001bd0


	//   ....[2]....
        /*0110*/ 	.word	0x00001c20


	//----- nvinfo : EIATTR_CRS_STACK_SIZE
	.align		4
.L_5329:
        /*0114*/ 	.byte	0x04, 0x1e
        /*0116*/ 	.short	(.L_5331 - .L_5330)
.L_5330:
        /*0118*/ 	.word	0x00000000


	//----- nvinfo : EIATTR_CBANK_PARAM_SIZE
	.align		4
.L_5331:
        /*011c*/ 	.byte	0x03, 0x19
        /*011e*/ 	.short	0x0014


	//----- nvinfo : EIATTR_PARAM_CBANK
	.align		4
        /*0120*/ 	.byte	0x04, 0x0a
        /*0122*/ 	.short	(.L_5333 - .L_5332)
	.align		4
.L_5332:
        /*0124*/ 	.word	index@(.nv.constant0._Z10reduceLog4IdLj32EEvPT_S1_j)
        /*0128*/ 	.short	0x0380
        /*012a*/ 	.short	0x0014


	//----- nvinfo : EIATTR_SW_WAR
	.align		4
.L_5333:
        /*012c*/ 	.byte	0x04, 0x36
        /*012e*/ 	.short	(.L_5335 - .L_5334)
.L_5334:
        /*0130*/ 	.word	0x00000008
.L_5335:


//--------------------- .nv.info._Z10reduceLog4IdLj64EEvPT_S1_j --------------------------
	.section	.nv.info._Z10reduceLog4IdLj64EEvPT_S1_j,"",@"SHT_CUDA_INFO"
	.sectionflags	@""
	.align	4


	//----- nvinfo : EIATTR_CUDA_API_VERSION
	.align		4
        /*0000*/ 	.byte	0x04, 0x37
        /*0002*/ 	.short	(.L_5337 - .L_5336)
.L_5336:
        /*0004*/ 	.word	0x00000082


	//----- nvinfo : EIATTR_KPARAM_INFO
	.align		4
.L_5337:
        /*0008*/ 	.byte	0x04, 0x17
        /*000a*/ 	.short	(.L_5339 - .L_5338)
.L_5338:
        /*000c*/ 	.word	0x00000000
        /*0010*/ 	.short	0x0002
        /*0012*/ 	.short	0x0010
        /*0014*/ 	.byte	0x00, 0xf0, 0x11, 0x00


	//----- nvinfo : EIATTR_KPARAM_INFO
	.align		4
.L_5339:
        /*0018*/ 	.byte	0x04, 0x17
        /*001a*/ 	.short	(.L_5341 - .L_5340)
.L_5340:
        /*001c*/ 	.word	0x00000000
        /*0020*/ 	.short	0x0001
        /*0022*/ 	.short	0x0008
        /*0024*/ 	.byte	0x00, 0xf5, 0x21, 0x00


	//----- nvinfo : EIATTR_KPARAM_INFO
	.align		4
.L_5341:
        /*0028*/ 	.byte	0x04, 0x17
        /*002a*/ 	.short	(.L_5343 - .L_5342)
.L_5342:
        /*002c*/ 	.word	0x00000000
        /*0030*/ 	.short	0x0000
        /*0032*/ 	.short	0x0000
        /*0034*/ 	.byte	0x00, 0xf5, 0x21, 0x00


	//----- nvinfo : EIATTR_SPARSE_MMA_MASK
	.align		4
.L_5343:
        /*0038*/ 	.byte	0x03, 0x50
        /*003a*/ 	.short	0x0000


	//----- nvinfo : EIATTR_MAXREG_COUNT
	.align		4
        /*003c*/ 	.byte	0x03, 0x1b
        /*003e*/ 	.short	0x00ff


	//----- nvinfo : EIATTR_NUM_BARRIERS
	.align		4
        /*0040*/ 	.byte	0x02, 0x4c
        /*0042*/ 	.byte	0x01
	.zero		1


	//----- nvinfo : EIATTR_MERCURY_ISA_VERSION
	.align		4
        /*0044*/ 	.byte	0x03, 0x5f
        /*0046*/ 	.short	0x0101


	//----- nvinfo : EIATTR_COOP_GROUP_MASK_REGIDS
	.align		4
        /*0048*/ 	.byte	0x04, 0x29
        /*004a*/ 	.short	(.L_5345 - .L_5344)


	//   ....[0]....
.L_5344:
        /*004c*/ 	.word	0xffffffff


	//   ....[1]....
        /*0050*/ 	.word	0xffffffff


	//   ....[2]....
        /*0054*/ 	.word	0xffffffff


	//   ....[3]....
        /*0058*/ 	.word	0xffffffff


	//   ....[4]....
        /*005c*/ 	.word	0x05000003


	//   ....[5]....
        /*0060*/ 	.word	0x05000003


	//   ....[6]....
        /*0064*/ 	.word	0x05000003


	//   ....[7]....
        /*0068*/ 	.word	0x05000003


	//   ....[8]....
        /*006c*/ 	.word	0xffffffff


	//   ....[9]....
        /*0070*/ 	.word	0xffffffff


	//   ....[10]....
        /*0074*/ 	.word	0x05000003


	//   ....[11]....
        /*0078*/ 	.word	0x05000003


	//   ....[12]....
        /*007c*/ 	.word	0xffffffff


	//   ....[13]....
        /*0080*/ 	.word	0xffffffff


	//   ....[14]....
        /*0084*/ 	.word	0x05000003


	//   ....[15]....
        /*0088*/ 	.word	0x05000003


	//   ....[16]....
        /*008c*/ 	.word	0xffffffff


	//   ....[17]....
        /*0090*/ 	.word	0xffffffff


	//   ....[18]....
        /*0094*/ 	.word	0x05000003


	//   ....[19]....
        /*0098*/ 	.word	0x05000003


	//   ....[20]....
        /*009c*/ 	.word	0xffffffff


	//   ....[21]....
        /*00a0*/ 	.word	0xffffffff


	//----- nvinfo : EIATTR_COOP_GROUP_INSTR_OFFSETS
	.align		4
.L_5345:
        /*00a4*/ 	.byte	0x04, 0x28
        /*00a6*/ 	.short	(.L_5347 - .L_5346)


	//   ....[0]....
.L_5346:
        /*00a8*/ 	.word	0x00000c70


	//   ....[1]....
        /*00ac*/ 	.word	0x00000cf0


	//   ....[2]....
        /*00b0*/ 	.word	0x00000d90


	//   ....[3]....
        /*00b4*/ 	.word	0x00000da0


	//   ....[4]....
        /*00b8*/ 	.word	0x00001030


	//   ....[5]....
        /*00bc*/ 	.word	0x00001040


	//   ....[6]....
        /*00c0*/ 	.word	0x000012f0


	//   ....[7]....
        /*00c4*/ 	.word	0x00001300


	//   ....[8]....
        /*00c8*/ 	.word	0x00001320


	//   ....[9]....
        /*00cc*/ 	.word	0x00001330


	//   ....[10]....
        /*00d0*/ 	.word	0x000015d0


	//   ....[11]....
        /*00d4*/ 	.word	0x000015e0


	//   ....[12]....
        /*00d8*/ 	.word	0x00001600


	//   ....[13]....
        /*00dc*/ 	.word	0x00001610


	//   ....[14]....
        /*00e0*/ 	.word	0x000018b0


	//   ....[15]....
        /*00e4*/ 	.word	0x000018c0


	//   ....[16]....
        /*00e8*/ 	.word	0x000018e0


	//   ....[17]....
        /*00ec*/ 	.word	0x000018f0


	//   ....[18]....
        /*00f0*/ 	.word	0x00001b90


	//   ....[19]....
        /*00f4*/ 	.word	0x00001ba0


	//   ....[20]....
        /*00f8*/ 	.word	0x00001bc0


	//   ....[21]....
        /*00fc*/ 	.word	0x00001bd0


	//----- nvinfo : EIATTR_VRC_CTA_INIT_COUNT
	.align		4
.L_5347:
        /*0100*/ 	.byte	0x02, 0x4a
	.zero		1
	.zero		1


	//----- nvinfo : EIATTR_EXIT_INSTR_OFFSETS
	.align		4
        /*0104*/ 	.byte	0x04, 0x1c
        /*0106*/ 	.short	(.L_5349 - .L_5348)


	//   ....[0]....
.L_5348:
        /*0108*/ 	.word	0x00000d30


	//   ....[1]....
        /*010c*/ 	.word	0x00001bf0


	//   ....[2]....
        /*0110*/ 	.word	0x00001c40


	//----- nvinfo : EIATTR_CRS_STACK_SIZE
	.align		4
.L_5349:
        /*0114*/ 	.byte	0x04, 0x1e
        /*0116*/ 	.short	(.L_5351 - .L_5350)
.L_5350:
        /*0118*/ 	.word	0x00000000


	//----- nvinfo : EIATTR_CBANK_PARAM_SIZE
	.align		4
.L_5351:
        /*011c*/ 	.byte	0x03, 0x19
        /*011e*/ 	.short	0x0014


	//----- nvinfo : EIATTR_PARAM_CBANK
	.align		4
        /*0120*/ 	.byte	0x04, 0x0a
        /*0122*/ 	.short	(.L_5353 - .L_5352)
	.align		4
.L_5352:
        /*0124*/ 	.word	index@(.nv.constant0._Z10reduceLog4IdLj64EEvPT_S1_j)
        /*0128*/ 	.short	0x0380
        /*012a*/ 	.short	0x0014


	//----- nvinfo : EIATTR_SW_WAR
	.align		4
.L_5353:
        /*012c*/ 	.byte	0x04, 0x36
        /*012e*/ 	.short	(.L_5355 - .L_5354)
.L_5354:
        /*0130*/ 	.word	0x00000008
.L_5355:


//--------------------- .nv.info._Z10reduceLog4IdLj128EEvPT_S1_j --------------------------
	.section	.nv.info._Z10reduceLog4IdLj128EEvPT_S1_j,"",@"SHT_CUDA_INFO"
	.sectionflags	@""
	.align	4


	//----- nvinfo : EIATTR_CUDA_API_VERSION
	.align		4
        /*0000*/ 	.byte	0x04, 0x37
        /*0002*/ 	.short	(.L_5357 - .L_5356)
.L_5356:
        /*0004*/ 	.word	0x00000082


	//----- nvinfo : EIATTR_KPARAM_INFO
	.align		4
.L_5357:
        /*0008*/ 	.byte	0x04, 0x17
        /*000a*/ 	.short	(.L_5359 - .L_5358)
.L_5358:
        /*000c*/ 	.word	0x00000000
        /*0010*/ 	.short	0x0002
        /*0012*/ 	.short	0x0010
        /*0014*/ 	.byte	0x00, 0xf0, 0x11, 0x00


	//----- nvinfo : EIATTR_KPARAM_INFO
	.align		4
.L_5359:
        /*0018*/ 	.byte	0x04, 0x17
        /*001a*/ 	.short	(.L_5361 - .L_5360)
.L_5360:
        /*001c*/ 	.word	0x00000000
        /*0020*/ 	.short	0x0001
        /*0022*/ 	.short	0x0008
        /*0024*/ 	.byte	0x00, 0xf5, 0x21, 0x00


	//----- nvinfo : EIATTR_KPARAM_INFO
	.align		4
.L_5361:
        /*0028*/ 	.byte	0x04, 0x17
        /*002a*/ 	.short	(.L_5363 - .L_5362)
.L_5362:
        /*002c*/ 	.word	0x00000000
        /*0030*/ 	.short	0x0000
        /*0032*/ 	.short	0x0000
        /*0034*/ 	.byte	0x00, 0xf5, 0x21, 0x00


	//----- nvinfo : EIATTR_SPARSE_MMA_MASK
	.align		4
.L_5363:
        /*0038*/ 	.byte	0x03, 0x50
        /*003a*/ 	.short	0x0000


	//----- nvinfo : EIATTR_MAXREG_COUNT
	.align		4
        /*003c*/ 	.byte	0x03, 0x1b
        /*003e*/ 	.short	0x00ff


	//----- nvinfo : EIATTR_NUM_BARRIERS
	.align		4
        /*0040*/ 	.byte	0x02, 0x4c
        /*0042*/ 	.byte	0x01
	.zero		1


	//----- nvinfo : EIATTR_MERCURY_ISA_VERSION
	.align		4
        /*0044*/ 	.byte	0x03, 0x5f
        /*0046*/ 	.short	0x0101


	//----- nvinfo : EIATTR_COOP_GROUP_MASK_REGIDS
	.align		4
        /*0048*/ 	.byte	0x04, 0x29
        /*004a*/ 	.short	(.L_5365 - .L_5364)


	//   ....[0]....
.L_5364:
        /*004c*/ 	.word	0xffffffff


	//   ....[1]....
        /*0050*/ 	.word	0xffffffff


	//   ....[2]....
        /*0054*/ 	.word	0xffffffff


	//   ....[3]....
        /*0058*/ 	.word	0xffffffff


	//   ....[4]....
        /*005c*/ 	.word	0x05000003


	//   ....[5]....
        /*0060*/ 	.word	0x05000003


	//   ....[6]....
        /*0064*/ 	.word	0x05000003


	//   ....[7]....
        /*0068*/ 	.word	0x05000003


	//   ....[8]....
        /*006c*/ 	.word	0xffffffff


	//   ....[9]....
        /*0070*/ 	.word	0xffffffff


	//   ....[10]....
        /*0074*/ 	.word	0x05000003


	//   ....[11]....
        /*0078*/ 	.word	0x05000003


	//   ....[12]....
        /*007c*/ 	.word	0xffffffff


	//   ....[13]....
        /*0080*/ 	.word	0xffffffff


	//   ....[14]....
        /*0084*/ 	.word	0x05000003


	//   ....[15]....
        /*0088*/ 	.word	0x05000003


	//   ....[16]....
        /*008c*/ 	.word	0xffffffff


	//   ....[17]....
        /*0090*/ 	.word	0xffffffff


	//   ....[18]....
        /*0094*/ 	.word	0x05000003


	//   ....[19]....
        /*0098*/ 	.word	0x05000003


	//   ....[20]....
        /*009c*/ 	.word	0xffffffff


	//   ....[21]....
        /*00a0*/ 	.word	0xffffffff


	//----- nvinfo : EIATTR_COOP_GROUP_INSTR_OFFSETS
	.align		4
.L_5365:
        /*00a4*/ 	.byte	0x04, 0x28
        /*00a6*/ 	.short	(.L_5367 - .L_5366)


	//   ....[0]....
.L_5366:
        /*00a8*/ 	.word	0x00000c70


	//   ....[1]....
        /*00ac*/ 	.word	0x00000cf0


	//   ....[2]....
        /*00b0*/ 	.word	0x00000d90


	//   ....[3]....
        /*00b4*/ 	.word	0x00000da0


	//   ....[4]....
        /*00b8*/ 	.word	0x00001030


	//   ....[5]....
        /*00bc*/ 	.word	0x00001040


	//   ....[6]....
        /*00c0*/ 	.word	0x000012f0


	//   ....[7]....
        /*00c4*/ 	.word	0x00001300


	//   ....[8]....
        /*00c8*/ 	.word	0x00001320


	//   ....[9]....
        /*00cc*/ 	.word	0x00001330


	//   ....[10]....
        /*00d0*/ 	.word	0x000015d0


	//   ....[11]....
        /*00d4*/ 	.word	0x000015e0


	//   ....[12]....
        /*00d8*/ 	.word	0x00001600


	//   ....[13]....
        /*00dc*/ 	.word	0x00001610


	//   ....[14]....
        /*00e0*/ 	.word	0x000018b0


	//   ....[15]....
        /*00e4*/ 	.word	0x000018c0


	//   ....[16]....
        /*00e8*/ 	.word	0x000018e0


	//   ....[17]....
        /*00ec*/ 	.word	0x000018f0


	//   ....[18]....
        /*00f0*/ 	.word	0x00001b90


	//   ....[19]....
        /*00f4*/ 	.word	0x00001ba0


	//   ....[20]....
        /*00f8*/ 	.word	0x00001bc0


	//   ....[21]....
        /*00fc*/ 	.word	0x00001bd0


	//----- nvinfo : EIATTR_VRC_CTA_INIT_COUNT
	.align		4
.L_5367:
        /*0100*/ 	.byte	0x02, 0x4a
	.zero		1
	.zero		1


	//----- nvinfo : EIATTR_EXIT_INSTR_OFFSETS
	.align		4
        /*0104*/ 	.byte	0x04, 0x1c
        /*0106*/ 	.short	(.L_5369 - .L_5368)


	//   ....[0]....
.L_5368:
        /*0108*/ 	.word	0x00000d30


	//   ....[1]....
        /*010c*/ 	.word	0x00001bf0


	//   ....[2]....
        /*0110*/ 	.word	0x00001c40


	//----- nvinfo : EIATTR_CRS_STACK_SIZE
	.align		4
.L_5369:
        /*0114*/ 	.byte	0x04, 0x1e
        /*0116*/ 	.short	(.L_5371 - .L_5370)
.L_5370:
        /*0118*/ 	.word	0x00000000


	//----- nvinfo : EIATTR_CBANK_PARAM_SIZE
	.align		4
.L_5371:
        /*011c*/ 	.byte	0x03, 0x19
        /*011e*/ 	.short	0x0014


	//----- nvinfo : EIATTR_PARAM_CBANK
	.align		4
        /*0120*/ 	.byte	0x04, 0x0a
        /*0122*/ 	.short	(.L_5373 - .L_5372)
	.align		4
.L_5372:
        /*0124*/ 	.word	index@(.nv.constant0._Z10reduceLog4IdLj128EEvPT_S1_j)
        /*0128*/ 	.short	0x0380
        /*012a*/ 	.short	0x0014


	//----- nvinfo : EIATTR_SW_WAR
	.align		4
.L_5373:
        /*012c*/ 	.byte	0x04, 0x36
        /*012e*/ 	.short	(.L_5375 - .L_5374)
.L_5374:
        /*0130*/ 	.word	0x00000008
.L_5375:


//--------------------- .nv.info._Z10reduceLog4IdLj256EEvPT_S1_j --------------------------
	.section	.nv.info._Z10reduceLog4IdLj256EEvPT_S1_j,"",@"SHT_CUDA_INFO"
	.sectionflags	@""
	.align	4


	//----- nvinfo : EIATTR_CUDA_API_VERSION
	.align		4
        /*0000*/ 	.byte	0x04, 0x37
        /*0002*/ 	.short	(.L_5377 - .L_5376)
.L_5376:
        /*0004*/ 	.word	0x00000082


	//----- nvinfo : EIATTR_KPARAM_INFO
	.align		4
.L_5377:
        /*0008*/ 	.byte	0x04, 0x17
        /*000a*/ 	.short	(.L_5379 - .L_5378)
.L_5378:
        /*000c*/ 	.word	0x00000000
        /*0010*/ 	.short	0x0002
        /*0012*/ 	.short	0x0010
        /*0014*/ 	.byte	0x00, 0xf0, 0x11, 0x00


	//----- nvinfo : EIATTR_KPARAM_INFO
	.align		4
.L_5379:
        /*0018*/ 	.byte	0x04, 0x17
        /*001a*/ 	.short	(.L_5381 - .L_5380)
.L_5380:
        /*001c*/ 	.word	0x00000000
        /*0020*/ 	.short	0x0001
        /*0022*/ 	.short	0x0008
        /*0024*/ 	.byte	0x00, 0xf5, 0x21, 0x00


	//----- nvinfo : EIATTR_KPARAM_INFO
	.align		4
.L_5381:
        /*0028*/ 	.byte	0x04, 0x17
        /*002a*/ 	.short	(.L_5383 - .L_5382)
.L_5382:
        /*002c*/ 	.word	0x00000000
        /*0030*/ 	.short	0x0000
        /*0032*/ 	.short	0x0000
        /*0034*/ 	.byte	0x00, 0xf5, 0x21, 0x00


	//----- nvinfo : EIATTR_SPARSE_MMA_MASK
	.align		4
.L_5383:
        /*0038*/ 	.byte	0x03, 0x50
        /*003a*/ 	.short	0x0000


	//----- nvinfo : EIATTR_MAXREG_COUNT
	.align		4
        /*003c*/ 	.byte	0x03, 0x1b
        /*003e*/ 	.short	0x00ff


	//----- nvinfo : EIATTR_NUM_BARRIERS
	.align		4
        /*0040*/ 	.byte	0x02, 0x4c
        /*0042*/ 	.byte	0x01
	.zero		1


	//----- nvinfo : EIATTR_MERCURY_ISA_VERSION
	.align		4
        /*0044*/ 	.byte	0x03, 0x5f
        /*0046*/ 	.short	0x0101


	//----- nvinfo : EIATTR_COOP_GROUP_MASK_REGIDS
	.align		4
        /*0048*/ 	.byte	0x04, 0x29
        /*004a*/ 	.short	(.L_5385 - .L_5384)


	//   ....[0]....
.L_5384:
        /*004c*/ 	.word	0xffffffff


	//   ....[1]....
        /*0050*/ 	.word	0xffffffff


	//   ....[2]....
        /*0054*/ 	.word	0xffffffff


	//   ....[3]....
        /*0058*/ 	.word	0xffffffff


	//   ....[4]....
        /*005c*/ 	.word	0x05000003


	//   ....[5]....
        /*0060*/ 	.word	0x05000003


	//   ....[6]....
        /*0064*/ 	.word	0x05000003


	//   ....[7]....
        /*0068*/ 	.word	0x05000003


	//   ....[8]....
        /*006c*/ 	.word	0xffffffff


	//   ....[9]....
        /*0070*/ 	.word	0xffffffff


	//   ....[10]....
        /*0074*/ 	.word	0x05000003


	//   ....[11]....
        /*0078*/ 	.word	0x05000003


	//   ....[12]....
        /*007c*/ 	.word	0xffffffff


	//   ....[13]....
        /*0080*/ 	.word	0xffffffff


	//   ....[14]....
        /*0084*/ 	.word	0x05000003


	//   ....[15]....
        /*0088*/ 	.word	0x05000003


	//   ....[16]....
        /*008c*/ 	.word	0xffffffff


	//   ....[17]....
        /*0090*/ 	.word	0xffffffff


	//   ....[18]....
        /*0094*/ 	.word	0x05000003


	//   ....[19]....
        /*0098*/ 	.word	0x05000003


	//   ....[20]....
        /*009c*/ 	.word	0xffffffff


	//   ....[21]....
        /*00a0*/ 	.word	0xffffffff


	//----- nvinfo : EIATTR_COOP_GROUP_INSTR_OFFSETS
	.align		4
.L_5385:
        /*00a4*/ 	.byte	0x04, 0x28
        /*00a6*/ 	.short	(.L_5387 - .L_5386)


	//   ....[0]....
.L_5386:
        /*00a8*/ 	.word	0x00000c70


	//   ....[1]....
        /*00ac*/ 	.word	0x00000cf0


	//   ....[2]....
        /*00b0*/ 	.word	0x00000d90


	//   ....[3]....
        /*00b4*/ 	.word	0x00000da0


	//   ....[4]....
        /*00b8*/ 	.word	0x00001030


	//   ....[5]....
        /*00bc*/ 	.word	0x00001040


	//   ....[6]....
        /*00c0*/ 	.word	0x000012f0


	//   ....[7]....
        /*00c4*/ 	.word	0x00001300


	//   ....[8]....
        /*00c8*/ 	.word	0x00001320


	//   ....[9]....
        /*00cc*/ 	.word	0x00001330


	//   ....[10]....
        /*00d0*/ 	.word	0x000015d0


	//   ....[11]....
        /*00d4*/ 	.word	0x000015e0


	//   ....[12]....
        /*00d8*/ 	.word	0x00001600


	//   ....[13]....
        /*00dc*/ 	.word	0x00001610


	//   ....[14]....
        /*00e0*/ 	.word	0x000018b0


	//   ....[15]....
        /*00e4*/ 	.word	0x000018c0


	//   ....[16]....
        /*00e8*/ 	.word	0x000018e0


	//   ....[17]....
        /*00ec*/ 	.word	0x000018f0


	//   ....[18]....
        /*00f0*/ 	.word	0x00001b90


	//   ....[19]....
        /*00f4*/ 	.word	0x00001ba0


	//   ....[20]....
        /*00f8*/ 	.word	0x00001bc0


	//   ....[21]....
        /*00fc*/ 	.word	0x00001bd0


	//----- nvinfo : EIATTR_VRC_CTA_INIT_COUNT
	.align		4
.L_5387:
        /*0100*/ 	.byte	0x02, 0x4a
	.zero		1
	.zero		1


	//----- nvinfo : EIATTR_EXIT_INSTR_OFFSETS
	.align		4
        /*0104*/ 	.byte	0x04, 0x1c
        /*0106*/ 	.short	(.L_5389 - .L_5388)


	//   ....[0]....
.L_5388:
        /*0108*/ 	.word	0x00000d30


	//   ....[1]....
        /*010c*/ 	.word	0x00001bf0


	//   ....[2]....
        /*0110*/ 	.word	0x00001c40


	//----- nvinfo : EIATTR_CRS_STACK_SIZE
	.align		4
.L_5389:
        /*0114*/ 	.byte	0x04, 0x1e
        /*0116*/ 	.short	(.L_5391 - .L_5390)
.L_5390:
        /*0118*/ 	.word	0x00000000


	//----- nvinfo : EIATTR_CBANK_PARAM_SIZE
	.align		4
.L_5391:
        /*011c*/ 	.byte	0x03, 0x19
        /*011e*/ 	.short	0x0014


	//----- nvinfo : EIATTR_PARAM_CBANK
	.align		4
        /*0120*/ 	.byte	0x04, 0x0a
        /*0122*/ 	.short	(.L_5393 - .L_5392)
	.align		4
.L_5392:
        /*0124*/ 	.word	index@(.nv.constant0._Z10reduceLog4IdLj256EEvPT_S1_j)
        /*0128*/ 	.short	0x0380
        /*012a*/ 	.short	0x0014


	//----- nvinfo : EIATTR_SW_WAR
	.align		4
.L_5393:
        /*012c*/ 	.byte	0x04, 0x36
        /*012e*/ 	.short	(.L_5395 - .L_5394)
.L_5394:
        /*0130*/ 	.word	0x00000008
.L_5395:


//--------------------- .nv.info._Z10reduceLog4IdLj512EEvPT_S1_j --------------------------
	.section	.nv.info._Z10reduceLog4IdLj512EEvPT_S1_j,"",@"SHT_CUDA_INFO"
	.sectionflags	@""
	.align	4


	//----- nvinfo : EIATTR_CUDA_API_VERSION
	.align		4
        /*0000*/ 	.byte	0x04, 0x37
        /*0002*/ 	.short	(.L_5397 - .L_5396)
.L_5396:
        /*0004*/ 	.word	0x00000082


	//----- nvinfo : EIATTR_KPARAM_INFO
	.align		4
.L_5397:
        /*0008*/ 	.byte	0x04, 0x17
        /*000a*/ 	.short	(.L_5399 - .L_5398)
.L_5398:
        /*000c*/ 	.word	0x00000000
        /*0010*/ 	.short	0x0002
        /*0012*/ 	.short	0x0010
        /*0014*/ 	.byte	0x00, 0xf0, 0x11, 0x00


	//----- nvinfo : EIATTR_KPARAM_INFO
	.align		4
.L_5399:
        /*0018*/ 	.byte	0x04, 0x17
        /*001a*/ 	.short	(.L_5401 - .L_5400)
.L_5400:
        /*001c*/ 	.word	0x00000000
        /*0020*/ 	.short	0x0001
        /*0022*/ 	.short	0x0008
        /*0024*/ 	.byte	0x00, 0xf5, 0x21, 0x00


	//----- nvinfo : EIATTR_KPARAM_INFO
	.align		4
.L_5401:
        /*0028*/ 	.byte	0x04, 0x17
        /*002a*/ 	.short	(.L_5403 - .L_5402)
.L_5402:
        /*002c*/ 	.word	0x00000000
        /*0030*/ 	.short	0x0000
        /*0032*/ 	.short	0x0000
        /*0034*/ 	.byte	0x00, 0xf5, 0x21, 0x00


	//----- nvinfo : EIATTR_SPARSE_MMA_MASK
	.align		4
.L_5403:
        /*0038*/ 	.byte	0x03, 0x50
        /*003a*/ 	.short	0x0000


	//----- nvinfo : EIATTR_MAXREG_COUNT
	.align		4
        /*003c*/ 	.byte	0x03, 0x1b
        /*003e*/ 	.short	0x00ff


	//----- nvinfo : EIATTR_NUM_BARRIERS
	.align		4
        /*0040*/ 	.byte	0x02, 0x4c
        /*0042*/ 	.byte	0x01
	.zero		1


	//----- nvinfo : EIATTR_MERCURY_ISA_VERSION
	.align		4
        /*0044*/ 	.byte	0x03, 0x5f
        /*0046*/ 	.short	0x0101


	//----- nvinfo : EIATTR_COOP_GROUP_MASK_REGIDS
	.align		4
        /*0048*/ 	.byte	0x04, 0x29
        /*004a*/ 	.short	(.L_5405 - .L_5404)


	//   ....[0]....
.L_5404:
        /*004c*/ 	.word	0xffffffff


	//   ....[1]....
        /*0050*/ 	.word	0xffffffff


	//   ....[2]....
        /*0054*/ 	.word	0xffffffff


	//   ....[3]....
        /*0058*/ 	.word	0xffffffff


	//   ....[4]....
        /*005c*/ 	.word	0x05000003


	//   ....[5]....
        /*0060*/ 	.word	0x05000003


	//   ....[6]....
        /*0064*/ 	.word	0x05000003


	//   ....[7]....
        /*0068*/ 	.word	0x05000003


	//   ....[8]....
        /*006c*/ 	.word	0xffffffff


	//   ....[9]....
        /*0070*/ 	.word	0xffffffff


	//   ....[10]....
        /*0074*/ 	.word	0x05000003


	//   ....[11]....
        /*0078*/ 	.word	0x05000003


	//   ....[12]....
        /*007c*/ 	.word	0xffffffff


	//   ....[13]....
        /*0080*/ 	.word	0xffffffff


	//   ....[14]....
        /*0084*/ 	.word	0x05000003


	//   ....[15]....
        /*0088*/ 	.word	0x05000003


	//   ....[16]....
        /*008c*/ 	.word	0xffffffff


	//   ....[17]....
        /*0090*/ 	.word	0xffffffff


	//   ....[18]....
        /*0094*/ 	.word	0x05000003


	//   ....[19]....
        /*0098*/ 	.word	0x05000003


	//   ....[20]....
        /*009c*/ 	.word	0xffffffff


	//   ....[21]....
        /*00a0*/ 	.word	0xffffffff


	//----- nvinfo : EIATTR_COOP_GROUP_INSTR_OFFSETS
	.align		4
.L_5405:
        /*00a4*/ 	.byte	0x04, 0x28
        /*00a6*/ 	.short	(.L_5407 - .L_5406)


	//   ....[0]....
.L_5406:
        /*00a8*/ 	.word	0x00000c70


	//   ....[1]....
        /*00ac*/ 	.word	0x00000cf0


	//   ....[2]....
        /*00b0*/ 	.word	0x00000d90


	//   ....[3]....
        /*00b4*/ 	.word	0x00000da0


	//   ....[4]....
        /*00b8*/ 	.word	0x00001030


	//   ....[5]....
        /*00bc*/ 	.word	0x00001040


	//   ....[6]....
        /*00c0*/ 	.word	0x000012f0


	//   ....[7]....
        /*00c4*/ 	.word	0x00001300


	//   ....[8]....
        /*00c8*/ 	.word	0x00001320


	//   ....[9]....
        /*00cc*/ 	.word	0x00001330


	//   ....[10]....
        /*00d0*/ 	.word	0x000015d0


	//   ....[11]....
        /*00d4*/ 	.word	0x000015e0


	//   ....[12]....
        /*00d8*/ 	.word	0x00001600


	//   ....[13]....
        /*00dc*/ 	.word	0x00001610


	//   ....[14]....
        /*00e0*/ 	.word	0x000018b0


	//   ....[15]....
        /*00e4*/ 	.word	0x000018c0


	//   ....[16]....
        /*00e8*/ 	.word	0x000018e0


	//   ....[17]....
        /*00ec*/ 	.word	0x000018f0


	//   ....[18]....
        /*00f0*/ 	.word	0x00001b90


	//   ....[19]....
        /*00f4*/ 	.word	0x00001ba0


	//   ....[20]....
        /*00f8*/ 	.word	0x00001bc0


	//   ....[21]....
        /*00fc*/ 	.word	0x00001bd0


	//----- nvinfo : EIATTR_VRC_CTA_INIT_COUNT
	.align		4
.L_5407:
        /*0100*/ 	.byte	0x02, 0x4a
	.zero		1
	.zero		1


	//----- nvinfo : EIATTR_EXIT_INSTR_OFFSETS
	.align		4
        /*0104*/ 	.byte	0x04, 0x1c
        /*0106*/ 	.short	(.L_5409 - .L_5408)


	//   ....[0]....
.L_5408:
        /*0108*/ 	.word	0x00000d30


	//   ....[1]....
        /*010c*/ 	.word	0x00001bf0


	//   ....[2]....
        /*0110*/ 	.word	0x00001c40


	//----- nvinfo : EIATTR_CRS_STACK_SIZE
	.align		4
.L_5409:
        /*0114*/ 	.byte	0x04, 0x1e
        /*0116*/ 	.short	(.L_5411 - .L_5410)
.L_5410:
        /*0118*/ 	.word	0x00000000


	//----- nvinfo : EIATTR_CBANK_PARAM_SIZE
	.align		4
.L_5411:
        /*011c*/ 	.byte	0x03, 0x19
        /*011e*/ 	.short	0x0014


	//----- nvinfo : EIATTR_PARAM_CBANK
	.align		4
        /*0120*/ 	.byte	0x04, 0x0a
        /*0122*/ 	.short	(.L_5413 - .L_5412)
	.align		4
.L_5412:
        /*0124*/ 	.word	index@(.nv.constant0._Z10reduceLog4IdLj512EEvPT_S1_j)
        /*0128*/ 	.short	0x0380
        /*012a*/ 	.short	0x0014


	//----- nvinfo : EIATTR_SW_WAR
	.align		4
.L_5413:
        /*012c*/ 	.byte	0x04, 0x36
        /*012e*/ 	.short	(.L_5415 - .L_5414)
.L_5414:
        /*0130*/ 	.word	0x00000008
.L_5415:


//--------------------- .nv.info._Z10reduceLog4IdLj1024EEvPT_S1_j --------------------------
	.section	.nv.info._Z10reduceLog4IdLj1024EEvPT_S1_j,"",@"SHT_CUDA_INFO"
	.sectionflags	@""
	.align	4


	//----- nvinfo : EIATTR_CUDA_API_VERSION
	.align		4
        /*0000*/ 	.byte	0x04, 0x37
        /*0002*/ 	.short	(.L_5417 - .L_5416)
.L_5416:
        /*0004*/ 	.word	0x00000082


	//----- nvinfo : EIATTR_KPARAM_INFO
	.align		4
.L_5417:
        /*0008*/ 	.byte	0x04, 0x17
        /*000a*/ 	.short	(.L_5419 - .L_5418)
.L_5418:
        /*000c*/ 	.word	0x00000000
        /*0010*/ 	.short	0x0002
        /*0012*/ 	.short	0x0010
        /*0014*/ 	.byte	0x00, 0xf0, 0x11, 0x00


	//----- nvinfo : EIATTR_KPARAM_INFO
	.align		4
.L_5419:
        /*0018*/ 	.byte	0x04, 0x17
        /*001a*/ 	.short	(.L_5421 - .L_5420)
.L_5420:
        /*001c*/ 	.word	0x00000000
        /*0020*/ 	.short	0x0001
        /*0022*/ 	.short	0x0008
        /*0024*/ 	.byte	0x00, 0xf5, 0x21, 0x00


	//----- nvinfo : EIATTR_KPARAM_INFO
	.align		4
.L_5421:
        /*0028*/ 	.byte	0x04, 0x17
        /*002a*/ 	.short	(.L_5423 - .L_5422)
.L_5422:
        /*002c*/ 	.word	0x00000000
        /*0030*/ 	.short	0x0000
        /*0032*/ 	.short	0x0000
        /*0034*/ 	.byte	0x00, 0xf5, 0x21, 0x00


	//----- nvinfo : EIATTR_SPARSE_MMA_MASK
	.align		4
.L_5423:
        /*0038*/ 	.byte	0x03, 0x50
        /*003a*/ 	.short	0x0000


	//----- nvinfo : EIATTR_MAXREG_COUNT
	.align		4
        /*003c*/ 	.byte	0x03, 0x1b
        /*003e*/ 	.short	0x00ff


	//----- nvinfo : EIATTR_NUM_BARRIERS
	.align		4
        /*0040*/ 	.byte	0x02, 0x4c
        /*0042*/ 	.byte	0x01
	.zero		1


	//----- nvinfo : EIATTR_MERCURY_ISA_VERSION
	.align		4
        /*0044*/ 	.byte	0x03, 0x5f
        /*0046*/ 	.short	0x0101


	//----- nvinfo : EIATTR_COOP_GROUP_MASK_REGIDS
	.align		4
        /*0048*/ 	.byte	0x04, 0x29
        /*004a*/ 	.short	(.L_5425 - .L_5424)


	//   ....[0]....
.L_5424:
        /*004c*/ 	.word	0xffffffff


	//   ....[1]....
        /*0050*/ 	.word	0xffffffff


	//   ....[2]....
        /*0054*/ 	.word	0xffffffff


	//   ....[3]....
        /*0058*/ 	.word	0xffffffff


	//   ....[4]....
        /*005c*/ 	.word	0x05000003


	//   ....[5]....
        /*0060*/ 	.word	0x05000003


	//   ....[6]....
        /*0064*/ 	.word	0x05000003


	//   ....[7]....
        /*0068*/ 	.word	0x05000003


	//   ....[8]....
        /*006c*/ 	.word	0xffffffff


	//   ....[9]....
        /*0070*/ 	.word	0xffffffff


	//   ....[10]....
        /*0074*/ 	.word	0x05000003


	//   ....[11]....
        /*0078*/ 	.word	0x05000003


	//   ....[12]....
        /*007c*/ 	.word	0xffffffff


	//   ....[13]....
        /*0080*/ 	.word	0xffffffff


	//   ....[14]....
        /*0084*/ 	.word	0x05000003


	//   ....[15]....
        /*0088*/ 	.word	0x05000003


	//   ....[16]....
        /*008c*/ 	.word	0xffffffff


	//   ....[17]....
        /*0090*/ 	.word	0xffffffff


	//   ....[18]....
        /*0094*/ 	.word	0x05000003


	//   ....[19]....
        /*0098*/ 	.word	0x05000003


	//   ....[20]....
        /*009c*/ 	.word	0xffffffff


	//   ....[21]....
        /*00a0*/ 	.word	0xffffffff


	//----- nvinfo : EIATTR_COOP_GROUP_INSTR_OFFSETS
	.align		4
.L_5425:
        /*00a4*/ 	.byte	0x04, 0x28
        /*00a6*/ 	.short	(.L_5427 - .L_5426)


	//   ....[0]....
.L_5426:
        /*00a8*/ 	.word	0x00000c70


	//   ....[1]....
        /*00ac*/ 	.word	0x00000cf0


	//   ....[2]....
        /*00b0*/ 	.word	0x00000d90


	//   ....[3]....
        /*00b4*/ 	.word	0x00000da0


	//   ....[4]....
        /*00b8*/ 	.word	0x00001030


	//   ....[5]....
        /*00bc*/ 	.word	0x00001040


	//   ....[6]....
        /*00c0*/ 	.word	0x000012f0


	//   ....[7]....
        /*00c4*/ 	.word	0x00001300


	//   ....[8]....
        /*00c8*/ 	.word	0x00001320


	//   ....[9]....
        /*00cc*/ 	.word	0x00001330


	//   ....[10]....
        /*00d0*/ 	.word	0x000015d0


	//   ....[11]....
        /*00d4*/ 	.word	0x000015e0


	//   ....[12]....
        /*00d8*/ 	.word	0x00001600


	//   ....[13]....
        /*00dc*/ 	.word	0x00001610


	//   ....[14]....
        /*00e0*/ 	.word	0x000018b0


	//   ....[15]....
        /*00e4*/ 	.word	0x000018c0


	//   ....[16]....
        /*00e8*/ 	.word	0x000018e0


	//   ....[17]....
        /*00ec*/ 	.word	0x000018f0


	//   ....[18]....
        /*00f0*/ 	.word	0x00001b90


	//   ....[19]....
        /*00f4*/ 	.word	0x00001ba0


	//   ....[20]....
        /*00f8*/ 	.word	0x00001bc0


	//   ....[21]....
        /*00fc*/ 	.word	0x00001bd0


	//----- nvinfo : EIATTR_VRC_CTA_INIT_COUNT
	.align		4
.L_5427:
        /*0100*/ 	.byte	0x02, 0x4a
	.zero		1
	.zero		1


	//----- nvinfo : EIATTR_EXIT_INSTR_OFFSETS
	.align		4
        /*0104*/ 	.byte	0x04, 0x1c
        /*0106*/ 	.short	(.L_5429 - .L_5428)


	//   ....[0]....
.L_5428:
        /*0108*/ 	.word	0x00000d30


	//   ....[1]....
        /*010c*/ 	.word	0x00001bf0


	//   ....[2]....
        /*0110*/ 	.word	0x00001c40


	//----- nvinfo : EIATTR_CRS_STACK_SIZE
	.align		4
.L_5429:
        /*0114*/ 	.byte	0x04, 0x1e
        /*0116*/ 	.short	(.L_5431 - .L_5430)
.L_5430:
        /*0118*/ 	.word	0x00000000


	//----- nvinfo : EIATTR_CBANK_PARAM_SIZE
	.align		4
.L_5431:
        /*011c*/ 	.byte	0x03, 0x19
        /*011e*/ 	.short	0x0014


	//----- nvinfo : EIATTR_PARAM_CBANK
	.align		4
        /*0120*/ 	.byte	0x04, 0x0a
        /*0122*/ 	.short	(.L_5433 - .L_5432)
	.align		4
.L_5432:
        /*0124*/ 	.word	index@(.nv.constant0._Z10reduceLog4IdLj1024EEvPT_S1_j)
        /*0128*/ 	.short	0x0380
        /*012a*/ 	.short	0x0014


	//----- nvinfo : EIATTR_SW_WAR
	.align		4
.L_5433:
        /*012c*/ 	.byte	0x04, 0x36
        /*012e*/ 	.short	(.L_5435 - .L_5434)
.L_5434:
        /*0130*/ 	.word	0x00000008
.L_5435:


//--------------------- .nv.info._Z10reduceLog3IdEvPT_S1_j --------------------------
	.section	.nv.info._Z10reduceLog3IdEvPT_S1_j,"",@"SHT_CUDA_INFO"
	.sectionflags	@""
	.align	4


	//----- nvinfo : EIATTR_CUDA_API_VERSION
	.align		4
        /*0000*/ 	.byte	0x04, 0x37
        /*0002*/ 	.short	(.L_5437 - .L_5436)
.L_5436:
        /*0004*/ 	.word	0x00000082


	//----- nvinfo : EIATTR_KPARAM_INFO
	.align		4
.L_5437:
        /*0008*/ 	.byte	0x04, 0x17
        /*000a*/ 	.short	(.L_5439 - .L_5438)
.L_5438:
        /*000c*/ 	.word	0x00000000
        /*0010*/ 	.short	0x0002
        /*0012*/ 	.short	0x0010
        /*0014*/ 	.byte	0x00, 0xf0, 0x11, 0x00


	//----- nvinfo : EIATTR_KPARAM_INFO
	.align		4
.L_5439:
        /*0018*/ 	.byte	0x04, 0x17
        /*001a*/ 	.short	(.L_5441 - .L_5440)
.L_5440:
        /*001c*/ 	.word	0x00000000
        /*0020*/ 	.short	0x0001
        /*0022*/ 	.short	0x0008
        /*0024*/ 	.byte	0x00, 0xf5, 0x21, 0x00


	//----- nvinfo : EIATTR_KPARAM_INFO
	.align		4
.L_5441:
        /*0028*/ 	.byte	0x04, 0x17
        /*002a*/ 	.short	(.L_5443 - .L_5442)
.L_5442:
        /*002c*/ 	.word	0x00000000
        /*0030*/ 	.short	0x0000
        /*0032*/ 	.short	0x0000
        /*0034*/ 	.byte	0x00, 0xf5, 0x21, 0x00


	//----- nvinfo : EIATTR_SPARSE_MMA_MASK
	.align		4
.L_5443:
        /*0038*/ 	.byte	0x03, 0x50
        /*003a*/ 	.short	0x0000


	//----- nvinfo : EIATTR_MAXREG_COUNT
	.align		4
        /*003c*/ 	.byte	0x03, 0x1b
        /*003e*/ 	.short	0x00ff


	//----- nvinfo : EIATTR_NUM_BARRIERS
	.align		4
        /*0040*/ 	.byte	0x02, 0x4c
        /*0042*/ 	.byte	0x01
	.zero		1


	//----- nvinfo : EIATTR_MERCURY_ISA_VERSION
	.align		4
        /*0044*/ 	.byte	0x03, 0x5f
        /*0046*/ 	.short	0x0101


	//----- nvinfo : EIATTR_COOP_GROUP_MASK_REGIDS
	.align		4
        /*0048*/ 	.byte	0x04, 0x29
        /*004a*/ 	.short	(.L_5445 - .L_5444)


	//   ....[0]....
.L_5444:
        /*004c*/ 	.word	0xffffffff


	//   ....[1]....
        /*0050*/ 	.word	0xffffffff


	//----- nvinfo : EIATTR_COOP_GROUP_INSTR_OFFSETS
	.align		4
.L_5445:
        /*0054*/ 	.byte	0x04, 0x28
        /*0056*/ 	.short	(.L_5447 - .L_5446)


	//   ....[0]....
.L_5446:
        /*0058*/ 	.word	0x00000c70


	//   ....[1]....
        /*005c*/ 	.word	0x00000cf0


	//----- nvinfo : EIATTR_VRC_CTA_INIT_COUNT
	.align		4
.L_5447:
        /*0060*/ 	.byte	0x02, 0x4a
	.zero		1
	.zero		1


	//----- nvinfo : EIATTR_EXIT_INSTR_OFFSETS
	.align		4
        /*0064*/ 	.byte	0x04, 0x1c
        /*0066*/ 	.short	(.L_5449 - .L_5448)


	//   ....[0]....
.L_5448:
        /*0068*/ 	.word	0x00000d30


	//   ....[1]....
        /*006c*/ 	.word	0x00000d70


	//----- nvinfo : EIATTR_CRS_STACK_SIZE
	.align		4
.L_5449:
        /*0070*/ 	.byte	0x04, 0x1e
        /*0072*/ 	.short	(.L_5451 - .L_5450)
.L_5450:
        /*0074*/ 	.word	0x00000000


	//----- nvinfo : EIATTR_CBANK_PARAM_SIZE
	.align		4
.L_5451:
        /*0078*/ 	.byte	0x03, 0x19
        /*007a*/ 	.short	0x0014


	//----- nvinfo : EIATTR_PARAM_CBANK
	.align		4
        /*007c*/ 	.byte	0x04, 0x0a
        /*007e*/ 	.short	(.L_5453 - .L_5452)
	.align		4
.L_5452:
        /*0080*/ 	.word	index@(.nv.constant0._Z10reduceLog3IdEvPT_S1_j)
        /*0084*/ 	.short	0x0380
        /*0086*/ 	.short	0x0014


	//----- nvinfo : EIATTR_SW_WAR
	.align		4
.L_5453:
        /*0088*/ 	.byte	0x04, 0x36
        /*008a*/ 	.short	(.L_5455 - .L_5454)
.L_5454:
        /*008c*/ 	.word	0x00000008
.L_5455:


//--------------------- .nv.info._Z10reduceLog2IdEvPT_S1_j --------------------------
	.section	.nv.info._Z10reduceLog2IdEvPT_S1_j,"",@"SHT_CUDA_INFO"
	.sectionflags	@""
	.align	4


	//----- nvinfo : EIATTR_CUDA_API_VERSION
	.align		4
        /*0000*/ 	.byte	0x04, 0x37
        /*0002*/ 	.short	(.L_5457 - .L_5456)
.L_5456:
        /*0004*/ 	.word	0x00000082


	//----- nvinfo : EIATTR_KPARAM_INFO
	.align		4
.L_5457:
        /*0008*/ 	.byte	0x04, 0x17
        /*000a*/ 	.short	(.L_5459 - .L_5458)
.L_5458:
        /*000c*/ 	.word	0x00000000
        /*0010*/ 	.short	0x0002
        /*0012*/ 	.short	0x0010
        /*0014*/ 	.byte	0x00, 0xf0, 0x11, 0x00


	//----- nvinfo : EIATTR_KPARAM_INFO
	.align		4
.L_5459:
        /*0018*/ 	.byte	0x04, 0x17
        /*001a*/ 	.short	(.L_5461 - .L_5460)
.L_5460:
        /*001c*/ 	.word	0x00000000
        /*0020*/ 	.short	0x0001
        /*0022*/ 	.short	0x0008
        /*0024*/ 	.byte	0x00, 0xf5, 0x21, 0x00


	//----- nvinfo : EIATTR_KPARAM_INFO
	.align		4
.L_5461:
        /*0028*/ 	.byte	0x04, 0x17
        /*002a*/ 	.short	(.L_5463 - .L_5462)
.L_5462:
        /*002c*/ 	.word	0x00000000
        /*0030*/ 	.short	0x0000
        /*0032*/ 	.short	0x0000
        /*0034*/ 	.byte	0x00, 0xf5, 0x21, 0x00


	//----- nvinfo : EIATTR_SPARSE_MMA_MASK
	.align		4
.L_5463:
        /*0038*/ 	.byte	0x03, 0x50
        /*003a*/ 	.short	0x0000


	//----- nvinfo : EIATTR_MAXREG_COUNT
	.align		4
        /*003c*/ 	.byte	0x03, 0x1b
        /*003e*/ 	.short	0x00ff


	//----- nvinfo : EIATTR_NUM_BARRIERS
	.align		4
        /*0040*/ 	.byte	0x02, 0x4c
        /*0042*/ 	.byte	0x01
	.zero		1


	//----- nvinfo : EIATTR_MERCURY_ISA_VERSION
	.align		4
        /*0044*/ 	.byte	0x03, 0x5f
        /*0046*/ 	.short	0x0101


	//----- nvinfo : EIATTR_COOP_GROUP_MASK_REGIDS
	.align		4
        /*0048*/ 	.byte	0x04, 0x29
        /*004a*/ 	.short	(.L_5465 - .L_5464)


	//   ....[0]....
.L_5464:
        /*004c*/ 	.word	0xffffffff


	//   ....[1]....
        /*0050*/ 	.word	0xffffffff


	//----- nvinfo : EIATTR_COOP_GROUP_INSTR_OFFSETS
	.align		4
.L_5465:
        /*0054*/ 	.byte	0x04, 0x28
        /*0056*/ 	.short	(.L_5467 - .L_5466)


	//   ....[0]....
.L_5466:
        /*0058*/ 	.word	0x00000690


	//   ....[1]....
        /*005c*/ 	.word	0x00000720


	//----- nvinfo : EIATTR_VRC_CTA_INIT_COUNT
	.align		4
.L_5467:
        /*0060*/ 	.byte	0x02, 0x4a
	.zero		1
	.zero		1


	//----- nvinfo : EIATTR_EXIT_INSTR_OFFSETS
	.align		4
        /*0064*/ 	.byte	0x04, 0x1c
        /*0066*/ 	.short	(.L_5469 - .L_5468)


	//   ....[0]....
.L_5468:
        /*0068*/ 	.word	0x00000760


	//   ....[1]....
        /*006c*/ 	.word	0x000007e0


	//----- nvinfo : EIATTR_CRS_STACK_SIZE
	.align		4
.L_5469:
        /*0070*/ 	.byte	0x04, 0x1e
        /*0072*/ 	.short	(.L_5471 - .L_5470)
.L_5470:
        /*0074*/ 	.word	0x00000000


	//----- nvinfo : EIATTR_CBANK_PARAM_SIZE
	.align		4
.L_5471:
        /*0078*/ 	.byte	0x03, 0x19
        /*007a*/ 	.short	0x0014


	//----- nvinfo : EIATTR_PARAM_CBANK
	.align		4
        /*007c*/ 	.byte	0x04, 0x0a
        /*007e*/ 	.short	(.L_5473 - .L_5472)
	.align		4
.L_5472:
        /*0080*/ 	.word	index@(.nv.constant0._Z10reduceLog2IdEvPT_S1_j)
        /*0084*/ 	.short	0x0380
        /*0086*/ 	.short	0x0014


	//----- nvinfo : EIATTR_SW_WAR
	.align		4
.L_5473:
        /*0088*/ 	.byte	0x04, 0x36
        /*008a*/ 	.short	(.L_5475 - .L_5474)
.L_5474:
        /*008c*/ 	.word	0x00000008
.L_5475:


//--------------------- .nv.info._Z10reduceLog1IdEvPT_S1_j --------------------------
	.section	.nv.info._Z10reduceLog1IdEvPT_S1_j,"",@"SHT_CUDA_INFO"
	.sectionflags	@""
	.align	4


	//----- nvinfo : EIATTR_CUDA_API_VERSION
	.align		4
        /*0000*/ 	.byte	0x04, 0x37
        /*0002*/ 	.short	(.L_5477 - .L_5476)
.L_5476:
        /*0004*/ 	.word	0x00000082


	//----- nvinfo : EIATTR_KPARAM_INFO
	.align		4
.L_5477:
        /*0008*/ 	.byte	0x04, 0x17
        /*000a*/ 	.short	(.L_5479 - .L_5478)
.L_5478:
        /*000c*/ 	.word	0x00000000
        /*0010*/ 	.short	0x0002
        /*0012*/ 	.short	0x0010
        /*0014*/ 	.byte	0x00, 0xf0, 0x11, 0x00


	//----- nvinfo : EIATTR_KPARAM_INFO
	.align		4
.L_5479:
        /*0018*/ 	.byte	0x04, 0x17
        /*001a*/ 	.short	(.L_5481 - .L_5480)
.L_5480:
        /*001c*/ 	.word	0x00000000
        /*0020*/ 	.short	0x0001
        /*0022*/ 	.short	0x0008
        /*0024*/ 	.byte	0x00, 0xf5, 0x21, 0x00


	//----- nvinfo : EIATTR_KPARAM_INFO
	.align		4
.L_5481:
        /*0028*/ 	.byte	0x04, 0x17
        /*002a*/ 	.short	(.L_5483 - .L_5482)
.L_5482:
        /*002c*/ 	.word	0x00000000
        /*0030*/ 	.short	0x0000
        /*0032*/ 	.short	0x0000
        /*0034*/ 	.byte	0x00, 0xf5, 0x21, 0x00


	//----- nvinfo : EIATTR_SPARSE_MMA_MASK
	.align		4
.L_5483:
        /*0038*/ 	.byte	0x03, 0x50
        /*003a*/ 	.short	0x0000


	//----- nvinfo : EIATTR_MAXREG_COUNT
	.align		4
        /*003c*/ 	.byte	0x03, 0x1b
        /*003e*/ 	.short	0x00ff


	//----- nvinfo : EIATTR_NUM_BARRIERS
	.align		4
        /*0040*/ 	.byte	0x02, 0x4c
        /*0042*/ 	.byte	0x01
	.zero		1


	//----- nvinfo : EIATTR_MERCURY_ISA_VERSION
	.align		4
        /*0044*/ 	.byte	0x03, 0x5f
        /*0046*/ 	.short	0x0101


	//----- nvinfo : EIATTR_COOP_GROUP_MASK_REGIDS
	.align		4
        /*0048*/ 	.byte	0x04, 0x29
        /*004a*/ 	.short	(.L_5485 - .L_5484)


	//   ....[0]....
.L_5484:
        /*004c*/ 	.word	0xffffffff


	//   ....[1]....
        /*0050*/ 	.word	0xffffffff


	//----- nvinfo : EIATTR_COOP_GROUP_INSTR_OFFSETS
	.align		4
.L_5485:
        /*0054*/ 	.byte	0x04, 0x28
        /*0056*/ 	.short	(.L_5487 - .L_5486)


	//   ....[0]....
.L_5486:
        /*0058*/ 	.word	0x00000680


	//   ....[1]....
        /*005c*/ 	.word	0x00000770


	//----- nvinfo : EIATTR_VRC_CTA_INIT_COUNT
	.align		4
.L_5487:
        /*0060*/ 	.byte	0x02, 0x4a
	.zero		1
	.zero		1


	//----- nvinfo : EIATTR_EXIT_INSTR_OFFSETS
	.align		4
        /*0064*/ 	.byte	0x04, 0x1c
        /*0066*/ 	.short	(.L_5489 - .L_5488)


	//   ....[0]....
.L_5488:
        /*0068*/ 	.word	0x00000790


	//   ....[1]....
        /*006c*/ 	.word	0x00000810


	//----- nvinfo : EIATTR_CRS_STACK_SIZE
	.align		4
.L_5489:
        /*0070*/ 	.byte	0x04, 0x1e
        /*0072*/ 	.short	(.L_5491 - .L_5490)
.L_5490:
        /*0074*/ 	.word	0x00000000


	//----- nvinfo : EIATTR_CBANK_PARAM_SIZE
	.align		4
.L_5491:
        /*0078*/ 	.byte	0x03, 0x19
        /*007a*/ 	.short	0x0014


	//----- nvinfo : EIATTR_PARAM_CBANK
	.align		4
        /*007c*/ 	.byte	0x04, 0x0a
        /*007e*/ 	.short	(.L_5493 - .L_5492)
	.align		4
.L_5492:
        /*0080*/ 	.word	index@(.nv.constant0._Z10reduceLog1IdEvPT_S1_j)
        /*0084*/ 	.short	0x0380
        /*0086*/ 	.short	0x0014


	//----- nvinfo : EIATTR_SW_WAR
	.align		4
.L_5493:
        /*0088*/ 	.byte	0x04, 0x36
        /*008a*/ 	.short	(.L_5495 - .L_5494)
.L_5494:
        /*008c*/ 	.word	0x00000008
.L_5495:


//--------------------- .nv.info._Z10reduceLog0IdEvPT_S1_j --------------------------
	.section	.nv.info._Z10reduceLog0IdEvPT_S1_j,"",@"SHT_CUDA_INFO"
	.sectionflags	@""
	.align	4


	//----- nvinfo : EIATTR_CUDA_API_VERSION
	.align		4
        /*0000*/ 	.byte	0x04, 0x37
        /*0002*/ 	.short	(.L_5497 - .L_5496)
.L_5496:
        /*0004*/ 	.word	0x00000082


	//----- nvinfo : EIATTR_KPARAM_INFO
	.align		4
.L_5497:
        /*0008*/ 	.byte	0x04, 0x17
        /*000a*/ 	.short	(.L_5499 - .L_5498)
.L_5498:
        /*000c*/ 	.word	0x00000000
        /*0010*/ 	.short	0x0002
        /*0012*/ 	.short	0x0010
        /*0014*/ 	.byte	0x00, 0xf0, 0x11, 0x00


	//----- nvinfo : EIATTR_KPARAM_INFO
	.align		4
.L_5499:
        /*0018*/ 	.byte	0x04, 0x17
        /*001a*/ 	.short	(.L_5501 - .L_5500)
.L_5500:
        /*001c*/ 	.word	0x00000000
        /*0020*/ 	.short	0x0001
        /*0022*/ 	.short	0x0008
        /*0024*/ 	.byte	0x00, 0xf5, 0x21, 0x00


	//----- nvinfo : EIATTR_KPARAM_INFO
	.align		4
.L_5501:
        /*0028*/ 	.byte	0x04, 0x17
        /*002a*/ 	.short	(.L_5503 - .L_5502)
.L_5502:
        /*002c*/ 	.word	0x00000000
        /*0030*/ 	.short	0x0000
        /*0032*/ 	.short	0x0000
        /*0034*/ 	.byte	0x00, 0xf5, 0x21, 0x00


	//----- nvinfo : EIATTR_SPARSE_MMA_MASK
	.align		4
.L_5503:
        /*0038*/ 	.byte	0x03, 0x50
        /*003a*/ 	.short	0x0000


	//----- nvinfo : EIATTR_MAXREG_COUNT
	.align		4
        /*003c*/ 	.byte	0x03, 0x1b
        /*003e*/ 	.short	0x00ff


	//----- nvinfo : EIATTR_NUM_BARRIERS
	.align		4
        /*0040*/ 	.byte	0x02, 0x4c
        /*0042*/ 	.byte	0x01
	.zero		1


	//----- nvinfo : EIATTR_MERCURY_ISA_VERSION
	.align		4
        /*0044*/ 	.byte	0x03, 0x5f
        /*0046*/ 	.short	0x0101


	//----- nvinfo : EIATTR_COOP_GROUP_MASK_REGIDS
	.align		4
        /*0048*/ 	.byte	0x04, 0x29
        /*004a*/ 	.short	(.L_5505 - .L_5504)


	//   ....[0]....
.L_5504:
        /*004c*/ 	.word	0xffffffff


	//   ....[1]....
        /*0050*/ 	.word	0xffffffff


	//----- nvinfo : EIATTR_COOP_GROUP_INSTR_OFFSETS
	.align		4
.L_5505:
        /*0054*/ 	.byte	0x04, 0x28
        /*0056*/ 	.short	(.L_5507 - .L_5506)


	//   ....[0]....
.L_5506:
        /*0058*/ 	.word	0x00000680


	//   ....[1]....
        /*005c*/ 	.word	0x00000740


	//----- nvinfo : EIATTR_VRC_CTA_INIT_COUNT
	.align		4
.L_5507:
        /*0060*/ 	.byte	0x02, 0x4a
	.zero		1
	.zero		1


	//----- nvinfo : EIATTR_EXIT_INSTR_OFFSETS
	.align		4
        /*0064*/ 	.byte	0x04, 0x1c
        /*0066*/ 	.short	(.L_5509 - .L_5508)


	//   ....[0]....
.L_5508:
        /*0068*/ 	.word	0x00000770


	//   ....[1]....
        /*006c*/ 	.word	0x000007f0


	//----- nvinfo : EIATTR_CRS_STACK_SIZE
	.align		4
.L_5509:
        /*0070*/ 	.byte	0x04, 0x1e
        /*0072*/ 	.short	(.L_5511 - .L_5510)
.L_5510:
        /*0074*/ 	.word	0x00000000


	//----- nvinfo : EIATTR_CBANK_PARAM_SIZE
	.align		4
.L_5511:
        /*0078*/ 	.byte	0x03, 0x19
        /*007a*/ 	.short	0x0014


	//----- nvinfo : EIATTR_PARAM_CBANK
	.align		4
        /*007c*/ 	.byte	0x04, 0x0a
        /*007e*/ 	.short	(.L_5513 - .L_5512)
	.align		4
.L_5512:
        /*0080*/ 	.word	index@(.nv.constant0._Z10reduceLog0IdEvPT_S1_j)
        /*0084*/ 	.short	0x0380
        /*0086*/ 	.short	0x0014


	//----- nvinfo : EIATTR_SW_WAR
	.align		4
.L_5513:
        /*0088*/ 	.byte	0x04, 0x36
        /*008a*/ 	.short	(.L_5515 - .L_5514)
.L_5514:
        /*008c*/ 	.word	0x00000008
.L_5515:


//--------------------- .nv.info._Z7reduce6IdLj1ELb0EEvPT_S1_j --------------------------
	.section	.nv.info._Z7reduce6IdLj1ELb0EEvPT_S1_j,"",@"SHT_CUDA_INFO"
	.sectionflags	@""
	.align	4


	//----- nvinfo : EIATTR_CUDA_API_VERSION
	.align		4
        /*0000*/ 	.byte	0x04, 0x37
        /*0002*/ 	.short	(.L_5517 - .L_5516)
.L_5516:
        /*0004*/ 	.word	0x00000082


	//----- nvinfo : EIATTR_KPARAM_INFO
	.align		4
.L_5517:
        /*0008*/ 	.byte	0x04, 0x17
        /*000a*/ 	.short	(.L_5519 - .L_5518)
.L_5518:
        /*000c*/ 	.word	0x00000000
        /*0010*/ 	.short	0x0002
        /*0012*/ 	.short	0x0010
        /*0014*/ 	.byte	0x00, 0xf0, 0x11, 0x00


	//----- nvinfo : EIATTR_KPARAM_INFO
	.align		4
.L_5519:
        /*0018*/ 	.byte	0x04, 0x17
        /*001a*/ 	.short	(.L_5521 - .L_5520)
.L_5520:
        /*001c*/ 	.word	0x00000000
        /*0020*/ 	.short	0x0001
        /*0022*/ 	.short	0x0008
        /*0024*/ 	.byte	0x00, 0xf5, 0x21, 0x00


	//----- nvinfo : EIATTR_KPARAM_INFO
	.align		4
.L_5521:
        /*0028*/ 	.byte	0x04, 0x17
        /*002a*/ 	.short	(.L_5523 - .L_5522)
.L_5522:
        /*002c*/ 	.word	0x00000000
        /*0030*/ 	.short	0x0000
        /*0032*/ 	.short	0x0000
        /*0034*/ 	.byte	0x00, 0xf5, 0x21, 0x00


	//----- nvinfo : EIATTR_SPARSE_MMA_MASK
	.align		4
.L_5523:
        /*0038*/ 	.byte	0x03, 0x50
        /*003a*/ 	.short	0x0000


	//----- nvinfo : EIATTR_MAXREG_COUNT
	.align		4
        /*003c*/ 	.byte	0x03, 0x1b
        /*003e*/ 	.short	0x00ff


	//----- nvinfo : EIATTR_NUM_BARRIERS
	.align		4
        /*0040*/ 	.byte	0x02, 0x4c
        /*0042*/ 	.byte	0x01
	.zero		1


	//----- nvinfo : EIATTR_MERCURY_ISA_VERSION
	.align		4
        /*0044*/ 	.byte	0x03, 0x5f
        /*0046*/ 	.short	0x0101


	//----- nvinfo : EIATTR_COOP_GROUP_MASK_REGIDS
	.align		4
        /*0048*/ 	.byte	0x04, 0x29
        /*004a*/ 	.short	(.L_5525 - .L_5524)


	//   ....[0]....
.L_5524:
        /*004c*/ 	.word	0xffffffff


	//   ....[1]....
        /*0050*/ 	.word	0xffffffff


	//   ....[2]....
        /*0054*/ 	.word	0xffffffff


	//   ....[3]....
        /*0058*/ 	.word	0xffffffff


	//   ....[4]....
        /*005c*/ 	.word	0xffffffff


	//   ....[5]....
        /*0060*/ 	.word	0xffffffff


	//   ....[6]....
        /*0064*/ 	.word	0x05000002


	//   ....[7]....
        /*0068*/ 	.word	0x05000002


	//   ....[8]....
        /*006c*/ 	.word	0x05000002


	//   ....[9]....
        /*0070*/ 	.word	0x05000002


	//   ....[10]....
        /*0074*/ 	.word	0xffffffff


	//   ....[11]....
        /*0078*/ 	.word	0xffffffff


	//   ....[12]....
        /*007c*/ 	.word	0x05000002


	//   ....[13]....
        /*0080*/ 	.word	0x05000002


	//   ....[14]....
        /*0084*/ 	.word	0xffffffff


	//   ....[15]....
        /*0088*/ 	.word	0xffffffff


	//   ....[16]....
        /*008c*/ 	.word	0x05000002


	//   ....[17]....
        /*0090*/ 	.word	0x05000002


	//   ....[18]....
        /*0094*/ 	.word	0xffffffff


	//   ....[19]....
        /*0098*/ 	.word	0xffffffff


	//   ....[20]....
        /*009c*/ 	.word	0x05000002


	//   ....[21]....
        /*00a0*/ 	.word	0x05000002


	//   ....[22]....
        /*00a4*/ 	.word	0xffffffff


	//   ....[23]....
        /*00a8*/ 	.word	0xffffffff


	//----- nvinfo : EIATTR_COOP_GROUP_INSTR_OFFSETS
	.align		4
.L_5525:
        /*00ac*/ 	.byte	0x04, 0x28
        /*00ae*/ 	.short	(.L_5527 - .L_5526)


	//   ....[0]....
.L_5526:
        /*00b0*/ 	.word	0x000001f0


	//   ....[1]....
        /*00b4*/ 	.word	0x00000200


	//   ....[2]....
        /*00b8*/ 	.word	0x00000210


	//   ....[3]....
        /*00bc*/ 	.word	0x00000220


	//   ....[4]....
        /*00c0*/ 	.word	0x00000270


	//   ....[5]....
        /*00c4*/ 	.word	0x00000280


	//   ....[6]....
        /*00c8*/ 	.word	0x00000510


	//   ....[7]....
        /*00cc*/ 	.word	0x00000520


	//   ....[8]....
        /*00d0*/ 	.word	0x000007d0


	//   ....[9]....
        /*00d4*/ 	.word	0x000007e0


	//   ....[10]....
        /*00d8*/ 	.word	0x00000800


	//   ....[11]....
        /*00dc*/ 	.word	0x00000810


	//   ....[12]....
        /*00e0*/ 	.word	0x00000ab0


	//   ....[13]....
        /*00e4*/ 	.word	0x00000ac0


	//   ....[14]....
        /*00e8*/ 	.word	0x00000ae0


	//   ....[15]....
        /*00ec*/ 	.word	0x00000af0


	//   ....[16]....
        /*00f0*/ 	.word	0x00000d90


	//   ....[17]....
        /*00f4*/ 	.word	0x00000da0


	//   ....[18]....
        /*00f8*/ 	.word	0x00000dc0


	//   ....[19]....
        /*00fc*/ 	.word	0x00000dd0


	//   ....[20]....
        /*0100*/ 	.word	0x00001070


	//   ....[21]....
        /*0104*/ 	.word	0x00001080


	//   ....[22]....
        /*0108*/ 	.word	0x000010a0


	//   ....[23]....
        /*010c*/ 	.word	0x000010b0


	//----- nvinfo : EIATTR_VRC_CTA_INIT_COUNT
	.align		4
.L_5527:
        /*0110*/ 	.byte	0x02, 0x4a
	.zero		1
	.zero		1


	//----- nvinfo : EIATTR_EXIT_INSTR_OFFSETS
	.align		4
        /*0114*/ 	.byte	0x04, 0x1c
        /*0116*/ 	.short	(.L_5529 - .L_5528)


	//   ....[0]....
.L_5528:
        /*0118*/ 	.word	0x00000230


	//   ....[1]....
        /*011c*/ 	.word	0x000010d0


	//   ....[2]....
        /*0120*/ 	.word	0x00001120


	//----- nvinfo : EIATTR_CRS_STACK_SIZE
	.align		4
.L_5529:
        /*0124*/ 	.byte	0x04, 0x1e
        /*0126*/ 	.short	(.L_5531 - .L_5530)
.L_5530:
        /*0128*/ 	.word	0x00000000


	//----- nvinfo : EIATTR_CBANK_PARAM_SIZE
	.align		4
.L_5531:
        /*012c*/ 	.byte	0x03, 0x19
        /*012e*/ 	.short	0x0014


	//----- nvinfo : EIATTR_PARAM_CBANK
	.align		4
        /*0130*/ 	.byte	0x04, 0x0a
        /*0132*/ 	.short	(.L_5533 - .L_5532)
	.align		4
.L_5532:
        /*0134*/ 	.word	index@(.nv.constant0._Z7reduce6IdLj1ELb0EEvPT_S1_j)
        /*0138*/ 	.short	0x0380
        /*013a*/ 	.short	0x0014


	//----- nvinfo : EIATTR_SW_WAR
	.align		4
.L_5533:
        /*013c*/ 	.byte	0x04, 0x36
        /*013e*/ 	.short	(.L_5535 - .L_5534)
.L_5534:
        /*0140*/ 	.word	0x00000008
.L_5535:


//--------------------- .nv.info._Z7reduce6IdLj2ELb0EEvPT_S1_j --------------------------
	.section	.nv.info._Z7reduce6IdLj2ELb0EEvPT_S1_j,"",@"SHT_CUDA_INFO"
	.sectionflags	@""
	.align	4


	//----- nvinfo : EIATTR_CUDA_API_VERSION
	.align		4
        /*0000*/ 	.byte	0x04, 0x37
        /*0002*/ 	.short	(.L_5537 - .L_5536)
.L_5536:
        /*0004*/ 	.word	0x00000082


	//----- nvinfo : EIATTR_KPARAM_INFO
	.align		4
.L_5537:
        /*0008*/ 	.byte	0x04, 0x17
        /*000a*/ 	.short	(.L_5539 - .L_5538)
.L_5538:
        /*000c*/ 	.word	0x00000000
        /*0010*/ 	.short	0x0002
        /*0012*/ 	.short	0x0010
        /*0014*/ 	.byte	0x00, 0xf0, 0x11, 0x00


	//----- nvinfo : EIATTR_KPARAM_INFO
	.align		4
.L_5539:
        /*0018*/ 	.byte	0x04, 0x17
        /*001a*/ 	.short	(.L_5541 - .L_5540)
.L_5540:
        /*001c*/ 	.word	0x00000000
        /*0020*/ 	.short	0x0001
        /*0022*/ 	.short	0x0008
        /*0024*/ 	.byte	0x00, 0xf5, 0x21, 0x00


	//----- nvinfo : EIATTR_KPARAM_INFO
	.align		4
.L_5541:
        /*0028*/ 	.byte	0x04, 0x17
        /*002a*/ 	.short	(.L_5543 - .L_5542)
.L_5542:
        /*002c*/ 	.word	0x00000000
        /*0030*/ 	.short	0x0000
        /*0032*/ 	.short	0x0000
        /*0034*/ 	.byte	0x00, 0xf5, 0x21, 0x00


	//----- nvinfo : EIATTR_SPARSE_MMA_MASK
	.align		4
.L_5543:
        /*0038*/ 	.byte	0x03, 0x50
        /*003a*/ 	.short	0x0000


	//----- nvinfo : EIATTR_MAXREG_COUNT
	.align		4
        /*003c*/ 	.byte	0x03, 0x1b
        /*003e*/ 	.short	0x00ff


	//----- nvinfo : EIATTR_NUM_BARRIERS
	.align		4
        /*0040*/ 	.byte	0x02, 0x4c
        /*0042*/ 	.byte	0x01
	.zero		1


	//----- nvinfo : EIATTR_MERCURY_ISA_VERSION
	.align		4
        /*0044*/ 	.byte	0x03, 0x5f
        /*0046*/ 	.short	0x0101


	//----- nvinfo : EIATTR_COOP_GROUP_MASK_REGIDS
	.align		4
        /*0048*/ 	.byte	0x04, 0x29
        /*004a*/ 	.short	(.L_5545 - .L_5544)


	//   ....[0]....
.L_5544:
        /*004c*/ 	.word	0xffffffff


	//   ....[1]....
        /*0050*/ 	.word	0xffffffff


	//   ....[2]....
        /*0054*/ 	.word	0xffffffff


	//   ....[3]....
        /*0058*/ 	.word	0xffffffff


	//   ....[4]....
        /*005c*/ 	.word	0xffffffff


	//   ....[5]....
        /*0060*/ 	.word	0xffffffff


	//   ....[6]....
        /*0064*/ 	.word	0x05000007


	//   ....[7]....
        /*0068*/ 	.word	0x05000007


	//   ....[8]....
        /*006c*/ 	.word	0x05000007


	//   ....[9]....
        /*0070*/ 	.word	0x05000007


	//   ....[10]....
        /*0074*/ 	.word	0xffffffff


	//   ....[11]....
        /*0078*/ 	.word	0xffffffff


	//   ....[12]....
        /*007c*/ 	.word	0x05000007


	//   ....[13]....
        /*0080*/ 	.word	0x05000007


	//   ....[14]....
        /*0084*/ 	.word	0xffffffff


	//   ....[15]....
        /*0088*/ 	.word	0xffffffff


	//   ....[16]....
        /*008c*/ 	.word	0x05000007


	//   ....[17]....
        /*0090*/ 	.word	0x05000007


	//   ....[18]....
        /*0094*/ 	.word	0xffffffff


	//   ....[19]....
        /*0098*/ 	.word	0xffffffff


	//   ....[20]....
        /*009c*/ 	.word	0x05000007


	//   ....[21]....
        /*00a0*/ 	.word	0x05000007


	//   ....[22]....
        /*00a4*/ 	.word	0xffffffff


	//   ....[23]....
        /*00a8*/ 	.word	0xffffffff


	//----- nvinfo : EIATTR_COOP_GROUP_INSTR_OFFSETS
	.align		4
.L_5545:
        /*00ac*/ 	.byte	0x04, 0x28
        /*00ae*/ 	.short	(.L_5547 - .L_5546)


	//   ....[0]....
.L_5546:
        /*00b0*/ 	.word	0x00000200


	//   ....[1]....
        /*00b4*/ 	.word	0x00000210


	//   ....[2]....
        /*00b8*/ 	.word	0x00000220


	//   ....[3]....
        /*00bc*/ 	.word	0x00000230


	//   ....[4]....
        /*00c0*/ 	.word	0x00000280


	//   ....[5]....
        /*00c4*/ 	.word	0x00000290


	//   ....[6]....
        /*00c8*/ 	.word	0x00000520


	//   ....[7]....
        /*00cc*/ 	.word	0x00000530


	//   ....[8]....
        /*00d0*/ 	.word	0x000007e0


	//   ....[9]....
        /*00d4*/ 	.word	0x000007f0


	//   ....[10]....
        /*00d8*/ 	.word	0x00000810


	//   ....[11]....
        /*00dc*/ 	.word	0x00000820


	//   ....[12]....
        /*00e0*/ 	.word	0x00000ac0


	//   ....[13]....
        /*00e4*/ 	.word	0x00000ad0


	//   ....[14]....
        /*00e8*/ 	.word	0x00000af0


	//   ....[15]....
        /*00ec*/ 	.word	0x00000b00


	//   ....[16]....
        /*00f0*/ 	.word	0x00000da0


	//   ....[17]....
        /*00f4*/ 	.word	0x00000db0


	//   ....[18]....
        /*00f8*/ 	.word	0x00000dd0


	//   ....[19]....
        /*00fc*/ 	.word	0x00000de0


	//   ....[20]....
        /*0100*/ 	.word	0x00001080


	//   ....[21]....
        /*0104*/ 	.word	0x00001090


	//   ....[22]....
        /*0108*/ 	.word	0x000010b0


	//   ....[23]....
        /*010c*/ 	.word	0x000010c0


	//----- nvinfo : EIATTR_VRC_CTA_INIT_COUNT
	.align		4
.L_5547:
        /*0110*/ 	.byte	0x02, 0x4a
	.zero		1
	.zero		1


	//----- nvinfo : EIATTR_EXIT_INSTR_OFFSETS
	.align		4
        /*0114*/ 	.byte	0x04, 0x1c
        /*0116*/ 	.short	(.L_5549 - .L_5548)


	//   ....[0]....
.L_5548:
        /*0118*/ 	.word	0x00000240


	//   ....[1]....
        /*011c*/ 	.word	0x000010e0


	//   ....[2]....
        /*0120*/ 	.word	0x00001130


	//----- nvinfo : EIATTR_CRS_STACK_SIZE
	.align		4
.L_5549:
        /*0124*/ 	.byte	0x04, 0x1e
        /*0126*/ 	.short	(.L_5551 - .L_5550)
.L_5550:
        /*0128*/ 	.word	0x00000000


	//----- nvinfo : EIATTR_CBANK_PARAM_SIZE
	.align		4
.L_5551:
        /*012c*/ 	.byte	0x03, 0x19
        /*012e*/ 	.short	0x0014


	//----- nvinfo : EIATTR_PARAM_CBANK
	.align		4
        /*0130*/ 	.byte	0x04, 0x0a
        /*0132*/ 	.short	(.L_5553 - .L_5552)
	.align		4
.L_5552:
        /*0134*/ 	.word	index@(.nv.constant0._Z7reduce6IdLj2ELb0EEvPT_S1_j)
        /*0138*/ 	.short	0x0380
        /*013a*/ 	.short	0x0014


	//----- nvinfo : EIATTR_SW_WAR
	.align		4
.L_5553:
        /*013c*/ 	.byte	0x04, 0x36
        /*013e*/ 	.short	(.L_5555 - .L_5554)
.L_5554:
        /*0140*/ 	.word	0x00000008
.L_5555:


//--------------------- .nv.info._Z7reduce6IdLj4ELb0EEvPT_S1_j --------------------------
	.section	.nv.info._Z7reduce6IdLj4ELb0EEvPT_S1_j,"",@"SHT_CUDA_INFO"
	.sectionflags	@""
	.align	4


	//----- nvinfo : EIATTR_CUDA_API_VERSION
	.align		4
        /*0000*/ 	.byte	0x04, 0x37
        /*0002*/ 	.short	(.L_5557 - .L_5556)
.L_5556:
        /*0004*/ 	.word	0x00000082


	//----- nvinfo : EIATTR_KPARAM_INFO
	.align		4
.L_5557:
        /*0008*/ 	.byte	0x04, 0x17
        /*000a*/ 	.short	(.L_5559 - .L_5558)
.L_5558:
        /*000c*/ 	.word	0x00000000
        /*0010*/ 	.short	0x0002
        /*0012*/ 	.short	0x0010
        /*0014*/ 	.byte	0x00, 0xf0, 0x11, 0x00


	//----- nvinfo : EIATTR_KPARAM_INFO
	.align		4
.L_5559:
        /*0018*/ 	.byte	0x04, 0x17
        /*001a*/ 	.short	(.L_5561 - .L_5560)
.L_5560:
        /*001c*/ 	.word	0x00000000
        /*0020*/ 	.short	0x0001
        /*0022*/ 	.short	0x0008
        /*0024*/ 	.byte	0x00, 0xf5, 0x21, 0x00


	//----- nvinfo : EIATTR_KPARAM_INFO
	.align		4
.L_5561:
        /*0028*/ 	.byte	0x04, 0x17
        /*002a*/ 	.short	(.L_5563 - .L_5562)
.L_5562:
        /*002c*/ 	.word	0x00000000
        /*0030*/ 	.short	0x0000
        /*0032*/ 	.short	0x0000
        /*0034*/ 	.byte	0x00, 0xf5, 0x21, 0x00


	//----- nvinfo : EIATTR_SPARSE_MMA_MASK
	.align		4
.L_5563:
        /*0038*/ 	.byte	0x03, 0x50
        /*003a*/ 	.short	0x0000


	//----- nvinfo : EIATTR_MAXREG_COUNT
	.align		4
        /*003c*/ 	.byte	0x03, 0x1b
        /*003e*/ 	.short	0x00ff


	//----- nvinfo : EIATTR_NUM_BARRIERS
	.align		4
        /*0040*/ 	.byte	0x02, 0x4c
        /*0042*/ 	.byte	0x01
	.zero		1


	//----- nvinfo : EIATTR_MERCURY_ISA_VERSION
	.align		4
        /*0044*/ 	.byte	0x03, 0x5f
        /*0046*/ 	.short	0x0101


	//----- nvinfo : EIATTR_COOP_GROUP_MASK_REGIDS
	.align		4
        /*0048*/ 	.byte	0x04, 0x29
        /*004a*/ 	.short	(.L_5565 - .L_5564)


	//   ....[0]....
.L_5564:
        /*004c*/ 	.word	0xffffffff


	//   ....[1]....
        /*0050*/ 	.word	0xffffffff


	//   ....[2]....
        /*0054*/ 	.word	0xffffffff


	//   ....[3]....
        /*0058*/ 	.word	0xffffffff


	//   ....[4]....
        /*005c*/ 	.word	0xffffffff


	//   ....[5]....
        /*0060*/ 	.word	0xffffffff


	//   ....[6]....
        /*0064*/ 	.word	0x05000007


	//   ....[7]....
        /*0068*/ 	.word	0x05000007


	//   ....[8]....
        /*006c*/ 	.word	0x05000007


	//   ....[9]....
        /*0070*/ 	.word	0x05000007


	//   ....[10]....
        /*0074*/ 	.word	0xffffffff


	//   ....[11]....
        /*0078*/ 	.word	0xffffffff


	//   ....[12]....
        /*007c*/ 	.word	0x05000007


	//   ....[13]....
        /*0080*/ 	.word	0x05000007


	//   ....[14]....
        /*0084*/ 	.word	0xffffffff


	//   ....[15]....
        /*0088*/ 	.word	0xffffffff


	//   ....[16]....
        /*008c*/ 	.word	0x05000007


	//   ....[17]....
        /*0090*/ 	.word	0x05000007


	//   ....[18]....
        /*0094*/ 	.word	0xffffffff


	//   ....[19]....
        /*0098*/ 	.word	0xffffffff


	//   ....[20]....
        /*009c*/ 	.word	0x05000007


	//   ....[21]....
        /*00a0*/ 	.word	0x05000007


	//   ....[22]....
        /*00a4*/ 	.word	0xffffffff


	//   ....[23]....
        /*00a8*/ 	.word	0xffffffff


	//----- nvinfo : EIATTR_COOP_GROUP_INSTR_OFFSETS
	.align		4
.L_5565:
        /*00ac*/ 	.byte	0x04, 0x28
        /*00ae*/ 	.short	(.L_5567 - .L_5566)


	//   ....[0]....
.L_5566:
        /*00b0*/ 	.word	0x00000200


	//   ....[1]....
        /*00b4*/ 	.word	0x00000210


	//   ....[2]....
        /*00b8*/ 	.word	0x00000220


	//   ....[3]....
        /*00bc*/ 	.word	0x00000230


	//   ....[4]....
        /*00c0*/ 	.word	0x00000280


	//   ....[5]....
        /*00c4*/ 	.word	0x00000290


	//   ....[6]....
        /*00c8*/ 	.word	0x00000520


	//   ....[7]....
        /*00cc*/ 	.word	0x00000530


	//   ....[8]....
        /*00d0*/ 	.word	0x000007e0


	//   ....[9]....
        /*00d4*/ 	.word	0x000007f0


	//   ....[10]....
        /*00d8*/ 	.word	0x00000810


	//   ....[11]....
        /*00dc*/ 	.word	0x00000820


	//   ....[12]....
        /*00e0*/ 	.word	0x00000ac0


	//   ....[13]....
        /*00e4*/ 	.word	0x00000ad0


	//   ....[14]....
        /*00e8*/ 	.word	0x00000af0


	//   ....[15]....
        /*00ec*/ 	.word	0x00000b00


	//   ....[16]....
        /*00f0*/ 	.word	0x00000da0


	//   ....[17]....
        /*00f4*/ 	.word	0x00000db0


	//   ....[18]....
        /*00f8*/ 	.word	0x00000dd0


	//   ....[19]....
        /*00fc*/ 	.word	0x00000de0


	//   ....[20]....
        /*0100*/ 	.word	0x00001080


	//   ....[21]....
        /*0104*/ 	.word	0x00001090


	//   ....[22]....
        /*0108*/ 	.word	0x000010b0


	//   ....[23]....
        /*010c*/ 	.word	0x000010c0


	//----- nvinfo : EIATTR_VRC_CTA_INIT_COUNT
	.align		4
.L_5567:
        /*0110*/ 	.byte	0x02, 0x4a
	.zero		1
	.zero		1


	//----- nvinfo : EIATTR_EXIT_INSTR_OFFSETS
	.align		4
        /*0114*/ 	.byte	0x04, 0x1c
        /*0116*/ 	.short	(.L_5569 - .L_5568)


	//   ....[0]....
.L_5568:
        /*0118*/ 	.word	0x00000240


	//   ....[1]....
        /*011c*/ 	.word	0x000010e0


	//   ....[2]....
        /*0120*/ 	.word	0x00001130


	//----- nvinfo : EIATTR_CRS_STACK_SIZE
	.align		4
.L_5569:
        /*0124*/ 	.byte	0x04, 0x1e
        /*0126*/ 	.short	(.L_5571 - .L_5570)
.L_5570:
        /*0128*/ 	.word	0x00000000


	//----- nvinfo : EIATTR_CBANK_PARAM_SIZE
	.align		4
.L_5571:
        /*012c*/ 	.byte	0x03, 0x19
        /*012e*/ 	.short	0x0014


	//----- nvinfo : EIATTR_PARAM_CBANK
	.align		4
        /*0130*/ 	.byte	0x04, 0x0a
        /*0132*/ 	.short	(.L_5573 - .L_5572)
	.align		4
.L_5572:
        /*0134*/ 	.word	index@(.nv.constant0._Z7reduce6IdLj4ELb0EEvPT_S1_j)
        /*0138*/ 	.short	0x0380
        /*013a*/ 	.short	0x0014


	//----- nvinfo : EIATTR_SW_WAR
	.align		4
.L_5573:
        /*013c*/ 	.byte	0x04, 0x36
        /*013e*/ 	.short	(.L_5575 - .L_5574)
.L_5574:
        /*0140*/ 	.word	0x00000008
.L_5575:


//--------------------- .nv.info._Z7reduce6IdLj8ELb0EEvPT_S1_j --------------------------
	.section	.nv.info._Z7reduce6IdLj8ELb0EEvPT_S1_j,"",@"SHT_CUDA_INFO"
	.sectionflags	@""
	.align	4


	//----- nvinfo : EIATTR_CUDA_API_VERSION
	.align		4
        /*0000*/ 	.byte	0x04, 0x37
        /*0002*/ 	.short	(.L_5577 - .L_5576)
.L_5576:
        /*0004*/ 	.word	0x00000082


	//----- nvinfo : EIATTR_KPARAM_INFO
	.align		4
.L_5577:
        /*0008*/ 	.byte	0x04, 0x17
        /*000a*/ 	.short	(.L_5579 - .L_5578)
.L_5578:
        /*000c*/ 	.word	0x00000000
        /*0010*/ 	.short	0x0002
        /*0012*/ 	.short	0x0010
        /*0014*/ 	.byte	0x00, 0xf0, 0x11, 0x00


	//----- nvinfo : EIATTR_KPARAM_INFO
	.align		4
.L_5579:
        /*0018*/ 	.byte	0x04, 0x17
        /*001a*/ 	.short	(.L_5581 - .L_5580)
.L_5580:
        /*001c*/ 	.word	0x00000000
        /*0020*/ 	.short	0x0001
        /*0022*/ 	.short	0x0008
        /*0024*/ 	.byte	0x00, 0xf5, 0x21, 0x00


	//----- nvinfo : EIATTR_KPARAM_INFO
	.align		4
.L_5581:
        /*0028*/ 	.byte	0x04, 0x17
        /*002a*/ 	.short	(.L_5583 - .L_5582)
.L_5582:
        /*002c*/ 	.word	0x00000000
        /*0030*/ 	.short	0x0000
        /*0032*/ 	.short	0x0000
        /*0034*/ 	.byte	0x00, 0xf5, 0x21, 0x00


	//----- nvinfo : EIATTR_SPARSE_MMA_MASK
	.align		4
.L_5583:
        /*0038*/ 	.byte	0x03, 0x50
        /*003a*/ 	.short	0x0000


	//----- nvinfo : EIATTR_MAXREG_COUNT
	.align		4
        /*003c*/ 	.byte	0x03, 0x1b
        /*003e*/ 	.short	0x00ff


	//----- nvinfo : EIATTR_NUM_BARRIERS
	.align		4
        /*0040*/ 	.byte	0x02, 0x4c
        /*0042*/ 	.byte	0x01
	.zero		1


	//----- nvinfo : EIATTR_MERCURY_ISA_VERSION
	.align		4
        /*0044*/ 	.byte	0x03, 0x5f
        /*0046*/ 	.short	0x0101


	//----- nvinfo : EIATTR_COOP_GROUP_MASK_REGIDS
	.align		4
        /*0048*/ 	.byte	0x04, 0x29
        /*004a*/ 	.short	(.L_5585 - .L_5584)


	//   ....[0]....
.L_5584:
        /*004c*/ 	.word	0xffffffff


	//   ....[1]....
        /*0050*/ 	.word	0xffffffff


	//   ....[2]....
        /*0054*/ 	.word	0xffffffff


	//   ....[3]....
        /*0058*/ 	.word	0xffffffff


	//   ....[4]....
        /*005c*/ 	.word	0xffffffff


	//   ....[5]....
        /*0060*/ 	.word	0xffffffff


	//   ....[6]....
        /*0064*/ 	.word	0x05000007


	//   ....[7]....
        /*0068*/ 	.word	0x05000007


	//   ....[8]....
        /*006c*/ 	.word	0x05000007


	//   ....[9]....
        /*0070*/ 	.word	0x05000007


	//   ....[10]....
        /*0074*/ 	.word	0xffffffff


	//   ....[11]....
        /*0078*/ 	.word	0xffffffff


	//   ....[12]....
        /*007c*/ 	.word	0x05000007


	//   ....[13]....
        /*0080*/ 	.word	0x05000007


	//   ....[14]....
        /*0084*/ 	.word	0xffffffff


	//   ....[15]....
        /*0088*/ 	.word	0xffffffff


	//   ....[16]....
        /*008c*/ 	.word	0x05000007


	//   ....[17]....
        /*0090*/ 	.word	0x05000007


	//   ....[18]....
        /*0094*/ 	.word	0xffffffff


	//   ....[19]....
        /*0098*/ 	.word	0xffffffff


	//   ....[20]....
        /*009c*/ 	.word	0x05000007


	//   ....[21]....
        /*00a0*/ 	.word	0x05000007


	//   ....[22]....
        /*00a4*/ 	.word	0xffffffff


	//   ....[23]....
        /*00a8*/ 	.word	0xffffffff


	//----- nvinfo : EIATTR_COOP_GROUP_INSTR_OFFSETS
	.align		4
.L_5585:
        /*00ac*/ 	.byte	0x04, 0x28
        /*00ae*/ 	.short	(.L_5587 - .L_5586)


	//   ....[0]....
.L_5586:
        /*00b0*/ 	.word	0x00000200


	//   ....[1]....
        /*00b4*/ 	.word	0x00000210


	//   ....[2]....
        /*00b8*/ 	.word	0x00000220


	//   ....[3]....
        /*00bc*/ 	.word	0x00000230


	//   ....[4]....
        /*00c0*/ 	.word	0x00000280


	//   ....[5]....
        /*00c4*/ 	.word	0x00000290


	//   ....[6]....
        /*00c8*/ 	.word	0x00000520


	//   ....[7]....
        /*00cc*/ 	.word	0x00000530


	//   ....[8]....
        /*00d0*/ 	.word	0x000007e0


	//   ....[9]....
        /*00d4*/ 	.word	0x000007f0


	//   ....[10]....
        /*00d8*/ 	.word	0x00000810


	//   ....[11]....
        /*00dc*/ 	.word	0x00000820


	//   ....[12]....
        /*00e0*/ 	.word	0x00000ac0


	//   ....[13]....
        /*00e4*/ 	.word	0x00000ad0


	//   ....[14]....
        /*00e8*/ 	.word	0x00000af0


	//   ....[15]....
        /*00ec*/ 	.word	0x00000b00


	//   ....[16]....
        /*00f0*/ 	.word	0x00000da0


	//   ....[17]....
        /*00f4*/ 	.word	0x00000db0


	//   ....[18]....
        /*00f8*/ 	.word	0x00000dd0


	//   ....[19]....
        /*00fc*/ 	.word	0x00000de0


	//   ....[20]....
        /*0100*/ 	.word	0x00001080


	//   ....[21]....
        /*0104*/ 	.word	0x00001090


	//   ....[22]....
        /*0108*/ 	.word	0x000010b0


	//   ....[23]....
        /*010c*/ 	.word	0x000010c0


	//----- nvinfo : EIATTR_VRC_CTA_INIT_COUNT
	.align		4
.L_5587:
        /*0110*/ 	.byte	0x02, 0x4a
	.zero		1
	.zero		1


	//----- nvinfo : EIATTR_EXIT_INSTR_OFFSETS
	.align		4
        /*0114*/ 	.byte	0x04, 0x1c
        /*0116*/ 	.short	(.L_5589 - .L_5588)


	//   ....[0]....
.L_5588:
        /*0118*/ 	.word	0x00000240


	//   ....[1]....
        /*011c*/ 	.word	0x000010e0


	//   ....[2]....
        /*0120*/ 	.word	0x00001130


	//----- nvinfo : EIATTR_CRS_STACK_SIZE
	.align		4
.L_5589:
        /*0124*/ 	.byte	0x04, 0x1e
        /*0126*/ 	.short	(.L_5591 - .L_5590)
.L_5590:
        /*0128*/ 	.word	0x00000000


	//----- nvinfo : EIATTR_CBANK_PARAM_SIZE
	.align		4
.L_5591:
        /*012c*/ 	.byte	0x03, 0x19
        /*012e*/ 	.short	0x0014


	//----- nvinfo : EIATTR_PARAM_CBANK
	.align		4
        /*0130*/ 	.byte	0x04, 0x0a
        /*0132*/ 	.short	(.L_5593 - .L_5592)
	.align		4
.L_5592:
        /*0134*/ 	.word	index@(.nv.constant0._Z7reduce6IdLj8ELb0EEvPT_S1_j)
        /*0138*/ 	.short	0x0380
        /*013a*/ 	.short	0x0014


	//----- nvinfo : EIATTR_SW_WAR
	.align		4
.L_5593:
        /*013c*/ 	.byte	0x04, 0x36
        /*013e*/ 	.short	(.L_5595 - .L_5594)
.L_5594:
        /*0140*/ 	.word	0x00000008
.L_5595:


//--------------------- .nv.info._Z7reduce6IdLj16ELb0EEvPT_S1_j --------------------------
	.section	.nv.info._Z7reduce6IdLj16ELb0EEvPT_S1_j,"",@"SHT_CUDA_INFO"
	.sectionflags	@""
	.align	4


	//----- nvinfo : EIATTR_CUDA_API_VERSION
	.align		4
        /*0000*/ 	.byte	0x04, 0x37
        /*0002*/ 	.short	(.L_5597 - .L_5596)
.L_5596:
        /*0004*/ 	.word	0x00000082


	//----- nvinfo : EIATTR_KPARAM_INFO
	.align		4
.L_5597:
        /*0008*/ 	.byte	0x04, 0x17
        /*000a*/ 	.short	(.L_5599 - .L_5598)
.L_5598:
        /*000c*/ 	.word	0x00000000
        /*0010*/ 	.short	0x0002
        /*0012*/ 	.short	0x0010
        /*0014*/ 	.byte	0x00, 0xf0, 0x11, 0x00


	//----- nvinfo : EIATTR_KPARAM_INFO
	.align		4
.L_5599:
        /*0018*/ 	.byte	0x04, 0x17
        /*001a*/ 	.short	(.L_5601 - .L_5600)
.L_5600:
        /*001c*/ 	.word	0x00000000
        /*0020*/ 	.short	0x0001
        /*0022*/ 	.short	0x0008
        /*0024*/ 	.byte	0x00, 0xf5, 0x21, 0x00


	//----- nvinfo : EIATTR_KPARAM_INFO
	.align		4
.L_5601:
        /*0028*/ 	.byte	0x04, 0x17
        /*002a*/ 	.short	(.L_5603 - .L_5602)
.L_5602:
        /*002c*/ 	.word	0x00000000
        /*0030*/ 	.short	0x0000
        /*0032*/ 	.short	0x0000
        /*0034*/ 	.byte	0x00, 0xf5, 0x21, 0x00


	//----- nvinfo : EIATTR_SPARSE_MMA_MASK
	.align		4
.L_5603:
        /*0038*/ 	.byte	0x03, 0x50
        /*003a*/ 	.short	0x0000


	//----- nvinfo : EIATTR_MAXREG_COUNT
	.align		4
        /*003c*/ 	.byte	0x03, 0x1b
        /*003e*/ 	.short	0x00ff


	//----- nvinfo : EIATTR_NUM_BARRIERS
	.align		4
        /*0040*/ 	.byte	0x02, 0x4c
        /*0042*/ 	.byte	0x01
	.zero		1


	//----- nvinfo : EIATTR_MERCURY_ISA_VERSION
	.align		4
        /*0044*/ 	.byte	0x03, 0x5f
        /*0046*/ 	.short	0x0101


	//----- nvinfo : EIATTR_COOP_GROUP_MASK_REGIDS
	.align		4
        /*0048*/ 	.byte	0x04, 0x29
        /*004a*/ 	.short	(.L_5605 - .L_5604)


	//   ....[0]....
.L_5604:
        /*004c*/ 	.word	0xffffffff


	//   ....[1]....
        /*0050*/ 	.word	0xffffffff


	//   ....[2]....
        /*0054*/ 	.word	0xffffffff


	//   ....[3]....
        /*0058*/ 	.word	0xffffffff


	//   ....[4]....
        /*005c*/ 	.word	0xffffffff


	//   ....[5]....
        /*0060*/ 	.word	0xffffffff


	//   ....[6]....
        /*0064*/ 	.word	0x05000007


	//   ....[7]....
        /*0068*/ 	.word	0x05000007


	//   ....[8]....
        /*006c*/ 	.word	0x05000007


	//   ....[9]....
        /*0070*/ 	.word	0x05000007


	//   ....[10]....
        /*0074*/ 	.word	0xffffffff


	//   ....[11]....
        /*0078*/ 	.word	0xffffffff


	//   ....[12]....
        /*007c*/ 	.word	0x05000007


	//   ....[13]....
        /*0080*/ 	.word	0x05000007


	//   ....[14]....
        /*0084*/ 	.word	0xffffffff


	//   ....[15]....
        /*0088*/ 	.word	0xffffffff


	//   ....[16]....
        /*008c*/ 	.word	0x05000007


	//   ....[17]....
        /*0090*/ 	.word	0x05000007


	//   ....[18]....
        /*0094*/ 	.word	0xffffffff


	//   ....[19]....
        /*0098*/ 	.word	0xffffffff


	//   ....[20]....
        /*009c*/ 	.word	0x05000007


	//   ....[21]....
        /*00a0*/ 	.word	0x05000007


	//   ....[22]....
        /*00a4*/ 	.word	0xffffffff


	//   ....[23]....
        /*00a8*/ 	.word	0xffffffff


	//----- nvinfo : EIATTR_COOP_GROUP_INSTR_OFFSETS
	.align		4
.L_5605:
        /*00ac*/ 	.byte	0x04, 0x28
        /*00ae*/ 	.short	(.L_5607 - .L_5606)


	//   ....[0]....
.L_5606:
        /*00b0*/ 	.word	0x00000200


	//   ....[1]....
        /*00b4*/ 	.word	0x00000210


	//   ....[2]....
        /*00b8*/ 	.word	0x00000220


	//   ....[3]....
        /*00bc*/ 	.word	0x00000230


	//   ....[4]....
        /*00c0*/ 	.word	0x00000280


	//   ....[5]....
        /*00c4*/ 	.word	0x00000290


	//   ....[6]....
        /*00c8*/ 	.word	0x00000520


	//   ....[7]....
        /*00cc*/ 	.word	0x00000530


	//   ....[8]....
        /*00d0*/ 	.word	0x000007e0


	//   ....[9]....
        /*00d4*/ 	.word	0x000007f0


	//   ....[10]....
        /*00d8*/ 	.word	0x00000810


	//   ....[11]....
        /*00dc*/ 	.word	0x00000820


	//   ....[12]....
        /*00e0*/ 	.word	0x00000ac0


	//   ....[13]....
        /*00e4*/ 	.word	0x00000ad0


	//   ....[14]....
        /*00e8*/ 	.word	0x00000af0


	//   ....[15]....
        /*00ec*/ 	.word	0x00000b00


	//   ....[16]....
        /*00f0*/ 	.word	0x00000da0


	//   ....[17]....
        /*00f4*/ 	.word	0x00000db0


	//   ....[18]....
        /*00f8*/ 	.word	0x00000dd0


	//   ....[19]....
        /*00fc*/ 	.word	0x00000de0


	//   ....[20]....
        /*0100*/ 	.word	0x00001080


	//   ....[21]....
        /*0104*/ 	.word	0x00001090


	//   ....[22]....
        /*0108*/ 	.word	0x000010b0


	//   ....[23]....
        /*010c*/ 	.word	0x000010c0


	//----- nvinfo : EIATTR_VRC_CTA_INIT_COUNT
	.align		4
.L_5607:
        /*0110*/ 	.byte	0x02, 0x4a
	.zero		1
	.zero		1


	//----- nvinfo : EIATTR_EXIT_INSTR_OFFSETS
	.align		4
        /*0114*/ 	.byte	0x04, 0x1c
        /*0116*/ 	.short	(.L_5609 - .L_5608)


	//   ....[0]....
.L_5608:
        /*0118*/ 	.word	0x00000240


	//   ....[1]....
        /*011c*/ 	.word	0x000010e0


	//   ....[2]....
        /*0120*/ 	.word	0x00001130


	//----- nvinfo : EIATTR_CRS_STACK_SIZE
	.align		4
.L_5609:
        /*0124*/ 	.byte	0x04, 0x1e
        /*0126*/ 	.short	(.L_5611 - .L_5610)
.L_5610:
        /*0128*/ 	.word	0x00000000


	//----- nvinfo : EIATTR_CBANK_PARAM_SIZE
	.align		4
.L_5611:
        /*012c*/ 	.byte	0x03, 0x19
        /*012e*/ 	.short	0x0014


	//----- nvinfo : EIATTR_PARAM_CBANK
	.align		4
        /*0130*/ 	.byte	0x04, 0x0a
        /*0132*/ 	.short	(.L_5613 - .L_5612)
	.align		4
.L_5612:
        /*0134*/ 	.word	index@(.nv.constant0._Z7reduce6IdLj16ELb0EEvPT_S1_j)
        /*0138*/ 	.short	0x0380
        /*013a*/ 	.short	0x0014


	//----- nvinfo : EIATTR_SW_WAR
	.align		4
.L_5613:
        /*013c*/ 	.byte	0x04, 0x36
        /*013e*/ 	.short	(.L_5615 - .L_5614)
.L_5614:
        /*0140*/ 	.word	0x00000008
.L_5615:


//--------------------- .nv.info._Z7reduce6IdLj32ELb0EEvPT_S1_j --------------------------
	.section	.nv.info._Z7reduce6IdLj32ELb0EEvPT_S1_j,"",@"SHT_CUDA_INFO"
	.sectionflags	@""
	.align	4


	//----- nvinfo : EIATTR_CUDA_API_VERSION
	.align		4
        /*0000*/ 	.byte	0x04, 0x37
        /*0002*/ 	.short	(.L_5617 - .L_5616)
.L_5616:
        /*0004*/ 	.word	0x00000082


	//----- nvinfo : EIATTR_KPARAM_INFO
	.align		4
.L_5617:
        /*0008*/ 	.byte	0x04, 0x17
        /*000a*/ 	.short	(.L_5619 - .L_5618)
.L_5618:
        /*000c*/ 	.word	0x00000000
        /*0010*/ 	.short	0x0002
        /*0012*/ 	.short	0x0010
        /*0014*/ 	.byte	0x00, 0xf0, 0x11, 0x00


	//----- nvinfo : EIATTR_KPARAM_INFO
	.align		4
.L_5619:
        /*0018*/ 	.byte	0x04, 0x17
        /*001a*/ 	.short	(.L_5621 - .L_5620)
.L_5620:
        /*001c*/ 	.word	0x00000000
        /*0020*/ 	.short	0x0001
        /*0022*/ 	.short	0x0008
        /*0024*/ 	.byte	0x00, 0xf5, 0x21, 0x00


	//----- nvinfo : EIATTR_KPARAM_INFO
	.align		4
.L_5621:
        /*0028*/ 	.byte	0x04, 0x17
        /*002a*/ 	.short	(.L_5623 - .L_5622)
.L_5622:
        /*002c*/ 	.word	0x00000000
        /*0030*/ 	.short	0x0000
        /*0032*/ 	.short	0x0000
        /*0034*/ 	.byte	0x00, 0xf5, 0x21, 0x00


	//----- nvinfo : EIATTR_SPARSE_MMA_MASK
	.align		4
.L_5623:
        /*0038*/ 	.byte	0x03, 0x50
        /*003a*/ 	.short	0x0000


	//----- nvinfo : EIATTR_MAXREG_COUNT
	.align		4
        /*003c*/ 	.byte	0x03, 0x1b
        /*003e*/ 	.short	0x00ff


	//----- nvinfo : EIATTR_NUM_BARRIERS
	.align		4
        /*0040*/ 	.byte	0x02, 0x4c
        /*0042*/ 	.byte	0x01
	.zero		1


	//----- nvinfo : EIATTR_MERCURY_ISA_VERSION
	.align		4
        /*0044*/ 	.byte	0x03, 0x5f
        /*0046*/ 	.short	0x0101


	//----- nvinfo : EIATTR_COOP_GROUP_MASK_REGIDS
	.align		4
        /*0048*/ 	.byte	0x04, 0x29
        /*004a*/ 	.short	(.L_5625 - .L_5624)


	//   ....[0]....
.L_5624:
        /*004c*/ 	.word	0xffffffff


	//   ....[1]....
        /*0050*/ 	.word	0xffffffff


	//   ....[2]....
        /*0054*/ 	.word	0xffffffff


	//   ....[3]....
        /*0058*/ 	.word	0xffffffff


	//   ....[4]....
        /*005c*/ 	.word	0xffffffff


	//   ....[5]....
        /*0060*/ 	.word	0xffffffff


	//   ....[6]....
        /*0064*/ 	.word	0x05000007


	//   ....[7]....
        /*0068*/ 	.word	0x05000007


	//   ....[8]....
        /*006c*/ 	.word	0x05000007


	//   ....[9]....
        /*0070*/ 	.word	0x05000007


	//   ....[10]....
        /*0074*/ 	.word	0xffffffff


	//   ....[11]....
        /*0078*/ 	.word	0xffffffff


	//   ....[12]....
        /*007c*/ 	.word	0x05000007


	//   ....[13]....
        /*0080*/ 	.word	0x05000007


	//   ....[14]....
        /*0084*/ 	.word	0xffffffff


	//   ....[15]....
        /*0088*/ 	.word	0xffffffff


	//   ....[16]....
        /*008c*/ 	.word	0x05000007


	//   ....[17]....
        /*0090*/ 	.word	0x05000007


	//   ....[18]....
        /*0094*/ 	.word	0xffffffff


	//   ....[19]....
        /*0098*/ 	.word	0xffffffff


	//   ....[20]....
        /*009c*/ 	.word	0x05000007


	//   ....[21]....
        /*00a0*/ 	.word	0x05000007


	//   ....[22]....
        /*00a4*/ 	.word	0xffffffff


	//   ....[23]....
        /*00a8*/ 	.word	0xffffffff


	//----- nvinfo : EIATTR_COOP_GROUP_INSTR_OFFSETS
	.align		4
.L_5625:
        /*00ac*/ 	.byte	0x04, 0x28
        /*00ae*/ 	.short	(.L_5627 - .L_5626)


	//   ....[0]....
.L_5626:
        /*00b0*/ 	.word	0x00000200


	//   ....[1]....
        /*00b4*/ 	.word	0x00000210


	//   ....[2]....
        /*00b8*/ 	.word	0x00000220


	//   ....[3]....
        /*00bc*/ 	.word	0x00000230


	//   ....[4]....
        /*00c0*/ 	.word	0x00000280


	//   ....[5]....
        /*00c4*/ 	.word	0x00000290


	//   ....[6]....
        /*00c8*/ 	.word	0x00000520


	//   ....[7]....
        /*00cc*/ 	.word	0x00000530


	//   ....[8]....
        /*00d0*/ 	.word	0x000007e0


	//   ....[9]....
        /*00d4*/ 	.word	0x000007f0


	//   ....[10]....
        /*00d8*/ 	.word	0x00000810


	//   ....[11]....
        /*00dc*/ 	.word	0x00000820


	//   ....[12]....
        /*00e0*/ 	.word	0x00000ac0


	//   ....[13]....
        /*00e4*/ 	.word	0x00000ad0


	//   ....[14]....
        /*00e8*/ 	.word	0x00000af0


	//   ....[15]....
        /*00ec*/ 	.word	0x00000b00


	//   ....[16]....
        /*00f0*/ 	.word	0x00000da0


	//   ....[17]....
        /*00f4*/ 	.word	0x00000db0


	//   ....[18]....
        /*00f8*/ 	.word	0x00000dd0


	//   ....[19]....
        /*00fc*/ 	.word	0x00000de0


	//   ....[20]....
        /*0100*/ 	.word	0x00001080


	//   ....[21]....
        /*0104*/ 	.word	0x00001090


	//   ....[22]....
        /*0108*/ 	.word	0x000010b0


	//   ....[23]....
        /*010c*/ 	.word	0x000010c0


	//----- nvinfo : EIATTR_VRC_CTA_INIT_COUNT
	.align		4
.L_5627:
        /*0110*/ 	.byte	0x02, 0x4a
	.zero		1
	.zero		1


	//----- nvinfo : EIATTR_EXIT_INSTR_OFFSETS
	.align		4
        /*0114*/ 	.byte	0x04, 0x1c
        /*0116*/ 	.short	(.L_5629 - .L_5628)


	//   ....[0]....
.L_5628:
        /*0118*/ 	.word	0x00000240


	//   ....[1]....
        /*011c*/ 	.word	0x000010e0


	//   ....[2]....
        /*0120*/ 	.word	0x00001130


	//----- nvinfo : EIATTR_CRS_STACK_SIZE
	.align		4
.L_5629:
        /*0124*/ 	.byte	0x04, 0x1e
        /*0126*/ 	.short	(.L_5631 - .L_5630)
.L_5630:
        /*0128*/ 	.word	0x00000000


	//----- nvinfo : EIATTR_CBANK_PARAM_SIZE
	.align		4
.L_5631:
        /*012c*/ 	.byte	0x03, 0x19
        /*012e*/ 	.short	0x0014


	//----- nvinfo : EIATTR_PARAM_CBANK
	.align		4
        /*0130*/ 	.byte	0x04, 0x0a
        /*0132*/ 	.short	(.L_5633 - .L_5632)
	.align		4
.L_5632:
        /*0134*/ 	.word	index@(.nv.constant0._Z7reduce6IdLj32ELb0EEvPT_S1_j)
        /*0138*/ 	.short	0x0380
        /*013a*/ 	.short	0x0014


	//----- nvinfo : EIATTR_SW_WAR
	.align		4
.L_5633:
        /*013c*/ 	.byte	0x04, 0x36
        /*013e*/ 	.short	(.L_5635 - .L_5634)
.L_5634:
        /*0140*/ 	.word	0x00000008
.L_5635:


//--------------------- .nv.info._Z7reduce6IdLj64ELb0EEvPT_S1_j --------------------------
	.section	.nv.info._Z7reduce6IdLj64ELb0EEvPT_S1_j,"",@"SHT_CUDA_INFO"
	.sectionflags	@""
	.align	4


	//----- nvinfo : EIATTR_CUDA_API_VERSION
	.align		4
        /*0000*/ 	.byte	0x04, 0x37
        /*0002*/ 	.short	(.L_5637 - .L_5636)
.L_5636:
        /*0004*/ 	.word	0x00000082


	//----- nvinfo : EIATTR_KPARAM_INFO
	.align		4
.L_5637:
        /*0008*/ 	.byte	0x04, 0x17
        /*000a*/ 	.short	(.L_5639 - .L_5638)
.L_5638:
        /*000c*/ 	.word	0x00000000
        /*0010*/ 	.short	0x0002
        /*0012*/ 	.short	0x0010
        /*0014*/ 	.byte	0x00, 0xf0, 0x11, 0x00


	//----- nvinfo : EIATTR_KPARAM_INFO
	.align		4
.L_5639:
        /*0018*/ 	.byte	0x04, 0x17
        /*001a*/ 	.short	(.L_5641 - .L_5640)
.L_5640:
        /*001c*/ 	.word	0x00000000
        /*0020*/ 	.short	0x0001
        /*0022*/ 	.short	0x0008
        /*0024*/ 	.byte	0x00, 0xf5, 0x21, 0x00


	//----- nvinfo : EIATTR_KPARAM_INFO
	.align		4
.L_5641:
        /*0028*/ 	.byte	0x04, 0x17
        /*002a*/ 	.short	(.L_5643 - .L_5642)
.L_5642:
        /*002c*/ 	.word	0x00000000
        /*0030*/ 	.short	0x0000
        /*0032*/ 	.short	0x0000
        /*0034*/ 	.byte	0x00, 0xf5, 0x21, 0x00


	//----- nvinfo : EIATTR_SPARSE_MMA_MASK
	.align		4
.L_5643:
        /*0038*/ 	.byte	0x03, 0x50
        /*003a*/ 	.short	0x0000


	//----- nvinfo : EIATTR_MAXREG_COUNT
	.align		4
        /*003c*/ 	.byte	0x03, 0x1b
        /*003e*/ 	.short	0x00ff


	//----- nvinfo : EIATTR_NUM_BARRIERS
	.align		4
        /*0040*/ 	.byte	0x02, 0x4c
        /*0042*/ 	.byte	0x01
	.zero		1


	//----- nvinfo : EIATTR_MERCURY_ISA_VERSION
	.align		4
        /*0044*/ 	.byte	0x03, 0x5f
        /*0046*/ 	.short	0x0101


	//----- nvinfo : EIATTR_COOP_GROUP_MASK_REGIDS
	.align		4
        /*0048*/ 	.byte	0x04, 0x29
        /*004a*/ 	.short	(.L_5645 - .L_5644)


	//   ....[0]....
.L_5644:
        /*004c*/ 	.word	0xffffffff


	//   ....[1]....
        /*0050*/ 	.word	0xffffffff


	//   ....[2]....
        /*0054*/ 	.word	0xffffffff


	//   ....[3]....
        /*0058*/ 	.word	0xffffffff


	//   ....[4]....
        /*005c*/ 	.word	0xffffffff


	//   ....[5]....
        /*0060*/ 	.word	0xffffffff


	//   ....[6]....
        /*0064*/ 	.word	0x05000002


	//   ....[7]....
        /*0068*/ 	.word	0x05000002


	//   ....[8]....
        /*006c*/ 	.word	0x05000002


	//   ....[9]....
        /*0070*/ 	.word	0x05000002


	//   ....[10]....
        /*0074*/ 	.word	0xffffffff


	//   ....[11]....
        /*0078*/ 	.word	0xffffffff


	//   ....[12]....
        /*007c*/ 	.word	0x05000002


	//   ....[13]....
        /*0080*/ 	.word	0x05000002


	//   ....[14]....
        /*0084*/ 	.word	0xffffffff


	//   ....[15]....
        /*0088*/ 	.word	0xffffffff


	//   ....[16]....
        /*008c*/ 	.word	0x05000002


	//   ....[17]....
        /*0090*/ 	.word	0x05000002


	//   ....[18]....
        /*0094*/ 	.word	0xffffffff


	//   ....[19]....
        /*0098*/ 	.word	0xffffffff


	//   ....[20]....
        /*009c*/ 	.word	0x05000002


	//   ....[21]....
        /*00a0*/ 	.word	0x05000002


	//   ....[22]....
        /*00a4*/ 	.word	0xffffffff


	//   ....[23]....
        /*00a8*/ 	.word	0xffffffff


	//----- nvinfo : EIATTR_COOP_GROUP_INSTR_OFFSETS
	.align		4
.L_5645:
        /*00ac*/ 	.byte	0x04, 0x28
        /*00ae*/ 	.short	(.L_5647 - .L_5646)


	//   ....[0]....
.L_5646:
        /*00b0*/ 	.word	0x00000200


	//   ....[1]....
        /*00b4*/ 	.word	0x00000210


	//   ....[2]....
        /*00b8*/ 	.word	0x00000220


	//   ....[3]....
        /*00bc*/ 	.word	0x00000230


	//   ....[4]....
        /*00c0*/ 	.word	0x000002a0


	//   ....[5]....
        /*00c4*/ 	.word	0x000002b0


	//   ....[6]....
        /*00c8*/ 	.word	0x00000540


	//   ....[7]....
        /*00cc*/ 	.word	0x00000550


	//   ....[8]....
        /*00d0*/ 	.word	0x00000800


	//   ....[9]....
        /*00d4*/ 	.word	0x00000810


	//   ....[10]....
        /*00d8*/ 	.word	0x00000830


	//   ....[11]....
        /*00dc*/ 	.word	0x00000840


	//   ....[12]....
        /*00e0*/ 	.word	0x00000ae0


	//   ....[13]....
        /*00e4*/ 	.word	0x00000af0


	//   ....[14]....
        /*00e8*/ 	.word	0x00000b10


	//   ....[15]....
        /*00ec*/ 	.word	0x00000b20


	//   ....[16]....
        /*00f0*/ 	.word	0x00000dc0


	//   ....[17]....
        /*00f4*/ 	.word	0x00000dd0


	//   ....[18]....
        /*00f8*/ 	.word	0x00000df0


	//   ....[19]....
        /*00fc*/ 	.word	0x00000e00


	//   ....[20]....
        /*0100*/ 	.word	0x000010a0


	//   ....[21]....
        /*0104*/ 	.word	0x000010b0


	//   ....[22]....
        /*0108*/ 	.word	0x000010d0


	//   ....[23]....
        /*010c*/ 	.word	0x000010e0


	//----- nvinfo : EIATTR_VRC_CTA_INIT_COUNT
	.align		4
.L_5647:
        /*0110*/ 	.byte	0x02, 0x4a
	.zero		1
	.zero		1


	//----- nvinfo : EIATTR_EXIT_INSTR_OFFSETS
	.align		4
        /*0114*/ 	.byte	0x04, 0x1c
        /*0116*/ 	.short	(.L_5649 - .L_5648)


	//   ....[0]....
.L_5648:
        /*0118*/ 	.word	0x00000240


	//   ....[1]....
        /*011c*/ 	.word	0x00001100


	//   ....[2]....
        /*0120*/ 	.word	0x00001150


	//----- nvinfo : EIATTR_CRS_STACK_SIZE
	.align		4
.L_5649:
        /*0124*/ 	.byte	0x04, 0x1e
        /*0126*/ 	.short	(.L_5651 - .L_5650)
.L_5650:
        /*0128*/ 	.word	0x00000000


	//----- nvinfo : EIATTR_CBANK_PARAM_SIZE
	.align		4
.L_5651:
        /*012c*/ 	.byte	0x03, 0x19
        /*012e*/ 	.short	0x0014


	//----- nvinfo : EIATTR_PARAM_CBANK
	.align		4
        /*0130*/ 	.byte	0x04, 0x0a
        /*0132*/ 	.short	(.L_5653 - .L_5652)
	.align		4
.L_5652:
        /*0134*/ 	.word	index@(.nv.constant0._Z7reduce6IdLj64ELb0EEvPT_S1_j)
        /*0138*/ 	.short	0x0380
        /*013a*/ 	.short	0x0014


	//----- nvinfo : EIATTR_SW_WAR
	.align		4
.L_5653:
        /*013c*/ 	.byte	0x04, 0x36
        /*013e*/ 	.short	(.L_5655 - .L_5654)
.L_5654:
        /*0140*/ 	.word	0x00000008
.L_5655:


//--------------------- .nv.info._Z7reduce6IdLj128ELb0EEvPT_S1_j --------------------------
	.section	.nv.info._Z7reduce6IdLj128ELb0EEvPT_S1_j,"",@"SHT_CUDA_INFO"
	.sectionflags	@""
	.align	4


	//----- nvinfo : EIATTR_CUDA_API_VERSION
	.align		4
        /*0000*/ 	.byte	0x04, 0x37
        /*0002*/ 	.short	(.L_5657 - .L_5656)
.L_5656:
        /*0004*/ 	.word	0x00000082


	//----- nvinfo : EIATTR_KPARAM_INFO
	.align		4
.L_5657:
        /*0008*/ 	.byte	0x04, 0x17
        /*000a*/ 	.short	(.L_5659 - .L_5658)
.L_5658:
        /*000c*/ 	.word	0x00000000
        /*0010*/ 	.short	0x0002
        /*0012*/ 	.short	0x0010
        /*0014*/ 	.byte	0x00, 0xf0, 0x11, 0x00


	//----- nvinfo : EIATTR_KPARAM_INFO
	.align		4
.L_5659:
        /*0018*/ 	.byte	0x04, 0x17
        /*001a*/ 	.short	(.L_5661 - .L_5660)
.L_5660:
        /*001c*/ 	.word	0x00000000
        /*0020*/ 	.short	0x0001
        /*0022*/ 	.short	0x0008
        /*0024*/ 	.byte	0x00, 0xf5, 0x21, 0x00


	//----- nvinfo : EIATTR_KPARAM_INFO
	.align		4
.L_5661:
        /*0028*/ 	.byte	0x04, 0x17
        /*002a*/ 	.short	(.L_5663 - .L_5662)
.L_5662:
        /*002c*/ 	.word	0x00000000
        /*0030*/ 	.short	0x0000
        /*0032*/ 	.short	0x0000
        /*0034*/ 	.byte	0x00, 0xf5, 0x21, 0x00


	//----- nvinfo : EIATTR_SPARSE_MMA_MASK
	.align		4
.L_5663:
        /*0038*/ 	.byte	0x03, 0x50
        /*003a*/ 	.short	0x0000


	//----- nvinfo : EIATTR_MAXREG_COUNT
	.align		4
        /*003c*/ 	.byte	0x03, 0x1b
        /*003e*/ 	.short	0x00ff


	//----- nvinfo : EIATTR_NUM_BARRIERS
	.align		4
        /*0040*/ 	.byte	0x02, 0x4c
        /*0042*/ 	.byte	0x01
	.zero		1


	//----- nvinfo : EIATTR_MERCURY_ISA_VERSION
	.align		4
        /*0044*/ 	.byte	0x03, 0x5f
        /*0046*/ 	.short	0x0101


	//----- nvinfo : EIATTR_COOP_GROUP_MASK_REGIDS
	.align		4
        /*0048*/ 	.byte	0x04, 0x29
        /*004a*/ 	.short	(.L_5665 - .L_5664)


	//   ....[0]....
.L_5664:
        /*004c*/ 	.word	0xffffffff


	//   ....[1]....
        /*0050*/ 	.word	0xffffffff


	//   ....[2]....
        /*0054*/ 	.word	0xffffffff


	//   ....[3]....
        /*0058*/ 	.word	0xffffffff


	//   ....[4]....
        /*005c*/ 	.word	0xffffffff


	//   ....[5]....
        /*0060*/ 	.word	0xffffffff


	//   ....[6]....
        /*0064*/ 	.word	0x05000002


	//   ....[7]....
        /*0068*/ 	.word	0x05000002


	//   ....[8]....
        /*006c*/ 	.word	0x05000002


	//   ....[9]....
        /*0070*/ 	.word	0x05000002


	//   ....[10]....
        /*0074*/ 	.word	0xffffffff


	//   ....[11]....
        /*0078*/ 	.word	0xffffffff


	//   ....[12]....
        /*007c*/ 	.word	0x05000002


	//   ....[13]....
        /*0080*/ 	.word	0x05000002


	//   ....[14]....
        /*0084*/ 	.word	0xffffffff


	//   ....[15]....
        /*0088*/ 	.word	0xffffffff


	//   ....[16]....
        /*008c*/ 	.word	0x05000002


	//   ....[17]....
        /*0090*/ 	.word	0x05000002


	//   ....[18]....
        /*0094*/ 	.word	0xffffffff


	//   ....[19]....
        /*0098*/ 	.word	0xffffffff


	//   ....[20]....
        /*009c*/ 	.word	0x05000002


	//   ....[21]....
        /*00a0*/ 	.word	0x05000002


	//   ....[22]....
        /*00a4*/ 	.word	0xffffffff


	//   ....[23]....
        /*00a8*/ 	.word	0xffffffff


	//----- nvinfo : EIATTR_COOP_GROUP_INSTR_OFFSETS
	.align		4
.L_5665:
        /*00ac*/ 	.byte	0x04, 0x28
        /*00ae*/ 	.short	(.L_5667 - .L_5666)


	//   ....[0]....
.L_5666:
        /*00b0*/ 	.word	0x00000230


	//   ....[1]....
        /*00b4*/ 	.word	0x00000240


	//   ....[2]....
        /*00b8*/ 	.word	0x00000250


	//   ....[3]....
        /*00bc*/ 	.word	0x00000290


	//   ....[4]....
        /*00c0*/ 	.word	0x00000300


	//   ....[5]....
        /*00c4*/ 	.word	0x00000310


	//   ....[6]....
        /*00c8*/ 	.word	0x000005a0


	//   ....[7]....
        /*00cc*/ 	.word	0x000005b0


	//   ....[8]....
        /*00d0*/ 	.word	0x00000860


	//   ....[9]....
        /*00d4*/ 	.word	0x00000870


	//   ....[10]....
        /*00d8*/ 	.word	0x00000890


	//   ....[11]....
        /*00dc*/ 	.word	0x000008a0


	//   ....[12]....
        /*00e0*/ 	.word	0x00000b40


	//   ....[13]....
        /*00e4*/ 	.word	0x00000b50


	//   ....[14]....
        /*00e8*/ 	.word	0x00000b70


	//   ....[15]....
        /*00ec*/ 	.word	0x00000b80


	//   ....[16]....
        /*00f0*/ 	.word	0x00000e20


	//   ....[17]....
        /*00f4*/ 	.word	0x00000e30


	//   ....[18]....
        /*00f8*/ 	.word	0x00000e50


	//   ....[19]....
        /*00fc*/ 	.word	0x00000e60


	//   ....[20]....
        /*0100*/ 	.word	0x00001100


	//   ....[21]....
        /*0104*/ 	.word	0x00001110


	//   ....[22]....
        /*0108*/ 	.word	0x00001130


	//   ....[23]....
        /*010c*/ 	.word	0x00001140


	//----- nvinfo : EIATTR_VRC_CTA_INIT_COUNT
	.align		4
.L_5667:
        /*0110*/ 	.byte	0x02, 0x4a
	.zero		1
	.zero		1


	//----- nvinfo : EIATTR_EXIT_INSTR_OFFSETS
	.align		4
        /*0114*/ 	.byte	0x04, 0x1c
        /*0116*/ 	.short	(.L_5669 - .L_5668)


	//   ....[0]....
.L_5668:
        /*0118*/ 	.word	0x000002a0


	//   ....[1]....
        /*011c*/ 	.word	0x00001160


	//   ....[2]....
        /*0120*/ 	.word	0x000011b0


	//----- nvinfo : EIATTR_CRS_STACK_SIZE
	.align		4
.L_5669:
        /*0124*/ 	.byte	0x04, 0x1e
        /*0126*/ 	.short	(.L_5671 - .L_5670)
.L_5670:
        /*0128*/ 	.word	0x00000000


	//----- nvinfo : EIATTR_CBANK_PARAM_SIZE
	.align		4
.L_5671:
        /*012c*/ 	.byte	0x03, 0x19
        /*012e*/ 	.short	0x0014


	//----- nvinfo : EIATTR_PARAM_CBANK
	.align		4
        /*0130*/ 	.byte	0x04, 0x0a
        /*0132*/ 	.short	(.L_5673 - .L_5672)
	.align		4
.L_5672:
        /*0134*/ 	.word	index@(.nv.constant0._Z7reduce6IdLj128ELb0EEvPT_S1_j)
        /*0138*/ 	.short	0x0380
        /*013a*/ 	.short	0x0014


	//----- nvinfo : EIATTR_SW_WAR
	.align		4
.L_5673:
        /*013c*/ 	.byte	0x04, 0x36
        /*013e*/ 	.short	(.L_5675 - .L_5674)
.L_5674:
        /*0140*/ 	.word	0x00000008
.L_5675:


//--------------------- .nv.info._Z7reduce6IdLj256ELb0EEvPT_S1_j --------------------------
	.section	.nv.info._Z7reduce6IdLj256ELb0EEvPT_S1_j,"",@"SHT_CUDA_INFO"
	.sectionflags	@""
	.align	4


	//----- nvinfo : EIATTR_CUDA_API_VERSION
	.align		4
        /*0000*/ 	.byte	0x04, 0x37
        /*0002*/ 	.short	(.L_5677 - .L_5676)
.L_5676:
        /*0004*/ 	.word	0x00000082


	//----- nvinfo : EIATTR_KPARAM_INFO
	.align		4
.L_5677:
        /*0008*/ 	.byte	0x04, 0x17
        /*000a*/ 	.short	(.L_5679 - .L_5678)
.L_5678:
        /*000c*/ 	.word	0x00000000
        /*0010*/ 	.short	0x0002
        /*0012*/ 	.short	0x0010
        /*0014*/ 	.byte	0x00, 0xf0, 0x11, 0x00


	//----- nvinfo : EIATTR_KPARAM_INFO
	.align		4
.L_5679:
        /*0018*/ 	.byte	0x04, 0x17
        /*001a*/ 	.short	(.L_5681 - .L_5680)
.L_5680:
        /*001c*/ 	.word	0x00000000
        /*0020*/ 	.short	0x0001
        /*0022*/ 	.short	0x0008
        /*0024*/ 	.byte	0x00, 0xf5, 0x21, 0x00


	//----- nvinfo : EIATTR_KPARAM_INFO
	.align		4
.L_5681:
        /*0028*/ 	.byte	0x04, 0x17
        /*002a*/ 	.short	(.L_5683 - .L_5682)
.L_5682:
        /*002c*/ 	.word	0x00000000
        /*0030*/ 	.short	0x0000
        /*0032*/ 	.short	0x0000
        /*0034*/ 	.byte	0x00, 0xf5, 0x21, 0x00


	//----- nvinfo : EIATTR_SPARSE_MMA_MASK
	.align		4
.L_5683:
        /*0038*/ 	.byte	0x03, 0x50
        /*003a*/ 	.short	0x0000


	//----- nvinfo : EIATTR_MAXREG_COUNT
	.align		4
        /*003c*/ 	.byte	0x03, 0x1b
        /*003e*/ 	.short	0x00ff


	//----- nvinfo : EIATTR_NUM_BARRIERS
	.align		4
        /*0040*/ 	.byte	0x02, 0x4c
        /*0042*/ 	.byte	0x01
	.zero		1


	//----- nvinfo : EIATTR_MERCURY_ISA_VERSION
	.align		4
        /*0044*/ 	.byte	0x03, 0x5f
        /*0046*/ 	.short	0x0101


	//----- nvinfo : EIATTR_COOP_GROUP_MASK_REGIDS
	.align		4
        /*0048*/ 	.byte	0x04, 0x29
        /*004a*/ 	.short	(.L_5685 - .L_5684)


	//   ....[0]....
.L_5684:
        /*004c*/ 	.word	0xffffffff


	//   ....[1]....
        /*0050*/ 	.word	0xffffffff


	//   ....[2]....
        /*0054*/ 	.word	0xffffffff


	//   ....[3]....
        /*0058*/ 	.word	0xffffffff


	//   ....[4]....
        /*005c*/ 	.word	0xffffffff


	//   ....[5]....
        /*0060*/ 	.word	0xffffffff


	//   ....[6]....
        /*0064*/ 	.word	0x05000002


	//   ....[7]....
        /*0068*/ 	.word	0x05000002


	//   ....[8]....
        /*006c*/ 	.word	0x05000002


	//   ....[9]....
        /*0070*/ 	.word	0x05000002


	//   ....[10]....
        /*0074*/ 	.word	0xffffffff


	//   ....[11]....
        /*0078*/ 	.word	0xffffffff


	//   ....[12]....
        /*007c*/ 	.word	0x05000002


	//   ....[13]....
        /*0080*/ 	.word	0x05000002


	//   ....[14]....
        /*0084*/ 	.word	0xffffffff


	//   ....[15]....
        /*0088*/ 	.word	0xffffffff


	//   ....[16]....
        /*008c*/ 	.word	0x05000002


	//   ....[17]....
        /*0090*/ 	.word	0x05000002


	//   ....[18]....
        /*0094*/ 	.word	0xffffffff


	//   ....[19]....
        /*0098*/ 	.word	0xffffffff


	//   ....[20]....
        /*009c*/ 	.word	0x05000002


	//   ....[21]....
        /*00a0*/ 	.word	0x05000002


	//   ....[22]....
        /*00a4*/ 	.word	0xffffffff


	//   ....[23]....
        /*00a8*/ 	.word	0xffffffff


	//----- nvinfo : EIATTR_COOP_GROUP_INSTR_OFFSETS
	.align		4
.L_5685:
        /*00ac*/ 	.byte	0x04, 0x28
        /*00ae*/ 	.short	(.L_5687 - .L_5686)


	//   ....[0]....
.L_5686:
        /*00b0*/ 	.word	0x00000230


	//   ....[1]....
        /*00b4*/ 	.word	0x00000240


	//   ....[2]....
        /*00b8*/ 	.word	0x00000280


	//   ....[3]....
        /*00bc*/ 	.word	0x000002d0


	//   ....[4]....
        /*00c0*/ 	.word	0x00000340


	//   ....[5]....
        /*00c4*/ 	.word	0x00000350


	//   ....[6]....
        /*00c8*/ 	.word	0x000005e0


	//   ....[7]....
        /*00cc*/ 	.word	0x000005f0


	//   ....[8]....
        /*00d0*/ 	.word	0x000008a0


	//   ....[9]....
        /*00d4*/ 	.word	0x000008b0


	//   ....[10]....
        /*00d8*/ 	.word	0x000008d0


	//   ....[11]....
        /*00dc*/ 	.word	0x000008e0


	//   ....[12]....
        /*00e0*/ 	.word	0x00000b80


	//   ....[13]....
        /*00e4*/ 	.word	0x00000b90


	//   ....[14]....
        /*00e8*/ 	.word	0x00000bb0


	//   ....[15]....
        /*00ec*/ 	.word	0x00000bc0


	//   ....[16]....
        /*00f0*/ 	.word	0x00000e60


	//   ....[17]....
        /*00f4*/ 	.word	0x00000e70


	//   ....[18]....
        /*00f8*/ 	.word	0x00000e90


	//   ....[19]....
        /*00fc*/ 	.word	0x00000ea0


	//   ....[20]....
        /*0100*/ 	.word	0x00001140


	//   ....[21]....
        /*0104*/ 	.word	0x00001150


	//   ....[22]....
        /*0108*/ 	.word	0x00001170


	//   ....[23]....
        /*010c*/ 	.word	0x00001180


	//----- nvinfo : EIATTR_VRC_CTA_INIT_COUNT
	.align		4
.L_5687:
        /*0110*/ 	.byte	0x02, 0x4a
	.zero		1
	.zero		1


	//----- nvinfo : EIATTR_EXIT_INSTR_OFFSETS
	.align		4
        /*0114*/ 	.byte	0x04, 0x1c
        /*0116*/ 	.short	(.L_5689 - .L_5688)


	//   ....[0]....
.L_5688:
        /*0118*/ 	.word	0x000002e0


	//   ....[1]....
        /*011c*/ 	.word	0x000011a0


	//   ....[2]....
        /*0120*/ 	.word	0x000011f0


	//----- nvinfo : EIATTR_CRS_STACK_SIZE
	.align		4
.L_5689:
        /*0124*/ 	.byte	0x04, 0x1e
        /*0126*/ 	.short	(.L_5691 - .L_5690)
.L_5690:
        /*0128*/ 	.word	0x00000000


	//----- nvinfo : EIATTR_CBANK_PARAM_SIZE
	.align		4
.L_5691:
        /*012c*/ 	.byte	0x03, 0x19
        /*012e*/ 	.short	0x0014


	//----- nvinfo : EIATTR_PARAM_CBANK
	.align		4
        /*0130*/ 	.byte	0x04, 0x0a
        /*0132*/ 	.short	(.L_5693 - .L_5692)
	.align		4
.L_5692:
        /*0134*/ 	.word	index@(.nv.constant0._Z7reduce6IdLj256ELb0EEvPT_S1_j)
        /*0138*/ 	.short	0x0380
        /*013a*/ 	.short	0x0014


	//----- nvinfo : EIATTR_SW_WAR
	.align		4
.L_5693:
        /*013c*/ 	.byte	0x04, 0x36
        /*013e*/ 	.short	(.L_5695 - .L_5694)
.L_5694:
        /*0140*/ 	.word	0x00000008
.L_5695:


//--------------------- .nv.info._Z7reduce6IdLj512ELb0EEvPT_S1_j --------------------------
	.section	.nv.info._Z7reduce6IdLj512ELb0EEvPT_S1_j,"",@"SHT_CUDA_INFO"
	.sectionflags	@""
	.align	4


	//----- nvinfo : EIATTR_CUDA_API_VERSION
	.align		4
        /*0000*/ 	.byte	0x04, 0x37
        /*0002*/ 	.short	(.L_5697 - .L_5696)
.L_5696:
        /*0004*/ 	.word	0x00000082


	//----- nvinfo : EIATTR_KPARAM_INFO
	.align		4
.L_5697:
        /*0008*/ 	.byte	0x04, 0x17
        /*000a*/ 	.short	(.L_5699 - .L_5698)
.L_5698:
        /*000c*/ 	.word	0x00000000
        /*0010*/ 	.short	0x0002
        /*0012*/ 	.short	0x0010
        /*0014*/ 	.byte	0x00, 0xf0, 0x11, 0x00


	//----- nvinfo : EIATTR_KPARAM_INFO
	.align		4
.L_5699:
        /*0018*/ 	.byte	0x04, 0x17
        /*001a*/ 	.short	(.L_5701 - .L_5700)
.L_5700:
        /*001c*/ 	.word	0x00000000
        /*0020*/ 	.short	0x0001
        /*0022*/ 	.short	0x0008
        /*0024*/ 	.byte	0x00, 0xf5, 0x21, 0x00


	//----- nvinfo : EIATTR_KPARAM_INFO
	.align		4
.L_5701:
        /*0028*/ 	.byte	0x04, 0x17
        /*002a*/ 	.short	(.L_5703 - .L_5702)
.L_5702:
        /*002c*/ 	.word	0x00000000
        /*0030*/ 	.short	0x0000
        /*0032*/ 	.short	0x0000
        /*0034*/ 	.byte	0x00, 0xf5, 0x21, 0x00


	//----- nvinfo : EIATTR_SPARSE_MMA_MASK
	.align		4
.L_5703:
        /*0038*/ 	.byte	0x03, 0x50
        /*003a*/ 	.short	0x0000


	//----- nvinfo : EIATTR_MAXREG_COUNT
	.align		4
        /*003c*/ 	.byte	0x03, 0x1b
        /*003e*/ 	.short	0x00ff


	//----- nvinfo : EIATTR_NUM_BARRIERS
	.align		4
        /*0040*/ 	.byte	0x02, 0x4c
        /*0042*/ 	.byte	0x01
	.zero		1


	//----- nvinfo : EIATTR_MERCURY_ISA_VERSION
	.align		4
        /*0044*/ 	.byte	0x03, 0x5f
        /*0046*/ 	.short	0x0101


	//----- nvinfo : EIATTR_COOP_GROUP_MASK_REGIDS
	.align		4
        /*0048*/ 	.byte	0x04, 0x29
        /*004a*/ 	.short	(.L_5705 - .L_5704)


	//   ....[0]....
.L_5704:
        /*004c*/ 	.word	0xffffffff


	//   ....[1]....
        /*0050*/ 	.word	0xffffffff


	//   ....[2]....
        /*0054*/ 	.word	0xffffffff


	//   ....[3]....
        /*0058*/ 	.word	0xffffffff


	//   ....[4]....
        /*005c*/ 	.word	0xffffffff


	//   ....[5]....
        /*0060*/ 	.word	0xffffffff


	//   ....[6]....
        /*0064*/ 	.word	0x05000003


	//   ....[7]....
        /*0068*/ 	.word	0x05000003


	//   ....[8]....
        /*006c*/ 	.word	0x05000003


	//   ....[9]....
        /*0070*/ 	.word	0x05000003


	//   ....[10]....
        /*0074*/ 	.word	0xffffffff


	//   ....[11]....
        /*0078*/ 	.word	0xffffffff


	//   ....[12]....
        /*007c*/ 	.word	0x05000003


	//   ....[13]....
        /*0080*/ 	.word	0x05000003


	//   ....[14]....
        /*0084*/ 	.word	0xffffffff


	//   ....[15]....
        /*0088*/ 	.word	0xffffffff


	//   ....[16]....
        /*008c*/ 	.word	0x05000003


	//   ....[17]....
        /*0090*/ 	.word	0x05000003


	//   ....[18]....
        /*0094*/ 	.word	0xffffffff


	//   ....[19]....
        /*0098*/ 	.word	0xffffffff


	//   ....[20]....
        /*009c*/ 	.word	0x05000003


	//   ....[21]....
        /*00a0*/ 	.word	0x05000003


	//   ....[22]....
        /*00a4*/ 	.word	0xffffffff


	//   ....[23]....
        /*00a8*/ 	.word	0xffffffff


	//----- nvinfo : EIATTR_COOP_GROUP_INSTR_OFFSETS
	.align		4
.L_5705:
        /*00ac*/ 	.byte	0x04, 0x28
        /*00ae*/ 	.short	(.L_5707 - .L_5706)


	//   ....[0]....
.L_5706:
        /*00b0*/ 	.word	0x00000240


	//   ....[1]....
        /*00b4*/ 	.word	0x00000280


	//   ....[2]....
        /*00b8*/ 	.word	0x000002d0


	//   ....[3]....
        /*00bc*/ 	.word	0x00000320


	//   ....[4]....
        /*00c0*/ 	.word	0x00000390


	//   ....[5]....
        /*00c4*/ 	.word	0x000003a0


	//   ....[6]....
        /*00c8*/ 	.word	0x00000630


	//   ....[7]....
        /*00cc*/ 	.word	0x00000640


	//   ....[8]....
        /*00d0*/ 	.word	0x000008f0


	//   ....[9]....
        /*00d4*/ 	.word	0x00000900


	//   ....[10]....
        /*00d8*/ 	.word	0x00000920


	//   ....[11]....
        /*00dc*/ 	.word	0x00000930


	//   ....[12]....
        /*00e0*/ 	.word	0x00000bd0


	//   ....[13]....
        /*00e4*/ 	.word	0x00000be0


	//   ....[14]....
        /*00e8*/ 	.word	0x00000c00


	//   ....[15]....
        /*00ec*/ 	.word	0x00000c10


	//   ....[16]....
        /*00f0*/ 	.word	0x00000eb0


	//   ....[17]....
        /*00f4*/ 	.word	0x00000ec0


	//   ....[18]....
        /*00f8*/ 	.word	0x00000ee0


	//   ....[19]....
        /*00fc*/ 	.word	0x00000ef0


	//   ....[20]....
        /*0100*/ 	.word	0x00001190


	//   ....[21]....
        /*0104*/ 	.word	0x000011a0


	//   ....[22]....
        /*0108*/ 	.word	0x000011c0


	//   ....[23]....
        /*010c*/ 	.word	0x000011d0


	//----- nvinfo : EIATTR_VRC_CTA_INIT_COUNT
	.align		4
.L_5707:
        /*0110*/ 	.byte	0x02, 0x4a
	.zero		1
	.zero		1


	//----- nvinfo : EIATTR_EXIT_INSTR_OFFSETS
	.align		4
        /*0114*/ 	.byte	0x04, 0x1c
        /*0116*/ 	.short	(.L_5709 - .L_5708)


	//   ....[0]....
.L_5708:
        /*0118*/ 	.word	0x00000330


	//   ....[1]....
        /*011c*/ 	.word	0x000011f0


	//   ....[2]....
        /*0120*/ 	.word	0x00001240


	//----- nvinfo : EIATTR_CRS_STACK_SIZE
	.align		4
.L_5709:
        /*0124*/ 	.byte	0x04, 0x1e
        /*0126*/ 	.short	(.L_5711 - .L_5710)
.L_5710:
        /*0128*/ 	.word	0x00000000


	//----- nvinfo : EIATTR_CBANK_PARAM_SIZE
	.align		4
.L_5711:
        /*012c*/ 	.byte	0x03, 0x19
        /*012e*/ 	.short	0x0014


	//----- nvinfo : EIATTR_PARAM_CBANK
	.align		4
        /*0130*/ 	.byte	0x04, 0x0a
        /*0132*/ 	.short	(.L_5713 - .L_5712)
	.align		4
.L_5712:
        /*0134*/ 	.word	index@(.nv.constant0._Z7reduce6IdLj512ELb0EEvPT_S1_j)
        /*0138*/ 	.short	0x0380
        /*013a*/ 	.short	0x0014


	//----- nvinfo : EIATTR_SW_WAR
	.align		4
.L_5713:
        /*013c*/ 	.byte	0x04, 0x36
        /*013e*/ 	.short	(.L_5715 - .L_5714)
.L_5714:
        /*0140*/ 	.word	0x00000008
.L_5715:


//--------------------- .nv.info._Z7reduce6IdLj1024ELb0EEvPT_S1_j --------------------------
	.section	.nv.info._Z7reduce6IdLj1024ELb0EEvPT_S1_j,"",@"SHT_CUDA_INFO"
	.sectionflags	@""
	.align	4


	//----- nvinfo : EIATTR_CUDA_API_VERSION
	.align		4
        /*0000*/ 	.byte	0x04, 0x37
        /*0002*/ 	.short	(.L_5717 - .L_5716)
.L_5716:
        /*0004*/ 	.word	0x00000082


	//----- nvinfo : EIATTR_KPARAM_INFO
	.align		4
.L_5717:
        /*0008*/ 	.byte	0x04, 0x17
        /*000a*/ 	.short	(.L_5719 - .L_5718)
.L_5718:
        /*000c*/ 	.word	0x00000000
        /*0010*/ 	.short	0x0002
        /*0012*/ 	.short	0x0010
        /*0014*/ 	.byte	0x00, 0xf0, 0x11, 0x00


	//----- nvinfo : EIATTR_KPARAM_INFO
	.align		4
.L_5719:
        /*0018*/ 	.byte	0x04, 0x17
        /*001a*/ 	.short	(.L_5721 - .L_5720)
.L_5720:
        /*001c*/ 	.word	0x00000000
        /*0020*/ 	.short	0x0001
        /*0022*/ 	.short	0x0008
        /*0024*/ 	.byte	0x00, 0xf5, 0x21, 0x00


	//----- nvinfo : EIATTR_KPARAM_INFO
	.align		4
.L_5721:
        /*0028*/ 	.byte	0x04, 0x17
        /*002a*/ 	.short	(.L_5723 - .L_5722)
.L_5722:
        /*002c*/ 	.word	0x00000000
        /*0030*/ 	.short	0x0000
        /*0032*/ 	.short	0x0000
        /*0034*/ 	.byte	0x00, 0xf5, 0x21, 0x00


	//----- nvinfo : EIATTR_SPARSE_MMA_MASK
	.align		4
.L_5723:
        /*0038*/ 	.byte	0x03, 0x50
        /*003a*/ 	.short	0x0000


	//----- nvinfo : EIATTR_MAXREG_COUNT
	.align		4
        /*003c*/ 	.byte	0x03, 0x1b
        /*003e*/ 	.short	0x00ff


	//----- nvinfo : EIATTR_NUM_BARRIERS
	.align		4
        /*0040*/ 	.byte	0x02, 0x4c
        /*0042*/ 	.byte	0x01
	.zero		1


	//----- nvinfo : EIATTR_MERCURY_ISA_VERSION
	.align		4
        /*0044*/ 	.byte	0x03, 0x5f
        /*0046*/ 	.short	0x0101


	//----- nvinfo : EIATTR_COOP_GROUP_MASK_REGIDS
	.align		4
        /*0048*/ 	.byte	0x04, 0x29
        /*004a*/ 	.short	(.L_5725 - .L_5724)


	//   ....[0]....
.L_5724:
        /*004c*/ 	.word	0xffffffff


	//   ....[1]....
        /*0050*/ 	.word	0xffffffff


	//   ....[2]....
        /*0054*/ 	.word	0xffffffff


	//   ....[3]....
        /*0058*/ 	.word	0xffffffff


	//   ....[4]....
        /*005c*/ 	.word	0xffffffff


	//   ....[5]....
        /*0060*/ 	.word	0xffffffff


	//   ....[6]....
        /*0064*/ 	.word	0x05000003


	//   ....[7]....
        /*0068*/ 	.word	0x05000003


	//   ....[8]....
        /*006c*/ 	.word	0x05000003


	//   ....[9]....
        /*0070*/ 	.word	0x05000003


	//   ....[10]....
        /*0074*/ 	.word	0xffffffff


	//   ....[11]....
        /*0078*/ 	.word	0xffffffff


	//   ....[12]....
        /*007c*/ 	.word	0x05000003


	//   ....[13]....
        /*0080*/ 	.word	0x05000003


	//   ....[14]....
        /*0084*/ 	.word	0xffffffff


	//   ....[15]....
        /*0088*/ 	.word	0xffffffff


	//   ....[16]....
        /*008c*/ 	.word	0x05000003


	//   ....[17]....
        /*0090*/ 	.word	0x05000003


	//   ....[18]....
        /*0094*/ 	.word	0xffffffff


	//   ....[19]....
        /*0098*/ 	.word	0xffffffff


	//   ....[20]....
        /*009c*/ 	.word	0x05000003


	//   ....[21]....
        /*00a0*/ 	.word	0x05000003


	//   ....[22]....
        /*00a4*/ 	.word	0xffffffff


	//   ....[23]....
        /*00a8*/ 	.word	0xffffffff


	//----- nvinfo : EIATTR_COOP_GROUP_INSTR_OFFSETS
	.align		4
.L_5725:
        /*00ac*/ 	.byte	0x04, 0x28
        /*00ae*/ 	.short	(.L_5727 - .L_5726)


	//   ....[0]....
.L_5726:
        /*00b0*/ 	.word	0x00000240


	//   ....[1]....
        /*00b4*/ 	.word	0x00000280


	//   ....[2]....
        /*00b8*/ 	.word	0x000002d0


	//   ....[3]....
        /*00bc*/ 	.word	0x00000320


	//   ....[4]....
        /*00c0*/ 	.word	0x00000390


	//   ....[5]....
        /*00c4*/ 	.word	0x000003a0


	//   ....[6]....
        /*00c8*/ 	.word	0x00000630


	//   ....[7]....
        /*00cc*/ 	.word	0x00000640


	//   ....[8]....
        /*00d0*/ 	.word	0x000008f0


	//   ....[9]....
        /*00d4*/ 	.word	0x00000900


	//   ....[10]....
        /*00d8*/ 	.word	0x00000920


	//   ....[11]....
        /*00dc*/ 	.word	0x00000930


	//   ....[12]....
        /*00e0*/ 	.word	0x00000bd0


	//   ....[13]....
        /*00e4*/ 	.word	0x00000be0


	//   ....[14]....
        /*00e8*/ 	.word	0x00000c00


	//   ....[15]....
        /*00ec*/ 	.word	0x00000c10


	//   ....[16]....
        /*00f0*/ 	.word	0x00000eb0


	//   ....[17]....
        /*00f4*/ 	.word	0x00000ec0


	//   ....[18]....
        /*00f8*/ 	.word	0x00000ee0


	//   ....[19]....
        /*00fc*/ 	.word	0x00000ef0


	//   ....[20]....
        /*0100*/ 	.word	0x00001190


	//   ....[21]....
        /*0104*/ 	.word	0x000011a0


	//   ....[22]....
        /*0108*/ 	.word	0x000011c0


	//   ....[23]....
        /*010c*/ 	.word	0x000011d0


	//----- nvinfo : EIATTR_VRC_CTA_INIT_COUNT
	.align		4
.L_5727:
        /*0110*/ 	.byte	0x02, 0x4a
	.zero		1
	.zero		1


	//----- nvinfo : EIATTR_EXIT_INSTR_OFFSETS
	.align		4
        /*0114*/ 	.byte	0x04, 0x1c
        /*0116*/ 	.short	(.L_5729 - .L_5728)


	//   ....[0]....
.L_5728:
        /*0118*/ 	.word	0x00000330


	//   ....[1]....
        /*011c*/ 	.word	0x000011f0


	//   ....[2]....
        /*0120*/ 	.word	0x00001240


	//----- nvinfo : EIATTR_CRS_STACK_SIZE
	.align		4
.L_5729:
        /*0124*/ 	.byte	0x04, 0x1e
        /*0126*/ 	.short	(.L_5731 - .L_5730)
.L_5730:
        /*0128*/ 	.word	0x00000000


	//----- nvinfo : EIATTR_CBANK_PARAM_SIZE
	.align		4
.L_5731:
        /*012c*/ 	.byte	0x03, 0x19
        /*012e*/ 	.short	0x0014


	//----- nvinfo : EIATTR_PARAM_CBANK
	.align		4
        /*0130*/ 	.byte	0x04, 0x0a
        /*0132*/ 	.short	(.L_5733 - .L_5732)
	.align		4
.L_5732:
        /*0134*/ 	.word	index@(.nv.constant0._Z7reduce6IdLj1024ELb0EEvPT_S1_j)
        /*0138*/ 	.short	0x0380
        /*013a*/ 	.short	0x0014


	//----- nvinfo : EIATTR_SW_WAR
	.align		4
.L_5733:
        /*013c*/ 	.byte	0x04, 0x36
        /*013e*/ 	.short	(.L_5735 - .L_5734)
.L_5734:
        /*0140*/ 	.word	0x00000008
.L_5735:


//--------------------- .nv.info._Z7reduce6IdLj1ELb1EEvPT_S1_j --------------------------
	.section	.nv.info._Z7reduce6IdLj1ELb1EEvPT_S1_j,"",@"SHT_CUDA_INFO"
	.sectionflags	@""
	.align	4


	//----- nvinfo : EIATTR_CUDA_API_VERSION
	.align		4
        /*0000*/ 	.byte	0x04, 0x37
        /*0002*/ 	.short	(.L_5737 - .L_5736)
.L_5736:
        /*0004*/ 	.word	0x00000082


	//----- nvinfo : EIATTR_KPARAM_INFO
	.align		4
.L_5737:
        /*0008*/ 	.byte	0x04, 0x17
        /*000a*/ 	.short	(.L_5739 - .L_5738)
.L_5738:
        /*000c*/ 	.word	0x00000000
        /*0010*/ 	.short	0x0002
        /*0012*/ 	.short	0x0010
        /*0014*/ 	.byte	0x00, 0xf0, 0x11, 0x00


	//----- nvinfo : EIATTR_KPARAM_INFO
	.align		4
.L_5739:
        /*0018*/ 	.byte	0x04, 0x17
        /*001a*/ 	.short	(.L_5741 - .L_5740)
.L_5740:
        /*001c*/ 	.word	0x00000000
        /*0020*/ 	.short	0x0001
        /*0022*/ 	.short	0x0008
        /*0024*/ 	.byte	0x00, 0xf5, 0x21, 0x00


	//----- nvinfo : EIATTR_KPARAM_INFO
	.align		4
.L_5741:
        /*0028*/ 	.byte	0x04, 0x17
        /*002a*/ 	.short	(.L_5743 - .L_5742)
.L_5742:
        /*002c*/ 	.word	0x00000000
        /*0030*/ 	.short	0x0000
        /*0032*/ 	.short	0x0000
        /*0034*/ 	.byte	0x00, 0xf5, 0x21, 0x00


	//----- nvinfo : EIATTR_SPARSE_MMA_MASK
	.align		4
.L_5743:
        /*0038*/ 	.byte	0x03, 0x50
        /*003a*/ 	.short	0x0000


	//----- nvinfo : EIATTR_MAXREG_COUNT
	.align		4
        /*003c*/ 	.byte	0x03, 0x1b
        /*003e*/ 	.short	0x00ff


	//----- nvinfo : EIATTR_NUM_BARRIERS
	.align		4
        /*0040*/ 	.byte	0x02, 0x4c
        /*0042*/ 	.byte	0x01
	.zero		1


	//----- nvinfo : EIATTR_MERCURY_ISA_VERSION
	.align		4
        /*0044*/ 	.byte	0x03, 0x5f
        /*0046*/ 	.short	0x0101


	//----- nvinfo : EIATTR_COOP_GROUP_MASK_REGIDS
	.align		4
        /*0048*/ 	.byte	0x04, 0x29
        /*004a*/ 	.short	(.L_5745 - .L_5744)


	//   ....[0]....
.L_5744:
        /*004c*/ 	.word	0xffffffff


	//   ....[1]....
        /*0050*/ 	.word	0xffffffff


	//   ....[2]....
        /*0054*/ 	.word	0xffffffff


	//   ....[3]....
        /*0058*/ 	.word	0xffffffff


	//   ....[4]....
        /*005c*/ 	.word	0xffffffff


	//   ....[5]....
        /*0060*/ 	.word	0xffffffff


	//   ....[6]....
        /*0064*/ 	.word	0x05000002


	//   ....[7]....
        /*0068*/ 	.word	0x05000002


	//   ....[8]....
        /*006c*/ 	.word	0x05000002


	//   ....[9]....
        /*0070*/ 	.word	0x05000002


	//   ....[10]....
        /*0074*/ 	.word	0xffffffff


	//   ....[11]....
        /*0078*/ 	.word	0xffffffff


	//   ....[12]....
        /*007c*/ 	.word	0x05000002


	//   ....[13]....
        /*0080*/ 	.word	0x05000002


	//   ....[14]....
        /*0084*/ 	.word	0xffffffff


	//   ....[15]....
        /*0088*/ 	.word	0xffffffff


	//   ....[16]....
        /*008c*/ 	.word	0x05000002


	//   ....[17]....
        /*0090*/ 	.word	0x05000002


	//   ....[18]....
        /*0094*/ 	.word	0xffffffff


	//   ....[19]....
        /*0098*/ 	.word	0xffffffff


	//   ....[20]....
        /*009c*/ 	.word	0x05000002


	//   ....[21]....
        /*00a0*/ 	.word	0x05000002


	//   ....[22]....
        /*00a4*/ 	.word	0xffffffff


	//   ....[23]....
        /*00a8*/ 	.word	0xffffffff


	//----- nvinfo : EIATTR_COOP_GROUP_INSTR_OFFSETS
	.align		4
.L_5745:
        /*00ac*/ 	.byte	0x04, 0x28
        /*00ae*/ 	.short	(.L_5747 - .L_5746)


	//   ....[0]....
.L_5746:
        /*00b0*/ 	.word	0x000001c0


	//   ....[1]....
        /*00b4*/ 	.word	0x000001d0


	//   ....[2]....
        /*00b8*/ 	.word	0x000001e0


	//   ....[3]....
        /*00bc*/ 	.word	0x000001f0


	//   ....[4]....
        /*00c0*/ 	.word	0x00000240


	//   ....[5]....
        /*00c4*/ 	.word	0x00000250


	//   ....[6]....
        /*00c8*/ 	.word	0x000004e0


	//   ....[7]....
        /*00cc*/ 	.word	0x000004f0


	//   ....[8]....
        /*00d0*/ 	.word	0x000007a0


	//   ....[9]....
        /*00d4*/ 	.word	0x000007b0


	//   ....[10]....
        /*00d8*/ 	.word	0x000007d0


	//   ....[11]....
        /*00dc*/ 	.word	0x000007e0


	//   ....[12]....
        /*00e0*/ 	.word	0x00000a80


	//   ....[13]....
        /*00e4*/ 	.word	0x00000a90


	//   ....[14]....
        /*00e8*/ 	.word	0x00000ab0


	//   ....[15]....
        /*00ec*/ 	.word	0x00000ac0


	//   ....[16]....
        /*00f0*/ 	.word	0x00000d60


	//   ....[17]....
        /*00f4*/ 	.word	0x00000d70


	//   ....[18]....
        /*00f8*/ 	.word	0x00000d90


	//   ....[19]....
        /*00fc*/ 	.word	0x00000da0


	//   ....[20]....
        /*0100*/ 	.word	0x00001040


	//   ....[21]....
        /*0104*/ 	.word	0x00001050


	//   ....[22]....
        /*0108*/ 	.word	0x00001070


	//   ....[23]....
        /*010c*/ 	.word	0x00001080


	//----- nvinfo : EIATTR_VRC_CTA_INIT_COUNT
	.align		4
.L_5747:
        /*0110*/ 	.byte	0x02, 0x4a
	.zero		1
	.zero		1


	//----- nvinfo : EIATTR_EXIT_INSTR_OFFSETS
	.align		4
        /*0114*/ 	.byte	0x04, 0x1c
        /*0116*/ 	.short	(.L_5749 - .L_5748)


	//   ....[0]....
.L_5748:
        /*0118*/ 	.word	0x00000200


	//   ....[1]....
        /*011c*/ 	.word	0x000010a0


	//   ....[2]....
        /*0120*/ 	.word	0x000010f0


	//----- nvinfo : EIATTR_CRS_STACK_SIZE
	.align		4
.L_5749:
        /*0124*/ 	.byte	0x04, 0x1e
        /*0126*/ 	.short	(.L_5751 - .L_5750)
.L_5750:
        /*0128*/ 	.word	0x00000000


	//----- nvinfo : EIATTR_CBANK_PARAM_SIZE
	.align		4
.L_5751:
        /*012c*/ 	.byte	0x03, 0x19
        /*012e*/ 	.short	0x0014


	//----- nvinfo : EIATTR_PARAM_CBANK
	.align		4
        /*0130*/ 	.byte	0x04, 0x0a
        /*0132*/ 	.short	(.L_5753 - .L_5752)
	.align		4
.L_5752:
        /*0134*/ 	.word	index@(.nv.constant0._Z7reduce6IdLj1ELb1EEvPT_S1_j)
        /*0138*/ 	.short	0x0380
        /*013a*/ 	.short	0x0014


	//----- nvinfo : EIATTR_SW_WAR
	.align		4
.L_5753:
        /*013c*/ 	.byte	0x04, 0x36
        /*013e*/ 	.short	(.L_5755 - .L_5754)
.L_5754:
        /*0140*/ 	.word	0x00000008
.L_5755:


//--------------------- .nv.info._Z7reduce6IdLj2ELb1EEvPT_S1_j --------------------------
	.section	.nv.info._Z7reduce6IdLj2ELb1EEvPT_S1_j,"",@"SHT_CUDA_INFO"
	.sectionflags	@""
	.align	4


	//----- nvinfo : EIATTR_CUDA_API_VERSION
	.align		4
        /*0000*/ 	.byte	0x04, 0x37
        /*0002*/ 	.short	(.L_5757 - .L_5756)
.L_5756:
        /*0004*/ 	.word	0x00000082


	//----- nvinfo : EIATTR_KPARAM_INFO
	.align		4
.L_5757:
        /*0008*/ 	.byte	0x04, 0x17
        /*000a*/ 	.short	(.L_5759 - .L_5758)
.L_5758:
        /*000c*/ 	.word	0x00000000
        /*0010*/ 	.short	0x0002
        /*0012*/ 	.short	0x0010
        /*0014*/ 	.byte	0x00, 0xf0, 0x11, 0x00


	//----- nvinfo : EIATTR_KPARAM_INFO
	.align		4
.L_5759:
        /*0018*/ 	.byte	0x04, 0x17
        /*001a*/ 	.short	(.L_5761 - .L_5760)
.L_5760:
        /*001c*/ 	.word	0x00000000
        /*0020*/ 	.short	0x0001
        /*0022*/ 	.short	0x0008
        /*0024*/ 	.byte	0x00, 0xf5, 0x21, 0x00


	//----- nvinfo : EIATTR_KPARAM_INFO
	.align		4
.L_5761:
        /*0028*/ 	.byte	0x04, 0x17
        /*002a*/ 	.short	(.L_5763 - .L_5762)
.L_5762:
        /*002c*/ 	.word	0x00000000
        /*0030*/ 	.short	0x0000
        /*0032*/ 	.short	0x0000
        /*0034*/ 	.byte	0x00, 0xf5, 0x21, 0x00


	//----- nvinfo : EIATTR_SPARSE_MMA_MASK
	.align		4
.L_5763:
        /*0038*/ 	.byte	0x03, 0x50
        /*003a*/ 	.short	0x0000


	//----- nvinfo : EIATTR_MAXREG_COUNT
	.align		4
        /*003c*/ 	.byte	0x03, 0x1b
        /*003e*/ 	.short	0x00ff


	//----- nvinfo : EIATTR_NUM_BARRIERS
	.align		4
        /*0040*/ 	.byte	0x02, 0x4c
        /*0042*/ 	.byte	0x01
	.zero		1


	//----- nvinfo : EIATTR_MERCURY_ISA_VERSION
	.align		4
        /*0044*/ 	.byte	0x03, 0x5f
        /*0046*/ 	.short	0x0101


	//----- nvinfo : EIATTR_COOP_GROUP_MASK_REGIDS
	.align		4
        /*0048*/ 	.byte	0x04, 0x29
        /*004a*/ 	.short	(.L_5765 - .L_5764)


	//   ....[0]....
.L_5764:
        /*004c*/ 	.word	0xffffffff


	//   ....[1]....
        /*0050*/ 	.word	0xffffffff


	//   ....[2]....
        /*0054*/ 	.word	0xffffffff


	//   ....[3]....
        /*0058*/ 	.word	0xffffffff


	//   ....[4]....
        /*005c*/ 	.word	0xffffffff


	//   ....[5]....
        /*0060*/ 	.word	0xffffffff


	//   ....[6]....
        /*0064*/ 	.word	0x05000007


	//   ....[7]....
        /*0068*/ 	.word	0x05000007


	//   ....[8]....
        /*006c*/ 	.word	0x05000007


	//   ....[9]....
        /*0070*/ 	.word	0x05000007


	//   ....[10]....
        /*0074*/ 	.word	0xffffffff


	//   ....[11]....
        /*0078*/ 	.word	0xffffffff


	//   ....[12]....
        /*007c*/ 	.word	0x05000007


	//   ....[13]....
        /*0080*/ 	.word	0x05000007


	//   ....[14]....
        /*0084*/ 	.word	0xffffffff


	//   ....[15]....
        /*0088*/ 	.word	0xffffffff


	//   ....[16]....
        /*008c*/ 	.word	0x05000007


	//   ....[17]....
        /*0090*/ 	.word	0x05000007


	//   ....[18]....
        /*0094*/ 	.word	0xffffffff


	//   ....[19]....
        /*0098*/ 	.word	0xffffffff


	//   ....[20]....
        /*009c*/ 	.word	0x05000007


	//   ....[21]....
        /*00a0*/ 	.word	0x05000007


	//   ....[22]....
        /*00a4*/ 	.word	0xffffffff


	//   ....[23]....
        /*00a8*/ 	.word	0xffffffff


	//----- nvinfo : EIATTR_COOP_GROUP_INSTR_OFFSETS
	.align		4
.L_5765:
        /*00ac*/ 	.byte	0x04, 0x28
        /*00ae*/ 	.short	(.L_5767 - .L_5766)


	//   ....[0]....
.L_5766:
        /*00b0*/ 	.word	0x000001e0


	//   ....[1]....
        /*00b4*/ 	.word	0x000001f0


	//   ....[2]....
        /*00b8*/ 	.word	0x00000200


	//   ....[3]....
        /*00bc*/ 	.word	0x00000210


	//   ....[4]....
        /*00c0*/ 	.word	0x00000260


	//   ....[5]....
        /*00c4*/ 	.word	0x00000270


	//   ....[6]....
        /*00c8*/ 	.word	0x00000500


	//   ....[7]....
        /*00cc*/ 	.word	0x00000510


	//   ....[8]....
        /*00d0*/ 	.word	0x000007c0


	//   ....[9]....
        /*00d4*/ 	.word	0x000007d0


	//   ....[10]....
        /*00d8*/ 	.word	0x000007f0


	//   ....[11]....
        /*00dc*/ 	.word	0x00000800


	//   ....[12]....
        /*00e0*/ 	.word	0x00000aa0


	//   ....[13]....
        /*00e4*/ 	.word	0x00000ab0


	//   ....[14]....
        /*00e8*/ 	.word	0x00000ad0


	//   ....[15]....
        /*00ec*/ 	.word	0x00000ae0


	//   ....[16]....
        /*00f0*/ 	.word	0x00000d80


	//   ....[17]....
        /*00f4*/ 	.word	0x00000d90


	//   ....[18]....
        /*00f8*/ 	.word	0x00000db0


	//   ....[19]....
        /*00fc*/ 	.word	0x00000dc0


	//   ....[20]....
        /*0100*/ 	.word	0x00001060


	//   ....[21]....
        /*0104*/ 	.word	0x00001070


	//   ....[22]....
        /*0108*/ 	.word	0x00001090


	//   ....[23]....
        /*010c*/ 	.word	0x000010a0


	//----- nvinfo : EIATTR_VRC_CTA_INIT_COUNT
	.align		4
.L_5767:
        /*0110*/ 	.byte	0x02, 0x4a
	.zero		1
	.zero		1


	//----- nvinfo : EIATTR_EXIT_INSTR_OFFSETS
	.align		4
        /*0114*/ 	.byte	0x04, 0x1c
        /*0116*/ 	.short	(.L_5769 - .L_5768)


	//   ....[0]....
.L_5768:
        /*0118*/ 	.word	0x00000220


	//   ....[1]....
        /*011c*/ 	.word	0x000010c0


	//   ....[2]....
        /*0120*/ 	.word	0x00001110


	//----- nvinfo : EIATTR_CRS_STACK_SIZE
	.align		4
.L_5769:
        /*0124*/ 	.byte	0x04, 0x1e
        /*0126*/ 	.short	(.L_5771 - .L_5770)
.L_5770:
        /*0128*/ 	.word	0x00000000


	//----- nvinfo : EIATTR_CBANK_PARAM_SIZE
	.align		4
.L_5771:
        /*012c*/ 	.byte	0x03, 0x19
        /*012e*/ 	.short	0x0014


	//----- nvinfo : EIATTR_PARAM_CBANK
	.align		4
        /*0130*/ 	.byte	0x04, 0x0a
        /*0132*/ 	.short	(.L_5773 - .L_5772)
	.align		4
.L_5772:
        /*0134*/ 	.word	index@(.nv.constant0._Z7reduce6IdLj2ELb1EEvPT_S1_j)
        /*0138*/ 	.short	0x0380
        /*013a*/ 	.short	0x0014


	//----- nvinfo : EIATTR_SW_WAR
	.align		4
.L_5773:
        /*013c*/ 	.byte	0x04, 0x36
        /*013e*/ 	.short	(.L_5775 - .L_5774)
.L_5774:
        /*0140*/ 	.word	0x00000008
.L_5775:


//--------------------- .nv.info._Z7reduce6IdLj4ELb1EEvPT_S1_j --------------------------
	.section	.nv.info._Z7reduce6IdLj4ELb1EEvPT_S1_j,"",@"SHT_CUDA_INFO"
	.sectionflags	@""
	.align	4


	//----- nvinfo : EIATTR_CUDA_API_VERSION
	.align		4
        /*0000*/ 	.byte	0x04, 0x37
        /*0002*/ 	.short	(.L_5777 - .L_5776)
.L_5776:
        /*0004*/ 	.word	0x00000082


	//----- nvinfo : EIATTR_KPARAM_INFO
	.align		4
.L_5777:
        /*0008*/ 	.byte	0x04, 0x17
        /*000a*/ 	.short	(.L_5779 - .L_5778)
.L_5778:
        /*000c*/ 	.word	0x00000000
        /*0010*/ 	.short	0x0002
        /*0012*/ 	.short	0x0010
        /*0014*/ 	.byte	0x00, 0xf0, 0x11, 0x00


	//----- nvinfo : EIATTR_KPARAM_INFO
	.align		4
.L_5779:
        /*0018*/ 	.byte	0x04, 0x17
        /*001a*/ 	.short	(.L_5781 - .L_5780)
.L_5780:
        /*001c*/ 	.word	0x00000000
        /*0020*/ 	.short	0x0001
        /*0022*/ 	.short	0x0008
        /*0024*/ 	.byte	0x00, 0xf5, 0x21, 0x00


	//----- nvinfo : EIATTR_KPARAM_INFO
	.align		4
.L_5781:
        /*0028*/ 	.byte	0x04, 0x17
        /*002a*/ 	.short	(.L_5783 - .L_5782)
.L_5782:
        /*002c*/ 	.word	0x00000000
        /*0030*/ 	.short	0x0000
        /*0032*/ 	.short	0x0000
        /*0034*/ 	.byte	0x00, 0xf5, 0x21, 0x00


	//----- nvinfo : EIATTR_SPARSE_MMA_MASK
	.align		4
.L_5783:
        /*0038*/ 	.byte	0x03, 0x50
        /*003a*/ 	.short	0x0000


	//----- nvinfo : EIATTR_MAXREG_COUNT
	.align		4
        /*003c*/ 	.byte	0x03, 0x1b
        /*003e*/ 	.short	0x00ff


	//----- nvinfo : EIATTR_NUM_BARRIERS
	.align		4
        /*0040*/ 	.byte	0x02, 0x4c
        /*0042*/ 	.byte	0x01
	.zero		1


	//----- nvinfo : EIATTR_MERCURY_ISA_VERSION
	.align		4
        /*0044*/ 	.byte	0x03, 0x5f
        /*0046*/ 	.short	0x0101


	//----- nvinfo : EIATTR_COOP_GROUP_MASK_REGIDS
	.align		4
        /*0048*/ 	.byte	0x04, 0x29
        /*004a*/ 	.short	(.L_5785 - .L_5784)


	//   ....[0]....
.L_5784:
        /*004c*/ 	.word	0xffffffff


	//   ....[1]....
        /*0050*/ 	.word	0xffffffff


	//   ....[2]....
        /*0054*/ 	.word	0xffffffff


	//   ....[3]....
        /*0058*/ 	.word	0xffffffff


	//   ....[4]....
        /*005c*/ 	.word	0xffffffff


	//   ....[5]....
        /*0060*/ 	.word	0xffffffff


	//   ....[6]....
        /*0064*/ 	.word	0x05000007


	//   ....[7]....
        /*0068*/ 	.word	0x05000007


	//   ....[8]....
        /*006c*/ 	.word	0x05000007


	//   ....[9]....
        /*0070*/ 	.word	0x05000007


	//   ....[10]....
        /*0074*/ 	.word	0xffffffff


	//   ....[11]....
        /*0078*/ 	.word	0xffffffff


	//   ....[12]....
        /*007c*/ 	.word	0x05000007


	//   ....[13]....
        /*0080*/ 	.word	0x05000007


	//   ....[14]....
        /*0084*/ 	.word	0xffffffff


	//   ....[15]....
        /*0088*/ 	.word	0xffffffff


	//   ....[16]....
        /*008c*/ 	.word	0x05000007


	//   ....[17]....
        /*0090*/ 	.word	0x05000007


	//   ....[18]....
        /*0094*/ 	.word	0xffffffff


	//   ....[19]....
        /*0098*/ 	.word	0xffffffff


	//   ....[20]....
        /*009c*/ 	.word	0x05000007


	//   ....[21]....
        /*00a0*/ 	.word	0x05000007


	//   ....[22]....
        /*00a4*/ 	.word	0xffffffff


	//   ....[23]....
        /*00a8*/ 	.word	0xffffffff


	//----- nvinfo : EIATTR_COOP_GROUP_INSTR_OFFSETS
	.align		4
.L_5785:
        /*00ac*/ 	.byte	0x04, 0x28
        /*00ae*/ 	.short	(.L_5787 - .L_5786)


	//   ....[0]....
.L_5786:
        /*00b0*/ 	.word	0x000001e0


	//   ....[1]....
        /*00b4*/ 	.word	0x000001f0


	//   ....[2]....
        /*00b8*/ 	.word	0x00000200


	//   ....[3]....
        /*00bc*/ 	.word	0x00000210


	//   ....[4]....
        /*00c0*/ 	.word	0x00000260


	//   ....[5]....
        /*00c4*/ 	.word	0x00000270


	//   ....[6]....
        /*00c8*/ 	.word	0x00000500


	//   ....[7]....
        /*00cc*/ 	.word	0x00000510


	//   ....[8]....
        /*00d0*/ 	.word	0x000007c0


	//   ....[9]....
        /*00d4*/ 	.word	0x000007d0


	//   ....[10]....
        /*00d8*/ 	.word	0x000007f0


	//   ....[11]....
        /*00dc*/ 	.word	0x00000800


	//   ....[12]....
        /*00e0*/ 	.word	0x00000aa0


	//   ....[13]....
        /*00e4*/ 	.word	0x00000ab0


	//   ....[14]....
        /*00e8*/ 	.word	0x00000ad0


	//   ....[15]....
        /*00ec*/ 	.word	0x00000ae0


	//   ....[16]....
        /*00f0*/ 	.word	0x00000d80


	//   ....[17]....
        /*00f4*/ 	.word	0x00000d90


	//   ....[18]....
        /*00f8*/ 	.word	0x00000db0


	//   ....[19]....
        /*00fc*/ 	.word	0x00000dc0


	//   ....[20]....
        /*0100*/ 	.word	0x00001060


	//   ....[21]....
        /*0104*/ 	.word	0x00001070


	//   ....[22]....
        /*0108*/ 	.word	0x00001090


	//   ....[23]....
        /*010c*/ 	.word	0x000010a0


	//----- nvinfo : EIATTR_VRC_CTA_INIT_COUNT
	.align		4
.L_5787:
        /*0110*/ 	.byte	0x02, 0x4a
	.zero		1
	.zero		1


	//----- nvinfo : EIATTR_EXIT_INSTR_OFFSETS
	.align		4
        /*0114*/ 	.byte	0x04, 0x1c
        /*0116*/ 	.short	(.L_5789 - .L_5788)


	//   ....[0]....
.L_5788:
        /*0118*/ 	.word	0x00000220


	//   ....[1]....
        /*011c*/ 	.word	0x000010c0


	//   ....[2]....
        /*0120*/ 	.word	0x00001110


	//----- nvinfo : EIATTR_CRS_STACK_SIZE
	.align		4
.L_5789:
        /*0124*/ 	.byte	0x04, 0x1e
        /*0126*/ 	.short	(.L_5791 - .L_5790)
.L_5790:
        /*0128*/ 	.word	0x00000000


	//----- nvinfo : EIATTR_CBANK_PARAM_SIZE
	.align		4
.L_5791:
        /*012c*/ 	.byte	0x03, 0x19
        /*012e*/ 	.short	0x0014


	//----- nvinfo : EIATTR_PARAM_CBANK
	.align		4
        /*0130*/ 	.byte	0x04, 0x0a
        /*0132*/ 	.short	(.L_5793 - .L_5792)
	.align		4
.L_5792:
        /*0134*/ 	.word	index@(.nv.constant0._Z7reduce6IdLj4ELb1EEvPT_S1_j)
        /*0138*/ 	.short	0x0380
        /*013a*/ 	.short	0x0014


	//----- nvinfo : EIATTR_SW_WAR
	.align		4
.L_5793:
        /*013c*/ 	.byte	0x04, 0x36
        /*013e*/ 	.short	(.L_5795 - .L_5794)
.L_5794:
        /*0140*/ 	.word	0x00000008
.L_5795:


//--------------------- .nv.info._Z7reduce6IdLj8ELb1EEvPT_S1_j --------------------------
	.section	.nv.info._Z7reduce6IdLj8ELb1EEvPT_S1_j,"",@"SHT_CUDA_INFO"
	.sectionflags	@""
	.align	4


	//----- nvinfo : EIATTR_CUDA_API_VERSION
	.align		4
        /*0000*/ 	.byte	0x04, 0x37
        /*0002*/ 	.short	(.L_5797 - .L_5796)
.L_5796:
        /*0004*/ 	.word	0x00000082


	//----- nvinfo : EIATTR_KPARAM_INFO
	.align		4
.L_5797:
        /*0008*/ 	.byte	0x04, 0x17
        /*000a*/ 	.short	(.L_5799 - .L_5798)
.L_5798:
        /*000c*/ 	.word	0x00000000
        /*0010*/ 	.short	0x0002
        /*0012*/ 	.short	0x0010
        /*0014*/ 	.byte	0x00, 0xf0, 0x11, 0x00


	//----- nvinfo : EIATTR_KPARAM_INFO
	.align		4
.L_5799:
        /*0018*/ 	.byte	0x04, 0x17
        /*001a*/ 	.short	(.L_5801 - .L_5800)
.L_5800:
        /*001c*/ 	.word	0x00000000
        /*0020*/ 	.short	0x0001
        /*0022*/ 	.short	0x0008
        /*0024*/ 	.byte	0x00, 0xf5, 0x21, 0x00


	//----- nvinfo : EIATTR_KPARAM_INFO
	.align		4
.L_5801:
        /*0028*/ 	.byte	0x04, 0x17
        /*002a*/ 	.short	(.L_5803 - .L_5802)
.L_5802:
        /*002c*/ 	.word	0x00000000
        /*0030*/ 	.short	0x0000
        /*0032*/ 	.short	0x0000
        /*0034*/ 	.byte	0x00, 0xf5, 0x21, 0x00


	//----- nvinfo : EIATTR_SPARSE_MMA_MASK
	.align		4
.L_5803:
        /*0038*/ 	.byte	0x03, 0x50
        /*003a*/ 	.short	0x0000


	//----- nvinfo : EIATTR_MAXREG_COUNT
	.align		4
        /*003c*/ 	.byte	0x03, 0x1b
        /*003e*/ 	.short	0x00ff


	//----- nvinfo : EIATTR_NUM_BARRIERS
	.align		4
        /*0040*/ 	.byte	0x02, 0x4c
        /*0042*/ 	.byte	0x01
	.zero		1


	//----- nvinfo : EIATTR_MERCURY_ISA_VERSION
	.align		4
        /*0044*/ 	.byte	0x03, 0x5f
        /*0046*/ 	.short	0x0101


	//----- nvinfo : EIATTR_COOP_GROUP_MASK_REGIDS
	.align		4
        /*0048*/ 	.byte	0x04, 0x29
        /*004a*/ 	.short	(.L_5805 - .L_5804)


	//   ....[0]....
.L_5804:
        /*004c*/ 	.word	0xffffffff


	//   ....[1]....
        /*0050*/ 	.word	0xffffffff


	//   ....[2]....
        /*0054*/ 	.word	0xffffffff


	//   ....[3]....
        /*0058*/ 	.word	0xffffffff


	//   ....[4]....
        /*005c*/ 	.word	0xffffffff


	//   ....[5]....
        /*0060*/ 	.word	0xffffffff


	//   ....[6]....
        /*0064*/ 	.word	0x05000007


	//   ....[7]....
        /*0068*/ 	.word	0x05000007


	//   ....[8]....
        /*006c*/ 	.word	0x05000007


	//   ....[9]....
        /*0070*/ 	.word	0x05000007


	//   ....[10]....
        /*0074*/ 	.word	0xffffffff


	//   ....[11]....
        /*0078*/ 	.word	0xffffffff


	//   ....[12]....
        /*007c*/ 	.word	0x05000007


	//   ....[13]....
        /*0080*/ 	.word	0x05000007


	//   ....[14]....
        /*0084*/ 	.word	0xffffffff


	//   ....[15]....
        /*0088*/ 	.word	0xffffffff


	//   ....[16]....
        /*008c*/ 	.word	0x05000007


	//   ....[17]....
        /*0090*/ 	.word	0x05000007


	//   ....[18]....
        /*0094*/ 	.word	0xffffffff


	//   ....[19]....
        /*0098*/ 	.word	0xffffffff


	//   ....[20]....
        /*009c*/ 	.word	0x05000007


	//   ....[21]....
        /*00a0*/ 	.word	0x05000007


	//   ....[22]....
        /*00a4*/ 	.word	0xffffffff


	//   ....[23]....
        /*00a8*/ 	.word	0xffffffff


	//----- nvinfo : EIATTR_COOP_GROUP_INSTR_OFFSETS
	.align		4
.L_5805:
        /*00ac*/ 	.byte	0x04, 0x28
        /*00ae*/ 	.short	(.L_5807 - .L_5806)


	//   ....[0]....
.L_5806:
        /*00b0*/ 	.word	0x000001e0


	//   ....[1]....
        /*00b4*/ 	.word	0x000001f0


	//   ....[2]....
        /*00b8*/ 	.word	0x00000200


	//   ....[3]....
        /*00bc*/ 	.word	0x00000210


	//   ....[4]....
        /*00c0*/ 	.word	0x00000260


	//   ....[5]....
        /*00c4*/ 	.word	0x00000270


	//   ....[6]....
        /*00c8*/ 	.word	0x00000500


	//   ....[7]....
        /*00cc*/ 	.word	0x00000510


	//   ....[8]....
        /*00d0*/ 	.word	0x000007c0


	//   ....[9]....
        /*00d4*/ 	.word	0x000007d0


	//   ....[10]....
        /*00d8*/ 	.word	0x000007f0


	//   ....[11]....
        /*00dc*/ 	.word	0x00000800


	//   ....[12]....
        /*00e0*/ 	.word	0x00000aa0


	//   ....[13]....
        /*00e4*/ 	.word	0x00000ab0


	//   ....[14]....
        /*00e8*/ 	.word	0x00000ad0


	//   ....[15]....
        /*00ec*/ 	.word	0x00000ae0


	//   ....[16]....
        /*00f0*/ 	.word	0x00000d80


	//   ....[17]....
        /*00f4*/ 	.word	0x00000d90


	//   ....[18]....
        /*00f8*/ 	.word	0x00000db0


	//   ....[19]....
        /*00fc*/ 	.word	0x00000dc0


	//   ....[20]....
        /*0100*/ 	.word	0x00001060


	//   ....[21]....
        /*0104*/ 	.word	0x00001070


	//   ....[22]....
        /*0108*/ 	.word	0x00001090


	//   ....[23]....
        /*010c*/ 	.word	0x000010a0


	//----- nvinfo : EIATTR_VRC_CTA_INIT_COUNT
	.align		4
.L_5807:
        /*0110*/ 	.byte	0x02, 0x4a
	.zero		1
	.zero		1


	//----- nvinfo : EIATTR_EXIT_INSTR_OFFSETS
	.align		4
        /*0114*/ 	.byte	0x04, 0x1c
        /*0116*/ 	.short	(.L_5809 - .L_5808)


	//   ....[0]....
.L_5808:
        /*0118*/ 	.word	0x00000220


	//   ....[1]....
        /*011c*/ 	.word	0x000010c0


	//   ....[2]....
        /*0120*/ 	.word	0x00001110


	//----- nvinfo : EIATTR_CRS_STACK_SIZE
	.align		4
.L_5809:
        /*0124*/ 	.byte	0x04, 0x1e
        /*0126*/ 	.short	(.L_5811 - .L_5810)
.L_5810:
        /*0128*/ 	.word	0x00000000


	//----- nvinfo : EIATTR_CBANK_PARAM_SIZE
	.align		4
.L_5811:
        /*012c*/ 	.byte	0x03, 0x19
        /*012e*/ 	.short	0x0014


	//----- nvinfo : EIATTR_PARAM_CBANK
	.align		4
        /*0130*/ 	.byte	0x04, 0x0a
        /*0132*/ 	.short	(.L_5813 - .L_5812)
	.align		4
.L_5812:
        /*0134*/ 	.word	index@(.nv.constant0._Z7reduce6IdLj8ELb1EEvPT_S1_j)
        /*0138*/ 	.short	0x0380
        /*013a*/ 	.short	0x0014


	//----- nvinfo : EIATTR_SW_WAR
	.align		4
.L_5813:
        /*013c*/ 	.byte	0x04, 0x36
        /*013e*/ 	.short	(.L_5815 - .L_5814)
.L_5814:
        /*0140*/ 	.word	0x00000008
.L_5815:


//--------------------- .nv.info._Z7reduce6IdLj16ELb1EEvPT_S1_j --------------------------
	.section	.nv.info._Z7reduce6IdLj16ELb1EEvPT_S1_j,"",@"SHT_CUDA_INFO"
	.sectionflags	@""
	.align	4


	//----- nvinfo : EIATTR_CUDA_API_VERSION
	.align		4
        /*0000*/ 	.byte	0x04, 0x37
        /*0002*/ 	.short	(.L_5817 - .L_5816)
.L_5816:
        /*0004*/ 	.word	0x00000082


	//----- nvinfo : EIATTR_KPARAM_INFO
	.align		4
.L_5817:
        /*0008*/ 	.byte	0x04, 0x17
        /*000a*/ 	.short	(.L_5819 - .L_5818)
.L_5818:
        /*000c*/ 	.word	0x00000000
        /*0010*/ 	.short	0x0002
        /*0012*/ 	.short	0x0010
        /*0014*/ 	.byte	0x00, 0xf0, 0x11, 0x00


	//----- nvinfo : EIATTR_KPARAM_INFO
	.align		4
.L_5819:
        /*0018*/ 	.byte	0x04, 0x17
        /*001a*/ 	.short	(.L_5821 - .L_5820)
.L_5820:
        /*001c*/ 	.word	0x00000000
        /*0020*/ 	.short	0x0001
        /*0022*/ 	.short	0x0008
        /*0024*/ 	.byte	0x00, 0xf5, 0x21, 0x00


	//----- nvinfo : EIATTR_KPARAM_INFO
	.align		4
.L_5821:
        /*0028*/ 	.byte	0x04, 0x17
        /*002a*/ 	.short	(.L_5823 - .L_5822)
.L_5822:
        /*002c*/ 	.word	0x00000000
        /*0030*/ 	.short	0x0000
        /*0032*/ 	.short	0x0000
        /*0034*/ 	.byte	0x00, 0xf5, 0x21, 0x00


	//----- nvinfo : EIATTR_SPARSE_MMA_MASK
	.align		4
.L_5823:
        /*0038*/ 	.byte	0x03, 0x50
        /*003a*/ 	.short	0x0000


	//----- nvinfo : EIATTR_MAXREG_COUNT
	.align		4
        /*003c*/ 	.byte	0x03, 0x1b
        /*003e*/ 	.short	0x00ff


	//----- nvinfo : EIATTR_NUM_BARRIERS
	.align		4
        /*0040*/ 	.byte	0x02, 0x4c
        /*0042*/ 	.byte	0x01
	.zero		1


	//----- nvinfo : EIATTR_MERCURY_ISA_VERSION
	.align		4
        /*0044*/ 	.byte	0x03, 0x5f
        /*0046*/ 	.short	0x0101


	//----- nvinfo : EIATTR_COOP_GROUP_MASK_REGIDS
	.align		4
        /*0048*/ 	.byte	0x04, 0x29
        /*004a*/ 	.short	(.L_5825 - .L_5824)


	//   ....[0]....
.L_5824:
        /*004c*/ 	.word	0xffffffff


	//   ....[1]....
        /*0050*/ 	.word	0xffffffff


	//   ....[2]....
        /*0054*/ 	.word	0xffffffff


	//   ....[3]....
        /*0058*/ 	.word	0xffffffff


	//   ....[4]....
        /*005c*/ 	.word	0xffffffff


	//   ....[5]....
        /*0060*/ 	.word	0xffffffff


	//   ....[6]....
        /*0064*/ 	.word	0x05000007


	//   ....[7]....
        /*0068*/ 	.word	0x05000007


	//   ....[8]....
        /*006c*/ 	.word	0x05000007


	//   ....[9]....
        /*0070*/ 	.word	0x05000007


	//   ....[10]....
        /*0074*/ 	.word	0xffffffff


	//   ....[11]....
        /*0078*/ 	.word	0xffffffff


	//   ....[12]....
        /*007c*/ 	.word	0x05000007


	//   ....[13]....
        /*0080*/ 	.word	0x05000007


	//   ....[14]....
        /*0084*/ 	.word	0xffffffff


	//   ....[15]....
        /*0088*/ 	.word	0xffffffff


	//   ....[16]....
        /*008c*/ 	.word	0x05000007


	//   ....[17]....
        /*0090*/ 	.word	0x05000007


	//   ....[18]....
        /*0094*/ 	.word	0xffffffff


	//   ....[19]....
        /*0098*/ 	.word	0xffffffff


	//   ....[20]....
        /*009c*/ 	.word	0x05000007


	//   ....[21]....
        /*00a0*/ 	.word	0x05000007


	//   ....[22]....
        /*00a4*/ 	.word	0xffffffff


	//   ....[23]....
        /*00a8*/ 	.word	0xffffffff


	//----- nvinfo : EIATTR_COOP_GROUP_INSTR_OFFSETS
	.align		4
.L_5825:
        /*00ac*/ 	.byte	0x04, 0x28
        /*00ae*/ 	.short	(.L_5827 - .L_5826)


	//   ....[0]....
.L_5826:
        /*00b0*/ 	.word	0x000001e0


	//   ....[1]....
        /*00b4*/ 	.word	0x000001f0


	//   ....[2]....
        /*00b8*/ 	.word	0x00000200


	//   ....[3]....
        /*00bc*/ 	.word	0x00000210


	//   ....[4]....
        /*00c0*/ 	.word	0x00000260


	//   ....[5]....
        /*00c4*/ 	.word	0x00000270


	//   ....[6]....
        /*00c8*/ 	.word	0x00000500


	//   ....[7]....
        /*00cc*/ 	.word	0x00000510


	//   ....[8]....
        /*00d0*/ 	.word	0x000007c0


	//   ....[9]....
        /*00d4*/ 	.word	0x000007d0


	//   ....[10]....
        /*00d8*/ 	.word	0x000007f0


	//   ....[11]....
        /*00dc*/ 	.word	0x00000800


	//   ....[12]....
        /*00e0*/ 	.word	0x00000aa0


	//   ....[13]....
        /*00e4*/ 	.word	0x00000ab0


	//   ....[14]....
        /*00e8*/ 	.word	0x00000ad0


	//   ....[15]....
        /*00ec*/ 	.word	0x00000ae0


	//   ....[16]....
        /*00f0*/ 	.word	0x00000d80


	//   ....[17]....
        /*00f4*/ 	.word	0x00000d90


	//   ....[18]....
        /*00f8*/ 	.word	0x00000db0


	//   ....[19]....
        /*00fc*/ 	.word	0x00000dc0


	//   ....[20]....
        /*0100*/ 	.word	0x00001060


	//   ....[21]....
        /*0104*/ 	.word	0x00001070


	//   ....[22]....
        /*0108*/ 	.word	0x00001090


	//   ....[23]....
        /*010c*/ 	.word	0x000010a0


	//----- nvinfo : EIATTR_VRC_CTA_INIT_COUNT
	.align		4
.L_5827:
        /*0110*/ 	.byte	0x02, 0x4a
	.zero		1
	.zero		1


	//----- nvinfo : EIATTR_EXIT_INSTR_OFFSETS
	.align		4
        /*0114*/ 	.byte	0x04, 0x1c
        /*0116*/ 	.short	(.L_5829 - .L_5828)


	//   ....[0]....
.L_5828:
        /*0118*/ 	.word	0x00000220


	//   ....[1]....
        /*011c*/ 	.word	0x000010c0


	//   ....[2]....
        /*0120*/ 	.word	0x00001110


	//----- nvinfo : EIATTR_CRS_STACK_SIZE
	.align		4
.L_5829:
        /*0124*/ 	.byte	0x04, 0x1e
        /*0126*/ 	.short	(.L_5831 - .L_5830)
.L_5830:
        /*0128*/ 	.word	0x00000000


	//----- nvinfo : EIATTR_CBANK_PARAM_SIZE
	.align		4
.L_5831:
        /*012c*/ 	.byte	0x03, 0x19
        /*012e*/ 	.short	0x0014


	//----- nvinfo : EIATTR_PARAM_CBANK
	.align		4
        /*0130*/ 	.byte	0x04, 0x0a
        /*0132*/ 	.short	(.L_5833 - .L_5832)
	.align		4
.L_5832:
        /*0134*/ 	.word	index@(.nv.constant0._Z7reduce6IdLj16ELb1EEvPT_S1_j)
        /*0138*/ 	.short	0x0380
        /*013a*/ 	.short	0x0014


	//----- nvinfo : EIATTR_SW_WAR
	.align		4
.L_5833:
        /*013c*/ 	.byte	0x04, 0x36
        /*013e*/ 	.short	(.L_5835 - .L_5834)
.L_5834:
        /*0140*/ 	.word	0x00000008
.L_5835:


//--------------------- .nv.info._Z7reduce6IdLj32ELb1EEvPT_S1_j --------------------------
	.section	.nv.info._Z7reduce6IdLj32ELb1EEvPT_S1_j,"",@"SHT_CUDA_INFO"
	.sectionflags	@""
	.align	4


	//----- nvinfo : EIATTR_CUDA_API_VERSION
	.align		4
        /*0000*/ 	.byte	0x04, 0x37
        /*0002*/ 	.short	(.L_5837 - .L_5836)
.L_5836:
        /*0004*/ 	.word	0x00000082


	//----- nvinfo : EIATTR_KPARAM_INFO
	.align		4
.L_5837:
        /*0008*/ 	.byte	0x04, 0x17
        /*000a*/ 	.short	(.L_5839 - .L_5838)
.L_5838:
        /*000c*/ 	.word	0x00000000
        /*0010*/ 	.short	0x0002
        /*0012*/ 	.short	0x0010
        /*0014*/ 	.byte	0x00, 0xf0, 0x11, 0x00


	//----- nvinfo : EIATTR_KPARAM_INFO
	.align		4
.L_5839:
        /*0018*/ 	.byte	0x04, 0x17
        /*001a*/ 	.short	(.L_5841 - .L_5840)
.L_5840:
        /*001c*/ 	.word	0x00000000
        /*0020*/ 	.short	0x0001
        /*0022*/ 	.short	0x0008
        /*0024*/ 	.byte	0x00, 0xf5, 0x21, 0x00


	//----- nvinfo : EIATTR_KPARAM_INFO
	.align		4
.L_5841:
        /*0028*/ 	.byte	0x04, 0x17
        /*002a*/ 	.short	(.L_5843 - .L_5842)
.L_5842:
        /*002c*/ 	.word	0x00000000
        /*0030*/ 	.short	0x0000
        /*0032*/ 	.short	0x0000
        /*0034*/ 	.byte	0x00, 0xf5, 0x21, 0x00


	//----- nvinfo : EIATTR_SPARSE_MMA_MASK
	.align		4
.L_5843:
        /*0038*/ 	.byte	0x03, 0x50
        /*003a*/ 	.short	0x0000


	//----- nvinfo : EIATTR_MAXREG_COUNT
	.align		4
        /*003c*/ 	.byte	0x03, 0x1b
        /*003e*/ 	.short	0x00ff


	//----- nvinfo : EIATTR_NUM_BARRIERS
	.align		4
        /*0040*/ 	.byte	0x02, 0x4c
        /*0042*/ 	.byte	0x01
	.zero		1


	//----- nvinfo : EIATTR_MERCURY_ISA_VERSION
	.align		4
        /*0044*/ 	.byte	0x03, 0x5f
        /*0046*/ 	.short	0x0101


	//----- nvinfo : EIATTR_COOP_GROUP_MASK_REGIDS
	.align		4
        /*0048*/ 	.byte	0x04, 0x29
        /*004a*/ 	.short	(.L_5845 - .L_5844)


	//   ....[0]....
.L_5844:
        /*004c*/ 	.word	0xffffffff


	//   ....[1]....
        /*0050*/ 	.word	0xffffffff


	//   ....[2]....
        /*0054*/ 	.word	0xffffffff


	//   ....[3]....
        /*0058*/ 	.word	0xffffffff


	//   ....[4]....
        /*005c*/ 	.word	0xffffffff


	//   ....[5]....
        /*0060*/ 	.word	0xffffffff


	//   ....[6]....
        /*0064*/ 	.word	0x05000007


	//   ....[7]....
        /*0068*/ 	.word	0x05000007


	//   ....[8]....
        /*006c*/ 	.word	0x05000007


	//   ....[9]....
        /*0070*/ 	.word	0x05000007


	//   ....[10]....
        /*0074*/ 	.word	0xffffffff


	//   ....[11]....
        /*0078*/ 	.word	0xffffffff


	//   ....[12]....
        /*007c*/ 	.word	0x05000007


	//   ....[13]....
        /*0080*/ 	.word	0x05000007


	//   ....[14]....
        /*0084*/ 	.word	0xffffffff


	//   ....[15]....
        /*0088*/ 	.word	0xffffffff


	//   ....[16]....
        /*008c*/ 	.word	0x05000007


	//   ....[17]....
        /*0090*/ 	.word	0x05000007


	//   ....[18]....
        /*0094*/ 	.word	0xffffffff


	//   ....[19]....
        /*0098*/ 	.word	0xffffffff


	//   ....[20]....
        /*009c*/ 	.word	0x05000007


	//   ....[21]....
        /*00a0*/ 	.word	0x05000007


	//   ....[22]....
        /*00a4*/ 	.word	0xffffffff


	//   ....[23]....
        /*00a8*/ 	.word	0xffffffff


	//----- nvinfo : EIATTR_COOP_GROUP_INSTR_OFFSETS
	.align		4
.L_5845:
        /*00ac*/ 	.byte	0x04, 0x28
        /*00ae*/ 	.short	(.L_5847 - .L_5846)


	//   ....[0]....
.L_5846:
        /*00b0*/ 	.word	0x000001e0


	//   ....[1]....
        /*00b4*/ 	.word	0x000001f0


	//   ....[2]....
        /*00b8*/ 	.word	0x00000200


	//   ....[3]....
        /*00bc*/ 	.word	0x00000210


	//   ....[4]....
        /*00c0*/ 	.word	0x00000260


	//   ....[5]....
        /*00c4*/ 	.word	0x00000270


	//   ....[6]....
        /*00c8*/ 	.word	0x00000500


	//   ....[7]....
        /*00cc*/ 	.word	0x00000510


	//   ....[8]....
        /*00d0*/ 	.word	0x000007c0


	//   ....[9]....
        /*00d4*/ 	.word	0x000007d0


	//   ....[10]....
        /*00d8*/ 	.word	0x000007f0


	//   ....[11]....
        /*00dc*/ 	.word	0x00000800


	//   ....[12]....
        /*00e0*/ 	.word	0x00000aa0


	//   ....[13]....
        /*00e4*/ 	.word	0x00000ab0


	//   ....[14]....
        /*00e8*/ 	.word	0x00000ad0


	//   ....[15]....
        /*00ec*/ 	.word	0x00000ae0


	//   ....[16]....
        /*00f0*/ 	.word	0x00000d80


	//   ....[17]....
        /*00f4*/ 	.word	0x00000d90


	//   ....[18]....
        /*00f8*/ 	.word	0x00000db0


	//   ....[19]....
        /*00fc*/ 	.word	0x00000dc0


	//   ....[20]....
        /*0100*/ 	.word	0x00001060


	//   ....[21]....
        /*0104*/ 	.word	0x00001070


	//   ....[22]....
        /*0108*/ 	.word	0x00001090


	//   ....[23]....
        /*010c*/ 	.word	0x000010a0


	//----- nvinfo : EIATTR_VRC_CTA_INIT_COUNT
	.align		4
.L_5847:
        /*0110*/ 	.byte	0x02, 0x4a
	.zero		1
	.zero		1


	//----- nvinfo : EIATTR_EXIT_INSTR_OFFSETS
	.align		4
        /*0114*/ 	.byte	0x04, 0x1c
        /*0116*/ 	.short	(.L_5849 - .L_5848)


	//   ....[0]....
.L_5848:
        /*0118*/ 	.word	0x00000220


	//   ....[1]....
        /*011c*/ 	.word	0x000010c0


	//   ....[2]....
        /*0120*/ 	.word	0x00001110


	//----- nvinfo : EIATTR_CRS_STACK_SIZE
	.align		4
.L_5849:
        /*0124*/ 	.byte	0x04, 0x1e
        /*0126*/ 	.short	(.L_5851 - .L_5850)
.L_5850:
        /*0128*/ 	.word	0x00000000


	//----- nvinfo : EIATTR_CBANK_PARAM_SIZE
	.align		4
.L_5851:
        /*012c*/ 	.byte	0x03, 0x19
        /*012e*/ 	.short	0x0014


	//----- nvinfo : EIATTR_PARAM_CBANK
	.align		4
        /*0130*/ 	.byte	0x04, 0x0a
        /*0132*/ 	.short	(.L_5853 - .L_5852)
	.align		4
.L_5852:
        /*0134*/ 	.word	index@(.nv.constant0._Z7reduce6IdLj32ELb1EEvPT_S1_j)
        /*0138*/ 	.short	0x0380
        /*013a*/ 	.short	0x0014


	//----- nvinfo : EIATTR_SW_WAR
	.align		4
.L_5853:
        /*013c*/ 	.byte	0x04, 0x36
        /*013e*/ 	.short	(.L_5855 - .L_5854)
.L_5854:
        /*0140*/ 	.word	0x00000008
.L_5855:


//--------------------- .nv.info._Z7reduce6IdLj64ELb1EEvPT_S1_j --------------------------
	.section	.nv.info._Z7reduce6IdLj64ELb1EEvPT_S1_j,"",@"SHT_CUDA_INFO"
	.sectionflags	@""
	.align	4


	//----- nvinfo : EIATTR_CUDA_API_VERSION
	.align		4
        /*0000*/ 	.byte	0x04, 0x37
        /*0002*/ 	.short	(.L_5857 - .L_5856)
.L_5856:
        /*0004*/ 	.word	0x00000082


	//----- nvinfo : EIATTR_KPARAM_INFO
	.align		4
.L_5857:
        /*0008*/ 	.byte	0x04, 0x17
        /*000a*/ 	.short	(.L_5859 - .L_5858)
.L_5858:
        /*000c*/ 	.word	0x00000000
        /*0010*/ 	.short	0x0002
        /*0012*/ 	.short	0x0010
        /*0014*/ 	.byte	0x00, 0xf0, 0x11, 0x00


	//----- nvinfo : EIATTR_KPARAM_INFO
	.align		4
.L_5859:
        /*0018*/ 	.byte	0x04, 0x17
        /*001a*/ 	.short	(.L_5861 - .L_5860)
.L_5860:
        /*001c*/ 	.word	0x00000000
        /*0020*/ 	.short	0x0001
        /*0022*/ 	.short	0x0008
        /*0024*/ 	.byte	0x00, 0xf5, 0x21, 0x00


	//----- nvinfo : EIATTR_KPARAM_INFO
	.align		4
.L_5861:
        /*0028*/ 	.byte	0x04, 0x17
        /*002a*/ 	.short	(.L_5863 - .L_5862)
.L_5862:
        /*002c*/ 	.word	0x00000000
        /*0030*/ 	.short	0x0000
        /*0032*/ 	.short	0x0000
        /*0034*/ 	.byte	0x00, 0xf5, 0x21, 0x00


	//----- nvinfo : EIATTR_SPARSE_MMA_MASK
	.align		4
.L_5863:
        /*0038*/ 	.byte	0x03, 0x50
        /*003a*/ 	.short	0x0000


	//----- nvinfo : EIATTR_MAXREG_COUNT
	.align		4
        /*003c*/ 	.byte	0x03, 0x1b
        /*003e*/ 	.short	0x00ff


	//----- nvinfo : EIATTR_NUM_BARRIERS
	.align		4
        /*0040*/ 	.byte	0x02, 0x4c
        /*0042*/ 	.byte	0x01
	.zero		1


	//----- nvinfo : EIATTR_MERCURY_ISA_VERSION
	.align		4
        /*0044*/ 	.byte	0x03, 0x5f
        /*0046*/ 	.short	0x0101


	//----- nvinfo : EIATTR_COOP_GROUP_MASK_REGIDS
	.align		4
        /*0048*/ 	.byte	0x04, 0x29
        /*004a*/ 	.short	(.L_5865 - .L_5864)


	//   ....[0]....
.L_5864:
        /*004c*/ 	.word	0xffffffff


	//   ....[1]....
        /*0050*/ 	.word	0xffffffff


	//   ....[2]....
        /*0054*/ 	.word	0xffffffff


	//   ....[3]....
        /*0058*/ 	.word	0xffffffff


	//   ....[4]....
        /*005c*/ 	.word	0xffffffff


	//   ....[5]....
        /*0060*/ 	.word	0xffffffff


	//   ....[6]....
        /*0064*/ 	.word	0x05000002


	//   ....[7]....
        /*0068*/ 	.word	0x05000002


	//   ....[8]....
        /*006c*/ 	.word	0x05000002


	//   ....[9]....
        /*0070*/ 	.word	0x05000002


	//   ....[10]....
        /*0074*/ 	.word	0xffffffff


	//   ....[11]....
        /*0078*/ 	.word	0xffffffff


	//   ....[12]....
        /*007c*/ 	.word	0x05000002


	//   ....[13]....
        /*0080*/ 	.word	0x05000002


	//   ....[14]....
        /*0084*/ 	.word	0xffffffff


	//   ....[15]....
        /*0088*/ 	.word	0xffffffff


	//   ....[16]....
        /*008c*/ 	.word	0x05000002


	//   ....[17]....
        /*0090*/ 	.word	0x05000002


	//   ....[18]....
        /*0094*/ 	.word	0xffffffff


	//   ....[19]....
        /*0098*/ 	.word	0xffffffff


	//   ....[20]....
        /*009c*/ 	.word	0x05000002


	//   ....[21]....
        /*00a0*/ 	.word	0x05000002


	//   ....[22]....
        /*00a4*/ 	.word	0xffffffff


	//   ....[23]....
        /*00a8*/ 	.word	0xffffffff


	//----- nvinfo : EIATTR_COOP_GROUP_INSTR_OFFSETS
	.align		4
.L_5865:
        /*00ac*/ 	.byte	0x04, 0x28
        /*00ae*/ 	.short	(.L_5867 - .L_5866)


	//   ....[0]....
.L_5866:
        /*00b0*/ 	.word	0x000001e0


	//   ....[1]....
        /*00b4*/ 	.word	0x000001f0


	//   ....[2]....
        /*00b8*/ 	.word	0x00000200


	//   ....[3]....
        /*00bc*/ 	.word	0x00000210


	//   ....[4]....
        /*00c0*/ 	.word	0x00000280


	//   ....[5]....
        /*00c4*/ 	.word	0x00000290


	//   ....[6]....
        /*00c8*/ 	.word	0x00000520


	//   ....[7]....
        /*00cc*/ 	.word	0x00000530


	//   ....[8]....
        /*00d0*/ 	.word	0x000007e0


	//   ....[9]....
        /*00d4*/ 	.word	0x000007f0


	//   ....[10]....
        /*00d8*/ 	.word	0x00000810


	//   ....[11]....
        /*00dc*/ 	.word	0x00000820


	//   ....[12]....
        /*00e0*/ 	.word	0x00000ac0


	//   ....[13]....
        /*00e4*/ 	.word	0x00000ad0


	//   ....[14]....
        /*00e8*/ 	.word	0x00000af0


	//   ....[15]....
        /*00ec*/ 	.word	0x00000b00


	//   ....[16]....
        /*00f0*/ 	.word	0x00000da0


	//   ....[17]....
        /*00f4*/ 	.word	0x00000db0


	//   ....[18]....
        /*00f8*/ 	.word	0x00000dd0


	//   ....[19]....
        /*00fc*/ 	.word	0x00000de0


	//   ....[20]....
        /*0100*/ 	.word	0x00001080


	//   ....[21]....
        /*0104*/ 	.word	0x00001090


	//   ....[22]....
        /*0108*/ 	.word	0x000010b0


	//   ....[23]....
        /*010c*/ 	.word	0x000010c0


	//----- nvinfo : EIATTR_VRC_CTA_INIT_COUNT
	.align		4
.L_5867:
        /*0110*/ 	.byte	0x02, 0x4a
	.zero		1
	.zero		1


	//----- nvinfo : EIATTR_EXIT_INSTR_OFFSETS
	.align		4
        /*0114*/ 	.byte	0x04, 0x1c
        /*0116*/ 	.short	(.L_5869 - .L_5868)


	//   ....[0]....
.L_5868:
        /*0118*/ 	.word	0x00000220


	//   ....[1]....
        /*011c*/ 	.word	0x000010e0


	//   ....[2]....
        /*0120*/ 	.word	0x00001130


	//----- nvinfo : EIATTR_CRS_STACK_SIZE
	.align		4
.L_5869:
        /*0124*/ 	.byte	0x04, 0x1e
        /*0126*/ 	.short	(.L_5871 - .L_5870)
.L_5870:
        /*0128*/ 	.word	0x00000000


	//----- nvinfo : EIATTR_CBANK_PARAM_SIZE
	.align		4
.L_5871:
        /*012c*/ 	.byte	0x03, 0x19
        /*012e*/ 	.short	0x0014


	//----- nvinfo : EIATTR_PARAM_CBANK
	.align		4
        /*0130*/ 	.byte	0x04, 0x0a
        /*0132*/ 	.short	(.L_5873 - .L_5872)
	.align		4
.L_5872:
        /*0134*/ 	.word	index@(.nv.constant0._Z7reduce6IdLj64ELb1EEvPT_S1_j)
        /*0138*/ 	.short	0x0380
        /*013a*/ 	.short	0x0014


	//----- nvinfo : EIATTR_SW_WAR
	.align		4
.L_5873:
        /*013c*/ 	.byte	0x04, 0x36
        /*013e*/ 	.short	(.L_5875 - .L_5874)
.L_5874:
        /*0140*/ 	.word	0x00000008
.L_5875:


//--------------------- .nv.info._Z7reduce6IdLj128ELb1EEvPT_S1_j --------------------------
	.section	.nv.info._Z7reduce6IdLj128ELb1EEvPT_S1_j,"",@"SHT_CUDA_INFO"
	.sectionflags	@""
	.align	4


	//----- nvinfo : EIATTR_CUDA_API_VERSION
	.align		4
        /*0000*/ 	.byte	0x04, 0x37
        /*0002*/ 	.short	(.L_5877 - .L_5876)
.L_5876:
        /*0004*/ 	.word	0x00000082


	//----- nvinfo : EIATTR_KPARAM_INFO
	.align		4
.L_5877:
        /*0008*/ 	.byte	0x04, 0x17
        /*000a*/ 	.short	(.L_5879 - .L_5878)
.L_5878:
        /*000c*/ 	.word	0x00000000
        /*0010*/ 	.short	0x0002
        /*0012*/ 	.short	0x0010
        /*0014*/ 	.byte	0x00, 0xf0, 0x11, 0x00


	//----- nvinfo : EIATTR_KPARAM_INFO
	.align		4
.L_5879:
        /*0018*/ 	.byte	0x04, 0x17
        /*001a*/ 	.short	(.L_5881 - .L_5880)
.L_5880:
        /*001c*/ 	.word	0x00000000
        /*0020*/ 	.short	0x0001
        /*0022*/ 	.short	0x0008
        /*0024*/ 	.byte	0x00, 0xf5, 0x21, 0x00


	//----- nvinfo : EIATTR_KPARAM_INFO
	.align		4
.L_5881:
        /*0028*/ 	.byte	0x04, 0x17
        /*002a*/ 	.short	(.L_5883 - .L_5882)
.L_5882:
        /*002c*/ 	.word	0x00000000
        /*0030*/ 	.short	0x0000
        /*0032*/ 	.short	0x0000
        /*0034*/ 	.byte	0x00, 0xf5, 0x21, 0x00


	//----- nvinfo : EIATTR_SPARSE_MMA_MASK
	.align		4
.L_5883:
        /*0038*/ 	.byte	0x03, 0x50
        /*003a*/ 	.short	0x0000


	//----- nvinfo : EIATTR_MAXREG_COUNT
	.align		4
        /*003c*/ 	.byte	0x03, 0x1b
        /*003e*/ 	.short	0x00ff


	//----- nvinfo : EIATTR_NUM_BARRIERS
	.align		4
        /*0040*/ 	.byte	0x02, 0x4c
        /*0042*/ 	.byte	0x01
	.zero		1


	//----- nvinfo : EIATTR_MERCURY_ISA_VERSION
	.align		4
        /*0044*/ 	.byte	0x03, 0x5f
        /*0046*/ 	.short	0x0101


	//----- nvinfo : EIATTR_COOP_GROUP_MASK_REGIDS
	.align		4
        /*0048*/ 	.byte	0x04, 0x29
        /*004a*/ 	.short	(.L_5885 - .L_5884)


	//   ....[0]....
.L_5884:
        /*004c*/ 	.word	0xffffffff


	//   ....[1]....
        /*0050*/ 	.word	0xffffffff


	//   ....[2]....
        /*0054*/ 	.word	0xffffffff


	//   ....[3]....
        /*0058*/ 	.word	0xffffffff


	//   ....[4]....
        /*005c*/ 	.word	0xffffffff


	//   ....[5]....
        /*0060*/ 	.word	0xffffffff


	//   ....[6]....
        /*0064*/ 	.word	0x05000002


	//   ....[7]....
        /*0068*/ 	.word	0x05000002


	//   ....[8]....
        /*006c*/ 	.word	0x05000002


	//   ....[9]....
        /*0070*/ 	.word	0x05000002


	//   ....[10]....
        /*0074*/ 	.word	0xffffffff


	//   ....[11]....
        /*0078*/ 	.word	0xffffffff


	//   ....[12]....
        /*007c*/ 	.word	0x05000002


	//   ....[13]....
        /*0080*/ 	.word	0x05000002


	//   ....[14]....
        /*0084*/ 	.word	0xffffffff


	//   ....[15]....
        /*0088*/ 	.word	0xffffffff


	//   ....[16]....
        /*008c*/ 	.word	0x05000002


	//   ....[17]....
        /*0090*/ 	.word	0x05000002


	//   ....[18]....
        /*0094*/ 	.word	0xffffffff


	//   ....[19]....
        /*0098*/ 	.word	0xffffffff


	//   ....[20]....
        /*009c*/ 	.word	0x05000002


	//   ....[21]....
        /*00a0*/ 	.word	0x05000002


	//   ....[22]....
        /*00a4*/ 	.word	0xffffffff


	//   ....[23]....
        /*00a8*/ 	.word	0xffffffff


	//----- nvinfo : EIATTR_COOP_GROUP_INSTR_OFFSETS
	.align		4
.L_5885:
        /*00ac*/ 	.byte	0x04, 0x28
        /*00ae*/ 	.short	(.L_5887 - .L_5886)


	//   ....[0]....
.L_5886:
        /*00b0*/ 	.word	0x000001f0


	//   ....[1]....
        /*00b4*/ 	.word	0x00000200


	//   ....[2]....
        /*00b8*/ 	.word	0x00000210


	//   ....[3]....
        /*00bc*/ 	.word	0x00000250


	//   ....[4]....
        /*00c0*/ 	.word	0x000002c0


	//   ....[5]....
        /*00c4*/ 	.word	0x000002d0


	//   ....[6]....
        /*00c8*/ 	.word	0x00000560


	//   ....[7]....
        /*00cc*/ 	.word	0x00000570


	//   ....[8]....
        /*00d0*/ 	.word	0x00000820


	//   ....[9]....
        /*00d4*/ 	.word	0x00000830


	//   ....[10]....
        /*00d8*/ 	.word	0x00000850


	//   ....[11]....
        /*00dc*/ 	.word	0x00000860


	//   ....[12]....
        /*00e0*/ 	.word	0x00000b00


	//   ....[13]....
        /*00e4*/ 	.word	0x00000b10


	//   ....[14]....
        /*00e8*/ 	.word	0x00000b30


	//   ....[15]....
        /*00ec*/ 	.word	0x00000b40


	//   ....[16]....
        /*00f0*/ 	.word	0x00000de0


	//   ....[17]....
        /*00f4*/ 	.word	0x00000df0


	//   ....[18]....
        /*00f8*/ 	.word	0x00000e10


	//   ....[19]....
        /*00fc*/ 	.word	0x00000e20


	//   ....[20]....
        /*0100*/ 	.word	0x000010c0


	//   ....[21]....
        /*0104*/ 	.word	0x000010d0


	//   ....[22]....
        /*0108*/ 	.word	0x000010f0


	//   ....[23]....
        /*010c*/ 	.word	0x00001100


	//----- nvinfo : EIATTR_VRC_CTA_INIT_COUNT
	.align		4
.L_5887:
        /*0110*/ 	.byte	0x02, 0x4a
	.zero		1
	.zero		1


	//----- nvinfo : EIATTR_EXIT_INSTR_OFFSETS
	.align		4
        /*0114*/ 	.byte	0x04, 0x1c
        /*0116*/ 	.short	(.L_5889 - .L_5888)


	//   ....[0]....
.L_5888:
        /*0118*/ 	.word	0x00000260


	//   ....[1]....
        /*011c*/ 	.word	0x00001120


	//   ....[2]....
        /*0120*/ 	.word	0x00001170


	//----- nvinfo : EIATTR_CRS_STACK_SIZE
	.align		4
.L_5889:
        /*0124*/ 	.byte	0x04, 0x1e
        /*0126*/ 	.short	(.L_5891 - .L_5890)
.L_5890:
        /*0128*/ 	.word	0x00000000


	//----- nvinfo : EIATTR_CBANK_PARAM_SIZE
	.align		4
.L_5891:
        /*012c*/ 	.byte	0x03, 0x19
        /*012e*/ 	.short	0x0014


	//----- nvinfo : EIATTR_PARAM_CBANK
	.align		4
        /*0130*/ 	.byte	0x04, 0x0a
        /*0132*/ 	.short	(.L_5893 - .L_5892)
	.align		4
.L_5892:
        /*0134*/ 	.word	index@(.nv.constant0._Z7reduce6IdLj128ELb1EEvPT_S1_j)
        /*0138*/ 	.short	0x0380
        /*013a*/ 	.short	0x0014


	//----- nvinfo : EIATTR_SW_WAR
	.align		4
.L_5893:
        /*013c*/ 	.byte	0x04, 0x36
        /*013e*/ 	.short	(.L_5895 - .L_5894)
.L_5894:
        /*0140*/ 	.word	0x00000008
.L_5895:


//--------------------- .nv.info._Z7reduce6IdLj256ELb1EEvPT_S1_j --------------------------
	.section	.nv.info._Z7reduce6IdLj256ELb1EEvPT_S1_j,"",@"SHT_CUDA_INFO"
	.sectionflags	@""
	.align	4


	//----- nvinfo : EIATTR_CUDA_API_VERSION
	.align		4
        /*0000*/ 	.byte	0x04, 0x37
        /*0002*/ 	.short	(.L_5897 - .L_5896)
.L_5896:
        /*0004*/ 	.word	0x00000082


	//----- nvinfo : EIATTR_KPARAM_INFO
	.align		4
.L_5897:
        /*0008*/ 	.byte	0x04, 0x17
        /*000a*/ 	.short	(.L_5899 - .L_5898)
.L_5898:
        /*000c*/ 	.word	0x00000000
        /*0010*/ 	.short	0x0002
        /*0012*/ 	.short	0x0010
        /*0014*/ 	.byte	0x00, 0xf0, 0x11, 0x00


	//----- nvinfo : EIATTR_KPARAM_INFO
	.align		4
.L_5899:
        /*0018*/ 	.byte	0x04, 0x17
        /*001a*/ 	.short	(.L_5901 - .L_5900)
.L_5900:
        /*001c*/ 	.word	0x00000000
        /*0020*/ 	.short	0x0001
        /*0022*/ 	.short	0x0008
        /*0024*/ 	.byte	0x00, 0xf5, 0x21, 0x00


	//----- nvinfo : EIATTR_KPARAM_INFO
	.align		4
.L_5901:
        /*0028*/ 	.byte	0x04, 0x17
        /*002a*/ 	.short	(.L_5903 - .L_5902)
.L_5902:
        /*002c*/ 	.word	0x00000000
        /*0030*/ 	.short	0x0000
        /*0032*/ 	.short	0x0000
        /*0034*/ 	.byte	0x00, 0xf5, 0x21, 0x00


	//----- nvinfo : EIATTR_SPARSE_MMA_MASK
	.align		4
.L_5903:
        /*0038*/ 	.byte	0x03, 0x50
        /*003a*/ 	.short	0x0000


	//----- nvinfo : EIATTR_MAXREG_COUNT
	.align		4
        /*003c*/ 	.byte	0x03, 0x1b
        /*003e*/ 	.short	0x00ff


	//----- nvinfo : EIATTR_NUM_BARRIERS
	.align		4
        /*0040*/ 	.byte	0x02, 0x4c
        /*0042*/ 	.byte	0x01
	.zero		1


	//----- nvinfo : EIATTR_MERCURY_ISA_VERSION
	.align		4
        /*0044*/ 	.byte	0x03, 0x5f
        /*0046*/ 	.short	0x0101


	//----- nvinfo : EIATTR_COOP_GROUP_MASK_REGIDS
	.align		4
        /*0048*/ 	.byte	0x04, 0x29
        /*004a*/ 	.short	(.L_5905 - .L_5904)


	//   ....[0]....
.L_5904:
        /*004c*/ 	.word	0xffffffff


	//   ....[1]....
        /*0050*/ 	.word	0xffffffff


	//   ....[2]....
        /*0054*/ 	.word	0xffffffff


	//   ....[3]....
        /*0058*/ 	.word	0xffffffff


	//   ....[4]....
        /*005c*/ 	.word	0xffffffff


	//   ....[5]....
        /*0060*/ 	.word	0xffffffff


	//   ....[6]....
        /*0064*/ 	.word	0x05000002


	//   ....[7]....
        /*0068*/ 	.word	0x05000002


	//   ....[8]....
        /*006c*/ 	.word	0x05000002


	//   ....[9]....
        /*0070*/ 	.word	0x05000002


	//   ....[10]....
        /*0074*/ 	.word	0xffffffff


	//   ....[11]....
        /*0078*/ 	.word	0xffffffff


	//   ....[12]....
        /*007c*/ 	.word	0x05000002


	//   ....[13]....
        /*0080*/ 	.word	0x05000002


	//   ....[14]....
        /*0084*/ 	.word	0xffffffff


	//   ....[15]....
        /*0088*/ 	.word	0xffffffff


	//   ....[16]....
        /*008c*/ 	.word	0x05000002


	//   ....[17]....
        /*0090*/ 	.word	0x05000002


	//   ....[18]....
        /*0094*/ 	.word	0xffffffff


	//   ....[19]....
        /*0098*/ 	.word	0xffffffff


	//   ....[20]....
        /*009c*/ 	.word	0x05000002


	//   ....[21]....
        /*00a0*/ 	.word	0x05000002


	//   ....[22]....
        /*00a4*/ 	.word	0xffffffff


	//   ....[23]....
        /*00a8*/ 	.word	0xffffffff


	//----- nvinfo : EIATTR_COOP_GROUP_INSTR_OFFSETS
	.align		4
.L_5905:
        /*00ac*/ 	.byte	0x04, 0x28
        /*00ae*/ 	.short	(.L_5907 - .L_5906)


	//   ....[0]....
.L_5906:
        /*00b0*/ 	.word	0x000001f0


	//   ....[1]....
        /*00b4*/ 	.word	0x00000200


	//   ....[2]....
        /*00b8*/ 	.word	0x00000240


	//   ....[3]....
        /*00bc*/ 	.word	0x00000290


	//   ....[4]....
        /*00c0*/ 	.word	0x00000300


	//   ....[5]....
        /*00c4*/ 	.word	0x00000310


	//   ....[6]....
        /*00c8*/ 	.word	0x000005a0


	//   ....[7]....
        /*00cc*/ 	.word	0x000005b0


	//   ....[8]....
        /*00d0*/ 	.word	0x00000860


	//   ....[9]....
        /*00d4*/ 	.word	0x00000870


	//   ....[10]....
        /*00d8*/ 	.word	0x00000890


	//   ....[11]....
        /*00dc*/ 	.word	0x000008a0


	//   ....[12]....
        /*00e0*/ 	.word	0x00000b40


	//   ....[13]....
        /*00e4*/ 	.word	0x00000b50


	//   ....[14]....
        /*00e8*/ 	.word	0x00000b70


	//   ....[15]....
        /*00ec*/ 	.word	0x00000b80


	//   ....[16]....
        /*00f0*/ 	.word	0x00000e20


	//   ....[17]....
        /*00f4*/ 	.word	0x00000e30


	//   ....[18]....
        /*00f8*/ 	.word	0x00000e50


	//   ....[19]....
        /*00fc*/ 	.word	0x00000e60


	//   ....[20]....
        /*0100*/ 	.word	0x00001100


	//   ....[21]....
        /*0104*/ 	.word	0x00001110


	//   ....[22]....
        /*0108*/ 	.word	0x00001130


	//   ....[23]....
        /*010c*/ 	.word	0x00001140


	//----- nvinfo : EIATTR_VRC_CTA_INIT_COUNT
	.align		4
.L_5907:
        /*0110*/ 	.byte	0x02, 0x4a
	.zero		1
	.zero		1


	//----- nvinfo : EIATTR_EXIT_INSTR_OFFSETS
	.align		4
        /*0114*/ 	.byte	0x04, 0x1c
        /*0116*/ 	.short	(.L_5909 - .L_5908)


	//   ....[0]....
.L_5908:
        /*0118*/ 	.word	0x000002a0


	//   ....[1]....
        /*011c*/ 	.word	0x00001160


	//   ....[2]....
        /*0120*/ 	.word	0x000011b0


	//----- nvinfo : EIATTR_CRS_STACK_SIZE
	.align		4
.L_5909:
        /*0124*/ 	.byte	0x04, 0x1e
        /*0126*/ 	.short	(.L_5911 - .L_5910)
.L_5910:
        /*0128*/ 	.word	0x00000000


	//----- nvinfo : EIATTR_CBANK_PARAM_SIZE
	.align		4
.L_5911:
        /*012c*/ 	.byte	0x03, 0x19
        /*012e*/ 	.short	0x0014


	//----- nvinfo : EIATTR_PARAM_CBANK
	.align		4
        /*0130*/ 	.byte	0x04, 0x0a
        /*0132*/ 	.short	(.L_5913 - .L_5912)
	.align		4
.L_5912:
        /*0134*/ 	.word	index@(.nv.constant0._Z7reduce6IdLj256ELb1EEvPT_S1_j)
        /*0138*/ 	.short	0x0380
        /*013a*/ 	.short	0x0014


	//----- nvinfo : EIATTR_SW_WAR
	.align		4
.L_5913:
        /*013c*/ 	.byte	0x04, 0x36
        /*013e*/ 	.short	(.L_5915 - .L_5914)
.L_5914:
        /*0140*/ 	.word	0x00000008
.L_5915:


//--------------------- .nv.info._Z7reduce6IdLj512ELb1EEvPT_S1_j --------------------------
	.section	.nv.info._Z7reduce6IdLj512ELb1EEvPT_S1_j,"",@"SHT_CUDA_INFO"
	.sectionflags	@""
	.align	4


	//----- nvinfo : EIATTR_CUDA_API_VERSION
	.align		4
        /*0000*/ 	.byte	0x04, 0x37
        /*0002*/ 	.short	(.L_5917 - .L_5916)
.L_5916:
        /*0004*/ 	.word	0x00000082


	//----- nvinfo : EIATTR_KPARAM_INFO
	.align		4
.L_5917:
        /*0008*/ 	.byte	0x04, 0x17
        /*000a*/ 	.short	(.L_5919 - .L_5918)
.L_5918:
        /*000c*/ 	.word	0x00000000
        /*0010*/ 	.short	0x0002
        /*0012*/ 	.short	0x0010
        /*0014*/ 	.byte	0x00, 0xf0, 0x11, 0x00


	//----- nvinfo : EIATTR_KPARAM_INFO
	.align		4
.L_5919:
        /*0018*/ 	.byte	0x04, 0x17
        /*001a*/ 	.short	(.L_5921 - .L_5920)
.L_5920:
        /*001c*/ 	.word	0x00000000
        /*0020*/ 	.short	0x0001
        /*0022*/ 	.short	0x0008
        /*0024*/ 	.byte	0x00, 0xf5, 0x21, 0x00


	//----- nvinfo : EIATTR_KPARAM_INFO
	.align		4
.L_5921:
        /*0028*/ 	.byte	0x04, 0x17
        /*002a*/ 	.short	(.L_5923 - .L_5922)
.L_5922:
        /*002c*/ 	.word	0x00000000
        /*0030*/ 	.short	0x0000
        /*0032*/ 	.short	0x0000
        /*0034*/ 	.byte	0x00, 0xf5, 0x21, 0x00


	//----- nvinfo : EIATTR_SPARSE_MMA_MASK
	.align		4
.L_5923:
        /*0038*/ 	.byte	0x03, 0x50
        /*003a*/ 	.short	0x0000


	//----- nvinfo : EIATTR_MAXREG_COUNT
	.align		4
        /*003c*/ 	.byte	0x03, 0x1b
        /*003e*/ 	.short	0x00ff


	//----- nvinfo : EIATTR_NUM_BARRIERS
	.align		4
        /*0040*/ 	.byte	0x02, 0x4c
        /*0042*/ 	.byte	0x01
	.zero		1


	//----- nvinfo : EIATTR_MERCURY_ISA_VERSION
	.align		4
        /*0044*/ 	.byte	0x03, 0x5f
        /*0046*/ 	.short	0x0101


	//----- nvinfo : EIATTR_COOP_GROUP_MASK_REGIDS
	.align		4
        /*0048*/ 	.byte	0x04, 0x29
        /*004a*/ 	.short	(.L_5925 - .L_5924)


	//   ....[0]....
.L_5924:
        /*004c*/ 	.word	0xffffffff


	//   ....[1]....
        /*0050*/ 	.word	0xffffffff


	//   ....[2]....
        /*0054*/ 	.word	0xffffffff


	//   ....[3]....
        /*0058*/ 	.word	0xffffffff


	//   ....[4]....
        /*005c*/ 	.word	0xffffffff


	//   ....[5]....
        /*0060*/ 	.word	0xffffffff


	//   ....[6]....
        /*0064*/ 	.word	0x05000003


	//   ....[7]....
        /*0068*/ 	.word	0x05000003


	//   ....[8]....
        /*006c*/ 	.word	0x05000003


	//   ....[9]....
        /*0070*/ 	.word	0x05000003


	//   ....[10]....
        /*0074*/ 	.word	0xffffffff


	//   ....[11]....
        /*0078*/ 	.word	0xffffffff


	//   ....[12]....
        /*007c*/ 	.word	0x05000003


	//   ....[13]....
        /*0080*/ 	.word	0x05000003


	//   ....[14]....
        /*0084*/ 	.word	0xffffffff


	//   ....[15]....
        /*0088*/ 	.word	0xffffffff


	//   ....[16]....
        /*008c*/ 	.word	0x05000003


	//   ....[17]....
        /*0090*/ 	.word	0x05000003


	//   ....[18]....
        /*0094*/ 	.word	0xffffffff


	//   ....[19]....
        /*0098*/ 	.word	0xffffffff


	//   ....[20]....
        /*009c*/ 	.word	0x05000003


	//   ....[21]....
        /*00a0*/ 	.word	0x05000003


	//   ....[22]....
        /*00a4*/ 	.word	0xffffffff


	//   ....[23]....
        /*00a8*/ 	.word	0xffffffff


	//----- nvinfo : EIATTR_COOP_GROUP_INSTR_OFFSETS
	.align		4
.L_5925:
        /*00ac*/ 	.byte	0x04, 0x28
        /*00ae*/ 	.short	(.L_5927 - .L_5926)


	//   ....[0]....
.L_5926:
        /*00b0*/ 	.word	0x00000200


	//   ....[1]....
        /*00b4*/ 	.word	0x00000240


	//   ....[2]....
        /*00b8*/ 	.word	0x00000290


	//   ....[3]....
        /*00bc*/ 	.word	0x000002e0


	//   ....[4]....
        /*00c0*/ 	.word	0x00000350


	//   ....[5]....
        /*00c4*/ 	.word	0x00000360


	//   ....[6]....
        /*00c8*/ 	.word	0x000005f0


	//   ....[7]....
        /*00cc*/ 	.word	0x00000600


	//   ....[8]....
        /*00d0*/ 	.word	0x000008b0


	//   ....[9]....
        /*00d4*/ 	.word	0x000008c0


	//   ....[10]....
        /*00d8*/ 	.word	0x000008e0


	//   ....[11]....
        /*00dc*/ 	.word	0x000008f0


	//   ....[12]....
        /*00e0*/ 	.word	0x00000b90


	//   ....[13]....
        /*00e4*/ 	.word	0x00000ba0


	//   ....[14]....
        /*00e8*/ 	.word	0x00000bc0


	//   ....[15]....
        /*00ec*/ 	.word	0x00000bd0


	//   ....[16]....
        /*00f0*/ 	.word	0x00000e70


	//   ....[17]....
        /*00f4*/ 	.word	0x00000e80


	//   ....[18]....
        /*00f8*/ 	.word	0x00000ea0


	//   ....[19]....
        /*00fc*/ 	.word	0x00000eb0


	//   ....[20]....
        /*0100*/ 	.word	0x00001150


	//   ....[21]....
        /*0104*/ 	.word	0x00001160


	//   ....[22]....
        /*0108*/ 	.word	0x00001180


	//   ....[23]....
        /*010c*/ 	.word	0x00001190


	//----- nvinfo : EIATTR_VRC_CTA_INIT_COUNT
	.align		4
.L_5927:
        /*0110*/ 	.byte	0x02, 0x4a
	.zero		1
	.zero		1


	//----- nvinfo : EIATTR_EXIT_INSTR_OFFSETS
	.align		4
        /*0114*/ 	.byte	0x04, 0x1c
        /*0116*/ 	.short	(.L_5929 - .L_5928)


	//   ....[0]....
.L_5928:
        /*0118*/ 	.word	0x000002f0


	//   ....[1]....
        /*011c*/ 	.word	0x000011b0


	//   ....[2]....
        /*0120*/ 	.word	0x00001200


	//----- nvinfo : EIATTR_CRS_STACK_SIZE
	.align		4
.L_5929:
        /*0124*/ 	.byte	0x04, 0x1e
        /*0126*/ 	.short	(.L_5931 - .L_5930)
.L_5930:
        /*0128*/ 	.word	0x00000000


	//----- nvinfo : EIATTR_CBANK_PARAM_SIZE
	.align		4
.L_5931:
        /*012c*/ 	.byte	0x03, 0x19
        /*012e*/ 	.short	0x0014


	//----- nvinfo : EIATTR_PARAM_CBANK
	.align		4
        /*0130*/ 	.byte	0x04, 0x0a
        /*0132*/ 	.short	(.L_5933 - .L_5932)
	.align		4
.L_5932:
        /*0134*/ 	.word	index@(.nv.constant0._Z7reduce6IdLj512ELb1EEvPT_S1_j)
        /*0138*/ 	.short	0x0380
        /*013a*/ 	.short	0x0014


	//----- nvinfo : EIATTR_SW_WAR
	.align		4
.L_5933:
        /*013c*/ 	.byte	0x04, 0x36
        /*013e*/ 	.short	(.L_5935 - .L_5934)
.L_5934:
        /*0140*/ 	.word	0x00000008
.L_5935:


//--------------------- .nv.info._Z7reduce6IdLj1024ELb1EEvPT_S1_j --------------------------
	.section	.nv.info._Z7reduce6IdLj1024ELb1EEvPT_S1_j,"",@"SHT_CUDA_INFO"
	.sectionflags	@""
	.align	4


	//----- nvinfo : EIATTR_CUDA_API_VERSION
	.align		4
        /*0000*/ 	.byte	0x04, 0x37
        /*0002*/ 	.short	(.L_5937 - .L_5936)
.L_5936:
        /*0004*/ 	.word	0x00000082


	//----- nvinfo : EIATTR_KPARAM_INFO
	.align		4
.L_5937:
        /*0008*/ 	.byte	0x04, 0x17
        /*000a*/ 	.short	(.L_5939 - .L_5938)
.L_5938:
        /*000c*/ 	.word	0x00000000
        /*0010*/ 	.short	0x0002
        /*0012*/ 	.short	0x0010
        /*0014*/ 	.byte	0x00, 0xf0, 0x11, 0x00


	//----- nvinfo : EIATTR_KPARAM_INFO
	.align		4
.L_5939:
        /*0018*/ 	.byte	0x04, 0x17
        /*001a*/ 	.short	(.L_5941 - .L_5940)
.L_5940:
        /*001c*/ 	.word	0x00000000
        /*0020*/ 	.short	0x0001
        /*0022*/ 	.short	0x0008
        /*0024*/ 	.byte	0x00, 0xf5, 0x21, 0x00


	//----- nvinfo : EIATTR_KPARAM_INFO
	.align		4
.L_5941:
        /*0028*/ 	.byte	0x04, 0x17
        /*002a*/ 	.short	(.L_5943 - .L_5942)
.L_5942:
        /*002c*/ 	.word	0x00000000
        /*0030*/ 	.short	0x0000
        /*0032*/ 	.short	0x0000
        /*0034*/ 	.byte	0x00, 0xf5, 0x21, 0x00


	//----- nvinfo : EIATTR_SPARSE_MMA_MASK
	.align		4
.L_5943:
        /*0038*/ 	.byte	0x03, 0x50
        /*003a*/ 	.short	0x0000


	//----- nvinfo : EIATTR_MAXREG_COUNT
	.align		4
        /*003c*/ 	.byte	0x03, 0x1b
        /*003e*/ 	.short	0x00ff


	//----- nvinfo : EIATTR_NUM_BARRIERS
	.align		4
        /*0040*/ 	.byte	0x02, 0x4c
        /*0042*/ 	.byte	0x01
	.zero		1


	//----- nvinfo : EIATTR_MERCURY_ISA_VERSION
	.align		4
        /*0044*/ 	.byte	0x03, 0x5f
        /*0046*/ 	.short	0x0101


	//----- nvinfo : EIATTR_COOP_GROUP_MASK_REGIDS
	.align		4
        /*0048*/ 	.byte	0x04, 0x29
        /*004a*/ 	.short	(.L_5945 - .L_5944)


	//   ....[0]....
.L_5944:
        /*004c*/ 	.word	0xffffffff


	//   ....[1]....
        /*0050*/ 	.word	0xffffffff


	//   ....[2]....
        /*0054*/ 	.word	0xffffffff


	//   ....[3]....
        /*0058*/ 	.word	0xffffffff


	//   ....[4]....
        /*005c*/ 	.word	0xffffffff


	//   ....[5]....
        /*0060*/ 	.word	0xffffffff


	//   ....[6]....
        /*0064*/ 	.word	0x05000003


	//   ....[7]....
        /*0068*/ 	.word	0x05000003


	//   ....[8]....
        /*006c*/ 	.word	0x05000003


	//   ....[9]....
        /*0070*/ 	.word	0x05000003


	//   ....[10]....
        /*0074*/ 	.word	0xffffffff


	//   ....[11]....
        /*0078*/ 	.word	0xffffffff


	//   ....[12]....
        /*007c*/ 	.word	0x05000003


	//   ....[13]....
        /*0080*/ 	.word	0x05000003


	//   ....[14]....
        /*0084*/ 	.word	0xffffffff


	//   ....[15]....
        /*0088*/ 	.word	0xffffffff


	//   ....[16]....
        /*008c*/ 	.word	0x05000003


	//   ....[17]....
        /*0090*/ 	.word	0x05000003


	//   ....[18]....
        /*0094*/ 	.word	0xffffffff


	//   ....[19]....
        /*0098*/ 	.word	0xffffffff


	//   ....[20]....
        /*009c*/ 	.word	0x05000003


	//   ....[21]....
        /*00a0*/ 	.word	0x05000003


	//   ....[22]....
        /*00a4*/ 	.word	0xffffffff


	//   ....[23]....
        /*00a8*/ 	.word	0xffffffff


	//----- nvinfo : EIATTR_COOP_GROUP_INSTR_OFFSETS
	.align		4
.L_5945:
        /*00ac*/ 	.byte	0x04, 0x28
        /*00ae*/ 	.short	(.L_5947 - .L_5946)


	//   ....[0]....
.L_5946:
        /*00b0*/ 	.word	0x00000200


	//   ....[1]....
        /*00b4*/ 	.word	0x00000240


	//   ....[2]....
        /*00b8*/ 	.word	0x00000290


	//   ....[3]....
        /*00bc*/ 	.word	0x000002e0


	//   ....[4]....
        /*00c0*/ 	.word	0x00000350


	//   ....[5]....
        /*00c4*/ 	.word	0x00000360


	//   ....[6]....
        /*00c8*/ 	.word	0x000005f0


	//   ....[7]....
        /*00cc*/ 	.word	0x00000600


	//   ....[8]....
        /*00d0*/ 	.word	0x000008b0


	//   ....[9]....
        /*00d4*/ 	.word	0x000008c0


	//   ....[10]....
        /*00d8*/ 	.word	0x000008e0


	//   ....[11]....
        /*00dc*/ 	.word	0x000008f0


	//   ....[12]....
        /*00e0*/ 	.word	0x00000b90


	//   ....[13]....
        /*00e4*/ 	.word	0x00000ba0


	//   ....[14]....
        /*00e8*/ 	.word	0x00000bc0


	//   ....[15]....
        /*00ec*/ 	.word	0x00000bd0


	//   ....[16]....
        /*00f0*/ 	.word	0x00000e70


	//   ....[17]....
        /*00f4*/ 	.word	0x00000e80


	//   ....[18]....
        /*00f8*/ 	.word	0x00000ea0


	//   ....[19]....
        /*00fc*/ 	.word	0x00000eb0


	//   ....[20]....
        /*0100*/ 	.word	0x00001150


	//   ....[21]....
        /*0104*/ 	.word	0x00001160


	//   ....[22]....
        /*0108*/ 	.word	0x00001180


	//   ....[23]....
        /*010c*/ 	.word	0x00001190


	//----- nvinfo : EIATTR_VRC_CTA_INIT_COUNT
	.align		4
.L_5947:
        /*0110*/ 	.byte	0x02, 0x4a
	.zero		1
	.zero		1


	//----- nvinfo : EIATTR_EXIT_INSTR_OFFSETS
	.align		4
        /*0114*/ 	.byte	0x04, 0x1c
        /*0116*/ 	.short	(.L_5949 - .L_5948)


	//   ....[0]....
.L_5948:
        /*0118*/ 	.word	0x000002f0


	//   ....[1]....
        /*011c*/ 	.word	0x000011b0


	//   ....[2]....
        /*0120*/ 	.word	0x00001200


	//----- nvinfo : EIATTR_CRS_STACK_SIZE
	.align		4
.L_5949:
        /*0124*/ 	.byte	0x04, 0x1e
        /*0126*/ 	.short	(.L_5951 - .L_5950)
.L_5950:
        /*0128*/ 	.word	0x00000000


	//----- nvinfo : EIATTR_CBANK_PARAM_SIZE
	.align		4
.L_5951:
        /*012c*/ 	.byte	0x03, 0x19
        /*012e*/ 	.short	0x0014


	//----- nvinfo : EIATTR_PARAM_CBANK
	.align		4
        /*0130*/ 	.byte	0x04, 0x0a
        /*0132*/ 	.short	(.L_5953 - .L_5952)
	.align		4
.L_5952:
        /*0134*/ 	.word	index@(.nv.constant0._Z7reduce6IdLj1024ELb1EEvPT_S1_j)
        /*0138*/ 	.short	0x0380
        /*013a*/ 	.short	0x0014


	//----- nvinfo : EIATTR_SW_WAR
	.align		4
.L_5953:
        /*013c*/ 	.byte	0x04, 0x36
        /*013e*/ 	.short	(.L_5955 - .L_5954)
.L_5954:
        /*0140*/ 	.word	0x00000008
.L_5955:


//--------------------- .nv.info._Z7reduce5IdLj1EEvPT_S1_j --------------------------
	.section	.nv.info._Z7reduce5IdLj1EEvPT_S1_j,"",@"SHT_CUDA_INFO"
	.sectionflags	@""
	.align	4


	//----- nvinfo : EIATTR_CUDA_API_VERSION
	.align		4
        /*0000*/ 	.byte	0x04, 0x37
        /*0002*/ 	.short	(.L_5957 - .L_5956)
.L_5956:
        /*0004*/ 	.word	0x00000082


	//----- nvinfo : EIATTR_KPARAM_INFO
	.align		4
.L_5957:
        /*0008*/ 	.byte	0x04, 0x17
        /*000a*/ 	.short	(.L_5959 - .L_5958)
.L_5958:
        /*000c*/ 	.word	0x00000000
        /*0010*/ 	.short	0x0002
        /*0012*/ 	.short	0x0010
        /*0014*/ 	.byte	0x00, 0xf0, 0x11, 0x00


	//----- nvinfo : EIATTR_KPARAM_INFO
	.align		4
.L_5959:
        /*0018*/ 	.byte	0x04, 0x17
        /*001a*/ 	.short	(.L_5961 - .L_5960)
.L_5960:
        /*001c*/ 	.word	0x00000000
        /*0020*/ 	.short	0x0001
        /*0022*/ 	.short	0x0008
        /*0024*/ 	.byte	0x00, 0xf5, 0x21, 0x00


	//----- nvinfo : EIATTR_KPARAM_INFO
	.align		4
.L_5961:
        /*0028*/ 	.byte	0x04, 0x17
        /*002a*/ 	.short	(.L_5963 - .L_5962)
.L_5962:
        /*002c*/ 	.word	0x00000000
        /*0030*/ 	.short	0x0000
        /*0032*/ 	.short	0x0000
        /*0034*/ 	.byte	0x00, 0xf5, 0x21, 0x00


	//----- nvinfo : EIATTR_SPARSE_MMA_MASK
	.align		4
.L_5963:
        /*0038*/ 	.byte	0x03, 0x50
        /*003a*/ 	.short	0x0000


	//----- nvinfo : EIATTR_MAXREG_COUNT
	.align		4
        /*003c*/ 	.byte	0x03, 0x1b
        /*003e*/ 	.short	0x00ff


	//----- nvinfo : EIATTR_NUM_BARRIERS
	.align		4
        /*0040*/ 	.byte	0x02, 0x4c
        /*0042*/ 	.byte	0x01
	.zero		1


	//----- nvinfo : EIATTR_MERCURY_ISA_VERSION
	.align		4
        /*0044*/ 	.byte	0x03, 0x5f
        /*0046*/ 	.short	0x0101


	//----- nvinfo : EIATTR_COOP_GROUP_MASK_REGIDS
	.align		4
        /*0048*/ 	.byte	0x04, 0x29
        /*004a*/ 	.short	(.L_5965 - .L_5964)


	//   ....[0]....
.L_5964:
        /*004c*/ 	.word	0xffffffff


	//   ....[1]....
        /*0050*/ 	.word	0xffffffff


	//   ....[2]....
        /*0054*/ 	.word	0xffffffff


	//   ....[3]....
        /*0058*/ 	.word	0xffffffff


	//   ....[4]....
        /*005c*/ 	.word	0xffffffff


	//   ....[5]....
        /*0060*/ 	.word	0xffffffff


	//   ....[6]....
        /*0064*/ 	.word	0x05000002


	//   ....[7]....
        /*0068*/ 	.word	0x05000002


	//   ....[8]....
        /*006c*/ 	.word	0x05000002


	//   ....[9]....
        /*0070*/ 	.word	0x05000002


	//   ....[10]....
        /*0074*/ 	.word	0xffffffff


	//   ....[11]....
        /*0078*/ 	.word	0xffffffff


	//   ....[12]....
        /*007c*/ 	.word	0x05000002


	//   ....[13]....
        /*0080*/ 	.word	0x05000002


	//   ....[14]....
        /*0084*/ 	.word	0xffffffff


	//   ....[15]....
        /*0088*/ 	.word	0xffffffff


	//   ....[16]....
        /*008c*/ 	.word	0x05000002


	//   ....[17]....
        /*0090*/ 	.word	0x05000002


	//   ....[18]....
        /*0094*/ 	.word	0xffffffff


	//   ....[19]....
        /*0098*/ 	.word	0xffffffff


	//   ....[20]....
        /*009c*/ 	.word	0x05000002


	//   ....[21]....
        /*00a0*/ 	.word	0x05000002


	//   ....[22]....
        /*00a4*/ 	.word	0xffffffff


	//   ....[23]....
        /*00a8*/ 	.word	0xffffffff


	//----- nvinfo : EIATTR_COOP_GROUP_INSTR_OFFSETS
	.align		4
.L_5965:
        /*00ac*/ 	.byte	0x04, 0x28
        /*00ae*/ 	.short	(.L_5967 - .L_5966)


	//   ....[0]....
.L_5966:
        /*00b0*/ 	.word	0x00000170


	//   ....[1]....
        /*00b4*/ 	.word	0x00000180


	//   ....[2]....
        /*00b8*/ 	.word	0x00000190


	//   ....[3]....
        /*00bc*/ 	.word	0x000001a0


	//   ....[4]....
        /*00c0*/ 	.word	0x000001f0


	//   ....[5]....
        /*00c4*/ 	.word	0x00000200


	//   ....[6]....
        /*00c8*/ 	.word	0x00000490


	//   ....[7]....
        /*00cc*/ 	.word	0x000004a0


	//   ....[8]....
        /*00d0*/ 	.word	0x00000750


	//   ....[9]....
        /*00d4*/ 	.word	0x00000760


	//   ....[10]....
        /*00d8*/ 	.word	0x00000780


	//   ....[11]....
        /*00dc*/ 	.word	0x00000790


	//   ....[12]....
        /*00e0*/ 	.word	0x00000a30


	//   ....[13]....
        /*00e4*/ 	.word	0x00000a40


	//   ....[14]....
        /*00e8*/ 	.word	0x00000a60


	//   ....[15]....
        /*00ec*/ 	.word	0x00000a70


	//   ....[16]....
        /*00f0*/ 	.word	0x00000d10


	//   ....[17]....
        /*00f4*/ 	.word	0x00000d20


	//   ....[18]....
        /*00f8*/ 	.word	0x00000d40


	//   ....[19]....
        /*00fc*/ 	.word	0x00000d50


	//   ....[20]....
        /*0100*/ 	.word	0x00000ff0


	//   ....[21]....
        /*0104*/ 	.word	0x00001000


	//   ....[22]....
        /*0108*/ 	.word	0x00001020


	//   ....[23]....
        /*010c*/ 	.word	0x00001030


	//----- nvinfo : EIATTR_VRC_CTA_INIT_COUNT
	.align		4
.L_5967:
        /*0110*/ 	.byte	0x02, 0x4a
	.zero		1
	.zero		1


	//----- nvinfo : EIATTR_EXIT_INSTR_OFFSETS
	.align		4
        /*0114*/ 	.byte	0x04, 0x1c
        /*0116*/ 	.short	(.L_5969 - .L_5968)


	//   ....[0]....
.L_5968:
        /*0118*/ 	.word	0x000001b0


	//   ....[1]....
        /*011c*/ 	.word	0x00001050


	//   ....[2]....
        /*0120*/ 	.word	0x000010a0


	//----- nvinfo : EIATTR_CBANK_PARAM_SIZE
	.align		4
.L_5969:
        /*0124*/ 	.byte	0x03, 0x19
        /*0126*/ 	.short	0x0014


	//----- nvinfo : EIATTR_PARAM_CBANK
	.align		4
        /*0128*/ 	.byte	0x04, 0x0a
        /*012a*/ 	.short	(.L_5971 - .L_5970)
	.align		4
.L_5970:
        /*012c*/ 	.word	index@(.nv.constant0._Z7reduce5IdLj1EEvPT_S1_j)
        /*0130*/ 	.short	0x0380
        /*0132*/ 	.short	0x0014


	//----- nvinfo : EIATTR_SW_WAR
	.align		4
.L_5971:
        /*0134*/ 	.byte	0x04, 0x36
        /*0136*/ 	.short	(.L_5973 - .L_5972)
.L_5972:
        /*0138*/ 	.word	0x00000008
.L_5973:


//--------------------- .nv.info._Z7reduce5IdLj2EEvPT_S1_j --------------------------
	.section	.nv.info._Z7reduce5IdLj2EEvPT_S1_j,"",@"SHT_CUDA_INFO"
	.sectionflags	@""
	.align	4


	//----- nvinfo : EIATTR_CUDA_API_VERSION
	.align		4
        /*0000*/ 	.byte	0x04, 0x37
        /*0002*/ 	.short	(.L_5975 - .L_5974)
.L_5974:
        /*0004*/ 	.word	0x00000082


	//----- nvinfo : EIATTR_KPARAM_INFO
	.align		4
.L_5975:
        /*0008*/ 	.byte	0x04, 0x17
        /*000a*/ 	.short	(.L_5977 - .L_5976)
.L_5976:
        /*000c*/ 	.word	0x00000000
        /*0010*/ 	.short	0x0002
        /*0012*/ 	.short	0x0010
        /*0014*/ 	.byte	0x00, 0xf0, 0x11, 0x00


	//----- nvinfo : EIATTR_KPARAM_INFO
	.align		4
.L_5977:
        /*0018*/ 	.byte	0x04, 0x17
        /*001a*/ 	.short	(.L_5979 - .L_5978)
.L_5978:
        /*001c*/ 	.word	0x00000000
        /*0020*/ 	.short	0x0001
        /*0022*/ 	.short	0x0008
        /*0024*/ 	.byte	0x00, 0xf5, 0x21, 0x00


	//----- nvinfo : EIATTR_KPARAM_INFO
	.align		4
.L_5979:
        /*0028*/ 	.byte	0x04, 0x17
        /*002a*/ 	.short	(.L_5981 - .L_5980)
.L_5980:
        /*002c*/ 	.word	0x00000000
        /*0030*/ 	.short	0x0000
        /*0032*/ 	.short	0x0000
        /*0034*/ 	.byte	0x00, 0xf5, 0x21, 0x00


	//----- nvinfo : EIATTR_SPARSE_MMA_MASK
	.align		4
.L_5981:
        /*0038*/ 	.byte	0x03, 0x50
        /*003a*/ 	.short	0x0000


	//----- nvinfo : EIATTR_MAXREG_COUNT
	.align		4
        /*003c*/ 	.byte	0x03, 0x1b
        /*003e*/ 	.short	0x00ff


	//----- nvinfo : EIATTR_NUM_BARRIERS
	.align		4
        /*0040*/ 	.byte	0x02, 0x4c
        /*0042*/ 	.byte	0x01
	.zero		1


	//----- nvinfo : EIATTR_MERCURY_ISA_VERSION
	.align		4
        /*0044*/ 	.byte	0x03, 0x5f
        /*0046*/ 	.short	0x0101


	//----- nvinfo : EIATTR_COOP_GROUP_MASK_REGIDS
	.align		4
        /*0048*/ 	.byte	0x04, 0x29
        /*004a*/ 	.short	(.L_5983 - .L_5982)


	//   ....[0]....
.L_5982:
        /*004c*/ 	.word	0xffffffff


	//   ....[1]....
        /*0050*/ 	.word	0xffffffff


	//   ....[2]....
        /*0054*/ 	.word	0xffffffff


	//   ....[3]....
        /*0058*/ 	.word	0xffffffff


	//   ....[4]....
        /*005c*/ 	.word	0xffffffff


	//   ....[5]....
        /*0060*/ 	.word	0xffffffff


	//   ....[6]....
        /*0064*/ 	.word	0x05000002


	//   ....[7]....
        /*0068*/ 	.word	0x05000002


	//   ....[8]....
        /*006c*/ 	.word	0x05000002


	//   ....[9]....
        /*0070*/ 	.word	0x05000002


	//   ....[10]....
        /*0074*/ 	.word	0xffffffff


	//   ....[11]....
        /*0078*/ 	.word	0xffffffff


	//   ....[12]....
        /*007c*/ 	.word	0x05000002


	//   ....[13]....
        /*0080*/ 	.word	0x05000002


	//   ....[14]....
        /*0084*/ 	.word	0xffffffff


	//   ....[15]....
        /*0088*/ 	.word	0xffffffff


	//   ....[16]....
        /*008c*/ 	.word	0x05000002


	//   ....[17]....
        /*0090*/ 	.word	0x05000002


	//   ....[18]....
        /*0094*/ 	.word	0xffffffff


	//   ....[19]....
        /*0098*/ 	.word	0xffffffff


	//   ....[20]....
        /*009c*/ 	.word	0x05000002


	//   ....[21]....
        /*00a0*/ 	.word	0x05000002


	//   ....[22]....
        /*00a4*/ 	.word	0xffffffff


	//   ....[23]....
        /*00a8*/ 	.word	0xffffffff


	//----- nvinfo : EIATTR_COOP_GROUP_INSTR_OFFSETS
	.align		4
.L_5983:
        /*00ac*/ 	.byte	0x04, 0x28
        /*00ae*/ 	.short	(.L_5985 - .L_5984)


	//   ....[0]....
.L_5984:
        /*00b0*/ 	.word	0x00000170


	//   ....[1]....
        /*00b4*/ 	.word	0x00000180


	//   ....[2]....
        /*00b8*/ 	.word	0x00000190


	//   ....[3]....
        /*00bc*/ 	.word	0x000001a0


	//   ....[4]....
        /*00c0*/ 	.word	0x000001f0


	//   ....[5]....
        /*00c4*/ 	.word	0x00000200


	//   ....[6]....
        /*00c8*/ 	.word	0x00000490


	//   ....[7]....
        /*00cc*/ 	.word	0x000004a0


	//   ....[8]....
        /*00d0*/ 	.word	0x00000750


	//   ....[9]....
        /*00d4*/ 	.word	0x00000760


	//   ....[10]....
        /*00d8*/ 	.word	0x00000780


	//   ....[11]....
        /*00dc*/ 	.word	0x00000790


	//   ....[12]....
        /*00e0*/ 	.word	0x00000a30


	//   ....[13]....
        /*00e4*/ 	.word	0x00000a40


	//   ....[14]....
        /*00e8*/ 	.word	0x00000a60


	//   ....[15]....
        /*00ec*/ 	.word	0x00000a70


	//   ....[16]....
        /*00f0*/ 	.word	0x00000d10


	//   ....[17]....
        /*00f4*/ 	.word	0x00000d20


	//   ....[18]....
        /*00f8*/ 	.word	0x00000d40


	//   ....[19]....
        /*00fc*/ 	.word	0x00000d50


	//   ....[20]....
        /*0100*/ 	.word	0x00000ff0


	//   ....[21]....
        /*0104*/ 	.word	0x00001000


	//   ....[22]....
        /*0108*/ 	.word	0x00001020


	//   ....[23]....
        /*010c*/ 	.word	0x00001030


	//----- nvinfo : EIATTR_VRC_CTA_INIT_COUNT
	.align		4
.L_5985:
        /*0110*/ 	.byte	0x02, 0x4a
	.zero		1
	.zero		1


	//----- nvinfo : EIATTR_EXIT_INSTR_OFFSETS
	.align		4
        /*0114*/ 	.byte	0x04, 0x1c
        /*0116*/ 	.short	(.L_5987 - .L_5986)


	//   ....[0]....
.L_5986:
        /*0118*/ 	.word	0x000001b0


	//   ....[1]....
        /*011c*/ 	.word	0x00001050


	//   ....[2]....
        /*0120*/ 	.word	0x000010a0


	//----- nvinfo : EIATTR_CBANK_PARAM_SIZE
	.align		4
.L_5987:
        /*0124*/ 	.byte	0x03, 0x19
        /*0126*/ 	.short	0x0014


	//----- nvinfo : EIATTR_PARAM_CBANK
	.align		4
        /*0128*/ 	.byte	0x04, 0x0a
        /*012a*/ 	.short	(.L_5989 - .L_5988)
	.align		4
.L_5988:
        /*012c*/ 	.word	index@(.nv.constant0._Z7reduce5IdLj2EEvPT_S1_j)
        /*0130*/ 	.short	0x0380
        /*0132*/ 	.short	0x0014


	//----- nvinfo : EIATTR_SW_WAR
	.align		4
.L_5989:
        /*0134*/ 	.byte	0x04, 0x36
        /*0136*/ 	.short	(.L_5991 - .L_5990)
.L_5990:
        /*0138*/ 	.word	0x00000008
.L_5991:


//--------------------- .nv.info._Z7reduce5IdLj4EEvPT_S1_j --------------------------
	.section	.nv.info._Z7reduce5IdLj4EEvPT_S1_j,"",@"SHT_CUDA_INFO"
	.sectionflags	@""
	.align	4


	//----- nvinfo : EIATTR_CUDA_API_VERSION
	.align		4
        /*0000*/ 	.byte	0x04, 0x37
        /*0002*/ 	.short	(.L_5993 - .L_5992)
.L_5992:
        /*0004*/ 	.word	0x00000082


	//----- nvinfo : EIATTR_KPARAM_INFO
	.align		4
.L_5993:
        /*0008*/ 	.byte	0x04, 0x17
        /*000a*/ 	.short	(.L_5995 - .L_5994)
.L_5994:
        /*000c*/ 	.word	0x00000000
        /*0010*/ 	.short	0x0002
        /*0012*/ 	.short	0x0010
        /*0014*/ 	.byte	0x00, 0xf0, 0x11, 0x00


	//----- nvinfo : EIATTR_KPARAM_INFO
	.align		4
.L_5995:
        /*0018*/ 	.byte	0x04, 0x17
        /*001a*/ 	.short	(.L_5997 - .L_5996)
.L_5996:
        /*001c*/ 	.word	0x00000000
        /*0020*/ 	.short	0x0001
        /*0022*/ 	.short	0x0008
        /*0024*/ 	.byte	0x00, 0xf5, 0x21, 0x00


	//----- nvinfo : EIATTR_KPARAM_INFO
	.align		4
.L_5997:
        /*0028*/ 	.byte	0x04, 0x17
        /*002a*/ 	.short	(.L_5999 - .L_5998)
.L_5998:
        /*002c*/ 	.word	0x00000000
        /*0030*/ 	.short	0x0000
        /*0032*/ 	.short	0x0000
        /*0034*/ 	.byte	0x00, 0xf5, 0x21, 0x00


	//----- nvinfo : EIATTR_SPARSE_MMA_MASK
	.align		4
.L_5999:
        /*0038*/ 	.byte	0x03, 0x50
        /*003a*/ 	.short	0x0000


	//----- nvinfo : EIATTR_MAXREG_COUNT
	.align		4
        /*003c*/ 	.byte	0x03, 0x1b
        /*003e*/ 	.short	0x00ff


	//----- nvinfo : EIATTR_NUM_BARRIERS
	.align		4
        /*0040*/ 	.byte	0x02, 0x4c
        /*0042*/ 	.byte	0x01
	.zero		1


	//----- nvinfo : EIATTR_MERCURY_ISA_VERSION
	.align		4
        /*0044*/ 	.byte	0x03, 0x5f
        /*0046*/ 	.short	0x0101


	//----- nvinfo : EIATTR_COOP_GROUP_MASK_REGIDS
	.align		4
        /*0048*/ 	.byte	0x04, 0x29
        /*004a*/ 	.short	(.L_6001 - .L_6000)


	//   ....[0]....
.L_6000:
        /*004c*/ 	.word	0xffffffff


	//   ....[1]....
        /*0050*/ 	.word	0xffffffff


	//   ....[2]....
        /*0054*/ 	.word	0xffffffff


	//   ....[3]....
        /*0058*/ 	.word	0xffffffff


	//   ....[4]....
        /*005c*/ 	.word	0xffffffff


	//   ....[5]....
        /*0060*/ 	.word	0xffffffff


	//   ....[6]....
        /*0064*/ 	.word	0x05000002


	//   ....[7]....
        /*0068*/ 	.word	0x05000002


	//   ....[8]....
        /*006c*/ 	.word	0x05000002


	//   ....[9]....
        /*0070*/ 	.word	0x05000002


	//   ....[10]....
        /*0074*/ 	.word	0xffffffff


	//   ....[11]....
        /*0078*/ 	.word	0xffffffff


	//   ....[12]....
        /*007c*/ 	.word	0x05000002


	//   ....[13]....
        /*0080*/ 	.word	0x05000002


	//   ....[14]....
        /*0084*/ 	.word	0xffffffff


	//   ....[15]....
        /*0088*/ 	.word	0xffffffff


	//   ....[16]....
        /*008c*/ 	.word	0x05000002


	//   ....[17]....
        /*0090*/ 	.word	0x05000002


	//   ....[18]....
        /*0094*/ 	.word	0xffffffff


	//   ....[19]....
        /*0098*/ 	.word	0xffffffff


	//   ....[20]....
        /*009c*/ 	.word	0x05000002


	//   ....[21]....
        /*00a0*/ 	.word	0x05000002


	//   ....[22]....
        /*00a4*/ 	.word	0xffffffff


	//   ....[23]....
        /*00a8*/ 	.word	0xffffffff


	//----- nvinfo : EIATTR_COOP_GROUP_INSTR_OFFSETS
	.align		4
.L_6001:
        /*00ac*/ 	.byte	0x04, 0x28
        /*00ae*/ 	.short	(.L_6003 - .L_6002)


	//   ....[0]....
.L_6002:
        /*00b0*/ 	.word	0x00000170


	//   ....[1]....
        /*00b4*/ 	.word	0x00000180


	//   ....[2]....
        /*00b8*/ 	.word	0x00000190


	//   ....[3]....
        /*00bc*/ 	.word	0x000001a0


	//   ....[4]....
        /*00c0*/ 	.word	0x000001f0


	//   ....[5]....
        /*00c4*/ 	.word	0x00000200


	//   ....[6]....
        /*00c8*/ 	.word	0x00000490


	//   ....[7]....
        /*00cc*/ 	.word	0x000004a0


	//   ....[8]....
        /*00d0*/ 	.word	0x00000750


	//   ....[9]....
        /*00d4*/ 	.word	0x00000760


	//   ....[10]....
        /*00d8*/ 	.word	0x00000780


	//   ....[11]....
        /*00dc*/ 	.word	0x00000790


	//   ....[12]....
        /*00e0*/ 	.word	0x00000a30


	//   ....[13]....
        /*00e4*/ 	.word	0x00000a40


	//   ....[14]....
        /*00e8*/ 	.word	0x00000a60


	//   ....[15]....
        /*00ec*/ 	.word	0x00000a70


	//   ....[16]....
        /*00f0*/ 	.word	0x00000d10


	//   ....[17]....
        /*00f4*/ 	.word	0x00000d20


	//   ....[18]....
        /*00f8*/ 	.word	0x00000d40


	//   ....[19]....
        /*00fc*/ 	.word	0x00000d50


	//   ....[20]....
        /*0100*/ 	.word	0x00000ff0


	//   ....[21]....
        /*0104*/ 	.word	0x00001000


	//   ....[22]....
        /*0108*/ 	.word	0x00001020


	//   ....[23]....
        /*010c*/ 	.word	0x00001030


	//----- nvinfo : EIATTR_VRC_CTA_INIT_COUNT
	.align		4
.L_6003:
        /*0110*/ 	.byte	0x02, 0x4a
	.zero		1
	.zero		1


	//----- nvinfo : EIATTR_EXIT_INSTR_OFFSETS
	.align		4
        /*0114*/ 	.byte	0x04, 0x1c
        /*0116*/ 	.short	(.L_6005 - .L_6004)


	//   ....[0]....
.L_6004:
        /*0118*/ 	.word	0x000001b0


	//   ....[1]....
        /*011c*/ 	.word	0x00001050


	//   ....[2]....
        /*0120*/ 	.word	0x000010a0


	//----- nvinfo : EIATTR_CBANK_PARAM_SIZE
	.align		4
.L_6005:
        /*0124*/ 	.byte	0x03, 0x19
        /*0126*/ 	.short	0x0014


	//----- nvinfo : EIATTR_PARAM_CBANK
	.align		4
        /*0128*/ 	.byte	0x04, 0x0a
        /*012a*/ 	.short	(.L_6007 - .L_6006)
	.align		4
.L_6006:
        /*012c*/ 	.word	index@(.nv.constant0._Z7reduce5IdLj4EEvPT_S1_j)
        /*0130*/ 	.short	0x0380
        /*0132*/ 	.short	0x0014


	//----- nvinfo : EIATTR_SW_WAR
	.align		4
.L_6007:
        /*0134*/ 	.byte	0x04, 0x36
        /*0136*/ 	.short	(.L_6009 - .L_6008)
.L_6008:
        /*0138*/ 	.word	0x00000008
.L_6009:


//--------------------- .nv.info._Z7reduce5IdLj8EEvPT_S1_j --------------------------
	.section	.nv.info._Z7reduce5IdLj8EEvPT_S1_j,"",@"SHT_CUDA_INFO"
	.sectionflags	@""
	.align	4


	//----- nvinfo : EIATTR_CUDA_API_VERSION
	.align		4
        /*0000*/ 	.byte	0x04, 0x37
        /*0002*/ 	.short	(.L_6011 - .L_6010)
.L_6010:
        /*0004*/ 	.word	0x00000082


	//----- nvinfo : EIATTR_KPARAM_INFO
	.align		4
.L_6011:
        /*0008*/ 	.byte	0x04, 0x17
        /*000a*/ 	.short	(.L_6013 - .L_6012)
.L_6012:
        /*000c*/ 	.word	0x00000000
        /*0010*/ 	.short	0x0002
        /*0012*/ 	.short	0x0010
        /*0014*/ 	.byte	0x00, 0xf0, 0x11, 0x00


	//----- nvinfo : EIATTR_KPARAM_INFO
	.align		4
.L_6013:
        /*0018*/ 	.byte	0x04, 0x17
        /*001a*/ 	.short	(.L_6015 - .L_6014)
.L_6014:
        /*001c*/ 	.word	0x00000000
        /*0020*/ 	.short	0x0001
        /*0022*/ 	.short	0x0008
        /*0024*/ 	.byte	0x00, 0xf5, 0x21, 0x00


	//----- nvinfo : EIATTR_KPARAM_INFO
	.align		4
.L_6015:
        /*0028*/ 	.byte	0x04, 0x17
        /*002a*/ 	.short	(.L_6017 - .L_6016)
.L_6016:
        /*002c*/ 	.word	0x00000000
        /*0030*/ 	.short	0x0000
        /*0032*/ 	.short	0x0000
        /*0034*/ 	.byte	0x00, 0xf5, 0x21, 0x00


	//----- nvinfo : EIATTR_SPARSE_MMA_MASK
	.align		4
.L_6017:
        /*0038*/ 	.byte	0x03, 0x50
        /*003a*/ 	.short	0x0000


	//----- nvinfo : EIATTR_MAXREG_COUNT
	.align		4
        /*003c*/ 	.byte	0x03, 0x1b
        /*003e*/ 	.short	0x00ff


	//----- nvinfo : EIATTR_NUM_BARRIERS
	.align		4
        /*0040*/ 	.byte	0x02, 0x4c
        /*0042*/ 	.byte	0x01
	.zero		1


	//----- nvinfo : EIATTR_MERCURY_ISA_VERSION
	.align		4
        /*0044*/ 	.byte	0x03, 0x5f
        /*0046*/ 	.short	0x0101


	//----- nvinfo : EIATTR_COOP_GROUP_MASK_REGIDS
	.align		4
        /*0048*/ 	.byte	0x04, 0x29
        /*004a*/ 	.short	(.L_6019 - .L_6018)


	//   ....[0]....
.L_6018:
        /*004c*/ 	.word	0xffffffff


	//   ....[1]....
        /*0050*/ 	.word	0xffffffff


	//   ....[2]....
        /*0054*/ 	.word	0xffffffff


	//   ....[3]....
        /*0058*/ 	.word	0xffffffff


	//   ....[4]....
        /*005c*/ 	.word	0xffffffff


	//   ....[5]....
        /*0060*/ 	.word	0xffffffff


	//   ....[6]....
        /*0064*/ 	.word	0x05000002


	//   ....[7]....
        /*0068*/ 	.word	0x05000002


	//   ....[8]....
        /*006c*/ 	.word	0x05000002


	//   ....[9]....
        /*0070*/ 	.word	0x05000002


	//   ....[10]....
        /*0074*/ 	.word	0xffffffff


	//   ....[11]....
        /*0078*/ 	.word	0xffffffff


	//   ....[12]....
        /*007c*/ 	.word	0x05000002


	//   ....[13]....
        /*0080*/ 	.word	0x05000002


	//   ....[14]....
        /*0084*/ 	.word	0xffffffff


	//   ....[15]....
        /*0088*/ 	.word	0xffffffff


	//   ....[16]....
        /*008c*/ 	.word	0x05000002


	//   ....[17]....
        /*0090*/ 	.word	0x05000002


	//   ....[18]....
        /*0094*/ 	.word	0xffffffff


	//   ....[19]....
        /*0098*/ 	.word	0xffffffff


	//   ....[20]....
        /*009c*/ 	.word	0x05000002


	//   ....[21]....
        /*00a0*/ 	.word	0x05000002


	//   ....[22]....
        /*00a4*/ 	.word	0xffffffff


	//   ....[23]....
        /*00a8*/ 	.word	0xffffffff


	//----- nvinfo : EIATTR_COOP_GROUP_INSTR_OFFSETS
	.align		4
.L_6019:
        /*00ac*/ 	.byte	0x04, 0x28
        /*00ae*/ 	.short	(.L_6021 - .L_6020)


	//   ....[0]....
.L_6020:
        /*00b0*/ 	.word	0x00000170


	//   ....[1]....
        /*00b4*/ 	.word	0x00000180


	//   ....[2]....
        /*00b8*/ 	.word	0x00000190


	//   ....[3]....
        /*00bc*/ 	.word	0x000001a0


	//   ....[4]....
        /*00c0*/ 	.word	0x000001f0


	//   ....[5]....
        /*00c4*/ 	.word	0x00000200


	//   ....[6]....
        /*00c8*/ 	.word	0x00000490


	//   ....[7]....
        /*00cc*/ 	.word	0x000004a0


	//   ....[8]....
        /*00d0*/ 	.word	0x00000750


	//   ....[9]....
        /*00d4*/ 	.word	0x00000760


	//   ....[10]....
        /*00d8*/ 	.word	0x00000780


	//   ....[11]....
        /*00dc*/ 	.word	0x00000790


	//   ....[12]....
        /*00e0*/ 	.word	0x00000a30


	//   ....[13]....
        /*00e4*/ 	.word	0x00000a40


	//   ....[14]....
        /*00e8*/ 	.word	0x00000a60


	//   ....[15]....
        /*00ec*/ 	.word	0x00000a70


	//   ....[16]....
        /*00f0*/ 	.word	0x00000d10


	//   ....[17]....
        /*00f4*/ 	.word	0x00000d20


	//   ....[18]....
        /*00f8*/ 	.word	0x00000d40


	//   ....[19]....
        /*00fc*/ 	.word	0x00000d50


	//   ....[20]....
        /*0100*/ 	.word	0x00000ff0


	//   ....[21]....
        /*0104*/ 	.word	0x00001000


	//   ....[22]....
        /*0108*/ 	.word	0x00001020


	//   ....[23]....
        /*010c*/ 	.word	0x00001030


	//----- nvinfo : EIATTR_VRC_CTA_INIT_COUNT
	.align		4
.L_6021:
        /*0110*/ 	.byte	0x02, 0x4a
	.zero		1
	.zero		1


	//----- nvinfo : EIATTR_EXIT_INSTR_OFFSETS
	.align		4
        /*0114*/ 	.byte	0x04, 0x1c
        /*0116*/ 	.short	(.L_6023 - .L_6022)


	//   ....[0]....
.L_6022:
        /*0118*/ 	.word	0x000001b0


	//   ....[1]....
        /*011c*/ 	.word	0x00001050


	//   ....[2]....
        /*0120*/ 	.word	0x000010a0


	//----- nvinfo : EIATTR_CBANK_PARAM_SIZE
	.align		4
.L_6023:
        /*0124*/ 	.byte	0x03, 0x19
        /*0126*/ 	.short	0x0014


	//----- nvinfo : EIATTR_PARAM_CBANK
	.align		4
        /*0128*/ 	.byte	0x04, 0x0a
        /*012a*/ 	.short	(.L_6025 - .L_6024)
	.align		4
.L_6024:
        /*012c*/ 	.word	index@(.nv.constant0._Z7reduce5IdLj8EEvPT_S1_j)
        /*0130*/ 	.short	0x0380
        /*0132*/ 	.short	0x0014


	//----- nvinfo : EIATTR_SW_WAR
	.align		4
.L_6025:
        /*0134*/ 	.byte	0x04, 0x36
        /*0136*/ 	.short	(.L_6027 - .L_6026)
.L_6026:
        /*0138*/ 	.word	0x00000008
.L_6027:


//--------------------- .nv.info._Z7reduce5IdLj16EEvPT_S1_j --------------------------
	.section	.nv.info._Z7reduce5IdLj16EEvPT_S1_j,"",@"SHT_CUDA_INFO"
	.sectionflags	@""
	.align	4


	//----- nvinfo : EIATTR_CUDA_API_VERSION
	.align		4
        /*0000*/ 	.byte	0x04, 0x37
        /*0002*/ 	.short	(.L_6029 - .L_6028)
.L_6028:
        /*0004*/ 	.word	0x00000082


	//----- nvinfo : EIATTR_KPARAM_INFO
	.align		4
.L_6029:
        /*0008*/ 	.byte	0x04, 0x17
        /*000a*/ 	.short	(.L_6031 - .L_6030)
.L_6030:
        /*000c*/ 	.word	0x00000000
        /*0010*/ 	.short	0x0002
        /*0012*/ 	.short	0x0010
        /*0014*/ 	.byte	0x00, 0xf0, 0x11, 0x00


	//----- nvinfo : EIATTR_KPARAM_INFO
	.align		4
.L_6031:
        /*0018*/ 	.byte	0x04, 0x17
        /*001a*/ 	.short	(.L_6033 - .L_6032)
.L_6032:
        /*001c*/ 	.word	0x00000000
        /*0020*/ 	.short	0x0001
        /*0022*/ 	.short	0x0008
        /*0024*/ 	.byte	0x00, 0xf5, 0x21, 0x00


	//----- nvinfo : EIATTR_KPARAM_INFO
	.align		4
.L_6033:
        /*0028*/ 	.byte	0x04, 0x17
        /*002a*/ 	.short	(.L_6035 - .L_6034)
.L_6034:
        /*002c*/ 	.word	0x00000000
        /*0030*/ 	.short	0x0000
        /*0032*/ 	.short	0x0000
        /*0034*/ 	.byte	0x00, 0xf5, 0x21, 0x00


	//----- nvinfo : EIATTR_SPARSE_MMA_MASK
	.align		4
.L_6035:
        /*0038*/ 	.byte	0x03, 0x50
        /*003a*/ 	.short	0x0000


	//----- nvinfo : EIATTR_MAXREG_COUNT
	.align		4
        /*003c*/ 	.byte	0x03, 0x1b
        /*003e*/ 	.short	0x00ff


	//----- nvinfo : EIATTR_NUM_BARRIERS
	.align		4
        /*0040*/ 	.byte	0x02, 0x4c
        /*0042*/ 	.byte	0x01
	.zero		1


	//----- nvinfo : EIATTR_MERCURY_ISA_VERSION
	.align		4
        /*0044*/ 	.byte	0x03, 0x5f
        /*0046*/ 	.short	0x0101


	//----- nvinfo : EIATTR_COOP_GROUP_MASK_REGIDS
	.align		4
        /*0048*/ 	.byte	0x04, 0x29
        /*004a*/ 	.short	(.L_6037 - .L_6036)


	//   ....[0]....
.L_6036:
        /*004c*/ 	.word	0xffffffff


	//   ....[1]....
        /*0050*/ 	.word	0xffffffff


	//   ....[2]....
        /*0054*/ 	.word	0xffffffff


	//   ....[3]....
        /*0058*/ 	.word	0xffffffff


	//   ....[4]....
        /*005c*/ 	.word	0xffffffff


	//   ....[5]....
        /*0060*/ 	.word	0xffffffff


	//   ....[6]....
        /*0064*/ 	.word	0x05000002


	//   ....[7]....
        /*0068*/ 	.word	0x05000002


	//   ....[8]....
        /*006c*/ 	.word	0x05000002


	//   ....[9]....
        /*0070*/ 	.word	0x05000002


	//   ....[10]....
        /*0074*/ 	.word	0xffffffff


	//   ....[11]....
        /*0078*/ 	.word	0xffffffff


	//   ....[12]....
        /*007c*/ 	.word	0x05000002


	//   ....[13]....
        /*0080*/ 	.word	0x05000002


	//   ....[14]....
        /*0084*/ 	.word	0xffffffff


	//   ....[15]....
        /*0088*/ 	.word	0xffffffff


	//   ....[16]....
        /*008c*/ 	.word	0x05000002


	//   ....[17]....
        /*0090*/ 	.word	0x05000002


	//   ....[18]....
        /*0094*/ 	.word	0xffffffff


	//   ....[19]....
        /*0098*/ 	.word	0xffffffff


	//   ....[20]....
        /*009c*/ 	.word	0x05000002


	//   ....[21]....
        /*00a0*/ 	.word	0x05000002


	//   ....[22]....
        /*00a4*/ 	.word	0xffffffff


	//   ....[23]....
        /*00a8*/ 	.word	0xffffffff


	//----- nvinfo : EIATTR_COOP_GROUP_INSTR_OFFSETS
	.align		4
.L_6037:
        /*00ac*/ 	.byte	0x04, 0x28
        /*00ae*/ 	.short	(.L_6039 - .L_6038)


	//   ....[0]....
.L_6038:
        /*00b0*/ 	.word	0x00000170


	//   ....[1]....
        /*00b4*/ 	.word	0x00000180


	//   ....[2]....
        /*00b8*/ 	.word	0x00000190


	//   ....[3]....
        /*00bc*/ 	.word	0x000001a0


	//   ....[4]....
        /*00c0*/ 	.word	0x000001f0


	//   ....[5]....
        /*00c4*/ 	.word	0x00000200


	//   ....[6]....
        /*00c8*/ 	.word	0x00000490


	//   ....[7]....
        /*00cc*/ 	.word	0x000004a0


	//   ....[8]....
        /*00d0*/ 	.word	0x00000750


	//   ....[9]....
        /*00d4*/ 	.word	0x00000760


	//   ....[10]....
        /*00d8*/ 	.word	0x00000780


	//   ....[11]....
        /*00dc*/ 	.word	0x00000790


	//   ....[12]....
        /*00e0*/ 	.word	0x00000a30


	//   ....[13]....
        /*00e4*/ 	.word	0x00000a40


	//   ....[14]....
        /*00e8*/ 	.word	0x00000a60


	//   ....[15]....
        /*00ec*/ 	.word	0x00000a70


	//   ....[16]....
        /*00f0*/ 	.word	0x00000d10


	//   ....[17]....
        /*00f4*/ 	.word	0x00000d20


	//   ....[18]....
        /*00f8*/ 	.word	0x00000d40


	//   ....[19]....
        /*00fc*/ 	.word	0x00000d50


	//   ....[20]....
        /*0100*/ 	.word	0x00000ff0


	//   ....[21]....
        /*0104*/ 	.word	0x00001000


	//   ....[22]....
        /*0108*/ 	.word	0x00001020


	//   ....[23]....
        /*010c*/ 	.word	0x00001030


	//----- nvinfo : EIATTR_VRC_CTA_INIT_COUNT
	.align		4
.L_6039:
        /*0110*/ 	.byte	0x02, 0x4a
	.zero		1
	.zero		1


	//----- nvinfo : EIATTR_EXIT_INSTR_OFFSETS
	.align		4
        /*0114*/ 	.byte	0x04, 0x1c
        /*0116*/ 	.short	(.L_6041 - .L_6040)


	//   ....[0]....
.L_6040:
        /*0118*/ 	.word	0x000001b0


	//   ....[1]....
        /*011c*/ 	.word	0x00001050


	//   ....[2]....
        /*0120*/ 	.word	0x000010a0


	//----- nvinfo : EIATTR_CBANK_PARAM_SIZE
	.align		4
.L_6041:
        /*0124*/ 	.byte	0x03, 0x19
        /*0126*/ 	.short	0x0014


	//----- nvinfo : EIATTR_PARAM_CBANK
	.align		4
        /*0128*/ 	.byte	0x04, 0x0a
        /*012a*/ 	.short	(.L_6043 - .L_6042)
	.align		4
.L_6042:
        /*012c*/ 	.word	index@(.nv.constant0._Z7reduce5IdLj16EEvPT_S1_j)
        /*0130*/ 	.short	0x0380
        /*0132*/ 	.short	0x0014


	//----- nvinfo : EIATTR_SW_WAR
	.align		4
.L_6043:
        /*0134*/ 	.byte	0x04, 0x36
        /*0136*/ 	.short	(.L_6045 - .L_6044)
.L_6044:
        /*0138*/ 	.word	0x00000008
.L_6045:


//--------------------- .nv.info._Z7reduce5IdLj32EEvPT_S1_j --------------------------
	.section	.nv.info._Z7reduce5IdLj32EEvPT_S1_j,"",@"SHT_CUDA_INFO"
	.sectionflags	@""
	.align	4


	//----- nvinfo : EIATTR_CUDA_API_VERSION
	.align		4
        /*0000*/ 	.byte	0x04, 0x37
        /*0002*/ 	.short	(.L_6047 - .L_6046)
.L_6046:
        /*0004*/ 	.word	0x00000082


	//----- nvinfo : EIATTR_KPARAM_INFO
	.align		4
.L_6047:
        /*0008*/ 	.byte	0x04, 0x17
        /*000a*/ 	.short	(.L_6049 - .L_6048)
.L_6048:
        /*000c*/ 	.word	0x00000000
        /*0010*/ 	.short	0x0002
        /*0012*/ 	.short	0x0010
        /*0014*/ 	.byte	0x00, 0xf0, 0x11, 0x00


	//----- nvinfo : EIATTR_KPARAM_INFO
	.align		4
.L_6049:
        /*0018*/ 	.byte	0x04, 0x17
        /*001a*/ 	.short	(.L_6051 - .L_6050)
.L_6050:
        /*001c*/ 	.word	0x00000000
        /*0020*/ 	.short	0x0001
        /*0022*/ 	.short	0x0008
        /*0024*/ 	.byte	0x00, 0xf5, 0x21, 0x00


	//----- nvinfo : EIATTR_KPARAM_INFO
	.align		4
.L_6051:
        /*0028*/ 	.byte	0x04, 0x17
        /*002a*/ 	.short	(.L_6053 - .L_6052)
.L_6052:
        /*002c*/ 	.word	0x00000000
        /*0030*/ 	.short	0x0000
        /*0032*/ 	.short	0x0000
        /*0034*/ 	.byte	0x00, 0xf5, 0x21, 0x00


	//----- nvinfo : EIATTR_SPARSE_MMA_MASK
	.align		4
.L_6053:
        /*0038*/ 	.byte	0x03, 0x50
        /*003a*/ 	.short	0x0000


	//----- nvinfo : EIATTR_MAXREG_COUNT
	.align		4
        /*003c*/ 	.byte	0x03, 0x1b
        /*003e*/ 	.short	0x00ff


	//----- nvinfo : EIATTR_NUM_BARRIERS
	.align		4
        /*0040*/ 	.byte	0x02, 0x4c
        /*0042*/ 	.byte	0x01
	.zero		1


	//----- nvinfo : EIATTR_MERCURY_ISA_VERSION
	.align		4
        /*0044*/ 	.byte	0x03, 0x5f
        /*0046*/ 	.short	0x0101


	//----- nvinfo : EIATTR_COOP_GROUP_MASK_REGIDS
	.align		4
        /*0048*/ 	.byte	0x04, 0x29
        /*004a*/ 	.short	(.L_6055 - .L_6054)


	//   ....[0]....
.L_6054:
        /*004c*/ 	.word	0xffffffff


	//   ....[1]....
        /*0050*/ 	.word	0xffffffff


	//   ....[2]....
        /*0054*/ 	.word	0xffffffff


	//   ....[3]....
        /*0058*/ 	.word	0xffffffff


	//   ....[4]....
        /*005c*/ 	.word	0xffffffff


	//   ....[5]....
        /*0060*/ 	.word	0xffffffff


	//   ....[6]....
        /*0064*/ 	.word	0x05000002


	//   ....[7]....
        /*0068*/ 	.word	0x05000002


	//   ....[8]....
        /*006c*/ 	.word	0x05000002


	//   ....[9]....
        /*0070*/ 	.word	0x05000002


	//   ....[10]....
        /*0074*/ 	.word	0xffffffff


	//   ....[11]....
        /*0078*/ 	.word	0xffffffff


	//   ....[12]....
        /*007c*/ 	.word	0x05000002


	//   ....[13]....
        /*0080*/ 	.word	0x05000002


	//   ....[14]....
        /*0084*/ 	.word	0xffffffff


	//   ....[15]....
        /*0088*/ 	.word	0xffffffff


	//   ....[16]....
        /*008c*/ 	.word	0x05000002


	//   ....[17]....
        /*0090*/ 	.word	0x05000002


	//   ....[18]....
        /*0094*/ 	.word	0xffffffff


	//   ....[19]....
        /*0098*/ 	.word	0xffffffff


	//   ....[20]....
        /*009c*/ 	.word	0x05000002


	//   ....[21]....
        /*00a0*/ 	.word	0x05000002


	//   ....[22]....
        /*00a4*/ 	.word	0xffffffff


	//   ....[23]....
        /*00a8*/ 	.word	0xffffffff


	//----- nvinfo : EIATTR_COOP_GROUP_INSTR_OFFSETS
	.align		4
.L_6055:
        /*00ac*/ 	.byte	0x04, 0x28
        /*00ae*/ 	.short	(.L_6057 - .L_6056)


	//   ....[0]....
.L_6056:
        /*00b0*/ 	.word	0x00000170


	//   ....[1]....
        /*00b4*/ 	.word	0x00000180


	//   ....[2]....
        /*00b8*/ 	.word	0x00000190


	//   ....[3]....
        /*00bc*/ 	.word	0x000001a0


	//   ....[4]....
        /*00c0*/ 	.word	0x000001f0


	//   ....[5]....
        /*00c4*/ 	.word	0x00000200


	//   ....[6]....
        /*00c8*/ 	.word	0x00000490


	//   ....[7]....
        /*00cc*/ 	.word	0x000004a0


	//   ....[8]....
        /*00d0*/ 	.word	0x00000750


	//   ....[9]....
        /*00d4*/ 	.word	0x00000760


	//   ....[10]....
        /*00d8*/ 	.word	0x00000780


	//   ....[11]....
        /*00dc*/ 	.word	0x00000790


	//   ....[12]....
        /*00e0*/ 	.word	0x00000a30


	//   ....[13]....
        /*00e4*/ 	.word	0x00000a40


	//   ....[14]....
        /*00e8*/ 	.word	0x00000a60


	//   ....[15]....
        /*00ec*/ 	.word	0x00000a70


	//   ....[16]....
        /*00f0*/ 	.word	0x00000d10


	//   ....[17]....
        /*00f4*/ 	.word	0x00000d20


	//   ....[18]....
        /*00f8*/ 	.word	0x00000d40


	//   ....[19]....
        /*00fc*/ 	.word	0x00000d50


	//   ....[20]....
        /*0100*/ 	.word	0x00000ff0


	//   ....[21]....
        /*0104*/ 	.word	0x00001000


	//   ....[22]....
        /*0108*/ 	.word	0x00001020


	//   ....[23]....
        /*010c*/ 	.word	0x00001030


	//----- nvinfo : EIATTR_VRC_CTA_INIT_COUNT
	.align		4
.L_6057:
        /*0110*/ 	.byte	0x02, 0x4a
	.zero		1
	.zero		1


	//----- nvinfo : EIATTR_EXIT_INSTR_OFFSETS
	.align		4
        /*0114*/ 	.byte	0x04, 0x1c
        /*0116*/ 	.short	(.L_6059 - .L_6058)


	//   ....[0]....
.L_6058:
        /*0118*/ 	.word	0x000001b0


	//   ....[1]....
        /*011c*/ 	.word	0x00001050


	//   ....[2]....
        /*0120*/ 	.word	0x000010a0


	//----- nvinfo : EIATTR_CBANK_PARAM_SIZE
	.align		4
.L_6059:
        /*0124*/ 	.byte	0x03, 0x19
        /*0126*/ 	.short	0x0014


	//----- nvinfo : EIATTR_PARAM_CBANK
	.align		4
        /*0128*/ 	.byte	0x04, 0x0a
        /*012a*/ 	.short	(.L_6061 - .L_6060)
	.align		4
.L_6060:
        /*012c*/ 	.word	index@(.nv.constant0._Z7reduce5IdLj32EEvPT_S1_j)
        /*0130*/ 	.short	0x0380
        /*0132*/ 	.short	0x0014


	//----- nvinfo : EIATTR_SW_WAR
	.align		4
.L_6061:
        /*0134*/ 	.byte	0x04, 0x36
        /*0136*/ 	.short	(.L_6063 - .L_6062)
.L_6062:
        /*0138*/ 	.word	0x00000008
.L_6063:


//--------------------- .nv.info._Z7reduce5IdLj64EEvPT_S1_j --------------------------
	.section	.nv.info._Z7reduce5IdLj64EEvPT_S1_j,"",@"SHT_CUDA_INFO"
	.sectionflags	@""
	.align	4


	//----- nvinfo : EIATTR_CUDA_API_VERSION
	.align		4
        /*0000*/ 	.byte	0x04, 0x37
        /*0002*/ 	.short	(.L_6065 - .L_6064)
.L_6064:
        /*0004*/ 	.word	0x00000082


	//----- nvinfo : EIATTR_KPARAM_INFO
	.align		4
.L_6065:
        /*0008*/ 	.byte	0x04, 0x17
        /*000a*/ 	.short	(.L_6067 - .L_6066)
.L_6066:
        /*000c*/ 	.word	0x00000000
        /*0010*/ 	.short	0x0002
        /*0012*/ 	.short	0x0010
        /*0014*/ 	.byte	0x00, 0xf0, 0x11, 0x00


	//----- nvinfo : EIATTR_KPARAM_INFO
	.align		4
.L_6067:
        /*0018*/ 	.byte	0x04, 0x17
        /*001a*/ 	.short	(.L_6069 - .L_6068)
.L_6068:
        /*001c*/ 	.word	0x00000000
        /*0020*/ 	.short	0x0001
        /*0022*/ 	.short	0x0008
        /*0024*/ 	.byte	0x00, 0xf5, 0x21, 0x00


	//----- nvinfo : EIATTR_KPARAM_INFO
	.align		4
.L_6069:
        /*0028*/ 	.byte	0x04, 0x17
        /*002a*/ 	.short	(.L_6071 - .L_6070)
.L_6070:
        /*002c*/ 	.word	0x00000000
        /*0030*/ 	.short	0x0000
        /*0032*/ 	.short	0x0000
        /*0034*/ 	.byte	0x00, 0xf5, 0x21, 0x00


	//----- nvinfo : EIATTR_SPARSE_MMA_MASK
	.align		4
.L_6071:
        /*0038*/ 	.byte	0x03, 0x50
        /*003a*/ 	.short	0x0000


	//----- nvinfo : EIATTR_MAXREG_COUNT
	.align		4
        /*003c*/ 	.byte	0x03, 0x1b
        /*003e*/ 	.short	0x00ff


	//----- nvinfo : EIATTR_NUM_BARRIERS
	.align		4
        /*0040*/ 	.byte	0x02, 0x4c
        /*0042*/ 	.byte	0x01
	.zero		1


	//----- nvinfo : EIATTR_MERCURY_ISA_VERSION
	.align		4
        /*0044*/ 	.byte	0x03, 0x5f
        /*0046*/ 	.short	0x0101


	//----- nvinfo : EIATTR_COOP_GROUP_MASK_REGIDS
	.align		4
        /*0048*/ 	.byte	0x04, 0x29
        /*004a*/ 	.short	(.L_6073 - .L_6072)


	//   ....[0]....
.L_6072:
        /*004c*/ 	.word	0xffffffff


	//   ....[1]....
        /*0050*/ 	.word	0xffffffff


	//   ....[2]....
        /*0054*/ 	.word	0xffffffff


	//   ....[3]....
        /*0058*/ 	.word	0xffffffff


	//   ....[4]....
        /*005c*/ 	.word	0xffffffff


	//   ....[5]....
        /*0060*/ 	.word	0xffffffff


	//   ....[6]....
        /*0064*/ 	.word	0x05000002


	//   ....[7]....
        /*0068*/ 	.word	0x05000002


	//   ....[8]....
        /*006c*/ 	.word	0x05000002


	//   ....[9]....
        /*0070*/ 	.word	0x05000002


	//   ....[10]....
        /*0074*/ 	.word	0xffffffff


	//   ....[11]....
        /*0078*/ 	.word	0xffffffff


	//   ....[12]....
        /*007c*/ 	.word	0x05000002


	//   ....[13]....
        /*0080*/ 	.word	0x05000002


	//   ....[14]....
        /*0084*/ 	.word	0xffffffff


	//   ....[15]....
        /*0088*/ 	.word	0xffffffff


	//   ....[16]....
        /*008c*/ 	.word	0x05000002


	//   ....[17]....
        /*0090*/ 	.word	0x05000002


	//   ....[18]....
        /*0094*/ 	.word	0xffffffff


	//   ....[19]....
        /*0098*/ 	.word	0xffffffff


	//   ....[20]....
        /*009c*/ 	.word	0x05000002


	//   ....[21]....
        /*00a0*/ 	.word	0x05000002


	//   ....[22]....
        /*00a4*/ 	.word	0xffffffff


	//   ....[23]....
        /*00a8*/ 	.word	0xffffffff


	//----- nvinfo : EIATTR_COOP_GROUP_INSTR_OFFSETS
	.align		4
.L_6073:
        /*00ac*/ 	.byte	0x04, 0x28
        /*00ae*/ 	.short	(.L_6075 - .L_6074)


	//   ....[0]....
.L_6074:
        /*00b0*/ 	.word	0x00000170


	//   ....[1]....
        /*00b4*/ 	.word	0x00000180


	//   ....[2]....
        /*00b8*/ 	.word	0x00000190


	//   ....[3]....
        /*00bc*/ 	.word	0x000001a0


	//   ....[4]....
        /*00c0*/ 	.word	0x00000210


	//   ....[5]....
        /*00c4*/ 	.word	0x00000220


	//   ....[6]....
        /*00c8*/ 	.word	0x000004b0


	//   ....[7]....
        /*00cc*/ 	.word	0x000004c0


	//   ....[8]....
        /*00d0*/ 	.word	0x00000770


	//   ....[9]....
        /*00d4*/ 	.word	0x00000780


	//   ....[10]....
        /*00d8*/ 	.word	0x000007a0


	//   ....[11]....
        /*00dc*/ 	.word	0x000007b0


	//   ....[12]....
        /*00e0*/ 	.word	0x00000a50


	//   ....[13]....
        /*00e4*/ 	.word	0x00000a60


	//   ....[14]....
        /*00e8*/ 	.word	0x00000a80


	//   ....[15]....
        /*00ec*/ 	.word	0x00000a90


	//   ....[16]....
        /*00f0*/ 	.word	0x00000d30


	//   ....[17]....
        /*00f4*/ 	.word	0x00000d40


	//   ....[18]....
        /*00f8*/ 	.word	0x00000d60


	//   ....[19]....
        /*00fc*/ 	.word	0x00000d70


	//   ....[20]....
        /*0100*/ 	.word	0x00001010


	//   ....[21]....
        /*0104*/ 	.word	0x00001020


	//   ....[22]....
        /*0108*/ 	.word	0x00001040


	//   ....[23]....
        /*010c*/ 	.word	0x00001050


	//----- nvinfo : EIATTR_VRC_CTA_INIT_COUNT
	.align		4
.L_6075:
        /*0110*/ 	.byte	0x02, 0x4a
	.zero		1
	.zero		1


	//----- nvinfo : EIATTR_EXIT_INSTR_OFFSETS
	.align		4
        /*0114*/ 	.byte	0x04, 0x1c
        /*0116*/ 	.short	(.L_6077 - .L_6076)


	//   ....[0]....
.L_6076:
        /*0118*/ 	.word	0x000001b0


	//   ....[1]....
        /*011c*/ 	.word	0x00001070


	//   ....[2]....
        /*0120*/ 	.word	0x000010c0


	//----- nvinfo : EIATTR_CBANK_PARAM_SIZE
	.align		4
.L_6077:
        /*0124*/ 	.byte	0x03, 0x19
        /*0126*/ 	.short	0x0014


	//----- nvinfo : EIATTR_PARAM_CBANK
	.align		4
        /*0128*/ 	.byte	0x04, 0x0a
        /*012a*/ 	.short	(.L_6079 - .L_6078)
	.align		4
.L_6078:
        /*012c*/ 	.word	index@(.nv.constant0._Z7reduce5IdLj64EEvPT_S1_j)
        /*0130*/ 	.short	0x0380
        /*0132*/ 	.short	0x0014


	//----- nvinfo : EIATTR_SW_WAR
	.align		4
.L_6079:
        /*0134*/ 	.byte	0x04, 0x36
        /*0136*/ 	.short	(.L_6081 - .L_6080)
.L_6080:
        /*0138*/ 	.word	0x00000008
.L_6081:


//--------------------- .nv.info._Z7reduce5IdLj128EEvPT_S1_j --------------------------
	.section	.nv.info._Z7reduce5IdLj128EEvPT_S1_j,"",@"SHT_CUDA_INFO"
	.sectionflags	@""
	.align	4


	//----- nvinfo : EIATTR_CUDA_API_VERSION
	.align		4
        /*0000*/ 	.byte	0x04, 0x37
        /*0002*/ 	.short	(.L_6083 - .L_6082)
.L_6082:
        /*0004*/ 	.word	0x00000082


	//----- nvinfo : EIATTR_KPARAM_INFO
	.align		4
.L_6083:
        /*0008*/ 	.byte	0x04, 0x17
        /*000a*/ 	.short	(.L_6085 - .L_6084)
.L_6084:
        /*000c*/ 	.word	0x00000000
        /*0010*/ 	.short	0x0002
        /*0012*/ 	.short	0x0010
        /*0014*/ 	.byte	0x00, 0xf0, 0x11, 0x00


	//----- nvinfo : EIATTR_KPARAM_INFO
	.align		4
.L_6085:
        /*0018*/ 	.byte	0x04, 0x17
        /*001a*/ 	.short	(.L_6087 - .L_6086)
.L_6086:
        /*001c*/ 	.word	0x00000000
        /*0020*/ 	.short	0x0001
        /*0022*/ 	.short	0x0008
        /*0024*/ 	.byte	0x00, 0xf5, 0x21, 0x00


	//----- nvinfo : EIATTR_KPARAM_INFO
	.align		4
.L_6087:
        /*0028*/ 	.byte	0x04, 0x17
        /*002a*/ 	.short	(.L_6089 - .L_6088)
.L_6088:
        /*002c*/ 	.word	0x00000000
        /*0030*/ 	.short	0x0000
        /*0032*/ 	.short	0x0000
        /*0034*/ 	.byte	0x00, 0xf5, 0x21, 0x00


	//----- nvinfo : EIATTR_SPARSE_MMA_MASK
	.align		4
.L_6089:
        /*0038*/ 	.byte	0x03, 0x50
        /*003a*/ 	.short	0x0000


	//----- nvinfo : EIATTR_MAXREG_COUNT
	.align		4
        /*003c*/ 	.byte	0x03, 0x1b
        /*003e*/ 	.short	0x00ff


	//----- nvinfo : EIATTR_NUM_BARRIERS
	.align		4
        /*0040*/ 	.byte	0x02, 0x4c
        /*0042*/ 	.byte	0x01
	.zero		1


	//----- nvinfo : EIATTR_MERCURY_ISA_VERSION
	.align		4
        /*0044*/ 	.byte	0x03, 0x5f
        /*0046*/ 	.short	0x0101


	//----- nvinfo : EIATTR_COOP_GROUP_MASK_REGIDS
	.align		4
        /*0048*/ 	.byte	0x04, 0x29
        /*004a*/ 	.short	(.L_6091 - .L_6090)


	//   ....[0]....
.L_6090:
        /*004c*/ 	.word	0xffffffff


	//   ....[1]....
        /*0050*/ 	.word	0xffffffff


	//   ....[2]....
        /*0054*/ 	.word	0xffffffff


	//   ....[3]....
        /*0058*/ 	.word	0xffffffff


	//   ....[4]....
        /*005c*/ 	.word	0xffffffff


	//   ....[5]....
        /*0060*/ 	.word	0xffffffff


	//   ....[6]....
        /*0064*/ 	.word	0x05000002


	//   ....[7]....
        /*0068*/ 	.word	0x05000002


	//   ....[8]....
        /*006c*/ 	.word	0x05000002


	//   ....[9]....
        /*0070*/ 	.word	0x05000002


	//   ....[10]....
        /*0074*/ 	.word	0xffffffff


	//   ....[11]....
        /*0078*/ 	.word	0xffffffff


	//   ....[12]....
        /*007c*/ 	.word	0x05000002


	//   ....[13]....
        /*0080*/ 	.word	0x05000002


	//   ....[14]....
        /*0084*/ 	.word	0xffffffff


	//   ....[15]....
        /*0088*/ 	.word	0xffffffff


	//   ....[16]....
        /*008c*/ 	.word	0x05000002


	//   ....[17]....
        /*0090*/ 	.word	0x05000002


	//   ....[18]....
        /*0094*/ 	.word	0xffffffff


	//   ....[19]....
        /*0098*/ 	.word	0xffffffff


	//   ....[20]....
        /*009c*/ 	.word	0x05000002


	//   ....[21]....
        /*00a0*/ 	.word	0x05000002


	//   ....[22]....
        /*00a4*/ 	.word	0xffffffff


	//   ....[23]....
        /*00a8*/ 	.word	0xffffffff


	//----- nvinfo : EIATTR_COOP_GROUP_INSTR_OFFSETS
	.align		4
.L_6091:
        /*00ac*/ 	.byte	0x04, 0x28
        /*00ae*/ 	.short	(.L_6093 - .L_6092)


	//   ....[0]....
.L_6092:
        /*00b0*/ 	.word	0x00000170


	//   ....[1]....
        /*00b4*/ 	.word	0x00000180


	//   ....[2]....
        /*00b8*/ 	.word	0x00000190


	//   ....[3]....
        /*00bc*/ 	.word	0x000001e0


	//   ....[4]....
        /*00c0*/ 	.word	0x00000250


	//   ....[5]....
        /*00c4*/ 	.word	0x00000260


	//   ....[6]....
        /*00c8*/ 	.word	0x000004f0


	//   ....[7]....
        /*00cc*/ 	.word	0x00000500


	//   ....[8]....
        /*00d0*/ 	.word	0x000007b0


	//   ....[9]....
        /*00d4*/ 	.word	0x000007c0


	//   ....[10]....
        /*00d8*/ 	.word	0x000007e0


	//   ....[11]....
        /*00dc*/ 	.word	0x000007f0


	//   ....[12]....
        /*00e0*/ 	.word	0x00000a90


	//   ....[13]....
        /*00e4*/ 	.word	0x00000aa0


	//   ....[14]....
        /*00e8*/ 	.word	0x00000ac0


	//   ....[15]....
        /*00ec*/ 	.word	0x00000ad0


	//   ....[16]....
        /*00f0*/ 	.word	0x00000d70


	//   ....[17]....
        /*00f4*/ 	.word	0x00000d80


	//   ....[18]....
        /*00f8*/ 	.word	0x00000da0


	//   ....[19]....
        /*00fc*/ 	.word	0x00000db0


	//   ....[20]....
        /*0100*/ 	.word	0x00001050


	//   ....[21]....
        /*0104*/ 	.word	0x00001060


	//   ....[22]....
        /*0108*/ 	.word	0x00001080


	//   ....[23]....
        /*010c*/ 	.word	0x00001090


	//----- nvinfo : EIATTR_VRC_CTA_INIT_COUNT
	.align		4
.L_6093:
        /*0110*/ 	.byte	0x02, 0x4a
	.zero		1
	.zero		1


	//----- nvinfo : EIATTR_EXIT_INSTR_OFFSETS
	.align		4
        /*0114*/ 	.byte	0x04, 0x1c
        /*0116*/ 	.short	(.L_6095 - .L_6094)


	//   ....[0]....
.L_6094:
        /*0118*/ 	.word	0x000001f0


	//   ....[1]....
        /*011c*/ 	.word	0x000010b0


	//   ....[2]....
        /*0120*/ 	.word	0x00001100


	//----- nvinfo : EIATTR_CBANK_PARAM_SIZE
	.align		4
.L_6095:
        /*0124*/ 	.byte	0x03, 0x19
        /*0126*/ 	.short	0x0014


	//----- nvinfo : EIATTR_PARAM_CBANK
	.align		4
        /*0128*/ 	.byte	0x04, 0x0a
        /*012a*/ 	.short	(.L_6097 - .L_6096)
	.align		4
.L_6096:
        /*012c*/ 	.word	index@(.nv.constant0._Z7reduce5IdLj128EEvPT_S1_j)
        /*0130*/ 	.short	0x0380
        /*0132*/ 	.short	0x0014


	//----- nvinfo : EIATTR_SW_WAR
	.align		4
.L_6097:
        /*0134*/ 	.byte	0x04, 0x36
        /*0136*/ 	.short	(.L_6099 - .L_6098)
.L_6098:
        /*0138*/ 	.word	0x00000008
.L_6099:


//--------------------- .nv.info._Z7reduce5IdLj256EEvPT_S1_j --------------------------
	.section	.nv.info._Z7reduce5IdLj256EEvPT_S1_j,"",@"SHT_CUDA_INFO"
	.sectionflags	@""
	.align	4


	//----- nvinfo : EIATTR_CUDA_API_VERSION
	.align		4
        /*0000*/ 	.byte	0x04, 0x37
        /*0002*/ 	.short	(.L_6101 - .L_6100)
.L_6100:
        /*0004*/ 	.word	0x00000082


	//----- nvinfo : EIATTR_KPARAM_INFO
	.align		4
.L_6101:
        /*0008*/ 	.byte	0x04, 0x17
        /*000a*/ 	.short	(.L_6103 - .L_6102)
.L_6102:
        /*000c*/ 	.word	0x00000000
        /*0010*/ 	.short	0x0002
        /*0012*/ 	.short	0x0010
        /*0014*/ 	.byte	0x00, 0xf0, 0x11, 0x00


	//----- nvinfo : EIATTR_KPARAM_INFO
	.align		4
.L_6103:
        /*0018*/ 	.byte	0x04, 0x17
        /*001a*/ 	.short	(.L_6105 - .L_6104)
.L_6104:
        /*001c*/ 	.word	0x00000000
        /*0020*/ 	.short	0x0001
        /*0022*/ 	.short	0x0008
        /*0024*/ 	.byte	0x00, 0xf5, 0x21, 0x00


	//----- nvinfo : EIATTR_KPARAM_INFO
	.align		4
.L_6105:
        /*0028*/ 	.byte	0x04, 0x17
        /*002a*/ 	.short	(.L_6107 - .L_6106)
.L_6106:
        /*002c*/ 	.word	0x00000000
        /*0030*/ 	.short	0x0000
        /*0032*/ 	.short	0x0000
        /*0034*/ 	.byte	0x00, 0xf5, 0x21, 0x00


	//----- nvinfo : EIATTR_SPARSE_MMA_MASK
	.align		4
.L_6107:
        /*0038*/ 	.byte	0x03, 0x50
        /*003a*/ 	.short	0x0000


	//----- nvinfo : EIATTR_MAXREG_COUNT
	.align		4
        /*003c*/ 	.byte	0x03, 0x1b
        /*003e*/ 	.short	0x00ff


	//----- nvinfo : EIATTR_NUM_BARRIERS
	.align		4
        /*0040*/ 	.byte	0x02, 0x4c
        /*0042*/ 	.byte	0x01
	.zero		1


	//----- nvinfo : EIATTR_MERCURY_ISA_VERSION
	.align		4
        /*0044*/ 	.byte	0x03, 0x5f
        /*0046*/ 	.short	0x0101


	//----- nvinfo : EIATTR_COOP_GROUP_MASK_REGIDS
	.align		4
        /*0048*/ 	.byte	0x04, 0x29
        /*004a*/ 	.short	(.L_6109 - .L_6108)


	//   ....[0]....
.L_6108:
        /*004c*/ 	.word	0xffffffff


	//   ....[1]....
        /*0050*/ 	.word	0xffffffff


	//   ....[2]....
        /*0054*/ 	.word	0xffffffff


	//   ....[3]....
        /*0058*/ 	.word	0xffffffff


	//   ....[4]....
        /*005c*/ 	.word	0xffffffff


	//   ....[5]....
        /*0060*/ 	.word	0xffffffff


	//   ....[6]....
        /*0064*/ 	.word	0x05000002


	//   ....[7]....
        /*0068*/ 	.word	0x05000002


	//   ....[8]....
        /*006c*/ 	.word	0x05000002


	//   ....[9]....
        /*0070*/ 	.word	0x05000002


	//   ....[10]....
        /*0074*/ 	.word	0xffffffff


	//   ....[11]....
        /*0078*/ 	.word	0xffffffff


	//   ....[12]....
        /*007c*/ 	.word	0x05000002


	//   ....[13]....
        /*0080*/ 	.word	0x05000002


	//   ....[14]....
        /*0084*/ 	.word	0xffffffff


	//   ....[15]....
        /*0088*/ 	.word	0xffffffff


	//   ....[16]....
        /*008c*/ 	.word	0x05000002


	//   ....[17]....
        /*0090*/ 	.word	0x05000002


	//   ....[18]....
        /*0094*/ 	.word	0xffffffff


	//   ....[19]....
        /*0098*/ 	.word	0xffffffff


	//   ....[20]....
        /*009c*/ 	.word	0x05000002


	//   ....[21]....
        /*00a0*/ 	.word	0x05000002


	//   ....[22]....
        /*00a4*/ 	.word	0xffffffff


	//   ....[23]....
        /*00a8*/ 	.word	0xffffffff


	//----- nvinfo : EIATTR_COOP_GROUP_INSTR_OFFSETS
	.align		4
.L_6109:
        /*00ac*/ 	.byte	0x04, 0x28
        /*00ae*/ 	.short	(.L_6111 - .L_6110)


	//   ....[0]....
.L_6110:
        /*00b0*/ 	.word	0x00000170


	//   ....[1]....
        /*00b4*/ 	.word	0x00000180


	//   ....[2]....
        /*00b8*/ 	.word	0x000001d0


	//   ....[3]....
        /*00bc*/ 	.word	0x00000220


	//   ....[4]....
        /*00c0*/ 	.word	0x00000290


	//   ....[5]....
        /*00c4*/ 	.word	0x000002a0


	//   ....[6]....
        /*00c8*/ 	.word	0x00000530


	//   ....[7]....
        /*00cc*/ 	.word	0x00000540


	//   ....[8]....
        /*00d0*/ 	.word	0x000007f0


	//   ....[9]....
        /*00d4*/ 	.word	0x00000800


	//   ....[10]....
        /*00d8*/ 	.word	0x00000820


	//   ....[11]....
        /*00dc*/ 	.word	0x00000830


	//   ....[12]....
        /*00e0*/ 	.word	0x00000ad0


	//   ....[13]....
        /*00e4*/ 	.word	0x00000ae0


	//   ....[14]....
        /*00e8*/ 	.word	0x00000b00


	//   ....[15]....
        /*00ec*/ 	.word	0x00000b10


	//   ....[16]....
        /*00f0*/ 	.word	0x00000db0


	//   ....[17]....
        /*00f4*/ 	.word	0x00000dc0


	//   ....[18]....
        /*00f8*/ 	.word	0x00000de0


	//   ....[19]....
        /*00fc*/ 	.word	0x00000df0


	//   ....[20]....
        /*0100*/ 	.word	0x00001090


	//   ....[21]....
        /*0104*/ 	.word	0x000010a0


	//   ....[22]....
        /*0108*/ 	.word	0x000010c0


	//   ....[23]....
        /*010c*/ 	.word	0x000010d0


	//----- nvinfo : EIATTR_VRC_CTA_INIT_COUNT
	.align		4
.L_6111:
        /*0110*/ 	.byte	0x02, 0x4a
	.zero		1
	.zero		1


	//----- nvinfo : EIATTR_EXIT_INSTR_OFFSETS
	.align		4
        /*0114*/ 	.byte	0x04, 0x1c
        /*0116*/ 	.short	(.L_6113 - .L_6112)


	//   ....[0]....
.L_6112:
        /*0118*/ 	.word	0x00000230


	//   ....[1]....
        /*011c*/ 	.word	0x000010f0


	//   ....[2]....
        /*0120*/ 	.word	0x00001140


	//----- nvinfo : EIATTR_CBANK_PARAM_SIZE
	.align		4
.L_6113:
        /*0124*/ 	.byte	0x03, 0x19
        /*0126*/ 	.short	0x0014


	//----- nvinfo : EIATTR_PARAM_CBANK
	.align		4
        /*0128*/ 	.byte	0x04, 0x0a
        /*012a*/ 	.short	(.L_6115 - .L_6114)
	.align		4
.L_6114:
        /*012c*/ 	.word	index@(.nv.constant0._Z7reduce5IdLj256EEvPT_S1_j)
        /*0130*/ 	.short	0x0380
        /*0132*/ 	.short	0x0014


	//----- nvinfo : EIATTR_SW_WAR
	.align		4
.L_6115:
        /*0134*/ 	.byte	0x04, 0x36
        /*0136*/ 	.short	(.L_6117 - .L_6116)
.L_6116:
        /*0138*/ 	.word	0x00000008
.L_6117:


//--------------------- .nv.info._Z7reduce5IdLj512EEvPT_S1_j --------------------------
	.section	.nv.info._Z7reduce5IdLj512EEvPT_S1_j,"",@"SHT_CUDA_INFO"
	.sectionflags	@""
	.align	4


	//----- nvinfo : EIATTR_CUDA_API_VERSION
	.align		4
        /*0000*/ 	.byte	0x04, 0x37
        /*0002*/ 	.short	(.L_6119 - .L_6118)
.L_6118:
        /*0004*/ 	.word	0x00000082


	//----- nvinfo : EIATTR_KPARAM_INFO
	.align		4
.L_6119:
        /*0008*/ 	.byte	0x04, 0x17
        /*000a*/ 	.short	(.L_6121 - .L_6120)
.L_6120:
        /*000c*/ 	.word	0x00000000
        /*0010*/ 	.short	0x0002
        /*0012*/ 	.short	0x0010
        /*0014*/ 	.byte	0x00, 0xf0, 0x11, 0x00


	//----- nvinfo : EIATTR_KPARAM_INFO
	.align		4
.L_6121:
        /*0018*/ 	.byte	0x04, 0x17
        /*001a*/ 	.short	(.L_6123 - .L_6122)
.L_6122:
        /*001c*/ 	.word	0x00000000
        /*0020*/ 	.short	0x0001
        /*0022*/ 	.short	0x0008
        /*0024*/ 	.byte	0x00, 0xf5, 0x21, 0x00


	//----- nvinfo : EIATTR_KPARAM_INFO
	.align		4
.L_6123:
        /*0028*/ 	.byte	0x04, 0x17
        /*002a*/ 	.short	(.L_6125 - .L_6124)
.L_6124:
        /*002c*/ 	.word	0x00000000
        /*0030*/ 	.short	0x0000
        /*0032*/ 	.short	0x0000
        /*0034*/ 	.byte	0x00, 0xf5, 0x21, 0x00


	//----- nvinfo : EIATTR_SPARSE_MMA_MASK
	.align		4
.L_6125:
        /*0038*/ 	.byte	0x03, 0x50
        /*003a*/ 	.short	0x0000


	//----- nvinfo : EIATTR_MAXREG_COUNT
	.align		4
        /*003c*/ 	.byte	0x03, 0x1b
        /*003e*/ 	.short	0x00ff


	//----- nvinfo : EIATTR_NUM_BARRIERS
	.align		4
        /*0040*/ 	.byte	0x02, 0x4c
        /*0042*/ 	.byte	0x01
	.zero		1


	//----- nvinfo : EIATTR_MERCURY_ISA_VERSION
	.align		4
        /*0044*/ 	.byte	0x03, 0x5f
        /*0046*/ 	.short	0x0101


	//----- nvinfo : EIATTR_COOP_GROUP_MASK_REGIDS
	.align		4
        /*0048*/ 	.byte	0x04, 0x29
        /*004a*/ 	.short	(.L_6127 - .L_6126)


	//   ....[0]....
.L_6126:
        /*004c*/ 	.word	0xffffffff


	//   ....[1]....
        /*0050*/ 	.word	0xffffffff


	//   ....[2]....
        /*0054*/ 	.word	0xffffffff


	//   ....[3]....
        /*0058*/ 	.word	0xffffffff


	//   ....[4]....
        /*005c*/ 	.word	0xffffffff


	//   ....[5]....
        /*0060*/ 	.word	0xffffffff


	//   ....[6]....
        /*0064*/ 	.word	0x05000003


	//   ....[7]....
        /*0068*/ 	.word	0x05000003


	//   ....[8]....
        /*006c*/ 	.word	0x05000003


	//   ....[9]....
        /*0070*/ 	.word	0x05000003


	//   ....[10]....
        /*0074*/ 	.word	0xffffffff


	//   ....[11]....
        /*0078*/ 	.word	0xffffffff


	//   ....[12]....
        /*007c*/ 	.word	0x05000003


	//   ....[13]....
        /*0080*/ 	.word	0x05000003


	//   ....[14]....
        /*0084*/ 	.word	0xffffffff


	//   ....[15]....
        /*0088*/ 	.word	0xffffffff


	//   ....[16]....
        /*008c*/ 	.word	0x05000003


	//   ....[17]....
        /*0090*/ 	.word	0x05000003


	//   ....[18]....
        /*0094*/ 	.word	0xffffffff


	//   ....[19]....
        /*0098*/ 	.word	0xffffffff


	//   ....[20]....
        /*009c*/ 	.word	0x05000003


	//   ....[21]....
        /*00a0*/ 	.word	0x05000003


	//   ....[22]....
        /*00a4*/ 	.word	0xffffffff


	//   ....[23]....
        /*00a8*/ 	.word	0xffffffff


	//----- nvinfo : EIATTR_COOP_GROUP_INSTR_OFFSETS
	.align		4
.L_6127:
        /*00ac*/ 	.byte	0x04, 0x28
        /*00ae*/ 	.short	(.L_6129 - .L_6128)


	//   ....[0]....
.L_6128:
        /*00b0*/ 	.word	0x00000180


	//   ....[1]....
        /*00b4*/ 	.word	0x000001d0


	//   ....[2]....
        /*00b8*/ 	.word	0x00000220


	//   ....[3]....
        /*00bc*/ 	.word	0x00000270


	//   ....[4]....
        /*00c0*/ 	.word	0x000002e0


	//   ....[5]....
        /*00c4*/ 	.word	0x000002f0


	//   ....[6]....
        /*00c8*/ 	.word	0x00000580


	//   ....[7]....
        /*00cc*/ 	.word	0x00000590


	//   ....[8]....
        /*00d0*/ 	.word	0x00000840


	//   ....[9]....
        /*00d4*/ 	.word	0x00000850


	//   ....[10]....
        /*00d8*/ 	.word	0x00000870


	//   ....[11]....
        /*00dc*/ 	.word	0x00000880


	//   ....[12]....
        /*00e0*/ 	.word	0x00000b20


	//   ....[13]....
        /*00e4*/ 	.word	0x00000b30


	//   ....[14]....
        /*00e8*/ 	.word	0x00000b50


	//   ....[15]....
        /*00ec*/ 	.word	0x00000b60


	//   ....[16]....
        /*00f0*/ 	.word	0x00000e00


	//   ....[17]....
        /*00f4*/ 	.word	0x00000e10


	//   ....[18]....
        /*00f8*/ 	.word	0x00000e30


	//   ....[19]....
        /*00fc*/ 	.word	0x00000e40


	//   ....[20]....
        /*0100*/ 	.word	0x000010e0


	//   ....[21]....
        /*0104*/ 	.word	0x000010f0


	//   ....[22]....
        /*0108*/ 	.word	0x00001110


	//   ....[23]....
        /*010c*/ 	.word	0x00001120


	//----- nvinfo : EIATTR_VRC_CTA_INIT_COUNT
	.align		4
.L_6129:
        /*0110*/ 	.byte	0x02, 0x4a
	.zero		1
	.zero		1


	//----- nvinfo : EIATTR_EXIT_INSTR_OFFSETS
	.align		4
        /*0114*/ 	.byte	0x04, 0x1c
        /*0116*/ 	.short	(.L_6131 - .L_6130)


	//   ....[0]....
.L_6130:
        /*0118*/ 	.word	0x00000280


	//   ....[1]....
        /*011c*/ 	.word	0x00001140


	//   ....[2]....
        /*0120*/ 	.word	0x00001190


	//----- nvinfo : EIATTR_CBANK_PARAM_SIZE
	.align		4
.L_6131:
        /*0124*/ 	.byte	0x03, 0x19
        /*0126*/ 	.short	0x0014


	//----- nvinfo : EIATTR_PARAM_CBANK
	.align		4
        /*0128*/ 	.byte	0x04, 0x0a
        /*012a*/ 	.short	(.L_6133 - .L_6132)
	.align		4
.L_6132:
        /*012c*/ 	.word	index@(.nv.constant0._Z7reduce5IdLj512EEvPT_S1_j)
        /*0130*/ 	.short	0x0380
        /*0132*/ 	.short	0x0014


	//----- nvinfo : EIATTR_SW_WAR
	.align		4
.L_6133:
        /*0134*/ 	.byte	0x04, 0x36
        /*0136*/ 	.short	(.L_6135 - .L_6134)
.L_6134:
        /*0138*/ 	.word	0x00000008
.L_6135:


//--------------------- .nv.info._Z7reduce5IdLj1024EEvPT_S1_j --------------------------
	.section	.nv.info._Z7reduce5IdLj1024EEvPT_S1_j,"",@"SHT_CUDA_INFO"
	.sectionflags	@""
	.align	4


	//----- nvinfo : EIATTR_CUDA_API_VERSION
	.align		4
        /*0000*/ 	.byte	0x04, 0x37
        /*0002*/ 	.short	(.L_6137 - .L_6136)
.L_6136:
        /*0004*/ 	.word	0x00000082


	//----- nvinfo : EIATTR_KPARAM_INFO
	.align		4
.L_6137:
        /*0008*/ 	.byte	0x04, 0x17
        /*000a*/ 	.short	(.L_6139 - .L_6138)
.L_6138:
        /*000c*/ 	.word	0x00000000
        /*0010*/ 	.short	0x0002
        /*0012*/ 	.short	0x0010
        /*0014*/ 	.byte	0x00, 0xf0, 0x11, 0x00


	//----- nvinfo : EIATTR_KPARAM_INFO
	.align		4
.L_6139:
        /*0018*/ 	.byte	0x04, 0x17
        /*001a*/ 	.short	(.L_6141 - .L_6140)
.L_6140:
        /*001c*/ 	.word	0x00000000
        /*0020*/ 	.short	0x0001
        /*0022*/ 	.short	0x0008
        /*0024*/ 	.byte	0x00, 0xf5, 0x21, 0x00


	//----- nvinfo : EIATTR_KPARAM_INFO
	.align		4
.L_6141:
        /*0028*/ 	.byte	0x04, 0x17
        /*002a*/ 	.short	(.L_6143 - .L_6142)
.L_6142:
        /*002c*/ 	.word	0x00000000
        /*0030*/ 	.short	0x0000
        /*0032*/ 	.short	0x0000
        /*0034*/ 	.byte	0x00, 0xf5, 0x21, 0x00


	//----- nvinfo : EIATTR_SPARSE_MMA_MASK
	.align		4
.L_6143:
        /*0038*/ 	.byte	0x03, 0x50
        /*003a*/ 	.short	0x0000


	//----- nvinfo : EIATTR_MAXREG_COUNT
	.align		4
        /*003c*/ 	.byte	0x03, 0x1b
        /*003e*/ 	.short	0x00ff


	//----- nvinfo : EIATTR_NUM_BARRIERS
	.align		4
        /*0040*/ 	.byte	0x02, 0x4c
        /*0042*/ 	.byte	0x01
	.zero		1


	//----- nvinfo : EIATTR_MERCURY_ISA_VERSION
	.align		4
        /*0044*/ 	.byte	0x03, 0x5f
        /*0046*/ 	.short	0x0101


	//----- nvinfo : EIATTR_COOP_GROUP_MASK_REGIDS
	.align		4
        /*0048*/ 	.byte	0x04, 0x29
        /*004a*/ 	.short	(.L_6145 - .L_6144)


	//   ....[0]....
.L_6144:
        /*004c*/ 	.word	0xffffffff


	//   ....[1]....
        /*0050*/ 	.word	0xffffffff


	//   ....[2]....
        /*0054*/ 	.word	0xffffffff


	//   ....[3]....
        /*0058*/ 	.word	0xffffffff


	//   ....[4]....
        /*005c*/ 	.word	0xffffffff


	//   ....[5]....
        /*0060*/ 	.word	0xffffffff


	//   ....[6]....
        /*0064*/ 	.word	0x05000003


	//   ....[7]....
        /*0068*/ 	.word	0x05000003


	//   ....[8]....
        /*006c*/ 	.word	0x05000003


	//   ....[9]....
        /*0070*/ 	.word	0x05000003


	//   ....[10]....
        /*0074*/ 	.word	0xffffffff


	//   ....[11]....
        /*0078*/ 	.word	0xffffffff


	//   ....[12]....
        /*007c*/ 	.word	0x05000003


	//   ....[13]....
        /*0080*/ 	.word	0x05000003


	//   ....[14]....
        /*0084*/ 	.word	0xffffffff


	//   ....[15]....
        /*0088*/ 	.word	0xffffffff


	//   ....[16]....
        /*008c*/ 	.word	0x05000003


	//   ....[17]....
        /*0090*/ 	.word	0x05000003


	//   ....[18]....
        /*0094*/ 	.word	0xffffffff


	//   ....[19]....
        /*0098*/ 	.word	0xffffffff


	//   ....[20]....
        /*009c*/ 	.word	0x05000003


	//   ....[21]....
        /*00a0*/ 	.word	0x05000003


	//   ....[22]....
        /*00a4*/ 	.word	0xffffffff


	//   ....[23]....
        /*00a8*/ 	.word	0xffffffff


	//----- nvinfo : EIATTR_COOP_GROUP_INSTR_OFFSETS
	.align		4
.L_6145:
        /*00ac*/ 	.byte	0x04, 0x28
        /*00ae*/ 	.short	(.L_6147 - .L_6146)


	//   ....[0]....
.L_6146:
        /*00b0*/ 	.word	0x00000170


	//   ....[1]....
        /*00b4*/ 	.word	0x000001b0


	//   ....[2]....
        /*00b8*/ 	.word	0x00000200


	//   ....[3]....
        /*00bc*/ 	.word	0x00000250


	//   ....[4]....
        /*00c0*/ 	.word	0x000002c0


	//   ....[5]....
        /*00c4*/ 	.word	0x000002d0


	//   ....[6]....
        /*00c8*/ 	.word	0x00000560


	//   ....[7]....
        /*00cc*/ 	.word	0x00000570


	//   ....[8]....
        /*00d0*/ 	.word	0x00000820


	//   ....[9]....
        /*00d4*/ 	.word	0x00000830


	//   ....[10]....
        /*00d8*/ 	.word	0x00000850


	//   ....[11]....
        /*00dc*/ 	.word	0x00000860


	//   ....[12]....
        /*00e0*/ 	.word	0x00000b00


	//   ....[13]....
        /*00e4*/ 	.word	0x00000b10


	//   ....[14]....
        /*00e8*/ 	.word	0x00000b30


	//   ....[15]....
        /*00ec*/ 	.word	0x00000b40


	//   ....[16]....
        /*00f0*/ 	.word	0x00000de0


	//   ....[17]....
        /*00f4*/ 	.word	0x00000df0


	//   ....[18]....
        /*00f8*/ 	.word	0x00000e10


	//   ....[19]....
        /*00fc*/ 	.word	0x00000e20


	//   ....[20]....
        /*0100*/ 	.word	0x000010c0


	//   ....[21]....
        /*0104*/ 	.word	0x000010d0


	//   ....[22]....
        /*0108*/ 	.word	0x000010f0


	//   ....[23]....
        /*010c*/ 	.word	0x00001100


	//----- nvinfo : EIATTR_VRC_CTA_INIT_COUNT
	.align		4
.L_6147:
        /*0110*/ 	.byte	0x02, 0x4a
	.zero		1
	.zero		1


	//----- nvinfo : EIATTR_EXIT_INSTR_OFFSETS
	.align		4
        /*0114*/ 	.byte	0x04, 0x1c
        /*0116*/ 	.short	(.L_6149 - .L_6148)


	//   ....[0]....
.L_6148:
        /*0118*/ 	.word	0x00000260


	//   ....[1]....
        /*011c*/ 	.word	0x00001120


	//   ....[2]....
        /*0120*/ 	.word	0x00001170


	//----- nvinfo : EIATTR_CBANK_PARAM_SIZE
	.align		4
.L_6149:
        /*0124*/ 	.byte	0x03, 0x19
        /*0126*/ 	.short	0x0014


	//----- nvinfo : EIATTR_PARAM_CBANK
	.align		4
        /*0128*/ 	.byte	0x04, 0x0a
        /*012a*/ 	.short	(.L_6151 - .L_6150)
	.align		4
.L_6150:
        /*012c*/ 	.word	index@(.nv.constant0._Z7reduce5IdLj1024EEvPT_S1_j)
        /*0130*/ 	.short	0x0380
        /*0132*/ 	.short	0x0014


	//----- nvinfo : EIATTR_SW_WAR
	.align		4
.L_6151:
        /*0134*/ 	.byte	0x04, 0x36
        /*0136*/ 	.short	(.L_6153 - .L_6152)
.L_6152:
        /*0138*/ 	.word	0x00000008
.L_6153:


//--------------------- .nv.info._Z7reduce4IdLj1EEvPT_S1_j --------------------------
	.section	.nv.info._Z7reduce4IdLj1EEvPT_S1_j,"",@"SHT_CUDA_INFO"
	.sectionflags	@""
	.align	4


	//----- nvinfo : EIATTR_CUDA_API_VERSION
	.align		4
        /*0000*/ 	.byte	0x04, 0x37
        /*0002*/ 	.short	(.L_6155 - .L_6154)
.L_6154:
        /*0004*/ 	.word	0x00000082


	//----- nvinfo : EIATTR_KPARAM_INFO
	.align		4
.L_6155:
        /*0008*/ 	.byte	0x04, 0x17
        /*000a*/ 	.short	(.L_6157 - .L_6156)
.L_6156:
        /*000c*/ 	.word	0x00000000
        /*0010*/ 	.short	0x0002
        /*0012*/ 	.short	0x0010
        /*0014*/ 	.byte	0x00, 0xf0, 0x11, 0x00


	//----- nvinfo : EIATTR_KPARAM_INFO
	.align		4
.L_6157:
        /*0018*/ 	.byte	0x04, 0x17
        /*001a*/ 	.short	(.L_6159 - .L_6158)
.L_6158:
        /*001c*/ 	.word	0x00000000
        /*0020*/ 	.short	0x0001
        /*0022*/ 	.short	0x0008
        /*0024*/ 	.byte	0x00, 0xf5, 0x21, 0x00


	//----- nvinfo : EIATTR_KPARAM_INFO
	.align		4
.L_6159:
        /*0028*/ 	.byte	0x04, 0x17
        /*002a*/ 	.short	(.L_6161 - .L_6160)
.L_6160:
        /*002c*/ 	.word	0x00000000
        /*0030*/ 	.short	0x0000
        /*0032*/ 	.short	0x0000
        /*0034*/ 	.byte	0x00, 0xf5, 0x21, 0x00


	//----- nvinfo : EIATTR_SPARSE_MMA_MASK
	.align		4
.L_6161:
        /*0038*/ 	.byte	0x03, 0x50
        /*003a*/ 	.short	0x0000


	//----- nvinfo : EIATTR_MAXREG_COUNT
	.align		4
        /*003c*/ 	.byte	0x03, 0x1b
        /*003e*/ 	.short	0x00ff


	//----- nvinfo : EIATTR_NUM_BARRIERS
	.align		4
        /*0040*/ 	.byte	0x02, 0x4c
        /*0042*/ 	.byte	0x01
	.zero		1


	//----- nvinfo : EIATTR_MERCURY_ISA_VERSION
	.align		4
        /*0044*/ 	.byte	0x03, 0x5f
        /*0046*/ 	.short	0x0101


	//----- nvinfo : EIATTR_COOP_GROUP_MASK_REGIDS
	.align		4
        /*0048*/ 	.byte	0x04, 0x29
        /*004a*/ 	.short	(.L_6163 - .L_6162)


	//   ....[0]....
.L_6162:
        /*004c*/ 	.word	0xffffffff


	//   ....[1]....
        /*0050*/ 	.word	0xffffffff


	//   ....[2]....
        /*0054*/ 	.word	0xffffffff


	//   ....[3]....
        /*0058*/ 	.word	0xffffffff


	//   ....[4]....
        /*005c*/ 	.word	0x05000003


	//   ....[5]....
        /*0060*/ 	.word	0x05000003


	//   ....[6]....
        /*0064*/ 	.word	0x05000003


	//   ....[7]....
        /*0068*/ 	.word	0x05000003


	//   ....[8]....
        /*006c*/ 	.word	0xffffffff


	//   ....[9]....
        /*0070*/ 	.word	0xffffffff


	//   ....[10]....
        /*0074*/ 	.word	0x05000003


	//   ....[11]....
        /*0078*/ 	.word	0x05000003


	//   ....[12]....
        /*007c*/ 	.word	0xffffffff


	//   ....[13]....
        /*0080*/ 	.word	0xffffffff


	//   ....[14]....
        /*0084*/ 	.word	0x05000003


	//   ....[15]....
        /*0088*/ 	.word	0x05000003


	//   ....[16]....
        /*008c*/ 	.word	0xffffffff


	//   ....[17]....
        /*0090*/ 	.word	0xffffffff


	//   ....[18]....
        /*0094*/ 	.word	0x05000003


	//   ....[19]....
        /*0098*/ 	.word	0x05000003


	//   ....[20]....
        /*009c*/ 	.word	0xffffffff


	//   ....[21]....
        /*00a0*/ 	.word	0xffffffff


	//----- nvinfo : EIATTR_COOP_GROUP_INSTR_OFFSETS
	.align		4
.L_6163:
        /*00a4*/ 	.byte	0x04, 0x28
        /*00a6*/ 	.short	(.L_6165 - .L_6164)


	//   ....[0]....
.L_6164:
        /*00a8*/ 	.word	0x000001b0


	//   ....[1]....
        /*00ac*/ 	.word	0x00000230


	//   ....[2]....
        /*00b0*/ 	.word	0x000002b0


	//   ....[3]....
        /*00b4*/ 	.word	0x000002c0


	//   ....[4]....
        /*00b8*/ 	.word	0x00000550


	//   ....[5]....
        /*00bc*/ 	.word	0x00000560


	//   ....[6]....
        /*00c0*/ 	.word	0x00000810


	//   ....[7]....
        /*00c4*/ 	.word	0x00000820


	//   ....[8]....
        /*00c8*/ 	.word	0x00000840


	//   ....[9]....
        /*00cc*/ 	.word	0x00000850


	//   ....[10]....
        /*00d0*/ 	.word	0x00000af0


	//   ....[11]....
        /*00d4*/ 	.word	0x00000b00


	//   ....[12]....
        /*00d8*/ 	.word	0x00000b20


	//   ....[13]....
        /*00dc*/ 	.word	0x00000b30


	//   ....[14]....
        /*00e0*/ 	.word	0x00000dd0


	//   ....[15]....
        /*00e4*/ 	.word	0x00000de0


	//   ....[16]....
        /*00e8*/ 	.word	0x00000e00


	//   ....[17]....
        /*00ec*/ 	.word	0x00000e10


	//   ....[18]....
        /*00f0*/ 	.word	0x000010b0


	//   ....[19]....
        /*00f4*/ 	.word	0x000010c0


	//   ....[20]....
        /*00f8*/ 	.word	0x000010e0


	//   ....[21]....
        /*00fc*/ 	.word	0x000010f0


	//----- nvinfo : EIATTR_VRC_CTA_INIT_COUNT
	.align		4
.L_6165:
        /*0100*/ 	.byte	0x02, 0x4a
	.zero		1
	.zero		1


	//----- nvinfo : EIATTR_EXIT_INSTR_OFFSETS
	.align		4
        /*0104*/ 	.byte	0x04, 0x1c
        /*0106*/ 	.short	(.L_6167 - .L_6166)


	//   ....[0]....
.L_6166:
        /*0108*/ 	.word	0x00000270


	//   ....[1]....
        /*010c*/ 	.word	0x00001110


	//   ....[2]....
        /*0110*/ 	.word	0x00001160


	//----- nvinfo : EIATTR_CBANK_PARAM_SIZE
	.align		4
.L_6167:
        /*0114*/ 	.byte	0x03, 0x19
        /*0116*/ 	.short	0x0014


	//----- nvinfo : EIATTR_PARAM_CBANK
	.align		4
        /*0118*/ 	.byte	0x04, 0x0a
        /*011a*/ 	.short	(.L_6169 - .L_6168)
	.align		4
.L_6168:
        /*011c*/ 	.word	index@(.nv.constant0._Z7reduce4IdLj1EEvPT_S1_j)
        /*0120*/ 	.short	0x0380
        /*0122*/ 	.short	0x0014


	//----- nvinfo : EIATTR_SW_WAR
	.align		4
.L_6169:
        /*0124*/ 	.byte	0x04, 0x36
        /*0126*/ 	.short	(.L_6171 - .L_6170)
.L_6170:
        /*0128*/ 	.word	0x00000008
.L_6171:


//--------------------- .nv.info._Z7reduce4IdLj2EEvPT_S1_j --------------------------
	.section	.nv.info._Z7reduce4IdLj2EEvPT_S1_j,"",@"SHT_CUDA_INFO"
	.sectionflags	@""
	.align	4


	//----- nvinfo : EIATTR_CUDA_API_VERSION
	.align		4
        /*0000*/ 	.byte	0x04, 0x37
        /*0002*/ 	.short	(.L_6173 - .L_6172)
.L_6172:
        /*0004*/ 	.word	0x00000082


	//----- nvinfo : EIATTR_KPARAM_INFO
	.align		4
.L_6173:
        /*0008*/ 	.byte	0x04, 0x17
        /*000a*/ 	.short	(.L_6175 - .L_6174)
.L_6174:
        /*000c*/ 	.word	0x00000000
        /*0010*/ 	.short	0x0002
        /*0012*/ 	.short	0x0010
        /*0014*/ 	.byte	0x00, 0xf0, 0x11, 0x00


	//----- nvinfo : EIATTR_KPARAM_INFO
	.align		4
.L_6175:
        /*0018*/ 	.byte	0x04, 0x17
        /*001a*/ 	.short	(.L_6177 - .L_6176)
.L_6176:
        /*001c*/ 	.word	0x00000000
        /*0020*/ 	.short	0x0001
        /*0022*/ 	.short	0x0008
        /*0024*/ 	.byte	0x00, 0xf5, 0x21, 0x00


	//----- nvinfo : EIATTR_KPARAM_INFO
	.align		4
.L_6177:
        /*0028*/ 	.byte	0x04, 0x17
        /*002a*/ 	.short	(.L_6179 - .L_6178)
.L_6178:
        /*002c*/ 	.word	0x00000000
        /*0030*/ 	.short	0x0000
        /*0032*/ 	.short	0x0000
        /*0034*/ 	.byte	0x00, 0xf5, 0x21, 0x00


	//----- nvinfo : EIATTR_SPARSE_MMA_MASK
	.align		4
.L_6179:
        /*0038*/ 	.byte	0x03, 0x50
        /*003a*/ 	.short	0x0000


	//----- nvinfo : EIATTR_MAXREG_COUNT
	.align		4
        /*003c*/ 	.byte	0x03, 0x1b
        /*003e*/ 	.short	0x00ff


	//----- nvinfo : EIATTR_NUM_BARRIERS
	.align		4
        /*0040*/ 	.byte	0x02, 0x4c
        /*0042*/ 	.byte	0x01
	.zero		1


	//----- nvinfo : EIATTR_MERCURY_ISA_VERSION
	.align		4
        /*0044*/ 	.byte	0x03, 0x5f
        /*0046*/ 	.short	0x0101


	//----- nvinfo : EIATTR_COOP_GROUP_MASK_REGIDS
	.align		4
        /*0048*/ 	.byte	0x04, 0x29
        /*004a*/ 	.short	(.L_6181 - .L_6180)


	//   ....[0]....
.L_6180:
        /*004c*/ 	.word	0xffffffff


	//   ....[1]....
        /*0050*/ 	.word	0xffffffff


	//   ....[2]....
        /*0054*/ 	.word	0xffffffff


	//   ....[3]....
        /*0058*/ 	.word	0xffffffff


	//   ....[4]....
        /*005c*/ 	.word	0x05000003


	//   ....[5]....
        /*0060*/ 	.word	0x05000003


	//   ....[6]....
        /*0064*/ 	.word	0x05000003


	//   ....[7]....
        /*0068*/ 	.word	0x05000003


	//   ....[8]....
        /*006c*/ 	.word	0xffffffff


	//   ....[9]....
        /*0070*/ 	.word	0xffffffff


	//   ....[10]....
        /*0074*/ 	.word	0x05000003


	//   ....[11]....
        /*0078*/ 	.word	0x05000003


	//   ....[12]....
        /*007c*/ 	.word	0xffffffff


	//   ....[13]....
        /*0080*/ 	.word	0xffffffff


	//   ....[14]....
        /*0084*/ 	.word	0x05000003


	//   ....[15]....
        /*0088*/ 	.word	0x05000003


	//   ....[16]....
        /*008c*/ 	.word	0xffffffff


	//   ....[17]....
        /*0090*/ 	.word	0xffffffff


	//   ....[18]....
        /*0094*/ 	.word	0x05000003


	//   ....[19]....
        /*0098*/ 	.word	0x05000003


	//   ....[20]....
        /*009c*/ 	.word	0xffffffff


	//   ....[21]....
        /*00a0*/ 	.word	0xffffffff


	//----- nvinfo : EIATTR_COOP_GROUP_INSTR_OFFSETS
	.align		4
.L_6181:
        /*00a4*/ 	.byte	0x04, 0x28
        /*00a6*/ 	.short	(.L_6183 - .L_6182)


	//   ....[0]....
.L_6182:
        /*00a8*/ 	.word	0x000001b0


	//   ....[1]....
        /*00ac*/ 	.word	0x00000230


	//   ....[2]....
        /*00b0*/ 	.word	0x000002b0


	//   ....[3]....
        /*00b4*/ 	.word	0x000002c0


	//   ....[4]....
        /*00b8*/ 	.word	0x00000550


	//   ....[5]....
        /*00bc*/ 	.word	0x00000560


	//   ....[6]....
        /*00c0*/ 	.word	0x00000810


	//   ....[7]....
        /*00c4*/ 	.word	0x00000820


	//   ....[8]....
        /*00c8*/ 	.word	0x00000840


	//   ....[9]....
        /*00cc*/ 	.word	0x00000850


	//   ....[10]....
        /*00d0*/ 	.word	0x00000af0


	//   ....[11]....
        /*00d4*/ 	.word	0x00000b00


	//   ....[12]....
        /*00d8*/ 	.word	0x00000b20


	//   ....[13]....
        /*00dc*/ 	.word	0x00000b30


	//   ....[14]....
        /*00e0*/ 	.word	0x00000dd0


	//   ....[15]....
        /*00e4*/ 	.word	0x00000de0


	//   ....[16]....
        /*00e8*/ 	.word	0x00000e00


	//   ....[17]....
        /*00ec*/ 	.word	0x00000e10


	//   ....[18]....
        /*00f0*/ 	.word	0x000010b0


	//   ....[19]....
        /*00f4*/ 	.word	0x000010c0


	//   ....[20]....
        /*00f8*/ 	.word	0x000010e0


	//   ....[21]....
        /*00fc*/ 	.word	0x000010f0


	//----- nvinfo : EIATTR_VRC_CTA_INIT_COUNT
	.align		4
.L_6183:
        /*0100*/ 	.byte	0x02, 0x4a
	.zero		1
	.zero		1


	//----- nvinfo : EIATTR_EXIT_INSTR_OFFSETS
	.align		4
        /*0104*/ 	.byte	0x04, 0x1c
        /*0106*/ 	.short	(.L_6185 - .L_6184)


	//   ....[0]....
.L_6184:
        /*0108*/ 	.word	0x00000270


	//   ....[1]....
        /*010c*/ 	.word	0x00001110


	//   ....[2]....
        /*0110*/ 	.word	0x00001160


	//----- nvinfo : EIATTR_CBANK_PARAM_SIZE
	.align		4
.L_6185:
        /*0114*/ 	.byte	0x03, 0x19
        /*0116*/ 	.short	0x0014


	//----- nvinfo : EIATTR_PARAM_CBANK
	.align		4
        /*0118*/ 	.byte	0x04, 0x0a
        /*011a*/ 	.short	(.L_6187 - .L_6186)
	.align		4
.L_6186:
        /*011c*/ 	.word	index@(.nv.constant0._Z7reduce4IdLj2EEvPT_S1_j)
        /*0120*/ 	.short	0x0380
        /*0122*/ 	.short	0x0014


	//----- nvinfo : EIATTR_SW_WAR
	.align		4
.L_6187:
        /*0124*/ 	.byte	0x04, 0x36
        /*0126*/ 	.short	(.L_6189 - .L_6188)
.L_6188:
        /*0128*/ 	.word	0x00000008
.L_6189:


//--------------------- .nv.info._Z7reduce4IdLj4EEvPT_S1_j --------------------------
	.section	.nv.info._Z7reduce4IdLj4EEvPT_S1_j,"",@"SHT_CUDA_INFO"
	.sectionflags	@""
	.align	4


	//----- nvinfo : EIATTR_CUDA_API_VERSION
	.align		4
        /*0000*/ 	.byte	0x04, 0x37
        /*0002*/ 	.short	(.L_6191 - .L_6190)
.L_6190:
        /*0004*/ 	.word	0x00000082


	//----- nvinfo : EIATTR_KPARAM_INFO
	.align		4
.L_6191:
        /*0008*/ 	.byte	0x04, 0x17
        /*000a*/ 	.short	(.L_6193 - .L_6192)
.L_6192:
        /*000c*/ 	.word	0x00000000
        /*0010*/ 	.short	0x0002
        /*0012*/ 	.short	0x0010
        /*0014*/ 	.byte	0x00, 0xf0, 0x11, 0x00


	//----- nvinfo : EIATTR_KPARAM_INFO
	.align		4
.L_6193:
        /*0018*/ 	.byte	0x04, 0x17
        /*001a*/ 	.short	(.L_6195 - .L_6194)
.L_6194:
        /*001c*/ 	.word	0x00000000
        /*0020*/ 	.short	0x0001
        /*0022*/ 	.short	0x0008
        /*0024*/ 	.byte	0x00, 0xf5, 0x21, 0x00


	//----- nvinfo : EIATTR_KPARAM_INFO
	.align		4
.L_6195:
        /*0028*/ 	.byte	0x04, 0x17
        /*002a*/ 	.short	(.L_6197 - .L_6196)
.L_6196:
        /*002c*/ 	.word	0x00000000
        /*0030*/ 	.short	0x0000
        /*0032*/ 	.short	0x0000
        /*0034*/ 	.byte	0x00, 0xf5, 0x21, 0x00


	//----- nvinfo : EIATTR_SPARSE_MMA_MASK
	.align		4
.L_6197:
        /*0038*/ 	.byte	0x03, 0x50
        /*003a*/ 	.short	0x0000


	//----- nvinfo : EIATTR_MAXREG_COUNT
	.align		4
        /*003c*/ 	.byte	0x03, 0x1b
        /*003e*/ 	.short	0x00ff


	//----- nvinfo : EIATTR_NUM_BARRIERS
	.align		4
        /*0040*/ 	.byte	0x02, 0x4c
        /*0042*/ 	.byte	0x01
	.zero		1


	//----- nvinfo : EIATTR_MERCURY_ISA_VERSION
	.align		4
        /*0044*/ 	.byte	0x03, 0x5f
        /*0046*/ 	.short	0x0101


	//----- nvinfo : EIATTR_COOP_GROUP_MASK_REGIDS
	.align		4
        /*0048*/ 	.byte	0x04, 0x29
        /*004a*/ 	.short	(.L_6199 - .L_6198)


	//   ....[0]....
.L_6198:
        /*004c*/ 	.word	0xffffffff


	//   ....[1]....
        /*0050*/ 	.word	0xffffffff


	//   ....[2]....
        /*0054*/ 	.word	0xffffffff


	//   ....[3]....
        /*0058*/ 	.word	0xffffffff


	//   ....[4]....
        /*005c*/ 	.word	0x05000003


	//   ....[5]....
        /*0060*/ 	.word	0x05000003


	//   ....[6]....
        /*0064*/ 	.word	0x05000003


	//   ....[7]....
        /*0068*/ 	.word	0x05000003


	//   ....[8]....
        /*006c*/ 	.word	0xffffffff


	//   ....[9]....
        /*0070*/ 	.word	0xffffffff


	//   ....[10]....
        /*0074*/ 	.word	0x05000003


	//   ....[11]....
        /*0078*/ 	.word	0x05000003


	//   ....[12]....
        /*007c*/ 	.word	0xffffffff


	//   ....[13]....
        /*0080*/ 	.word	0xffffffff


	//   ....[14]....
        /*0084*/ 	.word	0x05000003


	//   ....[15]....
        /*0088*/ 	.word	0x05000003


	//   ....[16]....
        /*008c*/ 	.word	0xffffffff


	//   ....[17]....
        /*0090*/ 	.word	0xffffffff


	//   ....[18]....
        /*0094*/ 	.word	0x05000003


	//   ....[19]....
        /*0098*/ 	.word	0x05000003


	//   ....[20]....
        /*009c*/ 	.word	0xffffffff


	//   ....[21]....
        /*00a0*/ 	.word	0xffffffff


	//----- nvinfo : EIATTR_COOP_GROUP_INSTR_OFFSETS
	.align		4
.L_6199:
        /*00a4*/ 	.byte	0x04, 0x28
        /*00a6*/ 	.short	(.L_6201 - .L_6200)


	//   ....[0]....
.L_6200:
        /*00a8*/ 	.word	0x000001b0


	//   ....[1]....
        /*00ac*/ 	.word	0x00000230


	//   ....[2]....
        /*00b0*/ 	.word	0x000002b0


	//   ....[3]....
        /*00b4*/ 	.word	0x000002c0


	//   ....[4]....
        /*00b8*/ 	.word	0x00000550


	//   ....[5]....
        /*00bc*/ 	.word	0x00000560


	//   ....[6]....
        /*00c0*/ 	.word	0x00000810


	//   ....[7]....
        /*00c4*/ 	.word	0x00000820


	//   ....[8]....
        /*00c8*/ 	.word	0x00000840


	//   ....[9]....
        /*00cc*/ 	.word	0x00000850


	//   ....[10]....
        /*00d0*/ 	.word	0x00000af0


	//   ....[11]....
        /*00d4*/ 	.word	0x00000b00


	//   ....[12]....
        /*00d8*/ 	.word	0x00000b20


	//   ....[13]....
        /*00dc*/ 	.word	0x00000b30


	//   ....[14]....
        /*00e0*/ 	.word	0x00000dd0


	//   ....[15]....
        /*00e4*/ 	.word	0x00000de0


	//   ....[16]....
        /*00e8*/ 	.word	0x00000e00


	//   ....[17]....
        /*00ec*/ 	.word	0x00000e10


	//   ....[18]....
        /*00f0*/ 	.word	0x000010b0


	//   ....[19]....
        /*00f4*/ 	.word	0x000010c0


	//   ....[20]....
        /*00f8*/ 	.word	0x000010e0


	//   ....[21]....
        /*00fc*/ 	.word	0x000010f0


	//----- nvinfo : EIATTR_VRC_CTA_INIT_COUNT
	.align		4
.L_6201:
        /*0100*/ 	.byte	0x02, 0x4a
	.zero		1
	.zero		1


	//----- nvinfo : EIATTR_EXIT_INSTR_OFFSETS
	.align		4
        /*0104*/ 	.byte	0x04, 0x1c
        /*0106*/ 	.short	(.L_6203 - .L_6202)


	//   ....[0]....
.L_6202:
        /*0108*/ 	.word	0x00000270


	//   ....[1]....
        /*010c*/ 	.word	0x00001110


	//   ....[2]....
        /*0110*/ 	.word	0x00001160


	//----- nvinfo : EIATTR_CBANK_PARAM_SIZE
	.align		4
.L_6203:
        /*0114*/ 	.byte	0x03, 0x19
        /*0116*/ 	.short	0x0014


	//----- nvinfo : EIATTR_PARAM_CBANK
	.align		4
        /*0118*/ 	.byte	0x04, 0x0a
        /*011a*/ 	.short	(.L_6205 - .L_6204)
	.align		4
.L_6204:
        /*011c*/ 	.word	index@(.nv.constant0._Z7reduce4IdLj4EEvPT_S1_j)
        /*0120*/ 	.short	0x0380
        /*0122*/ 	.short	0x0014


	//----- nvinfo : EIATTR_SW_WAR
	.align		4
.L_6205:
        /*0124*/ 	.byte	0x04, 0x36
        /*0126*/ 	.short	(.L_6207 - .L_6206)
.L_6206:
        /*0128*/ 	.word	0x00000008
.L_6207:


//--------------------- .nv.info._Z7reduce4IdLj8EEvPT_S1_j --------------------------
	.section	.nv.info._Z7reduce4IdLj8EEvPT_S1_j,"",@"SHT_CUDA_INFO"
	.sectionflags	@""
	.align	4


	//----- nvinfo : EIATTR_CUDA_API_VERSION
	.align		4
        /*0000*/ 	.byte	0x04, 0x37
        /*0002*/ 	.short	(.L_6209 - .L_6208)
.L_6208:
        /*0004*/ 	.word	0x00000082


	//----- nvinfo : EIATTR_KPARAM_INFO
	.align		4
.L_6209:
        /*0008*/ 	.byte	0x04, 0x17
        /*000a*/ 	.short	(.L_6211 - .L_6210)
.L_6210:
        /*000c*/ 	.word	0x00000000
        /*0010*/ 	.short	0x0002
        /*0012*/ 	.short	0x0010
        /*0014*/ 	.byte	0x00, 0xf0, 0x11, 0x00


	//----- nvinfo : EIATTR_KPARAM_INFO
	.align		4
.L_6211:
        /*0018*/ 	.byte	0x04, 0x17
        /*001a*/ 	.short	(.L_6213 - .L_6212)
.L_6212:
        /*001c*/ 	.word	0x00000000
        /*0020*/ 	.short	0x0001
        /*0022*/ 	.short	0x0008
        /*0024*/ 	.byte	0x00, 0xf5, 0x21, 0x00


	//----- nvinfo : EIATTR_KPARAM_INFO
	.align		4
.L_6213:
        /*0028*/ 	.byte	0x04, 0x17
        /*002a*/ 	.short	(.L_6215 - .L_6214)
.L_6214:
        /*002c*/ 	.word	0x00000000
        /*0030*/ 	.short	0x0000
        /*0032*/ 	.short	0x0000
        /*0034*/ 	.byte	0x00, 0xf5, 0x21, 0x00


	//----- nvinfo : EIATTR_SPARSE_MMA_MASK
	.align		4
.L_6215:
        /*0038*/ 	.byte	0x03, 0x50
        /*003a*/ 	.short	0x0000


	//----- nvinfo : EIATTR_MAXREG_COUNT
	.align		4
        /*003c*/ 	.byte	0x03, 0x1b
        /*003e*/ 	.short	0x00ff


	//----- nvinfo : EIATTR_NUM_BARRIERS
	.align		4
        /*0040*/ 	.byte	0x02, 0x4c
        /*0042*/ 	.byte	0x01
	.zero		1


	//----- nvinfo : EIATTR_MERCURY_ISA_VERSION
	.align		4
        /*0044*/ 	.byte	0x03, 0x5f
        /*0046*/ 	.short	0x0101


	//----- nvinfo : EIATTR_COOP_GROUP_MASK_REGIDS
	.align		4
        /*0048*/ 	.byte	0x04, 0x29
        /*004a*/ 	.short	(.L_6217 - .L_6216)


	//   ....[0]....
.L_6216:
        /*004c*/ 	.word	0xffffffff


	//   ....[1]....
        /*0050*/ 	.word	0xffffffff


	//   ....[2]....
        /*0054*/ 	.word	0xffffffff


	//   ....[3]....
        /*0058*/ 	.word	0xffffffff


	//   ....[4]....
        /*005c*/ 	.word	0x05000003


	//   ....[5]....
        /*0060*/ 	.word	0x05000003


	//   ....[6]....
        /*0064*/ 	.word	0x05000003


	//   ....[7]....
        /*0068*/ 	.word	0x05000003


	//   ....[8]....
        /*006c*/ 	.word	0xffffffff


	//   ....[9]....
        /*0070*/ 	.word	0xffffffff


	//   ....[10]....
        /*0074*/ 	.word	0x05000003


	//   ....[11]....
        /*0078*/ 	.word	0x05000003


	//   ....[12]....
        /*007c*/ 	.word	0xffffffff


	//   ....[13]....
        /*0080*/ 	.word	0xffffffff


	//   ....[14]....
        /*0084*/ 	.word	0x05000003


	//   ....[15]....
        /*0088*/ 	.word	0x05000003


	//   ....[16]....
        /*008c*/ 	.word	0xffffffff


	//   ....[17]....
        /*0090*/ 	.word	0xffffffff


	//   ....[18]....
        /*0094*/ 	.word	0x05000003


	//   ....[19]....
        /*0098*/ 	.word	0x05000003


	//   ....[20]....
        /*009c*/ 	.word	0xffffffff


	//   ....[21]....
        /*00a0*/ 	.word	0xffffffff


	//----- nvinfo : EIATTR_COOP_GROUP_INSTR_OFFSETS
	.align		4
.L_6217:
        /*00a4*/ 	.byte	0x04, 0x28
        /*00a6*/ 	.short	(.L_6219 - .L_6218)


	//   ....[0]....
.L_6218:
        /*00a8*/ 	.word	0x000001b0


	//   ....[1]....
        /*00ac*/ 	.word	0x00000230


	//   ....[2]....
        /*00b0*/ 	.word	0x000002b0


	//   ....[3]....
        /*00b4*/ 	.word	0x000002c0


	//   ....[4]....
        /*00b8*/ 	.word	0x00000550


	//   ....[5]....
        /*00bc*/ 	.word	0x00000560


	//   ....[6]....
        /*00c0*/ 	.word	0x00000810


	//   ....[7]....
        /*00c4*/ 	.word	0x00000820


	//   ....[8]....
        /*00c8*/ 	.word	0x00000840


	//   ....[9]....
        /*00cc*/ 	.word	0x00000850


	//   ....[10]....
        /*00d0*/ 	.word	0x00000af0


	//   ....[11]....
        /*00d4*/ 	.word	0x00000b00


	//   ....[12]....
        /*00d8*/ 	.word	0x00000b20


	//   ....[13]....
        /*00dc*/ 	.word	0x00000b30


	//   ....[14]....
        /*00e0*/ 	.word	0x00000dd0


	//   ....[15]....
        /*00e4*/ 	.word	0x00000de0


	//   ....[16]....
        /*00e8*/ 	.word	0x00000e00


	//   ....[17]....
        /*00ec*/ 	.word	0x00000e10


	//   ....[18]....
        /*00f0*/ 	.word	0x000010b0


	//   ....[19]....
        /*00f4*/ 	.word	0x000010c0


	//   ....[20]....
        /*00f8*/ 	.word	0x000010e0


	//   ....[21]....
        /*00fc*/ 	.word	0x000010f0


	//----- nvinfo : EIATTR_VRC_CTA_INIT_COUNT
	.align		4
.L_6219:
        /*0100*/ 	.byte	0x02, 0x4a
	.zero		1
	.zero		1


	//----- nvinfo : EIATTR_EXIT_INSTR_OFFSETS
	.align		4
        /*0104*/ 	.byte	0x04, 0x1c
        /*0106*/ 	.short	(.L_6221 - .L_6220)


	//   ....[0]....
.L_6220:
        /*0108*/ 	.word	0x00000270


	//   ....[1]....
        /*010c*/ 	.word	0x00001110


	//   ....[2]....
        /*0110*/ 	.word	0x00001160


	//----- nvinfo : EIATTR_CBANK_PARAM_SIZE
	.align		4
.L_6221:
        /*0114*/ 	.byte	0x03, 0x19
        /*0116*/ 	.short	0x0014


	//----- nvinfo : EIATTR_PARAM_CBANK
	.align		4
        /*0118*/ 	.byte	0x04, 0x0a
        /*011a*/ 	.short	(.L_6223 - .L_6222)
	.align		4
.L_6222:
        /*011c*/ 	.word	index@(.nv.constant0._Z7reduce4IdLj8EEvPT_S1_j)
        /*0120*/ 	.short	0x0380
        /*0122*/ 	.short	0x0014


	//----- nvinfo : EIATTR_SW_WAR
	.align		4
.L_6223:
        /*0124*/ 	.byte	0x04, 0x36
        /*0126*/ 	.short	(.L_6225 - .L_6224)
.L_6224:
        /*0128*/ 	.word	0x00000008
.L_6225:


//--------------------- .nv.info._Z7reduce4IdLj16EEvPT_S1_j --------------------------
	.section	.nv.info._Z7reduce4IdLj16EEvPT_S1_j,"",@"SHT_CUDA_INFO"
	.sectionflags	@""
	.align	4


	//----- nvinfo : EIATTR_CUDA_API_VERSION
	.align		4
        /*0000*/ 	.byte	0x04, 0x37
        /*0002*/ 	.short	(.L_6227 - .L_6226)
.L_6226:
        /*0004*/ 	.word	0x00000082


	//----- nvinfo : EIATTR_KPARAM_INFO
	.align		4
.L_6227:
        /*0008*/ 	.byte	0x04, 0x17
        /*000a*/ 	.short	(.L_6229 - .L_6228)
.L_6228:
        /*000c*/ 	.word	0x00000000
        /*0010*/ 	.short	0x0002
        /*0012*/ 	.short	0x0010
        /*0014*/ 	.byte	0x00, 0xf0, 0x11, 0x00


	//----- nvinfo : EIATTR_KPARAM_INFO
	.align		4
.L_6229:
        /*0018*/ 	.byte	0x04, 0x17
        /*001a*/ 	.short	(.L_6231 - .L_6230)
.L_6230:
        /*001c*/ 	.word	0x00000000
        /*0020*/ 	.short	0x0001
        /*0022*/ 	.short	0x0008
        /*0024*/ 	.byte	0x00, 0xf5, 0x21, 0x00


	//----- nvinfo : EIATTR_KPARAM_INFO
	.align		4
.L_6231:
        /*0028*/ 	.byte	0x04, 0x17
        /*002a*/ 	.short	(.L_6233 - .L_6232)
.L_6232:
        /*002c*/ 	.word	0x00000000
        /*0030*/ 	.short	0x0000
        /*0032*/ 	.short	0x0000
        /*0034*/ 	.byte	0x00, 0xf5, 0x21, 0x00


	//----- nvinfo : EIATTR_SPARSE_MMA_MASK
	.align		4
.L_6233:
        /*0038*/ 	.byte	0x03, 0x50
        /*003a*/ 	.short	0x0000


	//----- nvinfo : EIATTR_MAXREG_COUNT
	.align		4
        /*003c*/ 	.byte	0x03, 0x1b
        /*003e*/ 	.short	0x00ff


	//----- nvinfo : EIATTR_NUM_BARRIERS
	.align		4
        /*0040*/ 	.byte	0x02, 0x4c
        /*0042*/ 	.byte	0x01
	.zero		1


	//----- nvinfo : EIATTR_MERCURY_ISA_VERSION
	.align		4
        /*0044*/ 	.byte	0x03, 0x5f
        /*0046*/ 	.short	0x0101


	//----- nvinfo : EIATTR_COOP_GROUP_MASK_REGIDS
	.align		4
        /*0048*/ 	.byte	0x04, 0x29
        /*004a*/ 	.short	(.L_6235 - .L_6234)


	//   ....[0]....
.L_6234:
        /*004c*/ 	.word	0xffffffff


	//   ....[1]....
        /*0050*/ 	.word	0xffffffff


	//   ....[2]....
        /*0054*/ 	.word	0xffffffff


	//   ....[3]....
        /*0058*/ 	.word	0xffffffff


	//   ....[4]....
        /*005c*/ 	.word	0x05000003


	//   ....[5]....
        /*0060*/ 	.word	0x05000003


	//   ....[6]....
        /*0064*/ 	.word	0x05000003


	//   ....[7]....
        /*0068*/ 	.word	0x05000003


	//   ....[8]....
        /*006c*/ 	.word	0xffffffff


	//   ....[9]....
        /*0070*/ 	.word	0xffffffff


	//   ....[10]....
        /*0074*/ 	.word	0x05000003


	//   ....[11]....
        /*0078*/ 	.word	0x05000003


	//   ....[12]....
        /*007c*/ 	.word	0xffffffff


	//   ....[13]....
        /*0080*/ 	.word	0xffffffff


	//   ....[14]....
        /*0084*/ 	.word	0x05000003


	//   ....[15]....
        /*0088*/ 	.word	0x05000003


	//   ....[16]....
        /*008c*/ 	.word	0xffffffff


	//   ....[17]....
        /*0090*/ 	.word	0xffffffff


	//   ....[18]....
        /*0094*/ 	.word	0x05000003


	//   ....[19]....
        /*0098*/ 	.word	0x05000003


	//   ....[20]....
        /*009c*/ 	.word	0xffffffff


	//   ....[21]....
        /*00a0*/ 	.word	0xffffffff


	//----- nvinfo : EIATTR_COOP_GROUP_INSTR_OFFSETS
	.align		4
.L_6235:
        /*00a4*/ 	.byte	0x04, 0x28
        /*00a6*/ 	.short	(.L_6237 - .L_6236)


	//   ....[0]....
.L_6236:
        /*00a8*/ 	.word	0x000001b0


	//   ....[1]....
        /*00ac*/ 	.word	0x00000230


	//   ....[2]....
        /*00b0*/ 	.word	0x000002b0


	//   ....[3]....
        /*00b4*/ 	.word	0x000002c0


	//   ....[4]....
        /*00b8*/ 	.word	0x00000550


	//   ....[5]....
        /*00bc*/ 	.word	0x00000560


	//   ....[6]....
        /*00c0*/ 	.word	0x00000810


	//   ....[7]....
        /*00c4*/ 	.word	0x00000820


	//   ....[8]....
        /*00c8*/ 	.word	0x00000840


	//   ....[9]....
        /*00cc*/ 	.word	0x00000850


	//   ....[10]....
        /*00d0*/ 	.word	0x00000af0


	//   ....[11]....
        /*00d4*/ 	.word	0x00000b00


	//   ....[12]....
        /*00d8*/ 	.word	0x00000b20


	//   ....[13]....
        /*00dc*/ 	.word	0x00000b30


	//   ....[14]....
        /*00e0*/ 	.word	0x00000dd0


	//   ....[15]....
        /*00e4*/ 	.word	0x00000de0


	//   ....[16]....
        /*00e8*/ 	.word	0x00000e00


	//   ....[17]....
        /*00ec*/ 	.word	0x00000e10


	//   ....[18]....
        /*00f0*/ 	.word	0x000010b0


	//   ....[19]....
        /*00f4*/ 	.word	0x000010c0


	//   ....[20]....
        /*00f8*/ 	.word	0x000010e0


	//   ....[21]....
        /*00fc*/ 	.word	0x000010f0


	//----- nvinfo : EIATTR_VRC_CTA_INIT_COUNT
	.align		4
.L_6237:
        /*0100*/ 	.byte	0x02, 0x4a
	.zero		1
	.zero		1


	//----- nvinfo : EIATTR_EXIT_INSTR_OFFSETS
	.align		4
        /*0104*/ 	.byte	0x04, 0x1c
        /*0106*/ 	.short	(.L_6239 - .L_6238)


	//   ....[0]....
.L_6238:
        /*0108*/ 	.word	0x00000270


	//   ....[1]....
        /*010c*/ 	.word	0x00001110


	//   ....[2]....
        /*0110*/ 	.word	0x00001160


	//----- nvinfo : EIATTR_CBANK_PARAM_SIZE
	.align		4
.L_6239:
        /*0114*/ 	.byte	0x03, 0x19
        /*0116*/ 	.short	0x0014


	//----- nvinfo : EIATTR_PARAM_CBANK
	.align		4
        /*0118*/ 	.byte	0x04, 0x0a
        /*011a*/ 	.short	(.L_6241 - .L_6240)
	.align		4
.L_6240:
        /*011c*/ 	.word	index@(.nv.constant0._Z7reduce4IdLj16EEvPT_S1_j)
        /*0120*/ 	.short	0x0380
        /*0122*/ 	.short	0x0014


	//----- nvinfo : EIATTR_SW_WAR
	.align		4
.L_6241:
        /*0124*/ 	.byte	0x04, 0x36
        /*0126*/ 	.short	(.L_6243 - .L_6242)
.L_6242:
        /*0128*/ 	.word	0x00000008
.L_6243:


//--------------------- .nv.info._Z7reduce4IdLj32EEvPT_S1_j --------------------------
	.section	.nv.info._Z7reduce4IdLj32EEvPT_S1_j,"",@"SHT_CUDA_INFO"
	.sectionflags	@""
	.align	4


	//----- nvinfo : EIATTR_CUDA_API_VERSION
	.align		4
        /*0000*/ 	.byte	0x04, 0x37
        /*0002*/ 	.short	(.L_6245 - .L_6244)
.L_6244:
        /*0004*/ 	.word	0x00000082


	//----- nvinfo : EIATTR_KPARAM_INFO
	.align		4
.L_6245:
        /*0008*/ 	.byte	0x04, 0x17
        /*000a*/ 	.short	(.L_6247 - .L_6246)
.L_6246:
        /*000c*/ 	.word	0x00000000
        /*0010*/ 	.short	0x0002
        /*0012*/ 	.short	0x0010
        /*0014*/ 	.byte	0x00, 0xf0, 0x11, 0x00


	//----- nvinfo : EIATTR_KPARAM_INFO
	.align		4
.L_6247:
        /*0018*/ 	.byte	0x04, 0x17
        /*001a*/ 	.short	(.L_6249 - .L_6248)
.L_6248:
        /*001c*/ 	.word	0x00000000
        /*0020*/ 	.short	0x0001
        /*0022*/ 	.short	0x0008
        /*0024*/ 	.byte	0x00, 0xf5, 0x21, 0x00


	//----- nvinfo : EIATTR_KPARAM_INFO
	.align		4
.L_6249:
        /*0028*/ 	.byte	0x04, 0x17
        /*002a*/ 	.short	(.L_6251 - .L_6250)
.L_6250:
        /*002c*/ 	.word	0x00000000
        /*0030*/ 	.short	0x0000
        /*0032*/ 	.short	0x0000
        /*0034*/ 	.byte	0x00, 0xf5, 0x21, 0x00


	//----- nvinfo : EIATTR_SPARSE_MMA_MASK
	.align		4
.L_6251:
        /*0038*/ 	.byte	0x03, 0x50
        /*003a*/ 	.short	0x0000


	//----- nvinfo : EIATTR_MAXREG_COUNT
	.align		4
        /*003c*/ 	.byte	0x03, 0x1b
        /*003e*/ 	.short	0x00ff


	//----- nvinfo : EIATTR_NUM_BARRIERS
	.align		4
        /*0040*/ 	.byte	0x02, 0x4c
        /*0042*/ 	.byte	0x01
	.zero		1


	//----- nvinfo : EIATTR_MERCURY_ISA_VERSION
	.align		4
        /*0044*/ 	.byte	0x03, 0x5f
        /*0046*/ 	.short	0x0101


	//----- nvinfo : EIATTR_COOP_GROUP_MASK_REGIDS
	.align		4
        /*0048*/ 	.byte	0x04, 0x29
        /*004a*/ 	.short	(.L_6253 - .L_6252)


	//   ....[0]....
.L_6252:
        /*004c*/ 	.word	0xffffffff


	//   ....[1]....
        /*0050*/ 	.word	0xffffffff


	//   ....[2]....
        /*0054*/ 	.word	0xffffffff


	//   ....[3]....
        /*0058*/ 	.word	0xffffffff


	//   ....[4]....
        /*005c*/ 	.word	0x05000003


	//   ....[5]....
        /*0060*/ 	.word	0x05000003


	//   ....[6]....
        /*0064*/ 	.word	0x05000003


	//   ....[7]....
        /*0068*/ 	.word	0x05000003


	//   ....[8]....
        /*006c*/ 	.word	0xffffffff


	//   ....[9]....
        /*0070*/ 	.word	0xffffffff


	//   ....[10]....
        /*0074*/ 	.word	0x05000003


	//   ....[11]....
        /*0078*/ 	.word	0x05000003


	//   ....[12]....
        /*007c*/ 	.word	0xffffffff


	//   ....[13]....
        /*0080*/ 	.word	0xffffffff


	//   ....[14]....
        /*0084*/ 	.word	0x05000003


	//   ....[15]....
        /*0088*/ 	.word	0x05000003


	//   ....[16]....
        /*008c*/ 	.word	0xffffffff


	//   ....[17]....
        /*0090*/ 	.word	0xffffffff


	//   ....[18]....
        /*0094*/ 	.word	0x05000003


	//   ....[19]....
        /*0098*/ 	.word	0x05000003


	//   ....[20]....
        /*009c*/ 	.word	0xffffffff


	//   ....[21]....
        /*00a0*/ 	.word	0xffffffff


	//----- nvinfo : EIATTR_COOP_GROUP_INSTR_OFFSETS
	.align		4
.L_6253:
        /*00a4*/ 	.byte	0x04, 0x28
        /*00a6*/ 	.short	(.L_6255 - .L_6254)


	//   ....[0]....
.L_6254:
        /*00a8*/ 	.word	0x000001b0


	//   ....[1]....
        /*00ac*/ 	.word	0x00000230


	//   ....[2]....
        /*00b0*/ 	.word	0x000002b0


	//   ....[3]....
        /*00b4*/ 	.word	0x000002c0


	//   ....[4]....
        /*00b8*/ 	.word	0x00000550


	//   ....[5]....
        /*00bc*/ 	.word	0x00000560


	//   ....[6]....
        /*00c0*/ 	.word	0x00000810


	//   ....[7]....
        /*00c4*/ 	.word	0x00000820


	//   ....[8]....
        /*00c8*/ 	.word	0x00000840


	//   ....[9]....
        /*00cc*/ 	.word	0x00000850


	//   ....[10]....
        /*00d0*/ 	.word	0x00000af0


	//   ....[11]....
        /*00d4*/ 	.word	0x00000b00


	//   ....[12]....
        /*00d8*/ 	.word	0x00000b20


	//   ....[13]....
        /*00dc*/ 	.word	0x00000b30


	//   ....[14]....
        /*00e0*/ 	.word	0x00000dd0


	//   ....[15]....
        /*00e4*/ 	.word	0x00000de0


	//   ....[16]....
        /*00e8*/ 	.word	0x00000e00


	//   ....[17]....
        /*00ec*/ 	.word	0x00000e10


	//   ....[18]....
        /*00f0*/ 	.word	0x000010b0


	//   ....[19]....
        /*00f4*/ 	.word	0x000010c0


	//   ....[20]....
        /*00f8*/ 	.word	0x000010e0


	//   ....[21]....
        /*00fc*/ 	.word	0x000010f0


	//----- nvinfo : EIATTR_VRC_CTA_INIT_COUNT
	.align		4
.L_6255:
        /*0100*/ 	.byte	0x02, 0x4a
	.zero		1
	.zero		1


	//----- nvinfo : EIATTR_EXIT_INSTR_OFFSETS
	.align		4
        /*0104*/ 	.byte	0x04, 0x1c
        /*0106*/ 	.short	(.L_6257 - .L_6256)


	//   ....[0]....
.L_6256:
        /*0108*/ 	.word	0x00000270


	//   ....[1]....
        /*010c*/ 	.word	0x00001110


	//   ....[2]....
        /*0110*/ 	.word	0x00001160


	//----- nvinfo : EIATTR_CBANK_PARAM_SIZE
	.align		4
.L_6257:
        /*0114*/ 	.byte	0x03, 0x19
        /*0116*/ 	.short	0x0014


	//----- nvinfo : EIATTR_PARAM_CBANK
	.align		4
        /*0118*/ 	.byte	0x04, 0x0a
        /*011a*/ 	.short	(.L_6259 - .L_6258)
	.align		4
.L_6258:
        /*011c*/ 	.word	index@(.nv.constant0._Z7reduce4IdLj32EEvPT_S1_j)
        /*0120*/ 	.short	0x0380
        /*0122*/ 	.short	0x0014


	//----- nvinfo : EIATTR_SW_WAR
	.align		4
.L_6259:
        /*0124*/ 	.byte	0x04, 0x36
        /*0126*/ 	.short	(.L_6261 - .L_6260)
.L_6260:
        /*0128*/ 	.word	0x00000008
.L_6261:


//--------------------- .nv.info._Z7reduce4IdLj64EEvPT_S1_j --------------------------
	.section	.nv.info._Z7reduce4IdLj64EEvPT_S1_j,"",@"SHT_CUDA_INFO"
	.sectionflags	@""
	.align	4


	//----- nvinfo : EIATTR_CUDA_API_VERSION
	.align		4
        /*0000*/ 	.byte	0x04, 0x37
        /*0002*/ 	.short	(.L_6263 - .L_6262)
.L_6262:
        /*0004*/ 	.word	0x00000082


	//----- nvinfo : EIATTR_KPARAM_INFO
	.align		4
.L_6263:
        /*0008*/ 	.byte	0x04, 0x17
        /*000a*/ 	.short	(.L_6265 - .L_6264)
.L_6264:
        /*000c*/ 	.word	0x00000000
        /*0010*/ 	.short	0x0002
        /*0012*/ 	.short	0x0010
        /*0014*/ 	.byte	0x00, 0xf0, 0x11, 0x00


	//----- nvinfo : EIATTR_KPARAM_INFO
	.align		4
.L_6265:
        /*0018*/ 	.byte	0x04, 0x17
        /*001a*/ 	.short	(.L_6267 - .L_6266)
.L_6266:
        /*001c*/ 	.word	0x00000000
        /*0020*/ 	.short	0x0001
        /*0022*/ 	.short	0x0008
        /*0024*/ 	.byte	0x00, 0xf5, 0x21, 0x00


	//----- nvinfo : EIATTR_KPARAM_INFO
	.align		4
.L_6267:
        /*0028*/ 	.byte	0x04, 0x17
        /*002a*/ 	.short	(.L_6269 - .L_6268)
.L_6268:
        /*002c*/ 	.word	0x00000000
        /*0030*/ 	.short	0x0000
        /*0032*/ 	.short	0x0000
        /*0034*/ 	.byte	0x00, 0xf5, 0x21, 0x00


	//----- nvinfo : EIATTR_SPARSE_MMA_MASK
	.align		4
.L_6269:
        /*0038*/ 	.byte	0x03, 0x50
        /*003a*/ 	.short	0x0000


	//----- nvinfo : EIATTR_MAXREG_COUNT
	.align		4
        /*003c*/ 	.byte	0x03, 0x1b
        /*003e*/ 	.short	0x00ff


	//----- nvinfo : EIATTR_NUM_BARRIERS
	.align		4
        /*0040*/ 	.byte	0x02, 0x4c
        /*0042*/ 	.byte	0x01
	.zero		1


	//----- nvinfo : EIATTR_MERCURY_ISA_VERSION
	.align		4
        /*0044*/ 	.byte	0x03, 0x5f
        /*0046*/ 	.short	0x0101


	//----- nvinfo : EIATTR_COOP_GROUP_MASK_REGIDS
	.align		4
        /*0048*/ 	.byte	0x04, 0x29
        /*004a*/ 	.short	(.L_6271 - .L_6270)


	//   ....[0]....
.L_6270:
        /*004c*/ 	.word	0xffffffff


	//   ....[1]....
        /*0050*/ 	.word	0xffffffff


	//   ....[2]....
        /*0054*/ 	.word	0xffffffff


	//   ....[3]....
        /*0058*/ 	.word	0xffffffff


	//   ....[4]....
        /*005c*/ 	.word	0x05000003


	//   ....[5]....
        /*0060*/ 	.word	0x05000003


	//   ....[6]....
        /*0064*/ 	.word	0x05000003


	//   ....[7]....
        /*0068*/ 	.word	0x05000003


	//   ....[8]....
        /*006c*/ 	.word	0xffffffff


	//   ....[9]....
        /*0070*/ 	.word	0xffffffff


	//   ....[10]....
        /*0074*/ 	.word	0x05000003


	//   ....[11]....
        /*0078*/ 	.word	0x05000003


	//   ....[12]....
        /*007c*/ 	.word	0xffffffff


	//   ....[13]....
        /*0080*/ 	.word	0xffffffff


	//   ....[14]....
        /*0084*/ 	.word	0x05000003


	//   ....[15]....
        /*0088*/ 	.word	0x05000003


	//   ....[16]....
        /*008c*/ 	.word	0xffffffff


	//   ....[17]....
        /*0090*/ 	.word	0xffffffff


	//   ....[18]....
        /*0094*/ 	.word	0x05000003


	//   ....[19]....
        /*0098*/ 	.word	0x05000003


	//   ....[20]....
        /*009c*/ 	.word	0xffffffff


	//   ....[21]....
        /*00a0*/ 	.word	0xffffffff


	//----- nvinfo : EIATTR_COOP_GROUP_INSTR_OFFSETS
	.align		4
.L_6271:
        /*00a4*/ 	.byte	0x04, 0x28
        /*00a6*/ 	.short	(.L_6273 - .L_6272)


	//   ....[0]....
.L_6272:
        /*00a8*/ 	.word	0x000001b0


	//   ....[1]....
        /*00ac*/ 	.word	0x00000230


	//   ....[2]....
        /*00b0*/ 	.word	0x000002d0


	//   ....[3]....
        /*00b4*/ 	.word	0x000002e0


	//   ....[4]....
        /*00b8*/ 	.word	0x00000570


	//   ....[5]....
        /*00bc*/ 	.word	0x00000580


	//   ....[6]....
        /*00c0*/ 	.word	0x00000830


	//   ....[7]....
        /*00c4*/ 	.word	0x00000840


	//   ....[8]....
        /*00c8*/ 	.word	0x00000860


	//   ....[9]....
        /*00cc*/ 	.word	0x00000870


	//   ....[10]....
        /*00d0*/ 	.word	0x00000b10


	//   ....[11]....
        /*00d4*/ 	.word	0x00000b20


	//   ....[12]....
        /*00d8*/ 	.word	0x00000b40


	//   ....[13]....
        /*00dc*/ 	.word	0x00000b50


	//   ....[14]....
        /*00e0*/ 	.word	0x00000df0


	//   ....[15]....
        /*00e4*/ 	.word	0x00000e00


	//   ....[16]....
        /*00e8*/ 	.word	0x00000e20


	//   ....[17]....
        /*00ec*/ 	.word	0x00000e30


	//   ....[18]....
        /*00f0*/ 	.word	0x000010d0


	//   ....[19]....
        /*00f4*/ 	.word	0x000010e0


	//   ....[20]....
        /*00f8*/ 	.word	0x00001100


	//   ....[21]....
        /*00fc*/ 	.word	0x00001110


	//----- nvinfo : EIATTR_VRC_CTA_INIT_COUNT
	.align		4
.L_6273:
        /*0100*/ 	.byte	0x02, 0x4a
	.zero		1
	.zero		1


	//----- nvinfo : EIATTR_EXIT_INSTR_OFFSETS
	.align		4
        /*0104*/ 	.byte	0x04, 0x1c
        /*0106*/ 	.short	(.L_6275 - .L_6274)


	//   ....[0]....
.L_6274:
        /*0108*/ 	.word	0x00000270


	//   ....[1]....
        /*010c*/ 	.word	0x00001130


	//   ....[2]....
        /*0110*/ 	.word	0x00001180


	//----- nvinfo : EIATTR_CBANK_PARAM_SIZE
	.align		4
.L_6275:
        /*0114*/ 	.byte	0x03, 0x19
        /*0116*/ 	.short	0x0014


	//----- nvinfo : EIATTR_PARAM_CBANK
	.align		4
        /*0118*/ 	.byte	0x04, 0x0a
        /*011a*/ 	.short	(.L_6277 - .L_6276)
	.align		4
.L_6276:
        /*011c*/ 	.word	index@(.nv.constant0._Z7reduce4IdLj64EEvPT_S1_j)
        /*0120*/ 	.short	0x0380
        /*0122*/ 	.short	0x0014


	//----- nvinfo : EIATTR_SW_WAR
	.align		4
.L_6277:
        /*0124*/ 	.byte	0x04, 0x36
        /*0126*/ 	.short	(.L_6279 - .L_6278)
.L_6278:
        /*0128*/ 	.word	0x00000008
.L_6279:


//--------------------- .nv.info._Z7reduce4IdLj128EEvPT_S1_j --------------------------
	.section	.nv.info._Z7reduce4IdLj128EEvPT_S1_j,"",@"SHT_CUDA_INFO"
	.sectionflags	@""
	.align	4


	//----- nvinfo : EIATTR_CUDA_API_VERSION
	.align		4
        /*0000*/ 	.byte	0x04, 0x37
        /*0002*/ 	.short	(.L_6281 - .L_6280)
.L_6280:
        /*0004*/ 	.word	0x00000082


	//----- nvinfo : EIATTR_KPARAM_INFO
	.align		4
.L_6281:
        /*0008*/ 	.byte	0x04, 0x17
        /*000a*/ 	.short	(.L_6283 - .L_6282)
.L_6282:
        /*000c*/ 	.word	0x00000000
        /*0010*/ 	.short	0x0002
        /*0012*/ 	.short	0x0010
        /*0014*/ 	.byte	0x00, 0xf0, 0x11, 0x00


	//----- nvinfo : EIATTR_KPARAM_INFO
	.align		4
.L_6283:
        /*0018*/ 	.byte	0x04, 0x17
        /*001a*/ 	.short	(.L_6285 - .L_6284)
.L_6284:
        /*001c*/ 	.word	0x00000000
        /*0020*/ 	.short	0x0001
        /*0022*/ 	.short	0x0008
        /*0024*/ 	.byte	0x00, 0xf5, 0x21, 0x00


	//----- nvinfo : EIATTR_KPARAM_INFO
	.align		4
.L_6285:
        /*0028*/ 	.byte	0x04, 0x17
        /*002a*/ 	.short	(.L_6287 - .L_6286)
.L_6286:
        /*002c*/ 	.word	0x00000000
        /*0030*/ 	.short	0x0000
        /*0032*/ 	.short	0x0000
        /*0034*/ 	.byte	0x00, 0xf5, 0x21, 0x00


	//----- nvinfo : EIATTR_SPARSE_MMA_MASK
	.align		4
.L_6287:
        /*0038*/ 	.byte	0x03, 0x50
        /*003a*/ 	.short	0x0000


	//----- nvinfo : EIATTR_MAXREG_COUNT
	.align		4
        /*003c*/ 	.byte	0x03, 0x1b
        /*003e*/ 	.short	0x00ff


	//----- nvinfo : EIATTR_NUM_BARRIERS
	.align		4
        /*0040*/ 	.byte	0x02, 0x4c
        /*0042*/ 	.byte	0x01
	.zero		1


	//----- nvinfo : EIATTR_MERCURY_ISA_VERSION
	.align		4
        /*0044*/ 	.byte	0x03, 0x5f
        /*0046*/ 	.short	0x0101


	//----- nvinfo : EIATTR_COOP_GROUP_MASK_REGIDS
	.align		4
        /*0048*/ 	.byte	0x04, 0x29
        /*004a*/ 	.short	(.L_6289 - .L_6288)


	//   ....[0]....
.L_6288:
        /*004c*/ 	.word	0xffffffff


	//   ....[1]....
        /*0050*/ 	.word	0xffffffff


	//   ....[2]....
        /*0054*/ 	.word	0xffffffff


	//   ....[3]....
        /*0058*/ 	.word	0xffffffff


	//   ....[4]....
        /*005c*/ 	.word	0x05000003


	//   ....[5]....
        /*0060*/ 	.word	0x05000003


	//   ....[6]....
        /*0064*/ 	.word	0x05000003


	//   ....[7]....
        /*0068*/ 	.word	0x05000003


	//   ....[8]....
        /*006c*/ 	.word	0xffffffff


	//   ....[9]....
        /*0070*/ 	.word	0xffffffff


	//   ....[10]....
        /*0074*/ 	.word	0x05000003


	//   ....[11]....
        /*0078*/ 	.word	0x05000003


	//   ....[12]....
        /*007c*/ 	.word	0xffffffff


	//   ....[13]....
        /*0080*/ 	.word	0xffffffff


	//   ....[14]....
        /*0084*/ 	.word	0x05000003


	//   ....[15]....
        /*0088*/ 	.word	0x05000003


	//   ....[16]....
        /*008c*/ 	.word	0xffffffff


	//   ....[17]....
        /*0090*/ 	.word	0xffffffff


	//   ....[18]....
        /*0094*/ 	.word	0x05000003


	//   ....[19]....
        /*0098*/ 	.word	0x05000003


	//   ....[20]....
        /*009c*/ 	.word	0xffffffff


	//   ....[21]....
        /*00a0*/ 	.word	0xffffffff


	//----- nvinfo : EIATTR_COOP_GROUP_INSTR_OFFSETS
	.align		4
.L_6289:
        /*00a4*/ 	.byte	0x04, 0x28
        /*00a6*/ 	.short	(.L_6291 - .L_6290)


	//   ....[0]....
.L_6290:
        /*00a8*/ 	.word	0x000001b0


	//   ....[1]....
        /*00ac*/ 	.word	0x00000230


	//   ....[2]....
        /*00b0*/ 	.word	0x000002d0


	//   ....[3]....
        /*00b4*/ 	.word	0x000002e0


	//   ....[4]....
        /*00b8*/ 	.word	0x00000570


	//   ....[5]....
        /*00bc*/ 	.word	0x00000580


	//   ....[6]....
        /*00c0*/ 	.word	0x00000830


	//   ....[7]....
        /*00c4*/ 	.word	0x00000840


	//   ....[8]....
        /*00c8*/ 	.word	0x00000860


	//   ....[9]....
        /*00cc*/ 	.word	0x00000870


	//   ....[10]....
        /*00d0*/ 	.word	0x00000b10


	//   ....[11]....
        /*00d4*/ 	.word	0x00000b20


	//   ....[12]....
        /*00d8*/ 	.word	0x00000b40


	//   ....[13]....
        /*00dc*/ 	.word	0x00000b50


	//   ....[14]....
        /*00e0*/ 	.word	0x00000df0


	//   ....[15]....
        /*00e4*/ 	.word	0x00000e00


	//   ....[16]....
        /*00e8*/ 	.word	0x00000e20


	//   ....[17]....
        /*00ec*/ 	.word	0x00000e30


	//   ....[18]....
        /*00f0*/ 	.word	0x000010d0


	//   ....[19]....
        /*00f4*/ 	.word	0x000010e0


	//   ....[20]....
        /*00f8*/ 	.word	0x00001100


	//   ....[21]....
        /*00fc*/ 	.word	0x00001110


	//----- nvinfo : EIATTR_VRC_CTA_INIT_COUNT
	.align		4
.L_6291:
        /*0100*/ 	.byte	0x02, 0x4a
	.zero		1
	.zero		1


	//----- nvinfo : EIATTR_EXIT_INSTR_OFFSETS
	.align		4
        /*0104*/ 	.byte	0x04, 0x1c
        /*0106*/ 	.short	(.L_6293 - .L_6292)


	//   ....[0]....
.L_6292:
        /*0108*/ 	.word	0x00000270


	//   ....[1]....
        /*010c*/ 	.word	0x00001130


	//   ....[2]....
        /*0110*/ 	.word	0x00001180


	//----- nvinfo : EIATTR_CBANK_PARAM_SIZE
	.align		4
.L_6293:
        /*0114*/ 	.byte	0x03, 0x19
        /*0116*/ 	.short	0x0014


	//----- nvinfo : EIATTR_PARAM_CBANK
	.align		4
        /*0118*/ 	.byte	0x04, 0x0a
        /*011a*/ 	.short	(.L_6295 - .L_6294)
	.align		4
.L_6294:
        /*011c*/ 	.word	index@(.nv.constant0._Z7reduce4IdLj128EEvPT_S1_j)
        /*0120*/ 	.short	0x0380
        /*0122*/ 	.short	0x0014


	//----- nvinfo : EIATTR_SW_WAR
	.align		4
.L_6295:
        /*0124*/ 	.byte	0x04, 0x36
        /*0126*/ 	.short	(.L_6297 - .L_6296)
.L_6296:
        /*0128*/ 	.word	0x00000008
.L_6297:


//--------------------- .nv.info._Z7reduce4IdLj256EEvPT_S1_j --------------------------
	.section	.nv.info._Z7reduce4IdLj256EEvPT_S1_j,"",@"SHT_CUDA_INFO"
	.sectionflags	@""
	.align	4


	//----- nvinfo : EIATTR_CUDA_API_VERSION
	.align		4
        /*0000*/ 	.byte	0x04, 0x37
        /*0002*/ 	.short	(.L_6299 - .L_6298)
.L_6298:
        /*0004*/ 	.word	0x00000082


	//----- nvinfo : EIATTR_KPARAM_INFO
	.align		4
.L_6299:
        /*0008*/ 	.byte	0x04, 0x17
        /*000a*/ 	.short	(.L_6301 - .L_6300)
.L_6300:
        /*000c*/ 	.word	0x00000000
        /*0010*/ 	.short	0x0002
        /*0012*/ 	.short	0x0010
        /*0014*/ 	.byte	0x00, 0xf0, 0x11, 0x00


	//----- nvinfo : EIATTR_KPARAM_INFO
	.align		4
.L_6301:
        /*0018*/ 	.byte	0x04, 0x17
        /*001a*/ 	.short	(.L_6303 - .L_6302)
.L_6302:
        /*001c*/ 	.word	0x00000000
        /*0020*/ 	.short	0x0001
        /*0022*/ 	.short	0x0008
        /*0024*/ 	.byte	0x00, 0xf5, 0x21, 0x00


	//----- nvinfo : EIATTR_KPARAM_INFO
	.align		4
.L_6303:
        /*0028*/ 	.byte	0x04, 0x17
        /*002a*/ 	.short	(.L_6305 - .L_6304)
.L_6304:
        /*002c*/ 	.word	0x00000000
        /*0030*/ 	.short	0x0000
        /*0032*/ 	.short	0x0000
        /*0034*/ 	.byte	0x00, 0xf5, 0x21, 0x00


	//----- nvinfo : EIATTR_SPARSE_MMA_MASK
	.align		4
.L_6305:
        /*0038*/ 	.byte	0x03, 0x50
        /*003a*/ 	.short	0x0000


	//----- nvinfo : EIATTR_MAXREG_COUNT
	.align		4
        /*003c*/ 	.byte	0x03, 0x1b
        /*003e*/ 	.short	0x00ff


	//----- nvinfo : EIATTR_NUM_BARRIERS
	.align		4
        /*0040*/ 	.byte	0x02, 0x4c
        /*0042*/ 	.byte	0x01
	.zero		1


	//----- nvinfo : EIATTR_MERCURY_ISA_VERSION
	.align		4
        /*0044*/ 	.byte	0x03, 0x5f
        /*0046*/ 	.short	0x0101


	//----- nvinfo : EIATTR_COOP_GROUP_MASK_REGIDS
	.align		4
        /*0048*/ 	.byte	0x04, 0x29
        /*004a*/ 	.short	(.L_6307 - .L_6306)


	//   ....[0]....
.L_6306:
        /*004c*/ 	.word	0xffffffff


	//   ....[1]....
        /*0050*/ 	.word	0xffffffff


	//   ....[2]....
        /*0054*/ 	.word	0xffffffff


	//   ....[3]....
        /*0058*/ 	.word	0xffffffff


	//   ....[4]....
        /*005c*/ 	.word	0x05000003


	//   ....[5]....
        /*0060*/ 	.word	0x05000003


	//   ....[6]....
        /*0064*/ 	.word	0x05000003


	//   ....[7]....
        /*0068*/ 	.word	0x05000003


	//   ....[8]....
        /*006c*/ 	.word	0xffffffff


	//   ....[9]....
        /*0070*/ 	.word	0xffffffff


	//   ....[10]....
        /*0074*/ 	.word	0x05000003


	//   ....[11]....
        /*0078*/ 	.word	0x05000003


	//   ....[12]....
        /*007c*/ 	.word	0xffffffff


	//   ....[13]....
        /*0080*/ 	.word	0xffffffff


	//   ....[14]....
        /*0084*/ 	.word	0x05000003


	//   ....[15]....
        /*0088*/ 	.word	0x05000003


	//   ....[16]....
        /*008c*/ 	.word	0xffffffff


	//   ....[17]....
        /*0090*/ 	.word	0xffffffff


	//   ....[18]....
        /*0094*/ 	.word	0x05000003


	//   ....[19]....
        /*0098*/ 	.word	0x05000003


	//   ....[20]....
        /*009c*/ 	.word	0xffffffff


	//   ....[21]....
        /*00a0*/ 	.word	0xffffffff


	//----- nvinfo : EIATTR_COOP_GROUP_INSTR_OFFSETS
	.align		4
.L_6307:
        /*00a4*/ 	.byte	0x04, 0x28
        /*00a6*/ 	.short	(.L_6309 - .L_6308)


	//   ....[0]....
.L_6308:
        /*00a8*/ 	.word	0x000001b0


	//   ....[1]....
        /*00ac*/ 	.word	0x00000230


	//   ....[2]....
        /*00b0*/ 	.word	0x000002d0


	//   ....[3]....
        /*00b4*/ 	.word	0x000002e0


	//   ....[4]....
        /*00b8*/ 	.word	0x00000570


	//   ....[5]....
        /*00bc*/ 	.word	0x00000580


	//   ....[6]....
        /*00c0*/ 	.word	0x00000830


	//   ....[7]....
        /*00c4*/ 	.word	0x00000840


	//   ....[8]....
        /*00c8*/ 	.word	0x00000860


	//   ....[9]....
        /*00cc*/ 	.word	0x00000870


	//   ....[10]....
        /*00d0*/ 	.word	0x00000b10


	//   ....[11]....
        /*00d4*/ 	.word	0x00000b20


	//   ....[12]....
        /*00d8*/ 	.word	0x00000b40


	//   ....[13]....
        /*00dc*/ 	.word	0x00000b50


	//   ....[14]....
        /*00e0*/ 	.word	0x00000df0


	//   ....[15]....
        /*00e4*/ 	.word	0x00000e00


	//   ....[16]....
        /*00e8*/ 	.word	0x00000e20


	//   ....[17]....
        /*00ec*/ 	.word	0x00000e30


	//   ....[18]....
        /*00f0*/ 	.word	0x000010d0


	//   ....[19]....
        /*00f4*/ 	.word	0x000010e0


	//   ....[20]....
        /*00f8*/ 	.word	0x00001100


	//   ....[21]....
        /*00fc*/ 	.word	0x00001110


	//----- nvinfo : EIATTR_VRC_CTA_INIT_COUNT
	.align		4
.L_6309:
        /*0100*/ 	.byte	0x02, 0x4a
	.zero		1
	.zero		1


	//----- nvinfo : EIATTR_EXIT_INSTR_OFFSETS
	.align		4
        /*0104*/ 	.byte	0x04, 0x1c
        /*0106*/ 	.short	(.L_6311 - .L_6310)


	//   ....[0]....
.L_6310:
        /*0108*/ 	.word	0x00000270


	//   ....[1]....
        /*010c*/ 	.word	0x00001130


	//   ....[2]....
        /*0110*/ 	.word	0x00001180


	//----- nvinfo : EIATTR_CBANK_PARAM_SIZE
	.align		4
.L_6311:
        /*0114*/ 	.byte	0x03, 0x19
        /*0116*/ 	.short	0x0014


	//----- nvinfo : EIATTR_PARAM_CBANK
	.align		4
        /*0118*/ 	.byte	0x04, 0x0a
        /*011a*/ 	.short	(.L_6313 - .L_6312)
	.align		4
.L_6312:
        /*011c*/ 	.word	index@(.nv.constant0._Z7reduce4IdLj256EEvPT_S1_j)
        /*0120*/ 	.short	0x0380
        /*0122*/ 	.short	0x0014


	//----- nvinfo : EIATTR_SW_WAR
	.align		4
.L_6313:
        /*0124*/ 	.byte	0x04, 0x36
        /*0126*/ 	.short	(.L_6315 - .L_6314)
.L_6314:
        /*0128*/ 	.word	0x00000008
.L_6315:


//--------------------- .nv.info._Z7reduce4IdLj512EEvPT_S1_j --------------------------
	.section	.nv.info._Z7reduce4IdLj512EEvPT_S1_j,"",@"SHT_CUDA_INFO"
	.sectionflags	@""
	.align	4


	//----- nvinfo : EIATTR_CUDA_API_VERSION
	.align		4
        /*0000*/ 	.byte	0x04, 0x37
        /*0002*/ 	.short	(.L_6317 - .L_6316)
.L_6316:
        /*0004*/ 	.word	0x00000082


	//----- nvinfo : EIATTR_KPARAM_INFO
	.align		4
.L_6317:
        /*0008*/ 	.byte	0x04, 0x17
        /*000a*/ 	.short	(.L_6319 - .L_6318)
.L_6318:
        /*000c*/ 	.word	0x00000000
        /*0010*/ 	.short	0x0002
        /*0012*/ 	.short	0x0010
        /*0014*/ 	.byte	0x00, 0xf0, 0x11, 0x00


	//----- nvinfo : EIATTR_KPARAM_INFO
	.align		4
.L_6319:
        /*0018*/ 	.byte	0x04, 0x17
        /*001a*/ 	.short	(.L_6321 - .L_6320)
.L_6320:
        /*001c*/ 	.word	0x00000000
        /*0020*/ 	.short	0x0001
        /*0022*/ 	.short	0x0008
        /*0024*/ 	.byte	0x00, 0xf5, 0x21, 0x00


	//----- nvinfo : EIATTR_KPARAM_INFO
	.align		4
.L_6321:
        /*0028*/ 	.byte	0x04, 0x17
        /*002a*/ 	.short	(.L_6323 - .L_6322)
.L_6322:
        /*002c*/ 	.word	0x00000000
        /*0030*/ 	.short	0x0000
        /*0032*/ 	.short	0x0000
        /*0034*/ 	.byte	0x00, 0xf5, 0x21, 0x00


	//----- nvinfo : EIATTR_SPARSE_MMA_MASK
	.align		4
.L_6323:
        /*0038*/ 	.byte	0x03, 0x50
        /*003a*/ 	.short	0x0000


	//----- nvinfo : EIATTR_MAXREG_COUNT
	.align		4
        /*003c*/ 	.byte	0x03, 0x1b
        /*003e*/ 	.short	0x00ff


	//----- nvinfo : EIATTR_NUM_BARRIERS
	.align		4
        /*0040*/ 	.byte	0x02, 0x4c
        /*0042*/ 	.byte	0x01
	.zero		1


	//----- nvinfo : EIATTR_MERCURY_ISA_VERSION
	.align		4
        /*0044*/ 	.byte	0x03, 0x5f
        /*0046*/ 	.short	0x0101


	//----- nvinfo : EIATTR_COOP_GROUP_MASK_REGIDS
	.align		4
        /*0048*/ 	.byte	0x04, 0x29
        /*004a*/ 	.short	(.L_6325 - .L_6324)


	//   ....[0]....
.L_6324:
        /*004c*/ 	.word	0xffffffff


	//   ....[1]....
        /*0050*/ 	.word	0xffffffff


	//   ....[2]....
        /*0054*/ 	.word	0xffffffff


	//   ....[3]....
        /*0058*/ 	.word	0xffffffff


	//   ....[4]....
        /*005c*/ 	.word	0x05000003


	//   ....[5]....
        /*0060*/ 	.word	0x05000003


	//   ....[6]....
        /*0064*/ 	.word	0x05000003


	//   ....[7]....
        /*0068*/ 	.word	0x05000003


	//   ....[8]....
        /*006c*/ 	.word	0xffffffff


	//   ....[9]....
        /*0070*/ 	.word	0xffffffff


	//   ....[10]....
        /*0074*/ 	.word	0x05000003


	//   ....[11]....
        /*0078*/ 	.word	0x05000003


	//   ....[12]....
        /*007c*/ 	.word	0xffffffff


	//   ....[13]....
        /*0080*/ 	.word	0xffffffff


	//   ....[14]....
        /*0084*/ 	.word	0x05000003


	//   ....[15]....
        /*0088*/ 	.word	0x05000003


	//   ....[16]....
        /*008c*/ 	.word	0xffffffff


	//   ....[17]....
        /*0090*/ 	.word	0xffffffff


	//   ....[18]....
        /*0094*/ 	.word	0x05000003


	//   ....[19]....
        /*0098*/ 	.word	0x05000003


	//   ....[20]....
        /*009c*/ 	.word	0xffffffff


	//   ....[21]....
        /*00a0*/ 	.word	0xffffffff


	//----- nvinfo : EIATTR_COOP_GROUP_INSTR_OFFSETS
	.align		4
.L_6325:
        /*00a4*/ 	.byte	0x04, 0x28
        /*00a6*/ 	.short	(.L_6327 - .L_6326)


	//   ....[0]....
.L_6326:
        /*00a8*/ 	.word	0x000001b0


	//   ....[1]....
        /*00ac*/ 	.word	0x00000230


	//   ....[2]....
        /*00b0*/ 	.word	0x000002d0


	//   ....[3]....
        /*00b4*/ 	.word	0x000002e0


	//   ....[4]....
        /*00b8*/ 	.word	0x00000570


	//   ....[5]....
        /*00bc*/ 	.word	0x00000580


	//   ....[6]....
        /*00c0*/ 	.word	0x00000830


	//   ....[7]....
        /*00c4*/ 	.word	0x00000840


	//   ....[8]....
        /*00c8*/ 	.word	0x00000860


	//   ....[9]....
        /*00cc*/ 	.word	0x00000870


	//   ....[10]....
        /*00d0*/ 	.word	0x00000b10


	//   ....[11]....
        /*00d4*/ 	.word	0x00000b20


	//   ....[12]....
        /*00d8*/ 	.word	0x00000b40


	//   ....[13]....
        /*00dc*/ 	.word	0x00000b50


	//   ....[14]....
        /*00e0*/ 	.word	0x00000df0


	//   ....[15]....
        /*00e4*/ 	.word	0x00000e00


	//   ....[16]....
        /*00e8*/ 	.word	0x00000e20


	//   ....[17]....
        /*00ec*/ 	.word	0x00000e30


	//   ....[18]....
        /*00f0*/ 	.word	0x000010d0


	//   ....[19]....
        /*00f4*/ 	.word	0x000010e0


	//   ....[20]....
        /*00f8*/ 	.word	0x00001100


	//   ....[21]....
        /*00fc*/ 	.word	0x00001110


	//----- nvinfo : EIATTR_VRC_CTA_INIT_COUNT
	.align		4
.L_6327:
        /*0100*/ 	.byte	0x02, 0x4a
	.zero		1
	.zero		1


	//----- nvinfo : EIATTR_EXIT_INSTR_OFFSETS
	.align		4
        /*0104*/ 	.byte	0x04, 0x1c
        /*0106*/ 	.short	(.L_6329 - .L_6328)


	//   ....[0]....
.L_6328:
        /*0108*/ 	.word	0x00000270


	//   ....[1]....
        /*010c*/ 	.word	0x00001130


	//   ....[2]....
        /*0110*/ 	.word	0x00001180


	//----- nvinfo : EIATTR_CBANK_PARAM_SIZE
	.align		4
.L_6329:
        /*0114*/ 	.byte	0x03, 0x19
        /*0116*/ 	.short	0x0014


	//----- nvinfo : EIATTR_PARAM_CBANK
	.align		4
        /*0118*/ 	.byte	0x04, 0x0a
        /*011a*/ 	.short	(.L_6331 - .L_6330)
	.align		4
.L_6330:
        /*011c*/ 	.word	index@(.nv.constant0._Z7reduce4IdLj512EEvPT_S1_j)
        /*0120*/ 	.short	0x0380
        /*0122*/ 	.short	0x0014


	//----- nvinfo : EIATTR_SW_WAR
	.align		4
.L_6331:
        /*0124*/ 	.byte	0x04, 0x36
        /*0126*/ 	.short	(.L_6333 - .L_6332)
.L_6332:
        /*0128*/ 	.word	0x00000008
.L_6333:


//--------------------- .nv.info._Z7reduce4IdLj1024EEvPT_S1_j --------------------------
	.section	.nv.info._Z7reduce4IdLj1024EEvPT_S1_j,"",@"SHT_CUDA_INFO"
	.sectionflags	@""
	.align	4


	//----- nvinfo : EIATTR_CUDA_API_VERSION
	.align		4
        /*0000*/ 	.byte	0x04, 0x37
        /*0002*/ 	.short	(.L_6335 - .L_6334)
.L_6334:
        /*0004*/ 	.word	0x00000082


	//----- nvinfo : EIATTR_KPARAM_INFO
	.align		4
.L_6335:
        /*0008*/ 	.byte	0x04, 0x17
        /*000a*/ 	.short	(.L_6337 - .L_6336)
.L_6336:
        /*000c*/ 	.word	0x00000000
        /*0010*/ 	.short	0x0002
        /*0012*/ 	.short	0x0010
        /*0014*/ 	.byte	0x00, 0xf0, 0x11, 0x00


	//----- nvinfo : EIATTR_KPARAM_INFO
	.align		4
.L_6337:
        /*0018*/ 	.byte	0x04, 0x17
        /*001a*/ 	.short	(.L_6339 - .L_6338)
.L_6338:
        /*001c*/ 	.word	0x00000000
        /*0020*/ 	.short	0x0001
        /*0022*/ 	.short	0x0008
        /*0024*/ 	.byte	0x00, 0xf5, 0x21, 0x00


	//----- nvinfo : EIATTR_KPARAM_INFO
	.align		4
.L_6339:
        /*0028*/ 	.byte	0x04, 0x17
        /*002a*/ 	.short	(.L_6341 - .L_6340)
.L_6340:
        /*002c*/ 	.word	0x00000000
        /*0030*/ 	.short	0x0000
        /*0032*/ 	.short	0x0000
        /*0034*/ 	.byte	0x00, 0xf5, 0x21, 0x00


	//----- nvinfo : EIATTR_SPARSE_MMA_MASK
	.align		4
.L_6341:
        /*0038*/ 	.byte	0x03, 0x50
        /*003a*/ 	.short	0x0000


	//----- nvinfo : EIATTR_MAXREG_COUNT
	.align		4
        /*003c*/ 	.byte	0x03, 0x1b
        /*003e*/ 	.short	0x00ff


	//----- nvinfo : EIATTR_NUM_BARRIERS
	.align		4
        /*0040*/ 	.byte	0x02, 0x4c
        /*0042*/ 	.byte	0x01
	.zero		1


	//----- nvinfo : EIATTR_MERCURY_ISA_VERSION
	.align		4
        /*0044*/ 	.byte	0x03, 0x5f
        /*0046*/ 	.short	0x0101


	//----- nvinfo : EIATTR_COOP_GROUP_MASK_REGIDS
	.align		4
        /*0048*/ 	.byte	0x04, 0x29
        /*004a*/ 	.short	(.L_6343 - .L_6342)


	//   ....[0]....
.L_6342:
        /*004c*/ 	.word	0xffffffff


	//   ....[1]....
        /*0050*/ 	.word	0xffffffff


	//   ....[2]....
        /*0054*/ 	.word	0xffffffff


	//   ....[3]....
        /*0058*/ 	.word	0xffffffff


	//   ....[4]....
        /*005c*/ 	.word	0x05000003


	//   ....[5]....
        /*0060*/ 	.word	0x05000003


	//   ....[6]....
        /*0064*/ 	.word	0x05000003


	//   ....[7]....
        /*0068*/ 	.word	0x05000003


	//   ....[8]....
        /*006c*/ 	.word	0xffffffff


	//   ....[9]....
        /*0070*/ 	.word	0xffffffff


	//   ....[10]....
        /*0074*/ 	.word	0x05000003


	//   ....[11]....
        /*0078*/ 	.word	0x05000003


	//   ....[12]....
        /*007c*/ 	.word	0xffffffff


	//   ....[13]....
        /*0080*/ 	.word	0xffffffff


	//   ....[14]....
        /*0084*/ 	.word	0x05000003


	//   ....[15]....
        /*0088*/ 	.word	0x05000003


	//   ....[16]....
        /*008c*/ 	.word	0xffffffff


	//   ....[17]....
        /*0090*/ 	.word	0xffffffff


	//   ....[18]....
        /*0094*/ 	.word	0x05000003


	//   ....[19]....
        /*0098*/ 	.word	0x05000003


	//   ....[20]....
        /*009c*/ 	.word	0xffffffff


	//   ....[21]....
        /*00a0*/ 	.word	0xffffffff


	//----- nvinfo : EIATTR_COOP_GROUP_INSTR_OFFSETS
	.align		4
.L_6343:
        /*00a4*/ 	.byte	0x04, 0x28
        /*00a6*/ 	.short	(.L_6345 - .L_6344)


	//   ....[0]....
.L_6344:
        /*00a8*/ 	.word	0x000001b0


	//   ....[1]....
        /*00ac*/ 	.word	0x00000230


	//   ....[2]....
        /*00b0*/ 	.word	0x000002d0


	//   ....[3]....
        /*00b4*/ 	.word	0x000002e0


	//   ....[4]....
        /*00b8*/ 	.word	0x00000570


	//   ....[5]....
        /*00bc*/ 	.word	0x00000580


	//   ....[6]....
        /*00c0*/ 	.word	0x00000830


	//   ....[7]....
        /*00c4*/ 	.word	0x00000840


	//   ....[8]....
        /*00c8*/ 	.word	0x00000860


	//   ....[9]....
        /*00cc*/ 	.word	0x00000870


	//   ....[10]....
        /*00d0*/ 	.word	0x00000b10


	//   ....[11]....
        /*00d4*/ 	.word	0x00000b20


	//   ....[12]....
        /*00d8*/ 	.word	0x00000b40


	//   ....[13]....
        /*00dc*/ 	.word	0x00000b50


	//   ....[14]....
        /*00e0*/ 	.word	0x00000df0


	//   ....[15]....
        /*00e4*/ 	.word	0x00000e00


	//   ....[16]....
        /*00e8*/ 	.word	0x00000e20


	//   ....[17]....
        /*00ec*/ 	.word	0x00000e30


	//   ....[18]....
        /*00f0*/ 	.word	0x000010d0


	//   ....[19]....
        /*00f4*/ 	.word	0x000010e0


	//   ....[20]....
        /*00f8*/ 	.word	0x00001100


	//   ....[21]....
        /*00fc*/ 	.word	0x00001110


	//----- nvinfo : EIATTR_VRC_CTA_INIT_COUNT
	.align		4
.L_6345:
        /*0100*/ 	.byte	0x02, 0x4a
	.zero		1
	.zero		1


	//----- nvinfo : EIATTR_EXIT_INSTR_OFFSETS
	.align		4
        /*0104*/ 	.byte	0x04, 0x1c
        /*0106*/ 	.short	(.L_6347 - .L_6346)


	//   ....[0]....
.L_6346:
        /*0108*/ 	.word	0x00000270


	//   ....[1]....
        /*010c*/ 	.word	0x00001130


	//   ....[2]....
        /*0110*/ 	.word	0x00001180


	//----- nvinfo : EIATTR_CBANK_PARAM_SIZE
	.align		4
.L_6347:
        /*0114*/ 	.byte	0x03, 0x19
        /*0116*/ 	.short	0x0014


	//----- nvinfo : EIATTR_PARAM_CBANK
	.align		4
        /*0118*/ 	.byte	0x04, 0x0a
        /*011a*/ 	.short	(.L_6349 - .L_6348)
	.align		4
.L_6348:
        /*011c*/ 	.word	index@(.nv.constant0._Z7reduce4IdLj1024EEvPT_S1_j)
        /*0120*/ 	.short	0x0380
        /*0122*/ 	.short	0x0014


	//----- nvinfo : EIATTR_SW_WAR
	.align		4
.L_6349:
        /*0124*/ 	.byte	0x04, 0x36
        /*0126*/ 	.short	(.L_6351 - .L_6350)
.L_6350:
        /*0128*/ 	.word	0x00000008
.L_6351:


//--------------------- .nv.info._Z7reduce3IdEvPT_S1_j --------------------------
	.section	.nv.info._Z7reduce3IdEvPT_S1_j,"",@"SHT_CUDA_INFO"
	.sectionflags	@""
	.align	4


	//----- nvinfo : EIATTR_CUDA_API_VERSION
	.align		4
        /*0000*/ 	.byte	0x04, 0x37
        /*0002*/ 	.short	(.L_6353 - .L_6352)
.L_6352:
        /*0004*/ 	.word	0x00000082


	//----- nvinfo : EIATTR_KPARAM_INFO
	.align		4
.L_6353:
        /*0008*/ 	.byte	0x04, 0x17
        /*000a*/ 	.short	(.L_6355 - .L_6354)
.L_6354:
        /*000c*/ 	.word	0x00000000
        /*0010*/ 	.short	0x0002
        /*0012*/ 	.short	0x0010
        /*0014*/ 	.byte	0x00, 0xf0, 0x11, 0x00


	//----- nvinfo : EIATTR_KPARAM_INFO
	.align		4
.L_6355:
        /*0018*/ 	.byte	0x04, 0x17
        /*001a*/ 	.short	(.L_6357 - .L_6356)
.L_6356:
        /*001c*/ 	.word	0x00000000
        /*0020*/ 	.short	0x0001
        /*0022*/ 	.short	0x0008
        /*0024*/ 	.byte	0x00, 0xf5, 0x21, 0x00


	//----- nvinfo : EIATTR_KPARAM_INFO
	.align		4
.L_6357:
        /*0028*/ 	.byte	0x04, 0x17
        /*002a*/ 	.short	(.L_6359 - .L_6358)
.L_6358:
        /*002c*/ 	.word	0x00000000
        /*0030*/ 	.short	0x0000
        /*0032*/ 	.short	0x0000
        /*0034*/ 	.byte	0x00, 0xf5, 0x21, 0x00


	//----- nvinfo : EIATTR_SPARSE_MMA_MASK
	.align		4
.L_6359:
        /*0038*/ 	.byte	0x03, 0x50
        /*003a*/ 	.short	0x0000


	//----- nvinfo : EIATTR_MAXREG_COUNT
	.align		4
        /*003c*/ 	.byte	0x03, 0x1b
        /*003e*/ 	.short	0x00ff


	//----- nvinfo : EIATTR_NUM_BARRIERS
	.align		4
        /*0040*/ 	.byte	0x02, 0x4c
        /*0042*/ 	.byte	0x01
	.zero		1


	//----- nvinfo : EIATTR_MERCURY_ISA_VERSION
	.align		4
        /*0044*/ 	.byte	0x03, 0x5f
        /*0046*/ 	.short	0x0101


	//----- nvinfo : EIATTR_COOP_GROUP_MASK_REGIDS
	.align		4
        /*0048*/ 	.byte	0x04, 0x29
        /*004a*/ 	.short	(.L_6361 - .L_6360)


	//   ....[0]....
.L_6360:
        /*004c*/ 	.word	0xffffffff


	//   ....[1]....
        /*0050*/ 	.word	0xffffffff


	//----- nvinfo : EIATTR_COOP_GROUP_INSTR_OFFSETS
	.align		4
.L_6361:
        /*0054*/ 	.byte	0x04, 0x28
        /*0056*/ 	.short	(.L_6363 - .L_6362)


	//   ....[0]....
.L_6362:
        /*0058*/ 	.word	0x000001b0


	//   ....[1]....
        /*005c*/ 	.word	0x00000230


	//----- nvinfo : EIATTR_VRC_CTA_INIT_COUNT
	.align		4
.L_6363:
        /*0060*/ 	.byte	0x02, 0x4a
	.zero		1
	.zero		1


	//----- nvinfo : EIATTR_EXIT_INSTR_OFFSETS
	.align		4
        /*0064*/ 	.byte	0x04, 0x1c
        /*0066*/ 	.short	(.L_6365 - .L_6364)


	//   ....[0]....
.L_6364:
        /*0068*/ 	.word	0x00000270


	//   ....[1]....
        /*006c*/ 	.word	0x000002b0


	//----- nvinfo : EIATTR_CBANK_PARAM_SIZE
	.align		4
.L_6365:
        /*0070*/ 	.byte	0x03, 0x19
        /*0072*/ 	.short	0x0014


	//----- nvinfo : EIATTR_PARAM_CBANK
	.align		4
        /*0074*/ 	.byte	0x04, 0x0a
        /*0076*/ 	.short	(.L_6367 - .L_6366)
	.align		4
.L_6366:
        /*0078*/ 	.word	index@(.nv.constant0._Z7reduce3IdEvPT_S1_j)
        /*007c*/ 	.short	0x0380
        /*007e*/ 	.short	0x0014


	//----- nvinfo : EIATTR_SW_WAR
	.align		4
.L_6367:
        /*0080*/ 	.byte	0x04, 0x36
        /*0082*/ 	.short	(.L_6369 - .L_6368)
.L_6368:
        /*0084*/ 	.word	0x00000008
.L_6369:


//--------------------- .nv.info._Z7reduce2IdEvPT_S1_j --------------------------
	.section	.nv.info._Z7reduce2IdEvPT_S1_j,"",@"SHT_CUDA_INFO"
	.sectionflags	@""
	.align	4


	//----- nvinfo : EIATTR_CUDA_API_VERSION
	.align		4
        /*0000*/ 	.byte	0x04, 0x37
        /*0002*/ 	.short	(.L_6371 - .L_6370)
.L_6370:
        /*0004*/ 	.word	0x00000082


	//----- nvinfo : EIATTR_KPARAM_INFO
	.align		4
.L_6371:
        /*0008*/ 	.byte	0x04, 0x17
        /*000a*/ 	.short	(.L_6373 - .L_6372)
.L_6372:
        /*000c*/ 	.word	0x00000000
        /*0010*/ 	.short	0x0002
        /*0012*/ 	.short	0x0010
        /*0014*/ 	.byte	0x00, 0xf0, 0x11, 0x00


	//----- nvinfo : EIATTR_KPARAM_INFO
	.align		4
.L_6373:
        /*0018*/ 	.byte	0x04, 0x17
        /*001a*/ 	.short	(.L_6375 - .L_6374)
.L_6374:
        /*001c*/ 	.word	0x00000000
        /*0020*/ 	.short	0x0001
        /*0022*/ 	.short	0x0008
        /*0024*/ 	.byte	0x00, 0xf5, 0x21, 0x00


	//----- nvinfo : EIATTR_KPARAM_INFO
	.align		4
.L_6375:
        /*0028*/ 	.byte	0x04, 0x17
        /*002a*/ 	.short	(.L_6377 - .L_6376)
.L_6376:
        /*002c*/ 	.word	0x00000000
        /*0030*/ 	.short	0x0000
        /*0032*/ 	.short	0x0000
        /*0034*/ 	.byte	0x00, 0xf5, 0x21, 0x00


	//----- nvinfo : EIATTR_SPARSE_MMA_MASK
	.align		4
.L_6377:
        /*0038*/ 	.byte	0x03, 0x50
        /*003a*/ 	.short	0x0000


	//----- nvinfo : EIATTR_MAXREG_COUNT
	.align		4
        /*003c*/ 	.byte	0x03, 0x1b
        /*003e*/ 	.short	0x00ff


	//----- nvinfo : EIATTR_NUM_BARRIERS
	.align		4
        /*0040*/ 	.byte	0x02, 0x4c
        /*0042*/ 	.byte	0x01
	.zero		1


	//----- nvinfo : EIATTR_MERCURY_ISA_VERSION
	.align		4
        /*0044*/ 	.byte	0x03, 0x5f
        /*0046*/ 	.short	0x0101


	//----- nvinfo : EIATTR_COOP_GROUP_MASK_REGIDS
	.align		4
        /*0048*/ 	.byte	0x04, 0x29
        /*004a*/ 	.short	(.L_6379 - .L_6378)


	//   ....[0]....
.L_6378:
        /*004c*/ 	.word	0xffffffff


	//   ....[1]....
        /*0050*/ 	.word	0xffffffff


	//----- nvinfo : EIATTR_COOP_GROUP_INSTR_OFFSETS
	.align		4
.L_6379:
        /*0054*/ 	.byte	0x04, 0x28
        /*0056*/ 	.short	(.L_6381 - .L_6380)


	//   ....[0]....
.L_6380:
        /*0058*/ 	.word	0x00000140


	//   ....[1]....
        /*005c*/ 	.word	0x000001d0


	//----- nvinfo : EIATTR_VRC_CTA_INIT_COUNT
	.align		4
.L_6381:
        /*0060*/ 	.byte	0x02, 0x4a
	.zero		1
	.zero		1


	//----- nvinfo : EIATTR_EXIT_INSTR_OFFSETS
	.align		4
        /*0064*/ 	.byte	0x04, 0x1c
        /*0066*/ 	.short	(.L_6383 - .L_6382)


	//   ....[0]....
.L_6382:
        /*0068*/ 	.word	0x00000210


	//   ....[1]....
        /*006c*/ 	.word	0x00000290


	//----- nvinfo : EIATTR_CBANK_PARAM_SIZE
	.align		4
.L_6383:
        /*0070*/ 	.byte	0x03, 0x19
        /*0072*/ 	.short	0x0014


	//----- nvinfo : EIATTR_PARAM_CBANK
	.align		4
        /*0074*/ 	.byte	0x04, 0x0a
        /*0076*/ 	.short	(.L_6385 - .L_6384)
	.align		4
.L_6384:
        /*0078*/ 	.word	index@(.nv.constant0._Z7reduce2IdEvPT_S1_j)
        /*007c*/ 	.short	0x0380
        /*007e*/ 	.short	0x0014


	//----- nvinfo : EIATTR_SW_WAR
	.align		4
.L_6385:
        /*0080*/ 	.byte	0x04, 0x36
        /*0082*/ 	.short	(.L_6387 - .L_6386)
.L_6386:
        /*0084*/ 	.word	0x00000008
.L_6387:


//--------------------- .nv.info._Z7reduce1IdEvPT_S1_j --------------------------
	.section	.nv.info._Z7reduce1IdEvPT_S1_j,"",@"SHT_CUDA_INFO"
	.sectionflags	@""
	.align	4


	//----- nvinfo : EIATTR_CUDA_API_VERSION
	.align		4
        /*0000*/ 	.byte	0x04, 0x37
        /*0002*/ 	.short	(.L_6389 - .L_6388)
.L_6388:
        /*0004*/ 	.word	0x00000082


	//----- nvinfo : EIATTR_KPARAM_INFO
	.align		4
.L_6389:
        /*0008*/ 	.byte	0x04, 0x17
        /*000a*/ 	.short	(.L_6391 - .L_6390)
.L_6390:
        /*000c*/ 	.word	0x00000000
        /*0010*/ 	.short	0x0002
        /*0012*/ 	.short	0x0010
        /*0014*/ 	.byte	0x00, 0xf0, 0x11, 0x00


	//----- nvinfo : EIATTR_KPARAM_INFO
	.align		4
.L_6391:
        /*0018*/ 	.byte	0x04, 0x17
        /*001a*/ 	.short	(.L_6393 - .L_6392)
.L_6392:
        /*001c*/ 	.word	0x00000000
        /*0020*/ 	.short	0x0001
        /*0022*/ 	.short	0x0008
        /*0024*/ 	.byte	0x00, 0xf5, 0x21, 0x00


	//----- nvinfo : EIATTR_KPARAM_INFO
	.align		4
.L_6393:
        /*0028*/ 	.byte	0x04, 0x17
        /*002a*/ 	.short	(.L_6395 - .L_6394)
.L_6394:
        /*002c*/ 	.word	0x00000000
        /*0030*/ 	.short	0x0000
        /*0032*/ 	.short	0x0000
        /*0034*/ 	.byte	0x00, 0xf5, 0x21, 0x00


	//----- nvinfo : EIATTR_SPARSE_MMA_MASK
	.align		4
.L_6395:
        /*0038*/ 	.byte	0x03, 0x50
        /*003a*/ 	.short	0x0000


	//----- nvinfo : EIATTR_MAXREG_COUNT
	.align		4
        /*003c*/ 	.byte	0x03, 0x1b
        /*003e*/ 	.short	0x00ff


	//----- nvinfo : EIATTR_NUM_BARRIERS
	.align		4
        /*0040*/ 	.byte	0x02, 0x4c
        /*0042*/ 	.byte	0x01
	.zero		1


	//----- nvinfo : EIATTR_MERCURY_ISA_VERSION
	.align		4
        /*0044*/ 	.byte	0x03, 0x5f
        /*0046*/ 	.short	0x0101


	//----- nvinfo : EIATTR_COOP_GROUP_MASK_REGIDS
	.align		4
        /*0048*/ 	.byte	0x04, 0x29
        /*004a*/ 	.short	(.L_6397 - .L_6396)


	//   ....[0]....
.L_6396:
        /*004c*/ 	.word	0xffffffff


	//   ....[1]....
        /*0050*/ 	.word	0xffffffff


	//----- nvinfo : EIATTR_COOP_GROUP_INSTR_OFFSETS
	.align		4
.L_6397:
        /*0054*/ 	.byte	0x04, 0x28
        /*0056*/ 	.short	(.L_6399 - .L_6398)


	//   ....[0]....
.L_6398:
        /*0058*/ 	.word	0x00000130


	//   ....[1]....
        /*005c*/ 	.word	0x00000220


	//----- nvinfo : EIATTR_VRC_CTA_INIT_COUNT
	.align		4
.L_6399:
        /*0060*/ 	.byte	0x02, 0x4a
	.zero		1
	.zero		1


	//----- nvinfo : EIATTR_EXIT_INSTR_OFFSETS
	.align		4
        /*0064*/ 	.byte	0x04, 0x1c
        /*0066*/ 	.short	(.L_6401 - .L_6400)


	//   ....[0]....
.L_6400:
        /*0068*/ 	.word	0x00000240


	//   ....[1]....
        /*006c*/ 	.word	0x000002c0


	//----- nvinfo : EIATTR_CBANK_PARAM_SIZE
	.align		4
.L_6401:
        /*0070*/ 	.byte	0x03, 0x19
        /*0072*/ 	.short	0x0014


	//----- nvinfo : EIATTR_PARAM_CBANK
	.align		4
        /*0074*/ 	.byte	0x04, 0x0a
        /*0076*/ 	.short	(.L_6403 - .L_6402)
	.align		4
.L_6402:
        /*0078*/ 	.word	index@(.nv.constant0._Z7reduce1IdEvPT_S1_j)
        /*007c*/ 	.short	0x0380
        /*007e*/ 	.short	0x0014


	//----- nvinfo : EIATTR_SW_WAR
	.align		4
.L_6403:
        /*0080*/ 	.byte	0x04, 0x36
        /*0082*/ 	.short	(.L_6405 - .L_6404)
.L_6404:
        /*0084*/ 	.word	0x00000008
.L_6405:


//--------------------- .nv.info._Z7reduce0IdEvPT_S1_j --------------------------
	.section	.nv.info._Z7reduce0IdEvPT_S1_j,"",@"SHT_CUDA_INFO"
	.sectionflags	@""
	.align	4


	//----- nvinfo : EIATTR_CUDA_API_VERSION
	.align		4
        /*0000*/ 	.byte	0x04, 0x37
        /*0002*/ 	.short	(.L_6407 - .L_6406)
.L_6406:
        /*0004*/ 	.word	0x00000082


	//----- nvinfo : EIATTR_KPARAM_INFO
	.align		4
.L_6407:
        /*0008*/ 	.byte	0x04, 0x17
        /*000a*/ 	.short	(.L_6409 - .L_6408)
.L_6408:
        /*000c*/ 	.word	0x00000000
        /*0010*/ 	.short	0x0002
        /*0012*/ 	.short	0x0010
        /*0014*/ 	.byte	0x00, 0xf0, 0x11, 0x00


	//----- nvinfo : EIATTR_KPARAM_INFO
	.align		4
.L_6409:
        /*0018*/ 	.byte	0x04, 0x17
        /*001a*/ 	.short	(.L_6411 - .L_6410)
.L_6410:
        /*001c*/ 	.word	0x00000000
        /*0020*/ 	.short	0x0001
        /*0022*/ 	.short	0x0008
        /*0024*/ 	.byte	0x00, 0xf5, 0x21, 0x00


	//----- nvinfo : EIATTR_KPARAM_INFO
	.align		4
.L_6411:
        /*0028*/ 	.byte	0x04, 0x17
        /*002a*/ 	.short	(.L_6413 - .L_6412)
.L_6412:
        /*002c*/ 	.word	0x00000000
        /*0030*/ 	.short	0x0000
        /*0032*/ 	.short	0x0000
        /*0034*/ 	.byte	0x00, 0xf5, 0x21, 0x00


	//----- nvinfo : EIATTR_SPARSE_MMA_MASK
	.align		4
.L_6413:
        /*0038*/ 	.byte	0x03, 0x50
        /*003a*/ 	.short	0x0000


	//----- nvinfo : EIATTR_MAXREG_COUNT
	.align		4
        /*003c*/ 	.byte	0x03, 0x1b
        /*003e*/ 	.short	0x00ff


	//----- nvinfo : EIATTR_NUM_BARRIERS
	.align		4
        /*0040*/ 	.byte	0x02, 0x4c
        /*0042*/ 	.byte	0x01
	.zero		1


	//----- nvinfo : EIATTR_MERCURY_ISA_VERSION
	.align		4
        /*0044*/ 	.byte	0x03, 0x5f
        /*0046*/ 	.short	0x0101


	//----- nvinfo : EIATTR_COOP_GROUP_MASK_REGIDS
	.align		4
        /*0048*/ 	.byte	0x04, 0x29
        /*004a*/ 	.short	(.L_6415 - .L_6414)


	//   ....[0]....
.L_6414:
        /*004c*/ 	.word	0xffffffff


	//   ....[1]....
        /*0050*/ 	.word	0xffffffff


	//----- nvinfo : EIATTR_COOP_GROUP_INSTR_OFFSETS
	.align		4
.L_6415:
        /*0054*/ 	.byte	0x04, 0x28
        /*0056*/ 	.short	(.L_6417 - .L_6416)


	//   ....[0]....
.L_6416:
        /*0058*/ 	.word	0x00000130


	//   ....[1]....
        /*005c*/ 	.word	0x000001f0


	//----- nvinfo : EIATTR_VRC_CTA_INIT_COUNT
	.align		4
.L_6417:
        /*0060*/ 	.byte	0x02, 0x4a
	.zero		1
	.zero		1


	//----- nvinfo : EIATTR_EXIT_INSTR_OFFSETS
	.align		4
        /*0064*/ 	.byte	0x04, 0x1c
        /*0066*/ 	.short	(.L_6419 - .L_6418)


	//   ....[0]....
.L_6418:
        /*0068*/ 	.word	0x00000220


	//   ....[1]....
        /*006c*/ 	.word	0x000002a0


	//----- nvinfo : EIATTR_CBANK_PARAM_SIZE
	.align		4
.L_6419:
        /*0070*/ 	.byte	0x03, 0x19
        /*0072*/ 	.short	0x0014


	//----- nvinfo : EIATTR_PARAM_CBANK
	.align		4
        /*0074*/ 	.byte	0x04, 0x0a
        /*0076*/ 	.short	(.L_6421 - .L_6420)
	.align		4
.L_6420:
        /*0078*/ 	.word	index@(.nv.constant0._Z7reduce0IdEvPT_S1_j)
        /*007c*/ 	.short	0x0380
        /*007e*/ 	.short	0x0014


	//----- nvinfo : EIATTR_SW_WAR
	.align		4
.L_6421:
        /*0080*/ 	.byte	0x04, 0x36
        /*0082*/ 	.short	(.L_6423 - .L_6422)
.L_6422:
        /*0084*/ 	.word	0x00000008
.L_6423:


//--------------------- .nv.info._Z11reduceRegr6IdLj1ELb0EEvPT_S1_j --------------------------
	.section	.nv.info._Z11reduceRegr6IdLj1ELb0EEvPT_S1_j,"",@"SHT_CUDA_INFO"
	.sectionflags	@""
	.align	4


	//----- nvinfo : EIATTR_CUDA_API_VERSION
	.align		4
        /*0000*/ 	.byte	0x04, 0x37
        /*0002*/ 	.short	(.L_6425 - .L_6424)
.L_6424:
        /*0004*/ 	.word	0x00000082


	//----- nvinfo : EIATTR_KPARAM_INFO
	.align		4
.L_6425:
        /*0008*/ 	.byte	0x04, 0x17
        /*000a*/ 	.short	(.L_6427 - .L_6426)
.L_6426:
        /*000c*/ 	.word	0x00000000
        /*0010*/ 	.short	0x0002
        /*0012*/ 	.short	0x0010
        /*0014*/ 	.byte	0x00, 0xf0, 0x11, 0x00


	//----- nvinfo : EIATTR_KPARAM_INFO
	.align		4
.L_6427:
        /*0018*/ 	.byte	0x04, 0x17
        /*001a*/ 	.short	(.L_6429 - .L_6428)
.L_6428:
        /*001c*/ 	.word	0x00000000
        /*0020*/ 	.short	0x0001
        /*0022*/ 	.short	0x0008
        /*0024*/ 	.byte	0x00, 0xf5, 0x21, 0x00


	//----- nvinfo : EIATTR_KPARAM_INFO
	.align		4
.L_6429:
        /*0028*/ 	.byte	0x04, 0x17
        /*002a*/ 	.short	(.L_6431 - .L_6430)
.L_6430:
        /*002c*/ 	.word	0x00000000
        /*0030*/ 	.short	0x0000
        /*0032*/ 	.short	0x0000
        /*0034*/ 	.byte	0x00, 0xf5, 0x21, 0x00


	//----- nvinfo : EIATTR_SPARSE_MMA_MASK
	.align		4
.L_6431:
        /*0038*/ 	.byte	0x03, 0x50
        /*003a*/ 	.short	0x0000


	//----- nvinfo : EIATTR_MAXREG_COUNT
	.align		4
        /*003c*/ 	.byte	0x03, 0x1b
        /*003e*/ 	.short	0x00ff


	//----- nvinfo : EIATTR_NUM_BARRIERS
	.align		4
        /*0040*/ 	.byte	0x02, 0x4c
        /*0042*/ 	.byte	0x01
	.zero		1


	//----- nvinfo : EIATTR_MERCURY_ISA_VERSION
	.align		4
        /*0044*/ 	.byte	0x03, 0x5f
        /*0046*/ 	.short	0x0101


	//----- nvinfo : EIATTR_COOP_GROUP_MASK_REGIDS
	.align		4
        /*0048*/ 	.byte	0x04, 0x29
        /*004a*/ 	.short	(.L_6433 - .L_6432)


	//   ....[0]....
.L_6432:
        /*004c*/ 	.word	0xffffffff


	//   ....[1]....
        /*0050*/ 	.word	0xffffffff


	//   ....[2]....
        /*0054*/ 	.word	0xffffffff


	//   ....[3]....
        /*0058*/ 	.word	0xffffffff


	//   ....[4]....
        /*005c*/ 	.word	0xffffffff


	//   ....[5]....
        /*0060*/ 	.word	0xffffffff


	//   ....[6]....
        /*0064*/ 	.word	0x05000003


	//   ....[7]....
        /*0068*/ 	.word	0x05000003


	//   ....[8]....
        /*006c*/ 	.word	0x05000003


	//   ....[9]....
        /*0070*/ 	.word	0x05000003


	//   ....[10]....
        /*0074*/ 	.word	0xffffffff


	//   ....[11]....
        /*0078*/ 	.word	0xffffffff


	//   ....[12]....
        /*007c*/ 	.word	0x05000003


	//   ....[13]....
        /*0080*/ 	.word	0x05000003


	//   ....[14]....
        /*0084*/ 	.word	0xffffffff


	//   ....[15]....
        /*0088*/ 	.word	0xffffffff


	//   ....[16]....
        /*008c*/ 	.word	0x05000003


	//   ....[17]....
        /*0090*/ 	.word	0x05000003


	//   ....[18]....
        /*0094*/ 	.word	0xffffffff


	//   ....[19]....
        /*0098*/ 	.word	0xffffffff


	//   ....[20]....
        /*009c*/ 	.word	0x05000003


	//   ....[21]....
        /*00a0*/ 	.word	0x05000003


	//   ....[22]....
        /*00a4*/ 	.word	0xffffffff


	//   ....[23]....
        /*00a8*/ 	.word	0xffffffff


	//----- nvinfo : EIATTR_COOP_GROUP_INSTR_OFFSETS
	.align		4
.L_6433:
        /*00ac*/ 	.byte	0x04, 0x28
        /*00ae*/ 	.short	(.L_6435 - .L_6434)


	//   ....[0]....
.L_6434:
        /*00b0*/ 	.word	0x00001280


	//   ....[1]....
        /*00b4*/ 	.word	0x00001290


	//   ....[2]....
        /*00b8*/ 	.word	0x000012a0


	//   ....[3]....
        /*00bc*/ 	.word	0x000012b0


	//   ....[4]....
        /*00c0*/ 	.word	0x00001300


	//   ....[5]....
        /*00c4*/ 	.word	0x00001310


	//   ....[6]....
        /*00c8*/ 	.word	0x000015a0


	//   ....[7]....
        /*00cc*/ 	.word	0x000015b0


	//   ....[8]....
        /*00d0*/ 	.word	0x00001860


	//   ....[9]....
        /*00d4*/ 	.word	0x00001870


	//   ....[10]....
        /*00d8*/ 	.word	0x00001890


	//   ....[11]....
        /*00dc*/ 	.word	0x000018a0


	//   ....[12]....
        /*00e0*/ 	.word	0x00001b40


	//   ....[13]....
        /*00e4*/ 	.word	0x00001b50


	//   ....[14]....
        /*00e8*/ 	.word	0x00001b70


	//   ....[15]....
        /*00ec*/ 	.word	0x00001b80


	//   ....[16]....
        /*00f0*/ 	.word	0x00001e20


	//   ....[17]....
        /*00f4*/ 	.word	0x00001e30


	//   ....[18]....
        /*00f8*/ 	.word	0x00001e50


	//   ....[19]....
        /*00fc*/ 	.word	0x00001e60


	//   ....[20]....
        /*0100*/ 	.word	0x00002100


	//   ....[21]....
        /*0104*/ 	.word	0x00002110


	//   ....[22]....
        /*0108*/ 	.word	0x00002130


	//   ....[23]....
        /*010c*/ 	.word	0x00002140


	//----- nvinfo : EIATTR_VRC_CTA_INIT_COUNT
	.align		4
.L_6435:
        /*0110*/ 	.byte	0x02, 0x4a
	.zero		1
	.zero		1


	//----- nvinfo : EIATTR_EXIT_INSTR_OFFSETS
	.align		4
        /*0114*/ 	.byte	0x04, 0x1c
        /*0116*/ 	.short	(.L_6437 - .L_6436)


	//   ....[0]....
.L_6436:
        /*0118*/ 	.word	0x000012c0


	//   ....[1]....
        /*011c*/ 	.word	0x00002160


	//   ....[2]....
        /*0120*/ 	.word	0x000021b0


	//----- nvinfo : EIATTR_CRS_STACK_SIZE
	.align		4
.L_6437:
        /*0124*/ 	.byte	0x04, 0x1e
        /*0126*/ 	.short	(.L_6439 - .L_6438)
.L_6438:
        /*0128*/ 	.word	0x00000000


	//----- nvinfo : EIATTR_CBANK_PARAM_SIZE
	.align		4
.L_6439:
        /*012c*/ 	.byte	0x03, 0x19
        /*012e*/ 	.short	0x0014


	//----- nvinfo : EIATTR_PARAM_CBANK
	.align		4
        /*0130*/ 	.byte	0x04, 0x0a
        /*0132*/ 	.short	(.L_6441 - .L_6440)
	.align		4
.L_6440:
        /*0134*/ 	.word	index@(.nv.constant0._Z11reduceRegr6IdLj1ELb0EEvPT_S1_j)
        /*0138*/ 	.short	0x0380
        /*013a*/ 	.short	0x0014


	//----- nvinfo : EIATTR_SW_WAR
	.align		4
.L_6441:
        /*013c*/ 	.byte	0x04, 0x36
        /*013e*/ 	.short	(.L_6443 - .L_6442)
.L_6442:
        /*0140*/ 	.word	0x00000008
.L_6443:


//--------------------- .nv.info._Z11reduceRegr6IdLj2ELb0EEvPT_S1_j --------------------------
	.section	.nv.info._Z11reduceRegr6IdLj2ELb0EEvPT_S1_j,"",@"SHT_CUDA_INFO"
	.sectionflags	@""
	.align	4


	//----- nvinfo : EIATTR_CUDA_API_VERSION
	.align		4
        /*0000*/ 	.byte	0x04, 0x37
        /*0002*/ 	.short	(.L_6445 - .L_6444)
.L_6444:
        /*0004*/ 	.word	0x00000082


	//----- nvinfo : EIATTR_KPARAM_INFO
	.align		4
.L_6445:
        /*0008*/ 	.byte	0x04, 0x17
        /*000a*/ 	.short	(.L_6447 - .L_6446)
.L_6446:
        /*000c*/ 	.word	0x00000000
        /*0010*/ 	.short	0x0002
        /*0012*/ 	.short	0x0010
        /*0014*/ 	.byte	0x00, 0xf0, 0x11, 0x00


	//----- nvinfo : EIATTR_KPARAM_INFO
	.align		4
.L_6447:
        /*0018*/ 	.byte	0x04, 0x17
        /*001a*/ 	.short	(.L_6449 - .L_6448)
.L_6448:
        /*001c*/ 	.word	0x00000000
        /*0020*/ 	.short	0x0001
        /*0022*/ 	.short	0x0008
        /*0024*/ 	.byte	0x00, 0xf5, 0x21, 0x00


	//----- nvinfo : EIATTR_KPARAM_INFO
	.align		4
.L_6449:
        /*0028*/ 	.byte	0x04, 0x17
        /*002a*/ 	.short	(.L_6451 - .L_6450)
.L_6450:
        /*002c*/ 	.word	0x00000000
        /*0030*/ 	.short	0x0000
        /*0032*/ 	.short	0x0000
        /*0034*/ 	.byte	0x00, 0xf5, 0x21, 0x00


	//----- nvinfo : EIATTR_SPARSE_MMA_MASK
	.align		4
.L_6451:
        /*0038*/ 	.byte	0x03, 0x50
        /*003a*/ 	.short	0x0000


	//----- nvinfo : EIATTR_MAXREG_COUNT
	.align		4
        /*003c*/ 	.byte	0x03, 0x1b
        /*003e*/ 	.short	0x00ff


	//----- nvinfo : EIATTR_NUM_BARRIERS
	.align		4
        /*0040*/ 	.byte	0x02, 0x4c
        /*0042*/ 	.byte	0x01
	.zero		1


	//----- nvinfo : EIATTR_MERCURY_ISA_VERSION
	.align		4
        /*0044*/ 	.byte	0x03, 0x5f
        /*0046*/ 	.short	0x0101


	//----- nvinfo : EIATTR_COOP_GROUP_MASK_REGIDS
	.align		4
        /*0048*/ 	.byte	0x04, 0x29
        /*004a*/ 	.short	(.L_6453 - .L_6452)


	//   ....[0]....
.L_6452:
        /*004c*/ 	.word	0xffffffff


	//   ....[1]....
        /*0050*/ 	.word	0xffffffff


	//   ....[2]....
        /*0054*/ 	.word	0xffffffff


	//   ....[3]....
        /*0058*/ 	.word	0xffffffff


	//   ....[4]....
        /*005c*/ 	.word	0xffffffff


	//   ....[5]....
        /*0060*/ 	.word	0xffffffff


	//   ....[6]....
        /*0064*/ 	.word	0x05000003


	//   ....[7]....
        /*0068*/ 	.word	0x05000003


	//   ....[8]....
        /*006c*/ 	.word	0x05000003


	//   ....[9]....
        /*0070*/ 	.word	0x05000003


	//   ....[10]....
        /*0074*/ 	.word	0xffffffff


	//   ....[11]....
        /*0078*/ 	.word	0xffffffff


	//   ....[12]....
        /*007c*/ 	.word	0x05000003


	//   ....[13]....
        /*0080*/ 	.word	0x05000003


	//   ....[14]....
        /*0084*/ 	.word	0xffffffff


	//   ....[15]....
        /*0088*/ 	.word	0xffffffff


	//   ....[16]....
        /*008c*/ 	.word	0x05000003


	//   ....[17]....
        /*0090*/ 	.word	0x05000003


	//   ....[18]....
        /*0094*/ 	.word	0xffffffff


	//   ....[19]....
        /*0098*/ 	.word	0xffffffff


	//   ....[20]....
        /*009c*/ 	.word	0x05000003


	//   ....[21]....
        /*00a0*/ 	.word	0x05000003


	//   ....[22]....
        /*00a4*/ 	.word	0xffffffff


	//   ....[23]....
        /*00a8*/ 	.word	0xffffffff


	//----- nvinfo : EIATTR_COOP_GROUP_INSTR_OFFSETS
	.align		4
.L_6453:
        /*00ac*/ 	.byte	0x04, 0x28
        /*00ae*/ 	.short	(.L_6455 - .L_6454)


	//   ....[0]....
.L_6454:
        /*00b0*/ 	.word	0x00001290


	//   ....[1]....
        /*00b4*/ 	.word	0x000012a0


	//   ....[2]....
        /*00b8*/ 	.word	0x000012b0


	//   ....[3]....
        /*00bc*/ 	.word	0x000012c0


	//   ....[4]....
        /*00c0*/ 	.word	0x00001310


	//   ....[5]....
        /*00c4*/ 	.word	0x00001320


	//   ....[6]....
        /*00c8*/ 	.word	0x000015b0


	//   ....[7]....
        /*00cc*/ 	.word	0x000015c0


	//   ....[8]....
        /*00d0*/ 	.word	0x00001870


	//   ....[9]....
        /*00d4*/ 	.word	0x00001880


	//   ....[10]....
        /*00d8*/ 	.word	0x000018a0


	//   ....[11]....
        /*00dc*/ 	.word	0x000018b0


	//   ....[12]....
        /*00e0*/ 	.word	0x00001b50


	//   ....[13]....
        /*00e4*/ 	.word	0x00001b60


	//   ....[14]....
        /*00e8*/ 	.word	0x00001b80


	//   ....[15]....
        /*00ec*/ 	.word	0x00001b90


	//   ....[16]....
        /*00f0*/ 	.word	0x00001e30


	//   ....[17]....
        /*00f4*/ 	.word	0x00001e40


	//   ....[18]....
        /*00f8*/ 	.word	0x00001e60


	//   ....[19]....
        /*00fc*/ 	.word	0x00001e70


	//   ....[20]....
        /*0100*/ 	.word	0x00002110


	//   ....[21]....
        /*0104*/ 	.word	0x00002120


	//   ....[22]....
        /*0108*/ 	.word	0x00002140


	//   ....[23]....
        /*010c*/ 	.word	0x00002150


	//----- nvinfo : EIATTR_VRC_CTA_INIT_COUNT
	.align		4
.L_6455:
        /*0110*/ 	.byte	0x02, 0x4a
	.zero		1
	.zero		1


	//----- nvinfo : EIATTR_EXIT_INSTR_OFFSETS
	.align		4
        /*0114*/ 	.byte	0x04, 0x1c
        /*0116*/ 	.short	(.L_6457 - .L_6456)


	//   ....[0]....
.L_6456:
        /*0118*/ 	.word	0x000012d0


	//   ....[1]....
        /*011c*/ 	.word	0x00002170


	//   ....[2]....
        /*0120*/ 	.word	0x000021c0


	//----- nvinfo : EIATTR_CRS_STACK_SIZE
	.align		4
.L_6457:
        /*0124*/ 	.byte	0x04, 0x1e
        /*0126*/ 	.short	(.L_6459 - .L_6458)
.L_6458:
        /*0128*/ 	.word	0x00000000


	//----- nvinfo : EIATTR_CBANK_PARAM_SIZE
	.align		4
.L_6459:
        /*012c*/ 	.byte	0x03, 0x19
        /*012e*/ 	.short	0x0014


	//----- nvinfo : EIATTR_PARAM_CBANK
	.align		4
        /*0130*/ 	.byte	0x04, 0x0a
        /*0132*/ 	.short	(.L_6461 - .L_6460)
	.align		4
.L_6460:
        /*0134*/ 	.word	index@(.nv.constant0._Z11reduceRegr6IdLj2ELb0EEvPT_S1_j)
        /*0138*/ 	.short	0x0380
        /*013a*/ 	.short	0x0014


	//----- nvinfo : EIATTR_SW_WAR
	.align		4
.L_6461:
        /*013c*/ 	.byte	0x04, 0x36
        /*013e*/ 	.short	(.L_6463 - .L_6462)
.L_6462:
        /*0140*/ 	.word	0x00000008
.L_6463:


//--------------------- .nv.info._Z11reduceRegr6IdLj4ELb0EEvPT_S1_j --------------------------
	.section	.nv.info._Z11reduceRegr6IdLj4ELb0EEvPT_S1_j,"",@"SHT_CUDA_INFO"
	.sectionflags	@""
	.align	4


	//----- nvinfo : EIATTR_CUDA_API_VERSION
	.align		4
        /*0000*/ 	.byte	0x04, 0x37
        /*0002*/ 	.short	(.L_6465 - .L_6464)
.L_6464:
        /*0004*/ 	.word	0x00000082


	//----- nvinfo : EIATTR_KPARAM_INFO
	.align		4
.L_6465:
        /*0008*/ 	.byte	0x04, 0x17
        /*000a*/ 	.short	(.L_6467 - .L_6466)
.L_6466:
        /*000c*/ 	.word	0x00000000
        /*0010*/ 	.short	0x0002
        /*0012*/ 	.short	0x0010
        /*0014*/ 	.byte	0x00, 0xf0, 0x11, 0x00


	//----- nvinfo : EIATTR_KPARAM_INFO
	.align		4
.L_6467:
        /*0018*/ 	.byte	0x04, 0x17
        /*001a*/ 	.short	(.L_6469 - .L_6468)
.L_6468:
        /*001c*/ 	.word	0x00000000
        /*0020*/ 	.short	0x0001
        /*0022*/ 	.short	0x0008
        /*0024*/ 	.byte	0x00, 0xf5, 0x21, 0x00


	//----- nvinfo : EIATTR_KPARAM_INFO
	.align		4
.L_6469:
        /*0028*/ 	.byte	0x04, 0x17
        /*002a*/ 	.short	(.L_6471 - .L_6470)
.L_6470:
        /*002c*/ 	.word	0x00000000
        /*0030*/ 	.short	0x0000
        /*0032*/ 	.short	0x0000
        /*0034*/ 	.byte	0x00, 0xf5, 0x21, 0x00


	//----- nvinfo : EIATTR_SPARSE_MMA_MASK
	.align		4
.L_6471:
        /*0038*/ 	.byte	0x03, 0x50
        /*003a*/ 	.short	0x0000


	//----- nvinfo : EIATTR_MAXREG_COUNT
	.align		4
        /*003c*/ 	.byte	0x03, 0x1b
        /*003e*/ 	.short	0x00ff


	//----- nvinfo : EIATTR_NUM_BARRIERS
	.align		4
        /*0040*/ 	.byte	0x02, 0x4c
        /*0042*/ 	.byte	0x01
	.zero		1


	//----- nvinfo : EIATTR_MERCURY_ISA_VERSION
	.align		4
        /*0044*/ 	.byte	0x03, 0x5f
        /*0046*/ 	.short	0x0101


	//----- nvinfo : EIATTR_COOP_GROUP_MASK_REGIDS
	.align		4
        /*0048*/ 	.byte	0x04, 0x29
        /*004a*/ 	.short	(.L_6473 - .L_6472)


	//   ....[0]....
.L_6472:
        /*004c*/ 	.word	0xffffffff


	//   ....[1]....
        /*0050*/ 	.word	0xffffffff


	//   ....[2]....
        /*0054*/ 	.word	0xffffffff


	//   ....[3]....
        /*0058*/ 	.word	0xffffffff


	//   ....[4]....
        /*005c*/ 	.word	0xffffffff


	//   ....[5]....
        /*0060*/ 	.word	0xffffffff


	//   ....[6]....
        /*0064*/ 	.word	0x05000003


	//   ....[7]....
        /*0068*/ 	.word	0x05000003


	//   ....[8]....
        /*006c*/ 	.word	0x05000003


	//   ....[9]....
        /*0070*/ 	.word	0x05000003


	//   ....[10]....
        /*0074*/ 	.word	0xffffffff


	//   ....[11]....
        /*0078*/ 	.word	0xffffffff


	//   ....[12]....
        /*007c*/ 	.word	0x05000003


	//   ....[13]....
        /*0080*/ 	.word	0x05000003


	//   ....[14]....
        /*0084*/ 	.word	0xffffffff


	//   ....[15]....
        /*0088*/ 	.word	0xffffffff


	//   ....[16]....
        /*008c*/ 	.word	0x05000003


	//   ....[17]....
        /*0090*/ 	.word	0x05000003


	//   ....[18]....
        /*0094*/ 	.word	0xffffffff


	//   ....[19]....
        /*0098*/ 	.word	0xffffffff


	//   ....[20]....
        /*009c*/ 	.word	0x05000003


	//   ....[21]....
        /*00a0*/ 	.word	0x05000003


	//   ....[22]....
        /*00a4*/ 	.word	0xffffffff


	//   ....[23]....
        /*00a8*/ 	.word	0xffffffff


	//----- nvinfo : EIATTR_COOP_GROUP_INSTR_OFFSETS
	.align		4
.L_6473:
        /*00ac*/ 	.byte	0x04, 0x28
        /*00ae*/ 	.short	(.L_6475 - .L_6474)


	//   ....[0]....
.L_6474:
        /*00b0*/ 	.word	0x00001290


	//   ....[1]....
        /*00b4*/ 	.word	0x000012a0


	//   ....[2]....
        /*00b8*/ 	.word	0x000012b0


	//   ....[3]....
        /*00bc*/ 	.word	0x000012c0


	//   ....[4]....
        /*00c0*/ 	.word	0x00001310


	//   ....[5]....
        /*00c4*/ 	.word	0x00001320


	//   ....[6]....
        /*00c8*/ 	.word	0x000015b0


	//   ....[7]....
        /*00cc*/ 	.word	0x000015c0


	//   ....[8]....
        /*00d0*/ 	.word	0x00001870


	//   ....[9]....
        /*00d4*/ 	.word	0x00001880


	//   ....[10]....
        /*00d8*/ 	.word	0x000018a0


	//   ....[11]....
        /*00dc*/ 	.word	0x000018b0


	//   ....[12]....
        /*00e0*/ 	.word	0x00001b50


	//   ....[13]....
        /*00e4*/ 	.word	0x00001b60


	//   ....[14]....
        /*00e8*/ 	.word	0x00001b80


	//   ....[15]....
        /*00ec*/ 	.word	0x00001b90


	//   ....[16]....
        /*00f0*/ 	.word	0x00001e30


	//   ....[17]....
        /*00f4*/ 	.word	0x00001e40


	//   ....[18]....
        /*00f8*/ 	.word	0x00001e60


	//   ....[19]....
        /*00fc*/ 	.word	0x00001e70


	//   ....[20]....
        /*0100*/ 	.word	0x00002110


	//   ....[21]....
        /*0104*/ 	.word	0x00002120


	//   ....[22]....
        /*0108*/ 	.word	0x00002140


	//   ....[23]....
        /*010c*/ 	.word	0x00002150


	//----- nvinfo : EIATTR_VRC_CTA_INIT_COUNT
	.align		4
.L_6475:
        /*0110*/ 	.byte	0x02, 0x4a
	.zero		1
	.zero		1


	//----- nvinfo : EIATTR_EXIT_INSTR_OFFSETS
	.align		4
        /*0114*/ 	.byte	0x04, 0x1c
        /*0116*/ 	.short	(.L_6477 - .L_6476)


	//   ....[0]....
.L_6476:
        /*0118*/ 	.word	0x000012d0


	//   ....[1]....
        /*011c*/ 	.word	0x00002170


	//   ....[2]....
        /*0120*/ 	.word	0x000021c0


	//----- nvinfo : EIATTR_CRS_STACK_SIZE
	.align		4
.L_6477:
        /*0124*/ 	.byte	0x04, 0x1e
        /*0126*/ 	.short	(.L_6479 - .L_6478)
.L_6478:
        /*0128*/ 	.word	0x00000000


	//----- nvinfo : EIATTR_CBANK_PARAM_SIZE
	.align		4
.L_6479:
        /*012c*/ 	.byte	0x03, 0x19
        /*012e*/ 	.short	0x0014


	//----- nvinfo : EIATTR_PARAM_CBANK
	.align		4
        /*0130*/ 	.byte	0x04, 0x0a
        /*0132*/ 	.short	(.L_6481 - .L_6480)
	.align		4
.L_6480:
        /*0134*/ 	.word	index@(.nv.constant0._Z11reduceRegr6IdLj4ELb0EEvPT_S1_j)
        /*0138*/ 	.short	0x0380
        /*013a*/ 	.short	0x0014


	//----- nvinfo : EIATTR_SW_WAR
	.align		4
.L_6481:
        /*013c*/ 	.byte	0x04, 0x36
        /*013e*/ 	.short	(.L_6483 - .L_6482)
.L_6482:
        /*0140*/ 	.word	0x00000008
.L_6483:


//--------------------- .nv.info._Z11reduceRegr6IdLj8ELb0EEvPT_S1_j --------------------------
	.section	.nv.info._Z11reduceRegr6IdLj8ELb0EEvPT_S1_j,"",@"SHT_CUDA_INFO"
	.sectionflags	@""
	.align	4


	//----- nvinfo : EIATTR_CUDA_API_VERSION
	.align		4
        /*0000*/ 	.byte	0x04, 0x37
        /*0002*/ 	.short	(.L_6485 - .L_6484)
.L_6484:
        /*0004*/ 	.word	0x00000082


	//----- nvinfo : EIATTR_KPARAM_INFO
	.align		4
.L_6485:
        /*0008*/ 	.byte	0x04, 0x17
        /*000a*/ 	.short	(.L_6487 - .L_6486)
.L_6486:
        /*000c*/ 	.word	0x00000000
        /*0010*/ 	.short	0x0002
        /*0012*/ 	.short	0x0010
        /*0014*/ 	.byte	0x00, 0xf0, 0x11, 0x00


	//----- nvinfo : EIATTR_KPARAM_INFO
	.align		4
.L_6487:
        /*0018*/ 	.byte	0x04, 0x17
        /*001a*/ 	.short	(.L_6489 - .L_6488)
.L_6488:
        /*001c*/ 	.word	0x00000000
        /*0020*/ 	.short	0x0001
        /*0022*/ 	.short	0x0008
        /*0024*/ 	.byte	0x00, 0xf5, 0x21, 0x00


	//----- nvinfo : EIATTR_KPARAM_INFO
	.align		4
.L_6489:
        /*0028*/ 	.byte	0x04, 0x17
        /*002a*/ 	.short	(.L_6491 - .L_6490)
.L_6490:
        /*002c*/ 	.word	0x00000000
        /*0030*/ 	.short	0x0000
        /*0032*/ 	.short	0x0000
        /*0034*/ 	.byte	0x00, 0xf5, 0x21, 0x00


	//----- nvinfo : EIATTR_SPARSE_MMA_MASK
	.align		4
.L_6491:
        /*0038*/ 	.byte	0x03, 0x50
        /*003a*/ 	.short	0x0000


	//----- nvinfo : EIATTR_MAXREG_COUNT
	.align		4
        /*003c*/ 	.byte	0x03, 0x1b
        /*003e*/ 	.short	0x00ff


	//----- nvinfo : EIATTR_NUM_BARRIERS
	.align		4
        /*0040*/ 	.byte	0x02, 0x4c
        /*0042*/ 	.byte	0x01
	.zero		1


	//----- nvinfo : EIATTR_MERCURY_ISA_VERSION
	.align		4
        /*0044*/ 	.byte	0x03, 0x5f
        /*0046*/ 	.short	0x0101


	//----- nvinfo : EIATTR_COOP_GROUP_MASK_REGIDS
	.align		4
        /*0048*/ 	.byte	0x04, 0x29
        /*004a*/ 	.short	(.L_6493 - .L_6492)


	//   ....[0]....
.L_6492:
        /*004c*/ 	.word	0xffffffff


	//   ....[1]....
        /*0050*/ 	.word	0xffffffff


	//   ....[2]....
        /*0054*/ 	.word	0xffffffff


	//   ....[3]....
        /*0058*/ 	.word	0xffffffff


	//   ....[4]....
        /*005c*/ 	.word	0xffffffff


	//   ....[5]....
        /*0060*/ 	.word	0xffffffff


	//   ....[6]....
        /*0064*/ 	.word	0x05000003


	//   ....[7]....
        /*0068*/ 	.word	0x05000003


	//   ....[8]....
        /*006c*/ 	.word	0x05000003


	//   ....[9]....
        /*0070*/ 	.word	0x05000003


	//   ....[10]....
        /*0074*/ 	.word	0xffffffff


	//   ....[11]....
        /*0078*/ 	.word	0xffffffff


	//   ....[12]....
        /*007c*/ 	.word	0x05000003


	//   ....[13]....
        /*0080*/ 	.word	0x05000003


	//   ....[14]....
        /*0084*/ 	.word	0xffffffff


	//   ....[15]....
        /*0088*/ 	.word	0xffffffff


	//   ....[16]....
        /*008c*/ 	.word	0x05000003


	//   ....[17]....
        /*0090*/ 	.word	0x05000003


	//   ....[18]....
        /*0094*/ 	.word	0xffffffff


	//   ....[19]....
        /*0098*/ 	.word	0xffffffff


	//   ....[20]....
        /*009c*/ 	.word	0x05000003


	//   ....[21]....
        /*00a0*/ 	.word	0x05000003


	//   ....[22]....
        /*00a4*/ 	.word	0xffffffff


	//   ....[23]....
        /*00a8*/ 	.word	0xffffffff


	//----- nvinfo : EIATTR_COOP_GROUP_INSTR_OFFSETS
	.align		4
.L_6493:
        /*00ac*/ 	.byte	0x04, 0x28
        /*00ae*/ 	.short	(.L_6495 - .L_6494)


	//   ....[0]....
.L_6494:
        /*00b0*/ 	.word	0x00001290


	//   ....[1]....
        /*00b4*/ 	.word	0x000012a0


	//   ....[2]....
        /*00b8*/ 	.word	0x000012b0


	//   ....[3]....
        /*00bc*/ 	.word	0x000012c0


	//   ....[4]....
        /*00c0*/ 	.word	0x00001310


	//   ....[5]....
        /*00c4*/ 	.word	0x00001320


	//   ....[6]....
        /*00c8*/ 	.word	0x000015b0


	//   ....[7]....
        /*00cc*/ 	.word	0x000015c0


	//   ....[8]....
        /*00d0*/ 	.word	0x00001870


	//   ....[9]....
        /*00d4*/ 	.word	0x00001880


	//   ....[10]....
        /*00d8*/ 	.word	0x000018a0


	//   ....[11]....
        /*00dc*/ 	.word	0x000018b0


	//   ....[12]....
        /*00e0*/ 	.word	0x00001b50


	//   ....[13]....
        /*00e4*/ 	.word	0x00001b60


	//   ....[14]....
        /*00e8*/ 	.word	0x00001b80


	//   ....[15]....
        /*00ec*/ 	.word	0x00001b90


	//   ....[16]....
        /*00f0*/ 	.word	0x00001e30


	//   ....[17]....
        /*00f4*/ 	.word	0x00001e40


	//   ....[18]....
        /*00f8*/ 	.word	0x00001e60


	//   ....[19]....
        /*00fc*/ 	.word	0x00001e70


	//   ....[20]....
        /*0100*/ 	.word	0x00002110


	//   ....[21]....
        /*0104*/ 	.word	0x00002120


	//   ....[22]....
        /*0108*/ 	.word	0x00002140


	//   ....[23]....
        /*010c*/ 	.word	0x00002150


	//----- nvinfo : EIATTR_VRC_CTA_INIT_COUNT
	.align		4
.L_6495:
        /*0110*/ 	.byte	0x02, 0x4a
	.zero		1
	.zero		1


	//----- nvinfo : EIATTR_EXIT_INSTR_OFFSETS
	.align		4
        /*0114*/ 	.byte	0x04, 0x1c
        /*0116*/ 	.short	(.L_6497 - .L_6496)


	//   ....[0]....
.L_6496:
        /*0118*/ 	.word	0x000012d0


	//   ....[1]....
        /*011c*/ 	.word	0x00002170


	//   ....[2]....
        /*0120*/ 	.word	0x000021c0


	//----- nvinfo : EIATTR_CRS_STACK_SIZE
	.align		4
.L_6497:
        /*0124*/ 	.byte	0x04, 0x1e
        /*0126*/ 	.short	(.L_6499 - .L_6498)
.L_6498:
        /*0128*/ 	.word	0x00000000


	//----- nvinfo : EIATTR_CBANK_PARAM_SIZE
	.align		4
.L_6499:
        /*012c*/ 	.byte	0x03, 0x19
        /*012e*/ 	.short	0x0014


	//----- nvinfo : EIATTR_PARAM_CBANK
	.align		4
        /*0130*/ 	.byte	0x04, 0x0a
        /*0132*/ 	.short	(.L_6501 - .L_6500)
	.align		4
.L_6500:
        /*0134*/ 	.word	index@(.nv.constant0._Z11reduceRegr6IdLj8ELb0EEvPT_S1_j)
        /*0138*/ 	.short	0x0380
        /*013a*/ 	.short	0x0014


	//----- nvinfo : EIATTR_SW_WAR
	.align		4
.L_6501:
        /*013c*/ 	.byte	0x04, 0x36
        /*013e*/ 	.short	(.L_6503 - .L_6502)
.L_6502:
        /*0140*/ 	.word	0x00000008
.L_6503:


//--------------------- .nv.info._Z11reduceRegr6IdLj16ELb0EEvPT_S1_j --------------------------
	.section	.nv.info._Z11reduceRegr6IdLj16ELb0EEvPT_S1_j,"",@"SHT_CUDA_INFO"
	.sectionflags	@""
	.align	4


	//----- nvinfo : EIATTR_CUDA_API_VERSION
	.align		4
        /*0000*/ 	.byte	0x04, 0x37
        /*0002*/ 	.short	(.L_6505 - .L_6504)
.L_6504:
        /*0004*/ 	.word	0x00000082


	//----- nvinfo : EIATTR_KPARAM_INFO
	.align		4
.L_6505:
        /*0008*/ 	.byte	0x04, 0x17
        /*000a*/ 	.short	(.L_6507 - .L_6506)
.L_6506:
        /*000c*/ 	.word	0x00000000
        /*0010*/ 	.short	0x0002
        /*0012*/ 	.short	0x0010
        /*0014*/ 	.byte	0x00, 0xf0, 0x11, 0x00


	//----- nvinfo : EIATTR_KPARAM_INFO
	.align		4
.L_6507:
        /*0018*/ 	.byte	0x04, 0x17
        /*001a*/ 	.short	(.L_6509 - .L_6508)
.L_6508:
        /*001c*/ 	.word	0x00000000
        /*0020*/ 	.short	0x0001
        /*0022*/ 	.short	0x0008
        /*0024*/ 	.byte	0x00, 0xf5, 0x21, 0x00


	//----- nvinfo : EIATTR_KPARAM_INFO
	.align		4
.L_6509:
        /*0028*/ 	.byte	0x04, 0x17
        /*002a*/ 	.short	(.L_6511 - .L_6510)
.L_6510:
        /*002c*/ 	.word	0x00000000
        /*0030*/ 	.short	0x0000
        /*0032*/ 	.short	0x0000
        /*0034*/ 	.byte	0x00, 0xf5, 0x21, 0x00


	//----- nvinfo : EIATTR_SPARSE_MMA_MASK
	.align		4
.L_6511:
        /*0038*/ 	.byte	0x03, 0x50
        /*003a*/ 	.short	0x0000


	//----- nvinfo : EIATTR_MAXREG_COUNT
	.align		4
        /*003c*/ 	.byte	0x03, 0x1b
        /*003e*/ 	.short	0x00ff


	//----- nvinfo : EIATTR_NUM_BARRIERS
	.align		4
        /*0040*/ 	.byte	0x02, 0x4c
        /*0042*/ 	.byte	0x01
	.zero		1


	//----- nvinfo : EIATTR_MERCURY_ISA_VERSION
	.align		4
        /*0044*/ 	.byte	0x03, 0x5f
        /*0046*/ 	.short	0x0101


	//----- nvinfo : EIATTR_COOP_GROUP_MASK_REGIDS
	.align		4
        /*0048*/ 	.byte	0x04, 0x29
        /*004a*/ 	.short	(.L_6513 - .L_6512)


	//   ....[0]....
.L_6512:
        /*004c*/ 	.word	0xffffffff


	//   ....[1]....
        /*0050*/ 	.word	0xffffffff


	//   ....[2]....
        /*0054*/ 	.word	0xffffffff


	//   ....[3]....
        /*0058*/ 	.word	0xffffffff


	//   ....[4]....
        /*005c*/ 	.word	0xffffffff


	//   ....[5]....
        /*0060*/ 	.word	0xffffffff


	//   ....[6]....
        /*0064*/ 	.word	0x05000003


	//   ....[7]....
        /*0068*/ 	.word	0x05000003


	//   ....[8]....
        /*006c*/ 	.word	0x05000003


	//   ....[9]....
        /*0070*/ 	.word	0x05000003


	//   ....[10]....
        /*0074*/ 	.word	0xffffffff


	//   ....[11]....
        /*0078*/ 	.word	0xffffffff


	//   ....[12]....
        /*007c*/ 	.word	0x05000003


	//   ....[13]....
        /*0080*/ 	.word	0x05000003


	//   ....[14]....
        /*0084*/ 	.word	0xffffffff


	//   ....[15]....
        /*0088*/ 	.word	0xffffffff


	//   ....[16]....
        /*008c*/ 	.word	0x05000003


	//   ....[17]....
        /*0090*/ 	.word	0x05000003


	//   ....[18]....
        /*0094*/ 	.word	0xffffffff


	//   ....[19]....
        /*0098*/ 	.word	0xffffffff


	//   ....[20]....
        /*009c*/ 	.word	0x05000003


	//   ....[21]....
        /*00a0*/ 	.word	0x05000003


	//   ....[22]....
        /*00a4*/ 	.word	0xffffffff


	//   ....[23]....
        /*00a8*/ 	.word	0xffffffff


	//----- nvinfo : EIATTR_COOP_GROUP_INSTR_OFFSETS
	.align		4
.L_6513:
        /*00ac*/ 	.byte	0x04, 0x28
        /*00ae*/ 	.short	(.L_6515 - .L_6514)


	//   ....[0]....
.L_6514:
        /*00b0*/ 	.word	0x00001290


	//   ....[1]....
        /*00b4*/ 	.word	0x000012a0


	//   ....[2]....
        /*00b8*/ 	.word	0x000012b0


	//   ....[3]....
        /*00bc*/ 	.word	0x000012c0


	//   ....[4]....
        /*00c0*/ 	.word	0x00001310


	//   ....[5]....
        /*00c4*/ 	.word	0x00001320


	//   ....[6]....
        /*00c8*/ 	.word	0x000015b0


	//   ....[7]....
        /*00cc*/ 	.word	0x000015c0


	//   ....[8]....
        /*00d0*/ 	.word	0x00001870


	//   ....[9]....
        /*00d4*/ 	.word	0x00001880


	//   ....[10]....
        /*00d8*/ 	.word	0x000018a0


	//   ....[11]....
        /*00dc*/ 	.word	0x000018b0


	//   ....[12]....
        /*00e0*/ 	.word	0x00001b50


	//   ....[13]....
        /*00e4*/ 	.word	0x00001b60


	//   ....[14]....
        /*00e8*/ 	.word	0x00001b80


	//   ....[15]....
        /*00ec*/ 	.word	0x00001b90


	//   ....[16]....
        /*00f0*/ 	.word	0x00001e30


	//   ....[17]....
        /*00f4*/ 	.word	0x00001e40


	//   ....[18]....
        /*00f8*/ 	.word	0x00001e60


	//   ....[19]....
        /*00fc*/ 	.word	0x00001e70


	//   ....[20]....
        /*0100*/ 	.word	0x00002110


	//   ....[21]....
        /*0104*/ 	.word	0x00002120


	//   ....[22]....
        /*0108*/ 	.word	0x00002140


	//   ....[23]....
        /*010c*/ 	.word	0x00002150


	//----- nvinfo : EIATTR_VRC_CTA_INIT_COUNT
	.align		4
.L_6515:
        /*0110*/ 	.byte	0x02, 0x4a
	.zero		1
	.zero		1


	//----- nvinfo : EIATTR_EXIT_INSTR_OFFSETS
	.align		4
        /*0114*/ 	.byte	0x04, 0x1c
        /*0116*/ 	.short	(.L_6517 - .L_6516)


	//   ....[0]....
.L_6516:
        /*0118*/ 	.word	0x000012d0


	//   ....[1]....
        /*011c*/ 	.word	0x00002170


	//   ....[2]....
        /*0120*/ 	.word	0x000021c0


	//----- nvinfo : EIATTR_CRS_STACK_SIZE
	.align		4
.L_6517:
        /*0124*/ 	.byte	0x04, 0x1e
        /*0126*/ 	.short	(.L_6519 - .L_6518)
.L_6518:
        /*0128*/ 	.word	0x00000000


	//----- nvinfo : EIATTR_CBANK_PARAM_SIZE
	.align		4
.L_6519:
        /*012c*/ 	.byte	0x03, 0x19
        /*012e*/ 	.short	0x0014


	//----- nvinfo : EIATTR_PARAM_CBANK
	.align		4
        /*0130*/ 	.byte	0x04, 0x0a
        /*0132*/ 	.short	(.L_6521 - .L_6520)
	.align		4
.L_6520:
        /*0134*/ 	.word	index@(.nv.constant0._Z11reduceRegr6IdLj16ELb0EEvPT_S1_j)
        /*0138*/ 	.short	0x0380
        /*013a*/ 	.short	0x0014


	//----- nvinfo : EIATTR_SW_WAR
	.align		4
.L_6521:
        /*013c*/ 	.byte	0x04, 0x36
        /*013e*/ 	.short	(.L_6523 - .L_6522)
.L_6522:
        /*0140*/ 	.word	0x00000008
.L_6523:


//--------------------- .nv.info._Z11reduceRegr6IdLj32ELb0EEvPT_S1_j --------------------------
	.section	.nv.info._Z11reduceRegr6IdLj32ELb0EEvPT_S1_j,"",@"SHT_CUDA_INFO"
	.sectionflags	@""
	.align	4


	//----- nvinfo : EIATTR_CUDA_API_VERSION
	.align		4
        /*0000*/ 	.byte	0x04, 0x37
        /*0002*/ 	.short	(.L_6525 - .L_6524)
.L_6524:
        /*0004*/ 	.word	0x00000082


	//----- nvinfo : EIATTR_KPARAM_INFO
	.align		4
.L_6525:
        /*0008*/ 	.byte	0x04, 0x17
        /*000a*/ 	.short	(.L_6527 - .L_6526)
.L_6526:
        /*000c*/ 	.word	0x00000000
        /*0010*/ 	.short	0x0002
        /*0012*/ 	.short	0x0010
        /*0014*/ 	.byte	0x00, 0xf0, 0x11, 0x00


	//----- nvinfo : EIATTR_KPARAM_INFO
	.align		4
.L_6527:
        /*0018*/ 	.byte	0x04, 0x17
        /*001a*/ 	.short	(.L_6529 - .L_6528)
.L_6528:
        /*001c*/ 	.word	0x00000000
        /*0020*/ 	.short	0x0001
        /*0022*/ 	.short	0x0008
        /*0024*/ 	.byte	0x00, 0xf5, 0x21, 0x00


	//----- nvinfo : EIATTR_KPARAM_INFO
	.align		4
.L_6529:
        /*0028*/ 	.byte	0x04, 0x17
        /*002a*/ 	.short	(.L_6531 - .L_6530)
.L_6530:
        /*002c*/ 	.word	0x00000000
        /*0030*/ 	.short	0x0000
        /*0032*/ 	.short	0x0000
        /*0034*/ 	.byte	0x00, 0xf5, 0x21, 0x00


	//----- nvinfo : EIATTR_SPARSE_MMA_MASK
	.align		4
.L_6531:
        /*0038*/ 	.byte	0x03, 0x50
        /*003a*/ 	.short	0x0000


	//----- nvinfo : EIATTR_MAXREG_COUNT
	.align		4
        /*003c*/ 	.byte	0x03, 0x1b
        /*003e*/ 	.short	0x00ff


	//----- nvinfo : EIATTR_NUM_BARRIERS
	.align		4
        /*0040*/ 	.byte	0x02, 0x4c
        /*0042*/ 	.byte	0x01
	.zero		1


	//----- nvinfo : EIATTR_MERCURY_ISA_VERSION
	.align		4
        /*0044*/ 	.byte	0x03, 0x5f
        /*0046*/ 	.short	0x0101


	//----- nvinfo : EIATTR_COOP_GROUP_MASK_REGIDS
	.align		4
        /*0048*/ 	.byte	0x04, 0x29
        /*004a*/ 	.short	(.L_6533 - .L_6532)


	//   ....[0]....
.L_6532:
        /*004c*/ 	.word	0xffffffff


	//   ....[1]....
        /*0050*/ 	.word	0xffffffff


	//   ....[2]....
        /*0054*/ 	.word	0xffffffff


	//   ....[3]....
        /*0058*/ 	.word	0xffffffff


	//   ....[4]....
        /*005c*/ 	.word	0xffffffff


	//   ....[5]....
        /*0060*/ 	.word	0xffffffff


	//   ....[6]....
        /*0064*/ 	.word	0x05000003


	//   ....[7]....
        /*0068*/ 	.word	0x05000003


	//   ....[8]....
        /*006c*/ 	.word	0x05000003


	//   ....[9]....
        /*0070*/ 	.word	0x05000003


	//   ....[10]....
        /*0074*/ 	.word	0xffffffff


	//   ....[11]....
        /*0078*/ 	.word	0xffffffff


	//   ....[12]....
        /*007c*/ 	.word	0x05000003


	//   ....[13]....
        /*0080*/ 	.word	0x05000003


	//   ....[14]....
        /*0084*/ 	.word	0xffffffff


	//   ....[15]....
        /*0088*/ 	.word	0xffffffff


	//   ....[16]....
        /*008c*/ 	.word	0x05000003


	//   ....[17]....
        /*0090*/ 	.word	0x05000003


	//   ....[18]....
        /*0094*/ 	.word	0xffffffff


	//   ....[19]....
        /*0098*/ 	.word	0xffffffff


	//   ....[20]....
        /*009c*/ 	.word	0x05000003


	//   ....[21]....
        /*00a0*/ 	.word	0x05000003


	//   ....[22]....
        /*00a4*/ 	.word	0xffffffff


	//   ....[23]....
        /*00a8*/ 	.word	0xffffffff


	//----- nvinfo : EIATTR_COOP_GROUP_INSTR_OFFSETS
	.align		4
.L_6533:
        /*00ac*/ 	.byte	0x04, 0x28
        /*00ae*/ 	.short	(.L_6535 - .L_6534)


	//   ....[0]....
.L_6534:
        /*00b0*/ 	.word	0x00001290


	//   ....[1]....
        /*00b4*/ 	.word	0x000012a0


	//   ....[2]....
        /*00b8*/ 	.word	0x000012b0


	//   ....[3]....
        /*00bc*/ 	.word	0x000012c0


	//   ....[4]....
        /*00c0*/ 	.word	0x00001310


	//   ....[5]....
        /*00c4*/ 	.word	0x00001320


	//   ....[6]....
        /*00c8*/ 	.word	0x000015b0


	//   ....[7]....
        /*00cc*/ 	.word	0x000015c0


	//   ....[8]....
        /*00d0*/ 	.word	0x00001870


	//   ....[9]....
        /*00d4*/ 	.word	0x00001880


	//   ....[10]....
        /*00d8*/ 	.word	0x000018a0


	//   ....[11]....
        /*00dc*/ 	.word	0x000018b0


	//   ....[12]....
        /*00e0*/ 	.word	0x00001b50


	//   ....[13]....
        /*00e4*/ 	.word	0x00001b60


	//   ....[14]....
        /*00e8*/ 	.word	0x00001b80


	//   ....[15]....
        /*00ec*/ 	.word	0x00001b90


	//   ....[16]....
        /*00f0*/ 	.word	0x00001e30


	//   ....[17]....
        /*00f4*/ 	.word	0x00001e40


	//   ....[18]....
        /*00f8*/ 	.word	0x00001e60


	//   ....[19]....
        /*00fc*/ 	.word	0x00001e70


	//   ....[20]....
        /*0100*/ 	.word	0x00002110


	//   ....[21]....
        /*0104*/ 	.word	0x00002120


	//   ....[22]....
        /*0108*/ 	.word	0x00002140


	//   ....[23]....
        /*010c*/ 	.word	0x00002150


	//----- nvinfo : EIATTR_VRC_CTA_INIT_COUNT
	.align		4
.L_6535:
        /*0110*/ 	.byte	0x02, 0x4a
	.zero		1
	.zero		1


	//----- nvinfo : EIATTR_EXIT_INSTR_OFFSETS
	.align		4
        /*0114*/ 	.byte	0x04, 0x1c
        /*0116*/ 	.short	(.L_6537 - .L_6536)


	//   ....[0]....
.L_6536:
        /*0118*/ 	.word	0x000012d0


	//   ....[1]....
        /*011c*/ 	.word	0x00002170


	//   ....[2]....
        /*0120*/ 	.word	0x000021c0


	//----- nvinfo : EIATTR_CRS_STACK_SIZE
	.align		4
.L_6537:
        /*0124*/ 	.byte	0x04, 0x1e
        /*0126*/ 	.short	(.L_6539 - .L_6538)
.L_6538:
        /*0128*/ 	.word	0x00000000


	//----- nvinfo : EIATTR_CBANK_PARAM_SIZE
	.align		4
.L_6539:
        /*012c*/ 	.byte	0x03, 0x19
        /*012e*/ 	.short	0x0014


	//----- nvinfo : EIATTR_PARAM_CBANK
	.align		4
        /*0130*/ 	.byte	0x04, 0x0a
        /*0132*/ 	.short	(.L_6541 - .L_6540)
	.align		4
.L_6540:
        /*0134*/ 	.word	index@(.nv.constant0._Z11reduceRegr6IdLj32ELb0EEvPT_S1_j)
        /*0138*/ 	.short	0x0380
        /*013a*/ 	.short	0x0014


	//----- nvinfo : EIATTR_SW_WAR
	.align		4
.L_6541:
        /*013c*/ 	.byte	0x04, 0x36
        /*013e*/ 	.short	(.L_6543 - .L_6542)
.L_6542:
        /*0140*/ 	.word	0x00000008
.L_6543:


//--------------------- .nv.info._Z11reduceRegr6IdLj64ELb0EEvPT_S1_j --------------------------
	.section	.nv.info._Z11reduceRegr6IdLj64ELb0EEvPT_S1_j,"",@"SHT_CUDA_INFO"
	.sectionflags	@""
	.align	4


	//----- nvinfo : EIATTR_CUDA_API_VERSION
	.align		4
        /*0000*/ 	.byte	0x04, 0x37
        /*0002*/ 	.short	(.L_6545 - .L_6544)
.L_6544:
        /*0004*/ 	.word	0x00000082


	//----- nvinfo : EIATTR_KPARAM_INFO
	.align		4
.L_6545:
        /*0008*/ 	.byte	0x04, 0x17
        /*000a*/ 	.short	(.L_6547 - .L_6546)
.L_6546:
        /*000c*/ 	.word	0x00000000
        /*0010*/ 	.short	0x0002
        /*0012*/ 	.short	0x0010
        /*0014*/ 	.byte	0x00, 0xf0, 0x11, 0x00


	//----- nvinfo : EIATTR_KPARAM_INFO
	.align		4
.L_6547:
        /*0018*/ 	.byte	0x04, 0x17
        /*001a*/ 	.short	(.L_6549 - .L_6548)
.L_6548:
        /*001c*/ 	.word	0x00000000
        /*0020*/ 	.short	0x0001
        /*0022*/ 	.short	0x0008
        /*0024*/ 	.byte	0x00, 0xf5, 0x21, 0x00


	//----- nvinfo : EIATTR_KPARAM_INFO
	.align		4
.L_6549:
        /*0028*/ 	.byte	0x04, 0x17
        /*002a*/ 	.short	(.L_6551 - .L_6550)
.L_6550:
        /*002c*/ 	.word	0x00000000
        /*0030*/ 	.short	0x0000
        /*0032*/ 	.short	0x0000
        /*0034*/ 	.byte	0x00, 0xf5, 0x21, 0x00


	//----- nvinfo : EIATTR_SPARSE_MMA_MASK
	.align		4
.L_6551:
        /*0038*/ 	.byte	0x03, 0x50
        /*003a*/ 	.short	0x0000


	//----- nvinfo : EIATTR_MAXREG_COUNT
	.align		4
        /*003c*/ 	.byte	0x03, 0x1b
        /*003e*/ 	.short	0x00ff


	//----- nvinfo : EIATTR_NUM_BARRIERS
	.align		4
        /*0040*/ 	.byte	0x02, 0x4c
        /*0042*/ 	.byte	0x01
	.zero		1


	//----- nvinfo : EIATTR_MERCURY_ISA_VERSION
	.align		4
        /*0044*/ 	.byte	0x03, 0x5f
        /*0046*/ 	.short	0x0101


	//----- nvinfo : EIATTR_COOP_GROUP_MASK_REGIDS
	.align		4
        /*0048*/ 	.byte	0x04, 0x29
        /*004a*/ 	.short	(.L_6553 - .L_6552)


	//   ....[0]....
.L_6552:
        /*004c*/ 	.word	0xffffffff


	//   ....[1]....
        /*0050*/ 	.word	0xffffffff


	//   ....[2]....
        /*0054*/ 	.word	0xffffffff


	//   ....[3]....
        /*0058*/ 	.word	0xffffffff


	//   ....[4]....
        /*005c*/ 	.word	0xffffffff


	//   ....[5]....
        /*0060*/ 	.word	0xffffffff


	//   ....[6]....
        /*0064*/ 	.word	0x05000002


	//   ....[7]....
        /*0068*/ 	.word	0x05000002


	//   ....[8]....
        /*006c*/ 	.word	0x05000002


	//   ....[9]....
        /*0070*/ 	.word	0x05000002


	//   ....[10]....
        /*0074*/ 	.word	0xffffffff


	//   ....[11]....
        /*0078*/ 	.word	0xffffffff


	//   ....[12]....
        /*007c*/ 	.word	0x05000002


	//   ....[13]....
        /*0080*/ 	.word	0x05000002


	//   ....[14]....
        /*0084*/ 	.word	0xffffffff


	//   ....[15]....
        /*0088*/ 	.word	0xffffffff


	//   ....[16]....
        /*008c*/ 	.word	0x05000002


	//   ....[17]....
        /*0090*/ 	.word	0x05000002


	//   ....[18]....
        /*0094*/ 	.word	0xffffffff


	//   ....[19]....
        /*0098*/ 	.word	0xffffffff


	//   ....[20]....
        /*009c*/ 	.word	0x05000002


	//   ....[21]....
        /*00a0*/ 	.word	0x05000002


	//   ....[22]....
        /*00a4*/ 	.word	0xffffffff


	//   ....[23]....
        /*00a8*/ 	.word	0xffffffff


	//----- nvinfo : EIATTR_COOP_GROUP_INSTR_OFFSETS
	.align		4
.L_6553:
        /*00ac*/ 	.byte	0x04, 0x28
        /*00ae*/ 	.short	(.L_6555 - .L_6554)


	//   ....[0]....
.L_6554:
        /*00b0*/ 	.word	0x00001290


	//   ....[1]....
        /*00b4*/ 	.word	0x000012a0


	//   ....[2]....
        /*00b8*/ 	.word	0x000012b0


	//   ....[3]....
        /*00bc*/ 	.word	0x000012c0


	//   ....[4]....
        /*00c0*/ 	.word	0x00001330


	//   ....[5]....
        /*00c4*/ 	.word	0x00001340


	//   ....[6]....
        /*00c8*/ 	.word	0x000015d0


	//   ....[7]....
        /*00cc*/ 	.word	0x000015e0


	//   ....[8]....
        /*00d0*/ 	.word	0x00001890


	//   ....[9]....
        /*00d4*/ 	.word	0x000018a0


	//   ....[10]....
        /*00d8*/ 	.word	0x000018c0


	//   ....[11]....
        /*00dc*/ 	.word	0x000018d0


	//   ....[12]....
        /*00e0*/ 	.word	0x00001b70


	//   ....[13]....
        /*00e4*/ 	.word	0x00001b80


	//   ....[14]....
        /*00e8*/ 	.word	0x00001ba0


	//   ....[15]....
        /*00ec*/ 	.word	0x00001bb0


	//   ....[16]....
        /*00f0*/ 	.word	0x00001e50


	//   ....[17]....
        /*00f4*/ 	.word	0x00001e60


	//   ....[18]....
        /*00f8*/ 	.word	0x00001e80


	//   ....[19]....
        /*00fc*/ 	.word	0x00001e90


	//   ....[20]....
        /*0100*/ 	.word	0x00002130


	//   ....[21]....
        /*0104*/ 	.word	0x00002140


	//   ....[22]....
        /*0108*/ 	.word	0x00002160


	//   ....[23]....
        /*010c*/ 	.word	0x00002170


	//----- nvinfo : EIATTR_VRC_CTA_INIT_COUNT
	.align		4
.L_6555:
        /*0110*/ 	.byte	0x02, 0x4a
	.zero		1
	.zero		1


	//----- nvinfo : EIATTR_EXIT_INSTR_OFFSETS
	.align		4
        /*0114*/ 	.byte	0x04, 0x1c
        /*0116*/ 	.short	(.L_6557 - .L_6556)


	//   ....[0]....
.L_6556:
        /*0118*/ 	.word	0x000012d0


	//   ....[1]....
        /*011c*/ 	.word	0x00002190


	//   ....[2]....
        /*0120*/ 	.word	0x000021e0


	//----- nvinfo : EIATTR_CRS_STACK_SIZE
	.align		4
.L_6557:
        /*0124*/ 	.byte	0x04, 0x1e
        /*0126*/ 	.short	(.L_6559 - .L_6558)
.L_6558:
        /*0128*/ 	.word	0x00000000


	//----- nvinfo : EIATTR_CBANK_PARAM_SIZE
	.align		4
.L_6559:
        /*012c*/ 	.byte	0x03, 0x19
        /*012e*/ 	.short	0x0014


	//----- nvinfo : EIATTR_PARAM_CBANK
	.align		4
        /*0130*/ 	.byte	0x04, 0x0a
        /*0132*/ 	.short	(.L_6561 - .L_6560)
	.align		4
.L_6560:
        /*0134*/ 	.word	index@(.nv.constant0._Z11reduceRegr6IdLj64ELb0EEvPT_S1_j)
        /*0138*/ 	.short	0x0380
        /*013a*/ 	.short	0x0014


	//----- nvinfo : EIATTR_SW_WAR
	.align		4
.L_6561:
        /*013c*/ 	.byte	0x04, 0x36
        /*013e*/ 	.short	(.L_6563 - .L_6562)
.L_6562:
        /*0140*/ 	.word	0x00000008
.L_6563:


//--------------------- .nv.info._Z11reduceRegr6IdLj128ELb0EEvPT_S1_j --------------------------
	.section	.nv.info._Z11reduceRegr6IdLj128ELb0EEvPT_S1_j,"",@"SHT_CUDA_INFO"
	.sectionflags	@""
	.align	4


	//----- nvinfo : EIATTR_CUDA_API_VERSION
	.align		4
        /*0000*/ 	.byte	0x04, 0x37
        /*0002*/ 	.short	(.L_6565 - .L_6564)
.L_6564:
        /*0004*/ 	.word	0x00000082


	//----- nvinfo : EIATTR_KPARAM_INFO
	.align		4
.L_6565:
        /*0008*/ 	.byte	0x04, 0x17
        /*000a*/ 	.short	(.L_6567 - .L_6566)
.L_6566:
        /*000c*/ 	.word	0x00000000
        /*0010*/ 	.short	0x0002
        /*0012*/ 	.short	0x0010
        /*0014*/ 	.byte	0x00, 0xf0, 0x11, 0x00


	//----- nvinfo : EIATTR_KPARAM_INFO
	.align		4
.L_6567:
        /*0018*/ 	.byte	0x04, 0x17
        /*001a*/ 	.short	(.L_6569 - .L_6568)
.L_6568:
        /*001c*/ 	.word	0x00000000
        /*0020*/ 	.short	0x0001
        /*0022*/ 	.short	0x0008
        /*0024*/ 	.byte	0x00, 0xf5, 0x21, 0x00


	//----- nvinfo : EIATTR_KPARAM_INFO
	.align		4
.L_6569:
        /*0028*/ 	.byte	0x04, 0x17
        /*002a*/ 	.short	(.L_6571 - .L_6570)
.L_6570:
        /*002c*/ 	.word	0x00000000
        /*0030*/ 	.short	0x0000
        /*0032*/ 	.short	0x0000
        /*0034*/ 	.byte	0x00, 0xf5, 0x21, 0x00


	//----- nvinfo : EIATTR_SPARSE_MMA_MASK
	.align		4
.L_6571:
        /*0038*/ 	.byte	0x03, 0x50
        /*003a*/ 	.short	0x0000


	//----- nvinfo : EIATTR_MAXREG_COUNT
	.align		4
        /*003c*/ 	.byte	0x03, 0x1b
        /*003e*/ 	.short	0x00ff


	//----- nvinfo : EIATTR_NUM_BARRIERS
	.align		4
        /*0040*/ 	.byte	0x02, 0x4c
        /*0042*/ 	.byte	0x01
	.zero		1


	//----- nvinfo : EIATTR_MERCURY_ISA_VERSION
	.align		4
        /*0044*/ 	.byte	0x03, 0x5f
        /*0046*/ 	.short	0x0101


	//----- nvinfo : EIATTR_COOP_GROUP_MASK_REGIDS
	.align		4
        /*0048*/ 	.byte	0x04, 0x29
        /*004a*/ 	.short	(.L_6573 - .L_6572)


	//   ....[0]....
.L_6572:
        /*004c*/ 	.word	0xffffffff


	//   ....[1]....
        /*0050*/ 	.word	0xffffffff


	//   ....[2]....
        /*0054*/ 	.word	0xffffffff


	//   ....[3]....
        /*0058*/ 	.word	0xffffffff


	//   ....[4]....
        /*005c*/ 	.word	0xffffffff


	//   ....[5]....
        /*0060*/ 	.word	0xffffffff


	//   ....[6]....
        /*0064*/ 	.word	0x05000002


	//   ....[7]....
        /*0068*/ 	.word	0x05000002


	//   ....[8]....
        /*006c*/ 	.word	0x05000002


	//   ....[9]....
        /*0070*/ 	.word	0x05000002


	//   ....[10]....
        /*0074*/ 	.word	0xffffffff


	//   ....[11]....
        /*0078*/ 	.word	0xffffffff


	//   ....[12]....
        /*007c*/ 	.word	0x05000002


	//   ....[13]....
        /*0080*/ 	.word	0x05000002


	//   ....[14]....
        /*0084*/ 	.word	0xffffffff


	//   ....[15]....
        /*0088*/ 	.word	0xffffffff


	//   ....[16]....
        /*008c*/ 	.word	0x05000002


	//   ....[17]....
        /*0090*/ 	.word	0x05000002


	//   ....[18]....
        /*0094*/ 	.word	0xffffffff


	//   ....[19]....
        /*0098*/ 	.word	0xffffffff


	//   ....[20]....
        /*009c*/ 	.word	0x05000002


	//   ....[21]....
        /*00a0*/ 	.word	0x05000002


	//   ....[22]....
        /*00a4*/ 	.word	0xffffffff


	//   ....[23]....
        /*00a8*/ 	.word	0xffffffff


	//----- nvinfo : EIATTR_COOP_GROUP_INSTR_OFFSETS
	.align		4
.L_6573:
        /*00ac*/ 	.byte	0x04, 0x28
        /*00ae*/ 	.short	(.L_6575 - .L_6574)


	//   ....[0]....
.L_6574:
        /*00b0*/ 	.word	0x000012c0


	//   ....[1]....
        /*00b4*/ 	.word	0x000012d0


	//   ....[2]....
        /*00b8*/ 	.word	0x000012e0


	//   ....[3]....
        /*00bc*/ 	.word	0x00001320


	//   ....[4]....
        /*00c0*/ 	.word	0x00001390


	//   ....[5]....
        /*00c4*/ 	.word	0x000013a0


	//   ....[6]....
        /*00c8*/ 	.word	0x00001630


	//   ....[7]....
        /*00cc*/ 	.word	0x00001640


	//   ....[8]....
        /*00d0*/ 	.word	0x000018f0


	//   ....[9]....
        /*00d4*/ 	.word	0x00001900


	//   ....[10]....
        /*00d8*/ 	.word	0x00001920


	//   ....[11]....
        /*00dc*/ 	.word	0x00001930


	//   ....[12]....
        /*00e0*/ 	.word	0x00001bd0


	//   ....[13]....
        /*00e4*/ 	.word	0x00001be0


	//   ....[14]....
        /*00e8*/ 	.word	0x00001c00


	//   ....[15]....
        /*00ec*/ 	.word	0x00001c10


	//   ....[16]....
        /*00f0*/ 	.word	0x00001eb0


	//   ....[17]....
        /*00f4*/ 	.word	0x00001ec0


	//   ....[18]....
        /*00f8*/ 	.word	0x00001ee0


	//   ....[19]....
        /*00fc*/ 	.word	0x00001ef0


	//   ....[20]....
        /*0100*/ 	.word	0x00002190


	//   ....[21]....
        /*0104*/ 	.word	0x000021a0


	//   ....[22]....
        /*0108*/ 	.word	0x000021c0


	//   ....[23]....
        /*010c*/ 	.word	0x000021d0


	//----- nvinfo : EIATTR_VRC_CTA_INIT_COUNT
	.align		4
.L_6575:
        /*0110*/ 	.byte	0x02, 0x4a
	.zero		1
	.zero		1


	//----- nvinfo : EIATTR_EXIT_INSTR_OFFSETS
	.align		4
        /*0114*/ 	.byte	0x04, 0x1c
        /*0116*/ 	.short	(.L_6577 - .L_6576)


	//   ....[0]....
.L_6576:
        /*0118*/ 	.word	0x00001330


	//   ....[1]....
        /*011c*/ 	.word	0x000021f0


	//   ....[2]....
        /*0120*/ 	.word	0x00002240


	//----- nvinfo : EIATTR_CRS_STACK_SIZE
	.align		4
.L_6577:
        /*0124*/ 	.byte	0x04, 0x1e
        /*0126*/ 	.short	(.L_6579 - .L_6578)
.L_6578:
        /*0128*/ 	.word	0x00000000


	//----- nvinfo : EIATTR_CBANK_PARAM_SIZE
	.align		4
.L_6579:
        /*012c*/ 	.byte	0x03, 0x19
        /*012e*/ 	.short	0x0014


	//----- nvinfo : EIATTR_PARAM_CBANK
	.align		4
        /*0130*/ 	.byte	0x04, 0x0a
        /*0132*/ 	.short	(.L_6581 - .L_6580)
	.align		4
.L_6580:
        /*0134*/ 	.word	index@(.nv.constant0._Z11reduceRegr6IdLj128ELb0EEvPT_S1_j)
        /*0138*/ 	.short	0x0380
        /*013a*/ 	.short	0x0014


	//----- nvinfo : EIATTR_SW_WAR
	.align		4
.L_6581:
        /*013c*/ 	.byte	0x04, 0x36
        /*013e*/ 	.short	(.L_6583 - .L_6582)
.L_6582:
        /*0140*/ 	.word	0x00000008
.L_6583:


//--------------------- .nv.info._Z11reduceRegr6IdLj256ELb0EEvPT_S1_j --------------------------
	.section	.nv.info._Z11reduceRegr6IdLj256ELb0EEvPT_S1_j,"",@"SHT_CUDA_INFO"
	.sectionflags	@""
	.align	4


	//----- nvinfo : EIATTR_CUDA_API_VERSION
	.align		4
        /*0000*/ 	.byte	0x04, 0x37
        /*0002*/ 	.short	(.L_6585 - .L_6584)
.L_6584:
        /*0004*/ 	.word	0x00000082


	//----- nvinfo : EIATTR_KPARAM_INFO
	.align		4
.L_6585:
        /*0008*/ 	.byte	0x04, 0x17
        /*000a*/ 	.short	(.L_6587 - .L_6586)
.L_6586:
        /*000c*/ 	.word	0x00000000
        /*0010*/ 	.short	0x0002
        /*0012*/ 	.short	0x0010
        /*0014*/ 	.byte	0x00, 0xf0, 0x11, 0x00


	//----- nvinfo : EIATTR_KPARAM_INFO
	.align		4
.L_6587:
        /*0018*/ 	.byte	0x04, 0x17
        /*001a*/ 	.short	(.L_6589 - .L_6588)
.L_6588:
        /*001c*/ 	.word	0x00000000
        /*0020*/ 	.short	0x0001
        /*0022*/ 	.short	0x0008
        /*0024*/ 	.byte	0x00, 0xf5, 0x21, 0x00


	//----- nvinfo : EIATTR_KPARAM_INFO
	.align		4
.L_6589:
        /*0028*/ 	.byte	0x04, 0x17
        /*002a*/ 	.short	(.L_6591 - .L_6590)
.L_6590:
        /*002c*/ 	.word	0x00000000
        /*0030*/ 	.short	0x0000
        /*0032*/ 	.short	0x0000
        /*0034*/ 	.byte	0x00, 0xf5, 0x21, 0x00


	//----- nvinfo : EIATTR_SPARSE_MMA_MASK
	.align		4
.L_6591:
        /*0038*/ 	.byte	0x03, 0x50
        /*003a*/ 	.short	0x0000


	//----- nvinfo : EIATTR_MAXREG_COUNT
	.align		4
        /*003c*/ 	.byte	0x03, 0x1b
        /*003e*/ 	.short	0x00ff


	//----- nvinfo : EIATTR_NUM_BARRIERS
	.align		4
        /*0040*/ 	.byte	0x02, 0x4c
        /*0042*/ 	.byte	0x01
	.zero		1


	//----- nvinfo : EIATTR_MERCURY_ISA_VERSION
	.align		4
        /*0044*/ 	.byte	0x03, 0x5f
        /*0046*/ 	.short	0x0101


	//----- nvinfo : EIATTR_COOP_GROUP_MASK_REGIDS
	.align		4
        /*0048*/ 	.byte	0x04, 0x29
        /*004a*/ 	.short	(.L_6593 - .L_6592)


	//   ....[0]....
.L_6592:
        /*004c*/ 	.word	0xffffffff


	//   ....[1]....
        /*0050*/ 	.word	0xffffffff


	//   ....[2]....
        /*0054*/ 	.word	0xffffffff


	//   ....[3]....
        /*0058*/ 	.word	0xffffffff


	//   ....[4]....
        /*005c*/ 	.word	0xffffffff


	//   ....[5]....
        /*0060*/ 	.word	0xffffffff


	//   ....[6]....
        /*0064*/ 	.word	0x05000002


	//   ....[7]....
        /*0068*/ 	.word	0x05000002


	//   ....[8]....
        /*006c*/ 	.word	0x05000002


	//   ....[9]....
        /*0070*/ 	.word	0x05000002


	//   ....[10]....
        /*0074*/ 	.word	0xffffffff


	//   ....[11]....
        /*0078*/ 	.word	0xffffffff


	//   ....[12]....
        /*007c*/ 	.word	0x05000002


	//   ....[13]....
        /*0080*/ 	.word	0x05000002


	//   ....[14]....
        /*0084*/ 	.word	0xffffffff


	//   ....[15]....
        /*0088*/ 	.word	0xffffffff


	//   ....[16]....
        /*008c*/ 	.word	0x05000002


	//   ....[17]....
        /*0090*/ 	.word	0x05000002


	//   ....[18]....
        /*0094*/ 	.word	0xffffffff


	//   ....[19]....
        /*0098*/ 	.word	0xffffffff


	//   ....[20]....
        /*009c*/ 	.word	0x05000002


	//   ....[21]....
        /*00a0*/ 	.word	0x05000002


	//   ....[22]....
        /*00a4*/ 	.word	0xffffffff


	//   ....[23]....
        /*00a8*/ 	.word	0xffffffff


	//----- nvinfo : EIATTR_COOP_GROUP_INSTR_OFFSETS
	.align		4
.L_6593:
        /*00ac*/ 	.byte	0x04, 0x28
        /*00ae*/ 	.short	(.L_6595 - .L_6594)


	//   ....[0]....
.L_6594:
        /*00b0*/ 	.word	0x000012c0


	//   ....[1]....
        /*00b4*/ 	.word	0x000012d0


	//   ....[2]....
        /*00b8*/ 	.word	0x00001310


	//   ....[3]....
        /*00bc*/ 	.word	0x00001360


	//   ....[4]....
        /*00c0*/ 	.word	0x000013d0


	//   ....[5]....
        /*00c4*/ 	.word	0x000013e0


	//   ....[6]....
        /*00c8*/ 	.word	0x00001670


	//   ....[7]....
        /*00cc*/ 	.word	0x00001680


	//   ....[8]....
        /*00d0*/ 	.word	0x00001930


	//   ....[9]....
        /*00d4*/ 	.word	0x00001940


	//   ....[10]....
        /*00d8*/ 	.word	0x00001960


	//   ....[11]....
        /*00dc*/ 	.word	0x00001970


	//   ....[12]....
        /*00e0*/ 	.word	0x00001c10


	//   ....[13]....
        /*00e4*/ 	.word	0x00001c20


	//   ....[14]....
        /*00e8*/ 	.word	0x00001c40


	//   ....[15]....
        /*00ec*/ 	.word	0x00001c50


	//   ....[16]....
        /*00f0*/ 	.word	0x00001ef0


	//   ....[17]....
        /*00f4*/ 	.word	0x00001f00


	//   ....[18]....
        /*00f8*/ 	.word	0x00001f20


	//   ....[19]....
        /*00fc*/ 	.word	0x00001f30


	//   ....[20]....
        /*0100*/ 	.word	0x000021d0


	//   ....[21]....
        /*0104*/ 	.word	0x000021e0


	//   ....[22]....
        /*0108*/ 	.word	0x00002200


	//   ....[23]....
        /*010c*/ 	.word	0x00002210


	//----- nvinfo : EIATTR_VRC_CTA_INIT_COUNT
	.align		4
.L_6595:
        /*0110*/ 	.byte	0x02, 0x4a
	.zero		1
	.zero		1


	//----- nvinfo : EIATTR_EXIT_INSTR_OFFSETS
	.align		4
        /*0114*/ 	.byte	0x04, 0x1c
        /*0116*/ 	.short	(.L_6597 - .L_6596)


	//   ....[0]....
.L_6596:
        /*0118*/ 	.word	0x00001370


	//   ....[1]....
        /*011c*/ 	.word	0x00002230


	//   ....[2]....
        /*0120*/ 	.word	0x00002280


	//----- nvinfo : EIATTR_CRS_STACK_SIZE
	.align		4
.L_6597:
        /*0124*/ 	.byte	0x04, 0x1e
        /*0126*/ 	.short	(.L_6599 - .L_6598)
.L_6598:
        /*0128*/ 	.word	0x00000000


	//----- nvinfo : EIATTR_CBANK_PARAM_SIZE
	.align		4
.L_6599:
        /*012c*/ 	.byte	0x03, 0x19
        /*012e*/ 	.short	0x0014


	//----- nvinfo : EIATTR_PARAM_CBANK
	.align		4
        /*0130*/ 	.byte	0x04, 0x0a
        /*0132*/ 	.short	(.L_6601 - .L_6600)
	.align		4
.L_6600:
        /*0134*/ 	.word	index@(.nv.constant0._Z11reduceRegr6IdLj256ELb0EEvPT_S1_j)
        /*0138*/ 	.short	0x0380
        /*013a*/ 	.short	0x0014


	//----- nvinfo : EIATTR_SW_WAR
	.align		4
.L_6601:
        /*013c*/ 	.byte	0x04, 0x36
        /*013e*/ 	.short	(.L_6603 - .L_6602)
.L_6602:
        /*0140*/ 	.word	0x00000008
.L_6603:


//--------------------- .nv.info._Z11reduceRegr6IdLj512ELb0EEvPT_S1_j --------------------------
	.section	.nv.info._Z11reduceRegr6IdLj512ELb0EEvPT_S1_j,"",@"SHT_CUDA_INFO"
	.sectionflags	@""
	.align	4


	//----- nvinfo : EIATTR_CUDA_API_VERSION
	.align		4
        /*0000*/ 	.byte	0x04, 0x37
        /*0002*/ 	.short	(.L_6605 - .L_6604)
.L_6604:
        /*0004*/ 	.word	0x00000082


	//----- nvinfo : EIATTR_KPARAM_INFO
	.align		4
.L_6605:
        /*0008*/ 	.byte	0x04, 0x17
        /*000a*/ 	.short	(.L_6607 - .L_6606)
.L_6606:
        /*000c*/ 	.word	0x00000000
        /*0010*/ 	.short	0x0002
        /*0012*/ 	.short	0x0010
        /*0014*/ 	.byte	0x00, 0xf0, 0x11, 0x00


	//----- nvinfo : EIATTR_KPARAM_INFO
	.align		4
.L_6607:
        /*0018*/ 	.byte	0x04, 0x17
        /*001a*/ 	.short	(.L_6609 - .L_6608)
.L_6608:
        /*001c*/ 	.word	0x00000000
        /*0020*/ 	.short	0x0001
        /*0022*/ 	.short	0x0008
        /*0024*/ 	.byte	0x00, 0xf5, 0x21, 0x00


	//----- nvinfo : EIATTR_KPARAM_INFO
	.align		4
.L_6609:
        /*0028*/ 	.byte	0x04, 0x17
        /*002a*/ 	.short	(.L_6611 - .L_6610)
.L_6610:
        /*002c*/ 	.word	0x00000000
        /*0030*/ 	.short	0x0000
        /*0032*/ 	.short	0x0000
        /*0034*/ 	.byte	0x00, 0xf5, 0x21, 0x00


	//----- nvinfo : EIATTR_SPARSE_MMA_MASK
	.align		4
.L_6611:
        /*0038*/ 	.byte	0x03, 0x50
        /*003a*/ 	.short	0x0000


	//----- nvinfo : EIATTR_MAXREG_COUNT
	.align		4
        /*003c*/ 	.byte	0x03, 0x1b
        /*003e*/ 	.short	0x00ff


	//----- nvinfo : EIATTR_NUM_BARRIERS
	.align		4
        /*0040*/ 	.byte	0x02, 0x4c
        /*0042*/ 	.byte	0x01
	.zero		1


	//----- nvinfo : EIATTR_MERCURY_ISA_VERSION
	.align		4
        /*0044*/ 	.byte	0x03, 0x5f
        /*0046*/ 	.short	0x0101


	//----- nvinfo : EIATTR_COOP_GROUP_MASK_REGIDS
	.align		4
        /*0048*/ 	.byte	0x04, 0x29
        /*004a*/ 	.short	(.L_6613 - .L_6612)


	//   ....[0]....
.L_6612:
        /*004c*/ 	.word	0xffffffff


	//   ....[1]....
        /*0050*/ 	.word	0xffffffff


	//   ....[2]....
        /*0054*/ 	.word	0xffffffff


	//   ....[3]....
        /*0058*/ 	.word	0xffffffff


	//   ....[4]....
        /*005c*/ 	.word	0xffffffff


	//   ....[5]....
        /*0060*/ 	.word	0xffffffff


	//   ....[6]....
        /*0064*/ 	.word	0x05000002


	//   ....[7]....
        /*0068*/ 	.word	0x05000002


	//   ....[8]....
        /*006c*/ 	.word	0x05000002


	//   ....[9]....
        /*0070*/ 	.word	0x05000002


	//   ....[10]....
        /*0074*/ 	.word	0xffffffff


	//   ....[11]....
        /*0078*/ 	.word	0xffffffff


	//   ....[12]....
        /*007c*/ 	.word	0x05000002


	//   ....[13]....
        /*0080*/ 	.word	0x05000002


	//   ....[14]....
        /*0084*/ 	.word	0xffffffff


	//   ....[15]....
        /*0088*/ 	.word	0xffffffff


	//   ....[16]....
        /*008c*/ 	.word	0x05000002


	//   ....[17]....
        /*0090*/ 	.word	0x05000002


	//   ....[18]....
        /*0094*/ 	.word	0xffffffff


	//   ....[19]....
        /*0098*/ 	.word	0xffffffff


	//   ....[20]....
        /*009c*/ 	.word	0x05000002


	//   ....[21]....
        /*00a0*/ 	.word	0x05000002


	//   ....[22]....
        /*00a4*/ 	.word	0xffffffff


	//   ....[23]....
        /*00a8*/ 	.word	0xffffffff


	//----- nvinfo : EIATTR_COOP_GROUP_INSTR_OFFSETS
	.align		4
.L_6613:
        /*00ac*/ 	.byte	0x04, 0x28
        /*00ae*/ 	.short	(.L_6615 - .L_6614)


	//   ....[0]....
.L_6614:
        /*00b0*/ 	.word	0x000012d0


	//   ....[1]....
        /*00b4*/ 	.word	0x00001310


	//   ....[2]....
        /*00b8*/ 	.word	0x00001360


	//   ....[3]....
        /*00bc*/ 	.word	0x000013b0


	//   ....[4]....
        /*00c0*/ 	.word	0x00001420


	//   ....[5]....
        /*00c4*/ 	.word	0x00001430


	//   ....[6]....
        /*00c8*/ 	.word	0x000016c0


	//   ....[7]....
        /*00cc*/ 	.word	0x000016d0


	//   ....[8]....
        /*00d0*/ 	.word	0x00001980


	//   ....[9]....
        /*00d4*/ 	.word	0x00001990


	//   ....[10]....
        /*00d8*/ 	.word	0x000019b0


	//   ....[11]....
        /*00dc*/ 	.word	0x000019c0


	//   ....[12]....
        /*00e0*/ 	.word	0x00001c60


	//   ....[13]....
        /*00e4*/ 	.word	0x00001c70


	//   ....[14]....
        /*00e8*/ 	.word	0x00001c90


	//   ....[15]....
        /*00ec*/ 	.word	0x00001ca0


	//   ....[16]....
        /*00f0*/ 	.word	0x00001f40


	//   ....[17]....
        /*00f4*/ 	.word	0x00001f50


	//   ....[18]....
        /*00f8*/ 	.word	0x00001f70


	//   ....[19]....
        /*00fc*/ 	.word	0x00001f80


	//   ....[20]....
        /*0100*/ 	.word	0x00002220


	//   ....[21]....
        /*0104*/ 	.word	0x00002230


	//   ....[22]....
        /*0108*/ 	.word	0x00002250


	//   ....[23]....
        /*010c*/ 	.word	0x00002260


	//----- nvinfo : EIATTR_VRC_CTA_INIT_COUNT
	.align		4
.L_6615:
        /*0110*/ 	.byte	0x02, 0x4a
	.zero		1
	.zero		1


	//----- nvinfo : EIATTR_EXIT_INSTR_OFFSETS
	.align		4
        /*0114*/ 	.byte	0x04, 0x1c
        /*0116*/ 	.short	(.L_6617 - .L_6616)


	//   ....[0]....
.L_6616:
        /*0118*/ 	.word	0x000013c0


	//   ....[1]....
        /*011c*/ 	.word	0x00002280


	//   ....[2]....
        /*0120*/ 	.word	0x000022d0


	//----- nvinfo : EIATTR_CRS_STACK_SIZE
	.align		4
.L_6617:
        /*0124*/ 	.byte	0x04, 0x1e
        /*0126*/ 	.short	(.L_6619 - .L_6618)
.L_6618:
        /*0128*/ 	.word	0x00000000


	//----- nvinfo : EIATTR_CBANK_PARAM_SIZE
	.align		4
.L_6619:
        /*012c*/ 	.byte	0x03, 0x19
        /*012e*/ 	.short	0x0014


	//----- nvinfo : EIATTR_PARAM_CBANK
	.align		4
        /*0130*/ 	.byte	0x04, 0x0a
        /*0132*/ 	.short	(.L_6621 - .L_6620)
	.align		4
.L_6620:
        /*0134*/ 	.word	index@(.nv.constant0._Z11reduceRegr6IdLj512ELb0EEvPT_S1_j)
        /*0138*/ 	.short	0x0380
        /*013a*/ 	.short	0x0014


	//----- nvinfo : EIATTR_SW_WAR
	.align		4
.L_6621:
        /*013c*/ 	.byte	0x04, 0x36
        /*013e*/ 	.short	(.L_6623 - .L_6622)
.L_6622:
        /*0140*/ 	.word	0x00000008
.L_6623:


//--------------------- .nv.info._Z11reduceRegr6IdLj1024ELb0EEvPT_S1_j --------------------------
	.section	.nv.info._Z11reduceRegr6IdLj1024ELb0EEvPT_S1_j,"",@"SHT_CUDA_INFO"
	.sectionflags	@""
	.align	4


	//----- nvinfo : EIATTR_CUDA_API_VERSION
	.align		4
        /*0000*/ 	.byte	0x04, 0x37
        /*0002*/ 	.short	(.L_6625 - .L_6624)
.L_6624:
        /*0004*/ 	.word	0x00000082


	//----- nvinfo : EIATTR_KPARAM_INFO
	.align		4
.L_6625:
        /*0008*/ 	.byte	0x04, 0x17
        /*000a*/ 	.short	(.L_6627 - .L_6626)
.L_6626:
        /*000c*/ 	.word	0x00000000
        /*0010*/ 	.short	0x0002
        /*0012*/ 	.short	0x0010
        /*0014*/ 	.byte	0x00, 0xf0, 0x11, 0x00


	//----- nvinfo : EIATTR_KPARAM_INFO
	.align		4
.L_6627:
        /*0018*/ 	.byte	0x04, 0x17
        /*001a*/ 	.short	(.L_6629 - .L_6628)
.L_6628:
        /*001c*/ 	.word	0x00000000
        /*0020*/ 	.short	0x0001
        /*0022*/ 	.short	0x0008
        /*0024*/ 	.byte	0x00, 0xf5, 0x21, 0x00


	//----- nvinfo : EIATTR_KPARAM_INFO
	.align		4
.L_6629:
        /*0028*/ 	.byte	0x04, 0x17
        /*002a*/ 	.short	(.L_6631 - .L_6630)
.L_6630:
        /*002c*/ 	.word	0x00000000
        /*0030*/ 	.short	0x0000
        /*0032*/ 	.short	0x0000
        /*0034*/ 	.byte	0x00, 0xf5, 0x21, 0x00


	//----- nvinfo : EIATTR_SPARSE_MMA_MASK
	.align		4
.L_6631:
        /*0038*/ 	.byte	0x03, 0x50
        /*003a*/ 	.short	0x0000


	//----- nvinfo : EIATTR_MAXREG_COUNT
	.align		4
        /*003c*/ 	.byte	0x03, 0x1b
        /*003e*/ 	.short	0x00ff


	//----- nvinfo : EIATTR_NUM_BARRIERS
	.align		4
        /*0040*/ 	.byte	0x02, 0x4c
        /*0042*/ 	.byte	0x01
	.zero		1


	//----- nvinfo : EIATTR_MERCURY_ISA_VERSION
	.align		4
        /*0044*/ 	.byte	0x03, 0x5f
        /*0046*/ 	.short	0x0101


	//----- nvinfo : EIATTR_COOP_GROUP_MASK_REGIDS
	.align		4
        /*0048*/ 	.byte	0x04, 0x29
        /*004a*/ 	.short	(.L_6633 - .L_6632)


	//   ....[0]....
.L_6632:
        /*004c*/ 	.word	0xffffffff


	//   ....[1]....
        /*0050*/ 	.word	0xffffffff


	//   ....[2]....
        /*0054*/ 	.word	0xffffffff


	//   ....[3]....
        /*0058*/ 	.word	0xffffffff


	//   ....[4]....
        /*005c*/ 	.word	0xffffffff


	//   ....[5]....
        /*0060*/ 	.word	0xffffffff


	//   ....[6]....
        /*0064*/ 	.word	0x05000002


	//   ....[7]....
        /*0068*/ 	.word	0x05000002


	//   ....[8]....
        /*006c*/ 	.word	0x05000002


	//   ....[9]....
        /*0070*/ 	.word	0x05000002


	//   ....[10]....
        /*0074*/ 	.word	0xffffffff


	//   ....[11]....
        /*0078*/ 	.word	0xffffffff


	//   ....[12]....
        /*007c*/ 	.word	0x05000002


	//   ....[13]....
        /*0080*/ 	.word	0x05000002


	//   ....[14]....
        /*0084*/ 	.word	0xffffffff


	//   ....[15]....
        /*0088*/ 	.word	0xffffffff


	//   ....[16]....
        /*008c*/ 	.word	0x05000002


	//   ....[17]....
        /*0090*/ 	.word	0x05000002


	//   ....[18]....
        /*0094*/ 	.word	0xffffffff


	//   ....[19]....
        /*0098*/ 	.word	0xffffffff


	//   ....[20]....
        /*009c*/ 	.word	0x05000002


	//   ....[21]....
        /*00a0*/ 	.word	0x05000002


	//   ....[22]....
        /*00a4*/ 	.word	0xffffffff


	//   ....[23]....
        /*00a8*/ 	.word	0xffffffff


	//----- nvinfo : EIATTR_COOP_GROUP_INSTR_OFFSETS
	.align		4
.L_6633:
        /*00ac*/ 	.byte	0x04, 0x28
        /*00ae*/ 	.short	(.L_6635 - .L_6634)


	//   ....[0]....
.L_6634:
        /*00b0*/ 	.word	0x000012d0


	//   ....[1]....
        /*00b4*/ 	.word	0x00001310


	//   ....[2]....
        /*00b8*/ 	.word	0x00001360


	//   ....[3]....
        /*00bc*/ 	.word	0x000013b0


	//   ....[4]....
        /*00c0*/ 	.word	0x00001420


	//   ....[5]....
        /*00c4*/ 	.word	0x00001430


	//   ....[6]....
        /*00c8*/ 	.word	0x000016c0


	//   ....[7]....
        /*00cc*/ 	.word	0x000016d0


	//   ....[8]....
        /*00d0*/ 	.word	0x00001980


	//   ....[9]....
        /*00d4*/ 	.word	0x00001990


	//   ....[10]....
        /*00d8*/ 	.word	0x000019b0


	//   ....[11]....
        /*00dc*/ 	.word	0x000019c0


	//   ....[12]....
        /*00e0*/ 	.word	0x00001c60


	//   ....[13]....
        /*00e4*/ 	.word	0x00001c70


	//   ....[14]....
        /*00e8*/ 	.word	0x00001c90


	//   ....[15]....
        /*00ec*/ 	.word	0x00001ca0


	//   ....[16]....
        /*00f0*/ 	.word	0x00001f40


	//   ....[17]....
        /*00f4*/ 	.word	0x00001f50


	//   ....[18]....
        /*00f8*/ 	.word	0x00001f70


	//   ....[19]....
        /*00fc*/ 	.word	0x00001f80


	//   ....[20]....
        /*0100*/ 	.word	0x00002220


	//   ....[21]....
        /*0104*/ 	.word	0x00002230


	//   ....[22]....
        /*0108*/ 	.word	0x00002250


	//   ....[23]....
        /*010c*/ 	.word	0x00002260


	//----- nvinfo : EIATTR_VRC_CTA_INIT_COUNT
	.align		4
.L_6635:
        /*0110*/ 	.byte	0x02, 0x4a
	.zero		1
	.zero		1


	//----- nvinfo : EIATTR_EXIT_INSTR_OFFSETS
	.align		4
        /*0114*/ 	.byte	0x04, 0x1c
        /*0116*/ 	.short	(.L_6637 - .L_6636)


	//   ....[0]....
.L_6636:
        /*0118*/ 	.word	0x000013c0


	//   ....[1]....
        /*011c*/ 	.word	0x00002280


	//   ....[2]....
        /*0120*/ 	.word	0x000022d0


	//----- nvinfo : EIATTR_CRS_STACK_SIZE
	.align		4
.L_6637:
        /*0124*/ 	.byte	0x04, 0x1e
        /*0126*/ 	.short	(.L_6639 - .L_6638)
.L_6638:
        /*0128*/ 	.word	0x00000000


	//----- nvinfo : EIATTR_CBANK_PARAM_SIZE
	.align		4
.L_6639:
        /*012c*/ 	.byte	0x03, 0x19
        /*012e*/ 	.short	0x0014


	//----- nvinfo : EIATTR_PARAM_CBANK
	.align		4
        /*0130*/ 	.byte	0x04, 0x0a
        /*0132*/ 	.short	(.L_6641 - .L_6640)
	.align		4
.L_6640:
        /*0134*/ 	.word	index@(.nv.constant0._Z11reduceRegr6IdLj1024ELb0EEvPT_S1_j)
        /*0138*/ 	.short	0x0380
        /*013a*/ 	.short	0x0014


	//----- nvinfo : EIATTR_SW_WAR
	.align		4
.L_6641:
        /*013c*/ 	.byte	0x04, 0x36
        /*013e*/ 	.short	(.L_6643 - .L_6642)
.L_6642:
        /*0140*/ 	.word	0x00000008
.L_6643:


//--------------------- .nv.info._Z11reduceRegr6IdLj1ELb1EEvPT_S1_j --------------------------
	.section	.nv.info._Z11reduceRegr6IdLj1ELb1EEvPT_S1_j,"",@"SHT_CUDA_INFO"
	.sectionflags	@""
	.align	4


	//----- nvinfo : EIATTR_CUDA_API_VERSION
	.align		4
        /*0000*/ 	.byte	0x04, 0x37
        /*0002*/ 	.short	(.L_6645 - .L_6644)
.L_6644:
        /*0004*/ 	.word	0x00000082


	//----- nvinfo : EIATTR_KPARAM_INFO
	.align		4
.L_6645:
        /*0008*/ 	.byte	0x04, 0x17
        /*000a*/ 	.short	(.L_6647 - .L_6646)
.L_6646:
        /*000c*/ 	.word	0x00000000
        /*0010*/ 	.short	0x0002
        /*0012*/ 	.short	0x0010
        /*0014*/ 	.byte	0x00, 0xf0, 0x11, 0x00


	//----- nvinfo : EIATTR_KPARAM_INFO
	.align		4
.L_6647:
        /*0018*/ 	.byte	0x04, 0x17
        /*001a*/ 	.short	(.L_6649 - .L_6648)
.L_6648:
        /*001c*/ 	.word	0x00000000
        /*0020*/ 	.short	0x0001
        /*0022*/ 	.short	0x0008
        /*0024*/ 	.byte	0x00, 0xf5, 0x21, 0x00


	//----- nvinfo : EIATTR_KPARAM_INFO
	.align		4
.L_6649:
        /*0028*/ 	.byte	0x04, 0x17
        /*002a*/ 	.short	(.L_6651 - .L_6650)
.L_6650:
        /*002c*/ 	.word	0x00000000
        /*0030*/ 	.short	0x0000
        /*0032*/ 	.short	0x0000
        /*0034*/ 	.byte	0x00, 0xf5, 0x21, 0x00


	//----- nvinfo : EIATTR_SPARSE_MMA_MASK
	.align		4
.L_6651:
        /*0038*/ 	.byte	0x03, 0x50
        /*003a*/ 	.short	0x0000


	//----- nvinfo : EIATTR_MAXREG_COUNT
	.align		4
        /*003c*/ 	.byte	0x03, 0x1b
        /*003e*/ 	.short	0x00ff


	//----- nvinfo : EIATTR_NUM_BARRIERS
	.align		4
        /*0040*/ 	.byte	0x02, 0x4c
        /*0042*/ 	.byte	0x01
	.zero		1


	//----- nvinfo : EIATTR_MERCURY_ISA_VERSION
	.align		4
        /*0044*/ 	.byte	0x03, 0x5f
        /*0046*/ 	.short	0x0101


	//----- nvinfo : EIATTR_COOP_GROUP_MASK_REGIDS
	.align		4
        /*0048*/ 	.byte	0x04, 0x29
        /*004a*/ 	.short	(.L_6653 - .L_6652)


	//   ....[0]....
.L_6652:
        /*004c*/ 	.word	0xffffffff


	//   ....[1]....
        /*0050*/ 	.word	0xffffffff


	//   ....[2]....
        /*0054*/ 	.word	0xffffffff


	//   ....[3]....
        /*0058*/ 	.word	0xffffffff


	//   ....[4]....
        /*005c*/ 	.word	0xffffffff


	//   ....[5]....
        /*0060*/ 	.word	0xffffffff


	//   ....[6]....
        /*0064*/ 	.word	0x05000003


	//   ....[7]....
        /*0068*/ 	.word	0x05000003


	//   ....[8]....
        /*006c*/ 	.word	0x05000003


	//   ....[9]....
        /*0070*/ 	.word	0x05000003


	//   ....[10]....
        /*0074*/ 	.word	0xffffffff


	//   ....[11]....
        /*0078*/ 	.word	0xffffffff


	//   ....[12]....
        /*007c*/ 	.word	0x05000003


	//   ....[13]....
        /*0080*/ 	.word	0x05000003


	//   ....[14]....
        /*0084*/ 	.word	0xffffffff


	//   ....[15]....
        /*0088*/ 	.word	0xffffffff


	//   ....[16]....
        /*008c*/ 	.word	0x05000003


	//   ....[17]....
        /*0090*/ 	.word	0x05000003


	//   ....[18]....
        /*0094*/ 	.word	0xffffffff


	//   ....[19]....
        /*0098*/ 	.word	0xffffffff


	//   ....[20]....
        /*009c*/ 	.word	0x05000003


	//   ....[21]....
        /*00a0*/ 	.word	0x05000003


	//   ....[22]....
        /*00a4*/ 	.word	0xffffffff


	//   ....[23]....
        /*00a8*/ 	.word	0xffffffff


	//----- nvinfo : EIATTR_COOP_GROUP_INSTR_OFFSETS
	.align		4
.L_6653:
        /*00ac*/ 	.byte	0x04, 0x28
        /*00ae*/ 	.short	(.L_6655 - .L_6654)


	//   ....[0]....
.L_6654:
        /*00b0*/ 	.word	0x00001220


	//   ....[1]....
        /*00b4*/ 	.word	0x00001230


	//   ....[2]....
        /*00b8*/ 	.word	0x00001240


	//   ....[3]....
        /*00bc*/ 	.word	0x00001250


	//   ....[4]....
        /*00c0*/ 	.word	0x000012a0


	//   ....[5]....
        /*00c4*/ 	.word	0x000012b0


	//   ....[6]....
        /*00c8*/ 	.word	0x00001540


	//   ....[7]....
        /*00cc*/ 	.word	0x00001550


	//   ....[8]....
        /*00d0*/ 	.word	0x00001800


	//   ....[9]....
        /*00d4*/ 	.word	0x00001810


	//   ....[10]....
        /*00d8*/ 	.word	0x00001830


	//   ....[11]....
        /*00dc*/ 	.word	0x00001840


	//   ....[12]....
        /*00e0*/ 	.word	0x00001ae0


	//   ....[13]....
        /*00e4*/ 	.word	0x00001af0


	//   ....[14]....
        /*00e8*/ 	.word	0x00001b10


	//   ....[15]....
        /*00ec*/ 	.word	0x00001b20


	//   ....[16]....
        /*00f0*/ 	.word	0x00001dc0


	//   ....[17]....
        /*00f4*/ 	.word	0x00001dd0


	//   ....[18]....
        /*00f8*/ 	.word	0x00001df0


	//   ....[19]....
        /*00fc*/ 	.word	0x00001e00


	//   ....[20]....
        /*0100*/ 	.word	0x000020a0


	//   ....[21]....
        /*0104*/ 	.word	0x000020b0


	//   ....[22]....
        /*0108*/ 	.word	0x000020d0


	//   ....[23]....
        /*010c*/ 	.word	0x000020e0


	//----- nvinfo : EIATTR_VRC_CTA_INIT_COUNT
	.align		4
.L_6655:
        /*0110*/ 	.byte	0x02, 0x4a
	.zero		1
	.zero		1


	//----- nvinfo : EIATTR_EXIT_INSTR_OFFSETS
	.align		4
        /*0114*/ 	.byte	0x04, 0x1c
        /*0116*/ 	.short	(.L_6657 - .L_6656)


	//   ....[0]....
.L_6656:
        /*0118*/ 	.word	0x00001260


	//   ....[1]....
        /*011c*/ 	.word	0x00002100


	//   ....[2]....
        /*0120*/ 	.word	0x00002150


	//----- nvinfo : EIATTR_CRS_STACK_SIZE
	.align		4
.L_6657:
        /*0124*/ 	.byte	0x04, 0x1e
        /*0126*/ 	.short	(.L_6659 - .L_6658)
.L_6658:
        /*0128*/ 	.word	0x00000000


	//----- nvinfo : EIATTR_CBANK_PARAM_SIZE
	.align		4
.L_6659:
        /*012c*/ 	.byte	0x03, 0x19
        /*012e*/ 	.short	0x0014


	//----- nvinfo : EIATTR_PARAM_CBANK
	.align		4
        /*0130*/ 	.byte	0x04, 0x0a
        /*0132*/ 	.short	(.L_6661 - .L_6660)
	.align		4
.L_6660:
        /*0134*/ 	.word	index@(.nv.constant0._Z11reduceRegr6IdLj1ELb1EEvPT_S1_j)
        /*0138*/ 	.short	0x0380
        /*013a*/ 	.short	0x0014


	//----- nvinfo : EIATTR_SW_WAR
	.align		4
.L_6661:
        /*013c*/ 	.byte	0x04, 0x36
        /*013e*/ 	.short	(.L_6663 - .L_6662)
.L_6662:
        /*0140*/ 	.word	0x00000008
.L_6663:


//--------------------- .nv.info._Z11reduceRegr6IdLj2ELb1EEvPT_S1_j --------------------------
	.section	.nv.info._Z11reduceRegr6IdLj2ELb1EEvPT_S1_j,"",@"SHT_CUDA_INFO"
	.sectionflags	@""
	.align	4


	//----- nvinfo : EIATTR_CUDA_API_VERSION
	.align		4
        /*0000*/ 	.byte	0x04, 0x37
        /*0002*/ 	.short	(.L_6665 - .L_6664)
.L_6664:
        /*0004*/ 	.word	0x00000082


	//----- nvinfo : EIATTR_KPARAM_INFO
	.align		4
.L_6665:
        /*0008*/ 	.byte	0x04, 0x17
        /*000a*/ 	.short	(.L_6667 - .L_6666)
.L_6666:
        /*000c*/ 	.word	0x00000000
        /*0010*/ 	.short	0x0002
        /*0012*/ 	.short	0x0010
        /*0014*/ 	.byte	0x00, 0xf0, 0x11, 0x00


	//----- nvinfo : EIATTR_KPARAM_INFO
	.align		4
.L_6667:
        /*0018*/ 	.byte	0x04, 0x17
        /*001a*/ 	.short	(.L_6669 - .L_6668)
.L_6668:
        /*001c*/ 	.word	0x00000000
        /*0020*/ 	.short	0x0001
        /*0022*/ 	.short	0x0008
        /*0024*/ 	.byte	0x00, 0xf5, 0x21, 0x00


	//----- nvinfo : EIATTR_KPARAM_INFO
	.align		4
.L_6669:
        /*0028*/ 	.byte	0x04, 0x17
        /*002a*/ 	.short	(.L_6671 - .L_6670)
.L_6670:
        /*002c*/ 	.word	0x00000000
        /*0030*/ 	.short	0x0000
        /*0032*/ 	.short	0x0000
        /*0034*/ 	.byte	0x00, 0xf5, 0x21, 0x00


	//----- nvinfo : EIATTR_SPARSE_MMA_MASK
	.align		4
.L_6671:
        /*0038*/ 	.byte	0x03, 0x50
        /*003a*/ 	.short	0x0000


	//----- nvinfo : EIATTR_MAXREG_COUNT
	.align		4
        /*003c*/ 	.byte	0x03, 0x1b
        /*003e*/ 	.short	0x00ff


	//----- nvinfo : EIATTR_NUM_BARRIERS
	.align		4
        /*0040*/ 	.byte	0x02, 0x4c
        /*0042*/ 	.byte	0x01
	.zero		1


	//----- nvinfo : EIATTR_MERCURY_ISA_VERSION
	.align		4
        /*0044*/ 	.byte	0x03, 0x5f
        /*0046*/ 	.short	0x0101


	//----- nvinfo : EIATTR_COOP_GROUP_MASK_REGIDS
	.align		4
        /*0048*/ 	.byte	0x04, 0x29
        /*004a*/ 	.short	(.L_6673 - .L_6672)


	//   ....[0]....
.L_6672:
        /*004c*/ 	.word	0xffffffff


	//   ....[1]....
        /*0050*/ 	.word	0xffffffff


	//   ....[2]....
        /*0054*/ 	.word	0xffffffff


	//   ....[3]....
        /*0058*/ 	.word	0xffffffff


	//   ....[4]....
        /*005c*/ 	.word	0xffffffff


	//   ....[5]....
        /*0060*/ 	.word	0xffffffff


	//   ....[6]....
        /*0064*/ 	.word	0x05000003


	//   ....[7]....
        /*0068*/ 	.word	0x05000003


	//   ....[8]....
        /*006c*/ 	.word	0x05000003


	//   ....[9]....
        /*0070*/ 	.word	0x05000003


	//   ....[10]....
        /*0074*/ 	.word	0xffffffff


	//   ....[11]....
        /*0078*/ 	.word	0xffffffff


	//   ....[12]....
        /*007c*/ 	.word	0x05000003


	//   ....[13]....
        /*0080*/ 	.word	0x05000003


	//   ....[14]....
        /*0084*/ 	.word	0xffffffff


	//   ....[15]....
        /*0088*/ 	.word	0xffffffff


	//   ....[16]....
        /*008c*/ 	.word	0x05000003


	//   ....[17]....
        /*0090*/ 	.word	0x05000003


	//   ....[18]....
        /*0094*/ 	.word	0xffffffff


	//   ....[19]....
        /*0098*/ 	.word	0xffffffff


	//   ....[20]....
        /*009c*/ 	.word	0x05000003


	//   ....[21]....
        /*00a0*/ 	.word	0x05000003


	//   ....[22]....
        /*00a4*/ 	.word	0xffffffff


	//   ....[23]....
        /*00a8*/ 	.word	0xffffffff


	//----- nvinfo : EIATTR_COOP_GROUP_INSTR_OFFSETS
	.align		4
.L_6673:
        /*00ac*/ 	.byte	0x04, 0x28
        /*00ae*/ 	.short	(.L_6675 - .L_6674)


	//   ....[0]....
.L_6674:
        /*00b0*/ 	.word	0x00001240


	//   ....[1]....
        /*00b4*/ 	.word	0x00001250


	//   ....[2]....
        /*00b8*/ 	.word	0x00001260


	//   ....[3]....
        /*00bc*/ 	.word	0x00001270


	//   ....[4]....
        /*00c0*/ 	.word	0x000012c0


	//   ....[5]....
        /*00c4*/ 	.word	0x000012d0


	//   ....[6]....
        /*00c8*/ 	.word	0x00001560


	//   ....[7]....
        /*00cc*/ 	.word	0x00001570


	//   ....[8]....
        /*00d0*/ 	.word	0x00001820


	//   ....[9]....
        /*00d4*/ 	.word	0x00001830


	//   ....[10]....
        /*00d8*/ 	.word	0x00001850


	//   ....[11]....
        /*00dc*/ 	.word	0x00001860


	//   ....[12]....
        /*00e0*/ 	.word	0x00001b00


	//   ....[13]....
        /*00e4*/ 	.word	0x00001b10


	//   ....[14]....
        /*00e8*/ 	.word	0x00001b30


	//   ....[15]....
        /*00ec*/ 	.word	0x00001b40


	//   ....[16]....
        /*00f0*/ 	.word	0x00001de0


	//   ....[17]....
        /*00f4*/ 	.word	0x00001df0


	//   ....[18]....
        /*00f8*/ 	.word	0x00001e10


	//   ....[19]....
        /*00fc*/ 	.word	0x00001e20


	//   ....[20]....
        /*0100*/ 	.word	0x000020c0


	//   ....[21]....
        /*0104*/ 	.word	0x000020d0


	//   ....[22]....
        /*0108*/ 	.word	0x000020f0


	//   ....[23]....
        /*010c*/ 	.word	0x00002100


	//----- nvinfo : EIATTR_VRC_CTA_INIT_COUNT
	.align		4
.L_6675:
        /*0110*/ 	.byte	0x02, 0x4a
	.zero		1
	.zero		1


	//----- nvinfo : EIATTR_EXIT_INSTR_OFFSETS
	.align		4
        /*0114*/ 	.byte	0x04, 0x1c
        /*0116*/ 	.short	(.L_6677 - .L_6676)


	//   ....[0]....
.L_6676:
        /*0118*/ 	.word	0x00001280


	//   ....[1]....
        /*011c*/ 	.word	0x00002120


	//   ....[2]....
        /*0120*/ 	.word	0x00002170


	//----- nvinfo : EIATTR_CRS_STACK_SIZE
	.align		4
.L_6677:
        /*0124*/ 	.byte	0x04, 0x1e
        /*0126*/ 	.short	(.L_6679 - .L_6678)
.L_6678:
        /*0128*/ 	.word	0x00000000


	//----- nvinfo : EIATTR_CBANK_PARAM_SIZE
	.align		4
.L_6679:
        /*012c*/ 	.byte	0x03, 0x19
        /*012e*/ 	.short	0x0014


	//----- nvinfo : EIATTR_PARAM_CBANK
	.align		4
        /*0130*/ 	.byte	0x04, 0x0a
        /*0132*/ 	.short	(.L_6681 - .L_6680)
	.align		4
.L_6680:
        /*0134*/ 	.word	index@(.nv.constant0._Z11reduceRegr6IdLj2ELb1EEvPT_S1_j)
        /*0138*/ 	.short	0x0380
        /*013a*/ 	.short	0x0014


	//----- nvinfo : EIATTR_SW_WAR
	.align		4
.L_6681:
        /*013c*/ 	.byte	0x04, 0x36
        /*013e*/ 	.short	(.L_6683 - .L_6682)
.L_6682:
        /*0140*/ 	.word	0x00000008
.L_6683:


//--------------------- .nv.info._Z11reduceRegr6IdLj4ELb1EEvPT_S1_j --------------------------
	.section	.nv.info._Z11reduceRegr6IdLj4ELb1EEvPT_S1_j,"",@"SHT_CUDA_INFO"
	.sectionflags	@""
	.align	4


	//----- nvinfo : EIATTR_CUDA_API_VERSION
	.align		4
        /*0000*/ 	.byte	0x04, 0x37
        /*0002*/ 	.short	(.L_6685 - .L_6684)
.L_6684:
        /*0004*/ 	.word	0x00000082


	//----- nvinfo : EIATTR_KPARAM_INFO
	.align		4
.L_6685:
        /*0008*/ 	.byte	0x04, 0x17
        /*000a*/ 	.short	(.L_6687 - .L_6686)
.L_6686:
        /*000c*/ 	.word	0x00000000
        /*0010*/ 	.short	0x0002
        /*0012*/ 	.short	0x0010
        /*0014*/ 	.byte	0x00, 0xf0, 0x11, 0x00


	//----- nvinfo : EIATTR_KPARAM_INFO
	.align		4
.L_6687:
        /*0018*/ 	.byte	0x04, 0x17
        /*001a*/ 	.short	(.L_6689 - .L_6688)
.L_6688:
        /*001c*/ 	.word	0x00000000
        /*0020*/ 	.short	0x0001
        /*0022*/ 	.short	0x0008
        /*0024*/ 	.byte	0x00, 0xf5, 0x21, 0x00


	//----- nvinfo : EIATTR_KPARAM_INFO
	.align		4
.L_6689:
        /*0028*/ 	.byte	0x04, 0x17
        /*002a*/ 	.short	(.L_6691 - .L_6690)
.L_6690:
        /*002c*/ 	.word	0x00000000
        /*0030*/ 	.short	0x0000
        /*0032*/ 	.short	0x0000
        /*0034*/ 	.byte	0x00, 0xf5, 0x21, 0x00


	//----- nvinfo : EIATTR_SPARSE_MMA_MASK
	.align		4
.L_6691:
        /*0038*/ 	.byte	0x03, 0x50
        /*003a*/ 	.short	0x0000


	//----- nvinfo : EIATTR_MAXREG_COUNT
	.align		4
        /*003c*/ 	.byte	0x03, 0x1b
        /*003e*/ 	.short	0x00ff


	//----- nvinfo : EIATTR_NUM_BARRIERS
	.align		4
        /*0040*/ 	.byte	0x02, 0x4c
        /*0042*/ 	.byte	0x01
	.zero		1


	//----- nvinfo : EIATTR_MERCURY_ISA_VERSION
	.align		4
        /*0044*/ 	.byte	0x03, 0x5f
        /*0046*/ 	.short	0x0101


	//----- nvinfo : EIATTR_COOP_GROUP_MASK_REGIDS
	.align		4
        /*0048*/ 	.byte	0x04, 0x29
        /*004a*/ 	.short	(.L_6693 - .L_6692)


	//   ....[0]....
.L_6692:
        /*004c*/ 	.word	0xffffffff


	//   ....[1]....
        /*0050*/ 	.word	0xffffffff


	//   ....[2]....
        /*0054*/ 	.word	0xffffffff


	//   ....[3]....
        /*0058*/ 	.word	0xffffffff


	//   ....[4]....
        /*005c*/ 	.word	0xffffffff


	//   ....[5]....
        /*0060*/ 	.word	0xffffffff


	//   ....[6]....
        /*0064*/ 	.word	0x05000003


	//   ....[7]....
        /*0068*/ 	.word	0x05000003


	//   ....[8]....
        /*006c*/ 	.word	0x05000003


	//   ....[9]....
        /*0070*/ 	.word	0x05000003


	//   ....[10]....
        /*0074*/ 	.word	0xffffffff


	//   ....[11]....
        /*0078*/ 	.word	0xffffffff


	//   ....[12]....
        /*007c*/ 	.word	0x05000003


	//   ....[13]....
        /*0080*/ 	.word	0x05000003


	//   ....[14]....
        /*0084*/ 	.word	0xffffffff


	//   ....[15]....
        /*0088*/ 	.word	0xffffffff


	//   ....[16]....
        /*008c*/ 	.word	0x05000003


	//   ....[17]....
        /*0090*/ 	.word	0x05000003


	//   ....[18]....
        /*0094*/ 	.word	0xffffffff


	//   ....[19]....
        /*0098*/ 	.word	0xffffffff


	//   ....[20]....
        /*009c*/ 	.word	0x05000003


	//   ....[21]....
        /*00a0*/ 	.word	0x05000003


	//   ....[22]....
        /*00a4*/ 	.word	0xffffffff


	//   ....[23]....
        /*00a8*/ 	.word	0xffffffff


	//----- nvinfo : EIATTR_COOP_GROUP_INSTR_OFFSETS
	.align		4
.L_6693:
        /*00ac*/ 	.byte	0x04, 0x28
        /*00ae*/ 	.short	(.L_6695 - .L_6694)


	//   ....[0]....
.L_6694:
        /*00b0*/ 	.word	0x00001240


	//   ....[1]....
        /*00b4*/ 	.word	0x00001250


	//   ....[2]....
        /*00b8*/ 	.word	0x00001260


	//   ....[3]....
        /*00bc*/ 	.word	0x00001270


	//   ....[4]....
        /*00c0*/ 	.word	0x000012c0


	//   ....[5]....
        /*00c4*/ 	.word	0x000012d0


	//   ....[6]....
        /*00c8*/ 	.word	0x00001560


	//   ....[7]....
        /*00cc*/ 	.word	0x00001570


	//   ....[8]....
        /*00d0*/ 	.word	0x00001820


	//   ....[9]....
        /*00d4*/ 	.word	0x00001830


	//   ....[10]....
        /*00d8*/ 	.word	0x00001850


	//   ....[11]....
        /*00dc*/ 	.word	0x00001860


	//   ....[12]....
        /*00e0*/ 	.word	0x00001b00


	//   ....[13]....
        /*00e4*/ 	.word	0x00001b10


	//   ....[14]....
        /*00e8*/ 	.word	0x00001b30


	//   ....[15]....
        /*00ec*/ 	.word	0x00001b40


	//   ....[16]....
        /*00f0*/ 	.word	0x00001de0


	//   ....[17]....
        /*00f4*/ 	.word	0x00001df0


	//   ....[18]....
        /*00f8*/ 	.word	0x00001e10


	//   ....[19]....
        /*00fc*/ 	.word	0x00001e20


	//   ....[20]....
        /*0100*/ 	.word	0x000020c0


	//   ....[21]....
        /*0104*/ 	.word	0x000020d0


	//   ....[22]....
        /*0108*/ 	.word	0x000020f0


	//   ....[23]....
        /*010c*/ 	.word	0x00002100


	//----- nvinfo : EIATTR_VRC_CTA_INIT_COUNT
	.align		4
.L_6695:
        /*0110*/ 	.byte	0x02, 0x4a
	.zero		1
	.zero		1


	//----- nvinfo : EIATTR_EXIT_INSTR_OFFSETS
	.align		4
        /*0114*/ 	.byte	0x04, 0x1c
        /*0116*/ 	.short	(.L_6697 - .L_6696)


	//   ....[0]....
.L_6696:
        /*0118*/ 	.word	0x00001280


	//   ....[1]....
        /*011c*/ 	.word	0x00002120


	//   ....[2]....
        /*0120*/ 	.word	0x00002170


	//----- nvinfo : EIATTR_CRS_STACK_SIZE
	.align		4
.L_6697:
        /*0124*/ 	.byte	0x04, 0x1e
        /*0126*/ 	.short	(.L_6699 - .L_6698)
.L_6698:
        /*0128*/ 	.word	0x00000000


	//----- nvinfo : EIATTR_CBANK_PARAM_SIZE
	.align		4
.L_6699:
        /*012c*/ 	.byte	0x03, 0x19
        /*012e*/ 	.short	0x0014


	//----- nvinfo : EIATTR_PARAM_CBANK
	.align		4
        /*0130*/ 	.byte	0x04, 0x0a
        /*0132*/ 	.short	(.L_6701 - .L_6700)
	.align		4
.L_6700:
        /*0134*/ 	.word	index@(.nv.constant0._Z11reduceRegr6IdLj4ELb1EEvPT_S1_j)
        /*0138*/ 	.short	0x0380
        /*013a*/ 	.short	0x0014


	//----- nvinfo : EIATTR_SW_WAR
	.align		4
.L_6701:
        /*013c*/ 	.byte	0x04, 0x36
        /*013e*/ 	.short	(.L_6703 - .L_6702)
.L_6702:
        /*0140*/ 	.word	0x00000008
.L_6703:


//--------------------- .nv.info._Z11reduceRegr6IdLj8ELb1EEvPT_S1_j --------------------------
	.section	.nv.info._Z11reduceRegr6IdLj8ELb1EEvPT_S1_j,"",@"SHT_CUDA_INFO"
	.sectionflags	@""
	.align	4


	//----- nvinfo : EIATTR_CUDA_API_VERSION
	.align		4
        /*0000*/ 	.byte	0x04, 0x37
        /*0002*/ 	.short	(.L_6705 - .L_6704)
.L_6704:
        /*0004*/ 	.word	0x00000082


	//----- nvinfo : EIATTR_KPARAM_INFO
	.align		4
.L_6705:
        /*0008*/ 	.byte	0x04, 0x17
        /*000a*/ 	.short	(.L_6707 - .L_6706)
.L_6706:
        /*000c*/ 	.word	0x00000000
        /*0010*/ 	.short	0x0002
        /*0012*/ 	.short	0x0010
        /*0014*/ 	.byte	0x00, 0xf0, 0x11, 0x00


	//----- nvinfo : EIATTR_KPARAM_INFO
	.align		4
.L_6707:
        /*0018*/ 	.byte	0x04, 0x17
        /*001a*/ 	.short	(.L_6709 - .L_6708)
.L_6708:
        /*001c*/ 	.word	0x00000000
        /*0020*/ 	.short	0x0001
        /*0022*/ 	.short	0x0008
        /*0024*/ 	.byte	0x00, 0xf5, 0x21, 0x00


	//----- nvinfo : EIATTR_KPARAM_INFO
	.align		4
.L_6709:
        /*0028*/ 	.byte	0x04, 0x17
        /*002a*/ 	.short	(.L_6711 - .L_6710)
.L_6710:
        /*002c*/ 	.word	0x00000000
        /*0030*/ 	.short	0x0000
        /*0032*/ 	.short	0x0000
        /*0034*/ 	.byte	0x00, 0xf5, 0x21, 0x00


	//----- nvinfo : EIATTR_SPARSE_MMA_MASK
	.align		4
.L_6711:
        /*0038*/ 	.byte	0x03, 0x50
        /*003a*/ 	.short	0x0000


	//----- nvinfo : EIATTR_MAXREG_COUNT
	.align		4
        /*003c*/ 	.byte	0x03, 0x1b
        /*003e*/ 	.short	0x00ff


	//----- nvinfo : EIATTR_NUM_BARRIERS
	.align		4
        /*0040*/ 	.byte	0x02, 0x4c
        /*0042*/ 	.byte	0x01
	.zero		1


	//----- nvinfo : EIATTR_MERCURY_ISA_VERSION
	.align		4
        /*0044*/ 	.byte	0x03, 0x5f
        /*0046*/ 	.short	0x0101


	//----- nvinfo : EIATTR_COOP_GROUP_MASK_REGIDS
	.align		4
        /*0048*/ 	.byte	0x04, 0x29
        /*004a*/ 	.short	(.L_6713 - .L_6712)


	//   ....[0]....
.L_6712:
        /*004c*/ 	.word	0xffffffff


	//   ....[1]....
        /*0050*/ 	.word	0xffffffff


	//   ....[2]....
        /*0054*/ 	.word	0xffffffff


	//   ....[3]....
        /*0058*/ 	.word	0xffffffff


	//   ....[4]....
        /*005c*/ 	.word	0xffffffff


	//   ....[5]....
        /*0060*/ 	.word	0xffffffff


	//   ....[6]....
        /*0064*/ 	.word	0x05000003


	//   ....[7]....
        /*0068*/ 	.word	0x05000003


	//   ....[8]....
        /*006c*/ 	.word	0x05000003


	//   ....[9]....
        /*0070*/ 	.word	0x05000003


	//   ....[10]....
        /*0074*/ 	.word	0xffffffff


	//   ....[11]....
        /*0078*/ 	.word	0xffffffff


	//   ....[12]....
        /*007c*/ 	.word	0x05000003


	//   ....[13]....
        /*0080*/ 	.word	0x05000003


	//   ....[14]....
        /*0084*/ 	.word	0xffffffff


	//   ....[15]....
        /*0088*/ 	.word	0xffffffff


	//   ....[16]....
        /*008c*/ 	.word	0x05000003


	//   ....[17]....
        /*0090*/ 	.word	0x05000003


	//   ....[18]....
        /*0094*/ 	.word	0xffffffff


	//   ....[19]....
        /*0098*/ 	.word	0xffffffff


	//   ....[20]....
        /*009c*/ 	.word	0x05000003


	//   ....[21]....
        /*00a0*/ 	.word	0x05000003


	//   ....[22]....
        /*00a4*/ 	.word	0xffffffff


	//   ....[23]....
        /*00a8*/ 	.word	0xffffffff


	//----- nvinfo : EIATTR_COOP_GROUP_INSTR_OFFSETS
	.align		4
.L_6713:
        /*00ac*/ 	.byte	0x04, 0x28
        /*00ae*/ 	.short	(.L_6715 - .L_6714)


	//   ....[0]....
.L_6714:
        /*00b0*/ 	.word	0x00001240


	//   ....[1]....
        /*00b4*/ 	.word	0x00001250


	//   ....[2]....
        /*00b8*/ 	.word	0x00001260


	//   ....[3]....
        /*00bc*/ 	.word	0x00001270


	//   ....[4]....
        /*00c0*/ 	.word	0x000012c0


	//   ....[5]....
        /*00c4*/ 	.word	0x000012d0


	//   ....[6]....
        /*00c8*/ 	.word	0x00001560


	//   ....[7]....
        /*00cc*/ 	.word	0x00001570


	//   ....[8]....
        /*00d0*/ 	.word	0x00001820


	//   ....[9]....
        /*00d4*/ 	.word	0x00001830


	//   ....[10]....
        /*00d8*/ 	.word	0x00001850


	//   ....[11]....
        /*00dc*/ 	.word	0x00001860


	//   ....[12]....
        /*00e0*/ 	.word	0x00001b00


	//   ....[13]....
        /*00e4*/ 	.word	0x00001b10


	//   ....[14]....
        /*00e8*/ 	.word	0x00001b30


	//   ....[15]....
        /*00ec*/ 	.word	0x00001b40


	//   ....[16]....
        /*00f0*/ 	.word	0x00001de0


	//   ....[17]....
        /*00f4*/ 	.word	0x00001df0


	//   ....[18]....
        /*00f8*/ 	.word	0x00001e10


	//   ....[19]....
        /*00fc*/ 	.word	0x00001e20


	//   ....[20]....
        /*0100*/ 	.word	0x000020c0


	//   ....[21]....
        /*0104*/ 	.word	0x000020d0


	//   ....[22]....
        /*0108*/ 	.word	0x000020f0


	//   ....[23]....
        /*010c*/ 	.word	0x00002100


	//----- nvinfo : EIATTR_VRC_CTA_INIT_COUNT
	.align		4
.L_6715:
        /*0110*/ 	.byte	0x02, 0x4a
	.zero		1
	.zero		1


	//----- nvinfo : EIATTR_EXIT_INSTR_OFFSETS
	.align		4
        /*0114*/ 	.byte	0x04, 0x1c
        /*0116*/ 	.short	(.L_6717 - .L_6716)


	//   ....[0]....
.L_6716:
        /*0118*/ 	.word	0x00001280


	//   ....[1]....
        /*011c*/ 	.word	0x00002120


	//   ....[2]....
        /*0120*/ 	.word	0x00002170


	//----- nvinfo : EIATTR_CRS_STACK_SIZE
	.align		4
.L_6717:
        /*0124*/ 	.byte	0x04, 0x1e
        /*0126*/ 	.short	(.L_6719 - .L_6718)
.L_6718:
        /*0128*/ 	.word	0x00000000


	//----- nvinfo : EIATTR_CBANK_PARAM_SIZE
	.align		4
.L_6719:
        /*012c*/ 	.byte	0x03, 0x19
        /*012e*/ 	.short	0x0014


	//----- nvinfo : EIATTR_PARAM_CBANK
	.align		4
        /*0130*/ 	.byte	0x04, 0x0a
        /*0132*/ 	.short	(.L_6721 - .L_6720)
	.align		4
.L_6720:
        /*0134*/ 	.word	index@(.nv.constant0._Z11reduceRegr6IdLj8ELb1EEvPT_S1_j)
        /*0138*/ 	.short	0x0380
        /*013a*/ 	.short	0x0014


	//----- nvinfo : EIATTR_SW_WAR
	.align		4
.L_6721:
        /*013c*/ 	.byte	0x04, 0x36
        /*013e*/ 	.short	(.L_6723 - .L_6722)
.L_6722:
        /*0140*/ 	.word	0x00000008
.L_6723:


//--------------------- .nv.info._Z11reduceRegr6IdLj16ELb1EEvPT_S1_j --------------------------
	.section	.nv.info._Z11reduceRegr6IdLj16ELb1EEvPT_S1_j,"",@"SHT_CUDA_INFO"
	.sectionflags	@""
	.align	4


	//----- nvinfo : EIATTR_CUDA_API_VERSION
	.align		4
        /*0000*/ 	.byte	0x04, 0x37
        /*0002*/ 	.short	(.L_6725 - .L_6724)
.L_6724:
        /*0004*/ 	.word	0x00000082


	//----- nvinfo : EIATTR_KPARAM_INFO
	.align		4
.L_6725:
        /*0008*/ 	.byte	0x04, 0x17
        /*000a*/ 	.short	(.L_6727 - .L_6726)
.L_6726:
        /*000c*/ 	.word	0x00000000
        /*0010*/ 	.short	0x0002
        /*0012*/ 	.short	0x0010
        /*0014*/ 	.byte	0x00, 0xf0, 0x11, 0x00


	//----- nvinfo : EIATTR_KPARAM_INFO
	.align		4
.L_6727:
        /*0018*/ 	.byte	0x04, 0x17
        /*001a*/ 	.short	(.L_6729 - .L_6728)
.L_6728:
        /*001c*/ 	.word	0x00000000
        /*0020*/ 	.short	0x0001
        /*0022*/ 	.short	0x0008
        /*0024*/ 	.byte	0x00, 0xf5, 0x21, 0x00


	//----- nvinfo : EIATTR_KPARAM_INFO
	.align		4
.L_6729:
        /*0028*/ 	.byte	0x04, 0x17
        /*002a*/ 	.short	(.L_6731 - .L_6730)
.L_6730:
        /*002c*/ 	.word	0x00000000
        /*0030*/ 	.short	0x0000
        /*0032*/ 	.short	0x0000
        /*0034*/ 	.byte	0x00, 0xf5, 0x21, 0x00


	//----- nvinfo : EIATTR_SPARSE_MMA_MASK
	.align		4
.L_6731:
        /*0038*/ 	.byte	0x03, 0x50
        /*003a*/ 	.short	0x0000


	//----- nvinfo : EIATTR_MAXREG_COUNT
	.align		4
        /*003c*/ 	.byte	0x03, 0x1b
        /*003e*/ 	.short	0x00ff


	//----- nvinfo : EIATTR_NUM_BARRIERS
	.align		4
        /*0040*/ 	.byte	0x02, 0x4c
        /*0042*/ 	.byte	0x01
	.zero		1


	//----- nvinfo : EIATTR_MERCURY_ISA_VERSION
	.align		4
        /*0044*/ 	.byte	0x03, 0x5f
        /*0046*/ 	.short	0x0101


	//----- nvinfo : EIATTR_COOP_GROUP_MASK_REGIDS
	.align		4
        /*0048*/ 	.byte	0x04, 0x29
        /*004a*/ 	.short	(.L_6733 - .L_6732)


	//   ....[0]....
.L_6732:
        /*004c*/ 	.word	0xffffffff


	//   ....[1]....
        /*0050*/ 	.word	0xffffffff


	//   ....[2]....
        /*0054*/ 	.word	0xffffffff


	//   ....[3]....
        /*0058*/ 	.word	0xffffffff


	//   ....[4]....
        /*005c*/ 	.word	0xffffffff


	//   ....[5]....
        /*0060*/ 	.word	0xffffffff


	//   ....[6]....
        /*0064*/ 	.word	0x05000003


	//   ....[7]....
        /*0068*/ 	.word	0x05000003


	//   ....[8]....
        /*006c*/ 	.word	0x05000003


	//   ....[9]....
        /*0070*/ 	.word	0x05000003


	//   ....[10]....
        /*0074*/ 	.word	0xffffffff


	//   ....[11]....
        /*0078*/ 	.word	0xffffffff


	//   ....[12]....
        /*007c*/ 	.word	0x05000003


	//   ....[13]....
        /*0080*/ 	.word	0x05000003


	//   ....[14]....
        /*0084*/ 	.word	0xffffffff


	//   ....[15]....
        /*0088*/ 	.word	0xffffffff


	//   ....[16]....
        /*008c*/ 	.word	0x05000003


	//   ....[17]....
        /*0090*/ 	.word	0x05000003


	//   ....[18]....
        /*0094*/ 	.word	0xffffffff


	//   ....[19]....
        /*0098*/ 	.word	0xffffffff


	//   ....[20]....
        /*009c*/ 	.word	0x05000003


	//   ....[21]....
        /*00a0*/ 	.word	0x05000003


	//   ....[22]....
        /*00a4*/ 	.word	0xffffffff


	//   ....[23]....
        /*00a8*/ 	.word	0xffffffff


	//----- nvinfo : EIATTR_COOP_GROUP_INSTR_OFFSETS
	.align		4
.L_6733:
        /*00ac*/ 	.byte	0x04, 0x28
        /*00ae*/ 	.short	(.L_6735 - .L_6734)


	//   ....[0]....
.L_6734:
        /*00b0*/ 	.word	0x00001240


	//   ....[1]....
        /*00b4*/ 	.word	0x00001250


	//   ....[2]....
        /*00b8*/ 	.word	0x00001260


	//   ....[3]....
        /*00bc*/ 	.word	0x00001270


	//   ....[4]....
        /*00c0*/ 	.word	0x000012c0


	//   ....[5]....
        /*00c4*/ 	.word	0x000012d0


	//   ....[6]....
        /*00c8*/ 	.word	0x00001560


	//   ....[7]....
        /*00cc*/ 	.word	0x00001570


	//   ....[8]....
        /*00d0*/ 	.word	0x00001820


	//   ....[9]....
        /*00d4*/ 	.word	0x00001830


	//   ....[10]....
        /*00d8*/ 	.word	0x00001850


	//   ....[11]....
        /*00dc*/ 	.word	0x00001860


	//   ....[12]....
        /*00e0*/ 	.word	0x00001b00


	//   ....[13]....
        /*00e4*/ 	.word	0x00001b10


	//   ....[14]....
        /*00e8*/ 	.word	0x00001b30


	//   ....[15]....
        /*00ec*/ 	.word	0x00001b40


	//   ....[16]....
        /*00f0*/ 	.word	0x00001de0


	//   ....[17]....
        /*00f4*/ 	.word	0x00001df0


	//   ....[18]....
        /*00f8*/ 	.word	0x00001e10


	//   ....[19]....
        /*00fc*/ 	.word	0x00001e20


	//   ....[20]....
        /*0100*/ 	.word	0x000020c0


	//   ....[21]....
        /*0104*/ 	.word	0x000020d0


	//   ....[22]....
        /*0108*/ 	.word	0x000020f0


	//   ....[23]....
        /*010c*/ 	.word	0x00002100


	//----- nvinfo : EIATTR_VRC_CTA_INIT_COUNT
	.align		4
.L_6735:
        /*0110*/ 	.byte	0x02, 0x4a
	.zero		1
	.zero		1


	//----- nvinfo : EIATTR_EXIT_INSTR_OFFSETS
	.align		4
        /*0114*/ 	.byte	0x04, 0x1c
        /*0116*/ 	.short	(.L_6737 - .L_6736)


	//   ....[0]....
.L_6736:
        /*0118*/ 	.word	0x00001280


	//   ....[1]....
        /*011c*/ 	.word	0x00002120


	//   ....[2]....
        /*0120*/ 	.word	0x00002170


	//----- nvinfo : EIATTR_CRS_STACK_SIZE
	.align		4
.L_6737:
        /*0124*/ 	.byte	0x04, 0x1e
        /*0126*/ 	.short	(.L_6739 - .L_6738)
.L_6738:
        /*0128*/ 	.word	0x00000000


	//----- nvinfo : EIATTR_CBANK_PARAM_SIZE
	.align		4
.L_6739:
        /*012c*/ 	.byte	0x03, 0x19
        /*012e*/ 	.short	0x0014


	//----- nvinfo : EIATTR_PARAM_CBANK
	.align		4
        /*0130*/ 	.byte	0x04, 0x0a
        /*0132*/ 	.short	(.L_6741 - .L_6740)
	.align		4
.L_6740:
        /*0134*/ 	.word	index@(.nv.constant0._Z11reduceRegr6IdLj16ELb1EEvPT_S1_j)
        /*0138*/ 	.short	0x0380
        /*013a*/ 	.short	0x0014


	//----- nvinfo : EIATTR_SW_WAR
	.align		4
.L_6741:
        /*013c*/ 	.byte	0x04, 0x36
        /*013e*/ 	.short	(.L_6743 - .L_6742)
.L_6742:
        /*0140*/ 	.word	0x00000008
.L_6743:


//--------------------- .nv.info._Z11reduceRegr6IdLj32ELb1EEvPT_S1_j --------------------------
	.section	.nv.info._Z11reduceRegr6IdLj32ELb1EEvPT_S1_j,"",@"SHT_CUDA_INFO"
	.sectionflags	@""
	.align	4


	//----- nvinfo : EIATTR_CUDA_API_VERSION
	.align		4
        /*0000*/ 	.byte	0x04, 0x37
        /*0002*/ 	.short	(.L_6745 - .L_6744)
.L_6744:
        /*0004*/ 	.word	0x00000082


	//----- nvinfo : EIATTR_KPARAM_INFO
	.align		4
.L_6745:
        /*0008*/ 	.byte	0x04, 0x17
        /*000a*/ 	.short	(.L_6747 - .L_6746)
.L_6746:
        /*000c*/ 	.word	0x00000000
        /*0010*/ 	.short	0x0002
        /*0012*/ 	.short	0x0010
        /*0014*/ 	.byte	0x00, 0xf0, 0x11, 0x00


	//----- nvinfo : EIATTR_KPARAM_INFO
	.align		4
.L_6747:
        /*0018*/ 	.byte	0x04, 0x17
        /*001a*/ 	.short	(.L_6749 - .L_6748)
.L_6748:
        /*001c*/ 	.word	0x00000000
        /*0020*/ 	.short	0x0001
        /*0022*/ 	.short	0x0008
        /*0024*/ 	.byte	0x00, 0xf5, 0x21, 0x00


	//----- nvinfo : EIATTR_KPARAM_INFO
	.align		4
.L_6749:
        /*0028*/ 	.byte	0x04, 0x17
        /*002a*/ 	.short	(.L_6751 - .L_6750)
.L_6750:
        /*002c*/ 	.word	0x00000000
        /*0030*/ 	.short	0x0000
        /*0032*/ 	.short	0x0000
        /*0034*/ 	.byte	0x00, 0xf5, 0x21, 0x00


	//----- nvinfo : EIATTR_SPARSE_MMA_MASK
	.align		4
.L_6751:
        /*0038*/ 	.byte	0x03, 0x50
        /*003a*/ 	.short	0x0000


	//----- nvinfo : EIATTR_MAXREG_COUNT
	.align		4
        /*003c*/ 	.byte	0x03, 0x1b
        /*003e*/ 	.short	0x00ff


	//----- nvinfo : EIATTR_NUM_BARRIERS
	.align		4
        /*0040*/ 	.byte	0x02, 0x4c
        /*0042*/ 	.byte	0x01
	.zero		1


	//----- nvinfo : EIATTR_MERCURY_ISA_VERSION
	.align		4
        /*0044*/ 	.byte	0x03, 0x5f
        /*0046*/ 	.short	0x0101


	//----- nvinfo : EIATTR_COOP_GROUP_MASK_REGIDS
	.align		4
        /*0048*/ 	.byte	0x04, 0x29
        /*004a*/ 	.short	(.L_6753 - .L_6752)


	//   ....[0]....
.L_6752:
        /*004c*/ 	.word	0xffffffff


	//   ....[1]....
        /*0050*/ 	.word	0xffffffff


	//   ....[2]....
        /*0054*/ 	.word	0xffffffff


	//   ....[3]....
        /*0058*/ 	.word	0xffffffff


	//   ....[4]....
        /*005c*/ 	.word	0xffffffff


	//   ....[5]....
        /*0060*/ 	.word	0xffffffff


	//   ....[6]....
        /*0064*/ 	.word	0x05000003


	//   ....[7]....
        /*0068*/ 	.word	0x05000003


	//   ....[8]....
        /*006c*/ 	.word	0x05000003


	//   ....[9]....
        /*0070*/ 	.word	0x05000003


	//   ....[10]....
        /*0074*/ 	.word	0xffffffff


	//   ....[11]....
        /*0078*/ 	.word	0xffffffff


	//   ....[12]....
        /*007c*/ 	.word	0x05000003


	//   ....[13]....
        /*0080*/ 	.word	0x05000003


	//   ....[14]....
        /*0084*/ 	.word	0xffffffff


	//   ....[15]....
        /*0088*/ 	.word	0xffffffff


	//   ....[16]....
        /*008c*/ 	.word	0x05000003


	//   ....[17]....
        /*0090*/ 	.word	0x05000003


	//   ....[18]....
        /*0094*/ 	.word	0xffffffff


	//   ....[19]....
        /*0098*/ 	.word	0xffffffff


	//   ....[20]....
        /*009c*/ 	.word	0x05000003


	//   ....[21]....
        /*00a0*/ 	.word	0x05000003


	//   ....[22]....
        /*00a4*/ 	.word	0xffffffff


	//   ....[23]....
        /*00a8*/ 	.word	0xffffffff


	//----- nvinfo : EIATTR_COOP_GROUP_INSTR_OFFSETS
	.align		4
.L_6753:
        /*00ac*/ 	.byte	0x04, 0x28
        /*00ae*/ 	.short	(.L_6755 - .L_6754)


	//   ....[0]....
.L_6754:
        /*00b0*/ 	.word	0x00001240


	//   ....[1]....
        /*00b4*/ 	.word	0x00001250


	//   ....[2]....
        /*00b8*/ 	.word	0x00001260


	//   ....[3]....
        /*00bc*/ 	.word	0x00001270


	//   ....[4]....
        /*00c0*/ 	.word	0x000012c0


	//   ....[5]....
        /*00c4*/ 	.word	0x000012d0


	//   ....[6]....
        /*00c8*/ 	.word	0x00001560


	//   ....[7]....
        /*00cc*/ 	.word	0x00001570


	//   ....[8]....
        /*00d0*/ 	.word	0x00001820


	//   ....[9]....
        /*00d4*/ 	.word	0x00001830


	//   ....[10]....
        /*00d8*/ 	.word	0x00001850


	//   ....[11]....
        /*00dc*/ 	.word	0x00001860


	//   ....[12]....
        /*00e0*/ 	.word	0x00001b00


	//   ....[13]....
        /*00e4*/ 	.word	0x00001b10


	//   ....[14]....
        /*00e8*/ 	.word	0x00001b30


	//   ....[15]....
        /*00ec*/ 	.word	0x00001b40


	//   ....[16]....
        /*00f0*/ 	.word	0x00001de0


	//   ....[17]....
        /*00f4*/ 	.word	0x00001df0


	//   ....[18]....
        /*00f8*/ 	.word	0x00001e10


	//   ....[19]....
        /*00fc*/ 	.word	0x00001e20


	//   ....[20]....
        /*0100*/ 	.word	0x000020c0


	//   ....[21]....
        /*0104*/ 	.word	0x000020d0


	//   ....[22]....
        /*0108*/ 	.word	0x000020f0


	//   ....[23]....
        /*010c*/ 	.word	0x00002100


	//----- nvinfo : EIATTR_VRC_CTA_INIT_COUNT
	.align		4
.L_6755:
        /*0110*/ 	.byte	0x02, 0x4a
	.zero		1
	.zero		1


	//----- nvinfo : EIATTR_EXIT_INSTR_OFFSETS
	.align		4
        /*0114*/ 	.byte	0x04, 0x1c
        /*0116*/ 	.short	(.L_6757 - .L_6756)


	//   ....[0]....
.L_6756:
        /*0118*/ 	.word	0x00001280


	//   ....[1]....
        /*011c*/ 	.word	0x00002120


	//   ....[2]....
        /*0120*/ 	.word	0x00002170


	//----- nvinfo : EIATTR_CRS_STACK_SIZE
	.align		4
.L_6757:
        /*0124*/ 	.byte	0x04, 0x1e
        /*0126*/ 	.short	(.L_6759 - .L_6758)
.L_6758:
        /*0128*/ 	.word	0x00000000


	//----- nvinfo : EIATTR_CBANK_PARAM_SIZE
	.align		4
.L_6759:
        /*012c*/ 	.byte	0x03, 0x19
        /*012e*/ 	.short	0x0014


	//----- nvinfo : EIATTR_PARAM_CBANK
	.align		4
        /*0130*/ 	.byte	0x04, 0x0a
        /*0132*/ 	.short	(.L_6761 - .L_6760)
	.align		4
.L_6760:
        /*0134*/ 	.word	index@(.nv.constant0._Z11reduceRegr6IdLj32ELb1EEvPT_S1_j)
        /*0138*/ 	.short	0x0380
        /*013a*/ 	.short	0x0014


	//----- nvinfo : EIATTR_SW_WAR
	.align		4
.L_6761:
        /*013c*/ 	.byte	0x04, 0x36
        /*013e*/ 	.short	(.L_6763 - .L_6762)
.L_6762:
        /*0140*/ 	.word	0x00000008
.L_6763:


//--------------------- .nv.info._Z11reduceRegr6IdLj64ELb1EEvPT_S1_j --------------------------
	.section	.nv.info._Z11reduceRegr6IdLj64ELb1EEvPT_S1_j,"",@"SHT_CUDA_INFO"
	.sectionflags	@""
	.align	4


	//----- nvinfo : EIATTR_CUDA_API_VERSION
	.align		4
        /*0000*/ 	.byte	0x04, 0x37
        /*0002*/ 	.short	(.L_6765 - .L_6764)
.L_6764:
        /*0004*/ 	.word	0x00000082


	//----- nvinfo : EIATTR_KPARAM_INFO
	.align		4
.L_6765:
        /*0008*/ 	.byte	0x04, 0x17
        /*000a*/ 	.short	(.L_6767 - .L_6766)
.L_6766:
        /*000c*/ 	.word	0x00000000
        /*0010*/ 	.short	0x0002
        /*0012*/ 	.short	0x0010
        /*0014*/ 	.byte	0x00, 0xf0, 0x11, 0x00


	//----- nvinfo : EIATTR_KPARAM_INFO
	.align		4
.L_6767:
        /*0018*/ 	.byte	0x04, 0x17
        /*001a*/ 	.short	(.L_6769 - .L_6768)
.L_6768:
        /*001c*/ 	.word	0x00000000
        /*0020*/ 	.short	0x0001
        /*0022*/ 	.short	0x0008
        /*0024*/ 	.byte	0x00, 0xf5, 0x21, 0x00


	//----- nvinfo : EIATTR_KPARAM_INFO
	.align		4
.L_6769:
        /*0028*/ 	.byte	0x04, 0x17
        /*002a*/ 	.short	(.L_6771 - .L_6770)
.L_6770:
        /*002c*/ 	.word	0x00000000
        /*0030*/ 	.short	0x0000
        /*0032*/ 	.short	0x0000
        /*0034*/ 	.byte	0x00, 0xf5, 0x21, 0x00


	//----- nvinfo : EIATTR_SPARSE_MMA_MASK
	.align		4
.L_6771:
        /*0038*/ 	.byte	0x03, 0x50
        /*003a*/ 	.short	0x0000


	//----- nvinfo : EIATTR_MAXREG_COUNT
	.align		4
        /*003c*/ 	.byte	0x03, 0x1b
        /*003e*/ 	.short	0x00ff


	//----- nvinfo : EIATTR_NUM_BARRIERS
	.align		4
        /*0040*/ 	.byte	0x02, 0x4c
        /*0042*/ 	.byte	0x01
	.zero		1


	//----- nvinfo : EIATTR_MERCURY_ISA_VERSION
	.align		4
        /*0044*/ 	.byte	0x03, 0x5f
        /*0046*/ 	.short	0x0101


	//----- nvinfo : EIATTR_COOP_GROUP_MASK_REGIDS
	.align		4
        /*0048*/ 	.byte	0x04, 0x29
        /*004a*/ 	.short	(.L_6773 - .L_6772)


	//   ....[0]....
.L_6772:
        /*004c*/ 	.word	0xffffffff


	//   ....[1]....
        /*0050*/ 	.word	0xffffffff


	//   ....[2]....
        /*0054*/ 	.word	0xffffffff


	//   ....[3]....
        /*0058*/ 	.word	0xffffffff


	//   ....[4]....
        /*005c*/ 	.word	0xffffffff


	//   ....[5]....
        /*0060*/ 	.word	0xffffffff


	//   ....[6]....
        /*0064*/ 	.word	0x05000002


	//   ....[7]....
        /*0068*/ 	.word	0x05000002


	//   ....[8]....
        /*006c*/ 	.word	0x05000002


	//   ....[9]....
        /*0070*/ 	.word	0x05000002


	//   ....[10]....
        /*0074*/ 	.word	0xffffffff


	//   ....[11]....
        /*0078*/ 	.word	0xffffffff


	//   ....[12]....
        /*007c*/ 	.word	0x05000002


	//   ....[13]....
        /*0080*/ 	.word	0x05000002


	//   ....[14]....
        /*0084*/ 	.word	0xffffffff


	//   ....[15]....
        /*0088*/ 	.word	0xffffffff


	//   ....[16]....
        /*008c*/ 	.word	0x05000002


	//   ....[17]....
        /*0090*/ 	.word	0x05000002


	//   ....[18]....
        /*0094*/ 	.word	0xffffffff


	//   ....[19]....
        /*0098*/ 	.word	0xffffffff


	//   ....[20]....
        /*009c*/ 	.word	0x05000002


	//   ....[21]....
        /*00a0*/ 	.word	0x05000002


	//   ....[22]....
        /*00a4*/ 	.word	0xffffffff


	//   ....[23]....
        /*00a8*/ 	.word	0xffffffff


	//----- nvinfo : EIATTR_COOP_GROUP_INSTR_OFFSETS
	.align		4
.L_6773:
        /*00ac*/ 	.byte	0x04, 0x28
        /*00ae*/ 	.short	(.L_6775 - .L_6774)


	//   ....[0]....
.L_6774:
        /*00b0*/ 	.word	0x00001240


	//   ....[1]....
        /*00b4*/ 	.word	0x00001250


	//   ....[2]....
        /*00b8*/ 	.word	0x00001260


	//   ....[3]....
        /*00bc*/ 	.word	0x00001270


	//   ....[4]....
        /*00c0*/ 	.word	0x000012e0


	//   ....[5]....
        /*00c4*/ 	.word	0x000012f0


	//   ....[6]....
        /*00c8*/ 	.word	0x00001580


	//   ....[7]....
        /*00cc*/ 	.word	0x00001590


	//   ....[8]....
        /*00d0*/ 	.word	0x00001840


	//   ....[9]....
        /*00d4*/ 	.word	0x00001850


	//   ....[10]....
        /*00d8*/ 	.word	0x00001870


	//   ....[11]....
        /*00dc*/ 	.word	0x00001880


	//   ....[12]....
        /*00e0*/ 	.word	0x00001b20


	//   ....[13]....
        /*00e4*/ 	.word	0x00001b30


	//   ....[14]....
        /*00e8*/ 	.word	0x00001b50


	//   ....[15]....
        /*00ec*/ 	.word	0x00001b60


	//   ....[16]....
        /*00f0*/ 	.word	0x00001e00


	//   ....[17]....
        /*00f4*/ 	.word	0x00001e10


	//   ....[18]....
        /*00f8*/ 	.word	0x00001e30


	//   ....[19]....
        /*00fc*/ 	.word	0x00001e40


	//   ....[20]....
        /*0100*/ 	.word	0x000020e0


	//   ....[21]....
        /*0104*/ 	.word	0x000020f0


	//   ....[22]....
        /*0108*/ 	.word	0x00002110


	//   ....[23]....
        /*010c*/ 	.word	0x00002120


	//----- nvinfo : EIATTR_VRC_CTA_INIT_COUNT
	.align		4
.L_6775:
        /*0110*/ 	.byte	0x02, 0x4a
	.zero		1
	.zero		1


	//----- nvinfo : EIATTR_EXIT_INSTR_OFFSETS
	.align		4
        /*0114*/ 	.byte	0x04, 0x1c
        /*0116*/ 	.short	(.L_6777 - .L_6776)


	//   ....[0]....
.L_6776:
        /*0118*/ 	.word	0x00001280


	//   ....[1]....
        /*011c*/ 	.word	0x00002140


	//   ....[2]....
        /*0120*/ 	.word	0x00002190


	//----- nvinfo : EIATTR_CRS_STACK_SIZE
	.align		4
.L_6777:
        /*0124*/ 	.byte	0x04, 0x1e
        /*0126*/ 	.short	(.L_6779 - .L_6778)
.L_6778:
        /*0128*/ 	.word	0x00000000


	//----- nvinfo : EIATTR_CBANK_PARAM_SIZE
	.align		4
.L_6779:
        /*012c*/ 	.byte	0x03, 0x19
        /*012e*/ 	.short	0x0014


	//----- nvinfo : EIATTR_PARAM_CBANK
	.align		4
        /*0130*/ 	.byte	0x04, 0x0a
        /*0132*/ 	.short	(.L_6781 - .L_6780)
	.align		4
.L_6780:
        /*0134*/ 	.word	index@(.nv.constant0._Z11reduceRegr6IdLj64ELb1EEvPT_S1_j)
        /*0138*/ 	.short	0x0380
        /*013a*/ 	.short	0x0014


	//----- nvinfo : EIATTR_SW_WAR
	.align		4
.L_6781:
        /*013c*/ 	.byte	0x04, 0x36
        /*013e*/ 	.short	(.L_6783 - .L_6782)
.L_6782:
        /*0140*/ 	.word	0x00000008
.L_6783:


//--------------------- .nv.info._Z11reduceRegr6IdLj128ELb1EEvPT_S1_j --------------------------
	.section	.nv.info._Z11reduceRegr6IdLj128ELb1EEvPT_S1_j,"",@"SHT_CUDA_INFO"
	.sectionflags	@""
	.align	4


	//----- nvinfo : EIATTR_CUDA_API_VERSION
	.align		4
        /*0000*/ 	.byte	0x04, 0x37
        /*0002*/ 	.short	(.L_6785 - .L_6784)
.L_6784:
        /*0004*/ 	.word	0x00000082


	//----- nvinfo : EIATTR_KPARAM_INFO
	.align		4
.L_6785:
        /*0008*/ 	.byte	0x04, 0x17
        /*000a*/ 	.short	(.L_6787 - .L_6786)
.L_6786:
        /*000c*/ 	.word	0x00000000
        /*0010*/ 	.short	0x0002
        /*0012*/ 	.short	0x0010
        /*0014*/ 	.byte	0x00, 0xf0, 0x11, 0x00


	//----- nvinfo : EIATTR_KPARAM_INFO
	.align		4
.L_6787:
        /*0018*/ 	.byte	0x04, 0x17
        /*001a*/ 	.short	(.L_6789 - .L_6788)
.L_6788:
        /*001c*/ 	.word	0x00000000
        /*0020*/ 	.short	0x0001
        /*0022*/ 	.short	0x0008
        /*0024*/ 	.byte	0x00, 0xf5, 0x21, 0x00


	//----- nvinfo : EIATTR_KPARAM_INFO
	.align		4
.L_6789:
        /*0028*/ 	.byte	0x04, 0x17
        /*002a*/ 	.short	(.L_6791 - .L_6790)
.L_6790:
        /*002c*/ 	.word	0x00000000
        /*0030*/ 	.short	0x0000
        /*0032*/ 	.short	0x0000
        /*0034*/ 	.byte	0x00, 0xf5, 0x21, 0x00


	//----- nvinfo : EIATTR_SPARSE_MMA_MASK
	.align		4
.L_6791:
        /*0038*/ 	.byte	0x03, 0x50
        /*003a*/ 	.short	0x0000


	//----- nvinfo : EIATTR_MAXREG_COUNT
	.align		4
        /*003c*/ 	.byte	0x03, 0x1b
        /*003e*/ 	.short	0x00ff


	//----- nvinfo : EIATTR_NUM_BARRIERS
	.align		4
        /*0040*/ 	.byte	0x02, 0x4c
        /*0042*/ 	.byte	0x01
	.zero		1


	//----- nvinfo : EIATTR_MERCURY_ISA_VERSION
	.align		4
        /*0044*/ 	.byte	0x03, 0x5f
        /*0046*/ 	.short	0x0101


	//----- nvinfo : EIATTR_COOP_GROUP_MASK_REGIDS
	.align		4
        /*0048*/ 	.byte	0x04, 0x29
        /*004a*/ 	.short	(.L_6793 - .L_6792)


	//   ....[0]....
.L_6792:
        /*004c*/ 	.word	0xffffffff


	//   ....[1]....
        /*0050*/ 	.word	0xffffffff


	//   ....[2]....
        /*0054*/ 	.word	0xffffffff


	//   ....[3]....
        /*0058*/ 	.word	0xffffffff


	//   ....[4]....
        /*005c*/ 	.word	0xffffffff


	//   ....[5]....
        /*0060*/ 	.word	0xffffffff


	//   ....[6]....
        /*0064*/ 	.word	0x05000002


	//   ....[7]....
        /*0068*/ 	.word	0x05000002


	//   ....[8]....
        /*006c*/ 	.word	0x05000002


	//   ....[9]....
        /*0070*/ 	.word	0x05000002


	//   ....[10]....
        /*0074*/ 	.word	0xffffffff


	//   ....[11]....
        /*0078*/ 	.word	0xffffffff


	//   ....[12]....
        /*007c*/ 	.word	0x05000002


	//   ....[13]....
        /*0080*/ 	.word	0x05000002


	//   ....[14]....
        /*0084*/ 	.word	0xffffffff


	//   ....[15]....
        /*0088*/ 	.word	0xffffffff


	//   ....[16]....
        /*008c*/ 	.word	0x05000002


	//   ....[17]....
        /*0090*/ 	.word	0x05000002


	//   ....[18]....
        /*0094*/ 	.word	0xffffffff


	//   ....[19]....
        /*0098*/ 	.word	0xffffffff


	//   ....[20]....
        /*009c*/ 	.word	0x05000002


	//   ....[21]....
        /*00a0*/ 	.word	0x05000002


	//   ....[22]....
        /*00a4*/ 	.word	0xffffffff


	//   ....[23]....
        /*00a8*/ 	.word	0xffffffff


	//----- nvinfo : EIATTR_COOP_GROUP_INSTR_OFFSETS
	.align		4
.L_6793:
        /*00ac*/ 	.byte	0x04, 0x28
        /*00ae*/ 	.short	(.L_6795 - .L_6794)


	//   ....[0]....
.L_6794:
        /*00b0*/ 	.word	0x00001250


	//   ....[1]....
        /*00b4*/ 	.word	0x00001260


	//   ....[2]....
        /*00b8*/ 	.word	0x00001270


	//   ....[3]....
        /*00bc*/ 	.word	0x000012b0


	//   ....[4]....
        /*00c0*/ 	.word	0x00001320


	//   ....[5]....
        /*00c4*/ 	.word	0x00001330


	//   ....[6]....
        /*00c8*/ 	.word	0x000015c0


	//   ....[7]....
        /*00cc*/ 	.word	0x000015d0


	//   ....[8]....
        /*00d0*/ 	.word	0x00001880


	//   ....[9]....
        /*00d4*/ 	.word	0x00001890


	//   ....[10]....
        /*00d8*/ 	.word	0x000018b0


	//   ....[11]....
        /*00dc*/ 	.word	0x000018c0


	//   ....[12]....
        /*00e0*/ 	.word	0x00001b60


	//   ....[13]....
        /*00e4*/ 	.word	0x00001b70


	//   ....[14]....
        /*00e8*/ 	.word	0x00001b90


	//   ....[15]....
        /*00ec*/ 	.word	0x00001ba0


	//   ....[16]....
        /*00f0*/ 	.word	0x00001e40


	//   ....[17]....
        /*00f4*/ 	.word	0x00001e50


	//   ....[18]....
        /*00f8*/ 	.word	0x00001e70


	//   ....[19]....
        /*00fc*/ 	.word	0x00001e80


	//   ....[20]....
        /*0100*/ 	.word	0x00002120


	//   ....[21]....
        /*0104*/ 	.word	0x00002130


	//   ....[22]....
        /*0108*/ 	.word	0x00002150


	//   ....[23]....
        /*010c*/ 	.word	0x00002160


	//----- nvinfo : EIATTR_VRC_CTA_INIT_COUNT
	.align		4
.L_6795:
        /*0110*/ 	.byte	0x02, 0x4a
	.zero		1
	.zero		1


	//----- nvinfo : EIATTR_EXIT_INSTR_OFFSETS
	.align		4
        /*0114*/ 	.byte	0x04, 0x1c
        /*0116*/ 	.short	(.L_6797 - .L_6796)


	//   ....[0]....
.L_6796:
        /*0118*/ 	.word	0x000012c0


	//   ....[1]....
        /*011c*/ 	.word	0x00002180


	//   ....[2]....
        /*0120*/ 	.word	0x000021d0


	//----- nvinfo : EIATTR_CRS_STACK_SIZE
	.align		4
.L_6797:
        /*0124*/ 	.byte	0x04, 0x1e
        /*0126*/ 	.short	(.L_6799 - .L_6798)
.L_6798:
        /*0128*/ 	.word	0x00000000


	//----- nvinfo : EIATTR_CBANK_PARAM_SIZE
	.align		4
.L_6799:
        /*012c*/ 	.byte	0x03, 0x19
        /*012e*/ 	.short	0x0014


	//----- nvinfo : EIATTR_PARAM_CBANK
	.align		4
        /*0130*/ 	.byte	0x04, 0x0a
        /*0132*/ 	.short	(.L_6801 - .L_6800)
	.align		4
.L_6800:
        /*0134*/ 	.word	index@(.nv.constant0._Z11reduceRegr6IdLj128ELb1EEvPT_S1_j)
        /*0138*/ 	.short	0x0380
        /*013a*/ 	.short	0x0014


	//----- nvinfo : EIATTR_SW_WAR
	.align		4
.L_6801:
        /*013c*/ 	.byte	0x04, 0x36
        /*013e*/ 	.short	(.L_6803 - .L_6802)
.L_6802:
        /*0140*/ 	.word	0x00000008
.L_6803:


//--------------------- .nv.info._Z11reduceRegr6IdLj256ELb1EEvPT_S1_j --------------------------
	.section	.nv.info._Z11reduceRegr6IdLj256ELb1EEvPT_S1_j,"",@"SHT_CUDA_INFO"
	.sectionflags	@""
	.align	4


	//----- nvinfo : EIATTR_CUDA_API_VERSION
	.align		4
        /*0000*/ 	.byte	0x04, 0x37
        /*0002*/ 	.short	(.L_6805 - .L_6804)
.L_6804:
        /*0004*/ 	.word	0x00000082


	//----- nvinfo : EIATTR_KPARAM_INFO
	.align		4
.L_6805:
        /*0008*/ 	.byte	0x04, 0x17
        /*000a*/ 	.short	(.L_6807 - .L_6806)
.L_6806:
        /*000c*/ 	.word	0x00000000
        /*0010*/ 	.short	0x0002
        /*0012*/ 	.short	0x0010
        /*0014*/ 	.byte	0x00, 0xf0, 0x11, 0x00


	//----- nvinfo : EIATTR_KPARAM_INFO
	.align		4
.L_6807:
        /*0018*/ 	.byte	0x04, 0x17
        /*001a*/ 	.short	(.L_6809 - .L_6808)
.L_6808:
        /*001c*/ 	.word	0x00000000
        /*0020*/ 	.short	0x0001
        /*0022*/ 	.short	0x0008
        /*0024*/ 	.byte	0x00, 0xf5, 0x21, 0x00


	//----- nvinfo : EIATTR_KPARAM_INFO
	.align		4
.L_6809:
        /*0028*/ 	.byte	0x04, 0x17
        /*002a*/ 	.short	(.L_6811 - .L_6810)
.L_6810:
        /*002c*/ 	.word	0x00000000
        /*0030*/ 	.short	0x0000
        /*0032*/ 	.short	0x0000
        /*0034*/ 	.byte	0x00, 0xf5, 0x21, 0x00


	//----- nvinfo : EIATTR_SPARSE_MMA_MASK
	.align		4
.L_6811:
        /*0038*/ 	.byte	0x03, 0x50
        /*003a*/ 	.short	0x0000


	//----- nvinfo : EIATTR_MAXREG_COUNT
	.align		4
        /*003c*/ 	.byte	0x03, 0x1b
        /*003e*/ 	.short	0x00ff


	//----- nvinfo : EIATTR_NUM_BARRIERS
	.align		4
        /*0040*/ 	.byte	0x02, 0x4c
        /*0042*/ 	.byte	0x01
	.zero		1


	//----- nvinfo : EIATTR_MERCURY_ISA_VERSION
	.align		4
        /*0044*/ 	.byte	0x03, 0x5f
        /*0046*/ 	.short	0x0101


	//----- nvinfo : EIATTR_COOP_GROUP_MASK_REGIDS
	.align		4
        /*0048*/ 	.byte	0x04, 0x29
        /*004a*/ 	.short	(.L_6813 - .L_6812)


	//   ....[0]....
.L_6812:
        /*004c*/ 	.word	0xffffffff


	//   ....[1]....
        /*0050*/ 	.word	0xffffffff


	//   ....[2]....
        /*0054*/ 	.word	0xffffffff


	//   ....[3]....
        /*0058*/ 	.word	0xffffffff


	//   ....[4]....
        /*005c*/ 	.word	0xffffffff


	//   ....[5]....
        /*0060*/ 	.word	0xffffffff


	//   ....[6]....
        /*0064*/ 	.word	0x05000002


	//   ....[7]....
        /*0068*/ 	.word	0x05000002


	//   ....[8]....
        /*006c*/ 	.word	0x05000002


	//   ....[9]....
        /*0070*/ 	.word	0x05000002


	//   ....[10]....
        /*0074*/ 	.word	0xffffffff


	//   ....[11]....
        /*0078*/ 	.word	0xffffffff


	//   ....[12]....
        /*007c*/ 	.word	0x05000002


	//   ....[13]....
        /*0080*/ 	.word	0x05000002


	//   ....[14]....
        /*0084*/ 	.word	0xffffffff


	//   ....[15]....
        /*0088*/ 	.word	0xffffffff


	//   ....[16]....
        /*008c*/ 	.word	0x05000002


	//   ....[17]....
        /*0090*/ 	.word	0x05000002


	//   ....[18]....
        /*0094*/ 	.word	0xffffffff


	//   ....[19]....
        /*0098*/ 	.word	0xffffffff


	//   ....[20]....
        /*009c*/ 	.word	0x05000002


	//   ....[21]....
        /*00a0*/ 	.word	0x05000002


	//   ....[22]....
        /*00a4*/ 	.word	0xffffffff


	//   ....[23]....
        /*00a8*/ 	.word	0xffffffff


	//----- nvinfo : EIATTR_COOP_GROUP_INSTR_OFFSETS
	.align		4
.L_6813:
        /*00ac*/ 	.byte	0x04, 0x28
        /*00ae*/ 	.short	(.L_6815 - .L_6814)


	//   ....[0]....
.L_6814:
        /*00b0*/ 	.word	0x00001250


	//   ....[1]....
        /*00b4*/ 	.word	0x00001260


	//   ....[2]....
        /*00b8*/ 	.word	0x000012a0


	//   ....[3]....
        /*00bc*/ 	.word	0x000012f0


	//   ....[4]....
        /*00c0*/ 	.word	0x00001360


	//   ....[5]....
        /*00c4*/ 	.word	0x00001370


	//   ....[6]....
        /*00c8*/ 	.word	0x00001600


	//   ....[7]....
        /*00cc*/ 	.word	0x00001610


	//   ....[8]....
        /*00d0*/ 	.word	0x000018c0


	//   ....[9]....
        /*00d4*/ 	.word	0x000018d0


	//   ....[10]....
        /*00d8*/ 	.word	0x000018f0


	//   ....[11]....
        /*00dc*/ 	.word	0x00001900


	//   ....[12]....
        /*00e0*/ 	.word	0x00001ba0


	//   ....[13]....
        /*00e4*/ 	.word	0x00001bb0


	//   ....[14]....
        /*00e8*/ 	.word	0x00001bd0


	//   ....[15]....
        /*00ec*/ 	.word	0x00001be0


	//   ....[16]....
        /*00f0*/ 	.word	0x00001e80


	//   ....[17]....
        /*00f4*/ 	.word	0x00001e90


	//   ....[18]....
        /*00f8*/ 	.word	0x00001eb0


	//   ....[19]....
        /*00fc*/ 	.word	0x00001ec0


	//   ....[20]....
        /*0100*/ 	.word	0x00002160


	//   ....[21]....
        /*0104*/ 	.word	0x00002170


	//   ....[22]....
        /*0108*/ 	.word	0x00002190


	//   ....[23]....
        /*010c*/ 	.word	0x000021a0


	//----- nvinfo : EIATTR_VRC_CTA_INIT_COUNT
	.align		4
.L_6815:
        /*0110*/ 	.byte	0x02, 0x4a
	.zero		1
	.zero		1


	//----- nvinfo : EIATTR_EXIT_INSTR_OFFSETS
	.align		4
        /*0114*/ 	.byte	0x04, 0x1c
        /*0116*/ 	.short	(.L_6817 - .L_6816)


	//   ....[0]....
.L_6816:
        /*0118*/ 	.word	0x00001300


	//   ....[1]....
        /*011c*/ 	.word	0x000021c0


	//   ....[2]....
        /*0120*/ 	.word	0x00002210


	//----- nvinfo : EIATTR_CRS_STACK_SIZE
	.align		4
.L_6817:
        /*0124*/ 	.byte	0x04, 0x1e
        /*0126*/ 	.short	(.L_6819 - .L_6818)
.L_6818:
        /*0128*/ 	.word	0x00000000


	//----- nvinfo : EIATTR_CBANK_PARAM_SIZE
	.align		4
.L_6819:
        /*012c*/ 	.byte	0x03, 0x19
        /*012e*/ 	.short	0x0014


	//----- nvinfo : EIATTR_PARAM_CBANK
	.align		4
        /*0130*/ 	.byte	0x04, 0x0a
        /*0132*/ 	.short	(.L_6821 - .L_6820)
	.align		4
.L_6820:
        /*0134*/ 	.word	index@(.nv.constant0._Z11reduceRegr6IdLj256ELb1EEvPT_S1_j)
        /*0138*/ 	.short	0x0380
        /*013a*/ 	.short	0x0014


	//----- nvinfo : EIATTR_SW_WAR
	.align		4
.L_6821:
        /*013c*/ 	.byte	0x04, 0x36
        /*013e*/ 	.short	(.L_6823 - .L_6822)
.L_6822:
        /*0140*/ 	.word	0x00000008
.L_6823:


//--------------------- .nv.info._Z11reduceRegr6IdLj512ELb1EEvPT_S1_j --------------------------
	.section	.nv.info._Z11reduceRegr6IdLj512ELb1EEvPT_S1_j,"",@"SHT_CUDA_INFO"
	.sectionflags	@""
	.align	4


	//----- nvinfo : EIATTR_CUDA_API_VERSION
	.align		4
        /*0000*/ 	.byte	0x04, 0x37
        /*0002*/ 	.short	(.L_6825 - .L_6824)
.L_6824:
        /*0004*/ 	.word	0x00000082


	//----- nvinfo : EIATTR_KPARAM_INFO
	.align		4
.L_6825:
        /*0008*/ 	.byte	0x04, 0x17
        /*000a*/ 	.short	(.L_6827 - .L_6826)
.L_6826:
        /*000c*/ 	.word	0x00000000
        /*0010*/ 	.short	0x0002
        /*0012*/ 	.short	0x0010
        /*0014*/ 	.byte	0x00, 0xf0, 0x11, 0x00


	//----- nvinfo : EIATTR_KPARAM_INFO
	.align		4
.L_6827:
        /*0018*/ 	.byte	0x04, 0x17
        /*001a*/ 	.short	(.L_6829 - .L_6828)
.L_6828:
        /*001c*/ 	.word	0x00000000
        /*0020*/ 	.short	0x0001
        /*0022*/ 	.short	0x0008
        /*0024*/ 	.byte	0x00, 0xf5, 0x21, 0x00


	//----- nvinfo : EIATTR_KPARAM_INFO
	.align		4
.L_6829:
        /*0028*/ 	.byte	0x04, 0x17
        /*002a*/ 	.short	(.L_6831 - .L_6830)
.L_6830:
        /*002c*/ 	.word	0x00000000
        /*0030*/ 	.short	0x0000
        /*0032*/ 	.short	0x0000
        /*0034*/ 	.byte	0x00, 0xf5, 0x21, 0x00


	//----- nvinfo : EIATTR_SPARSE_MMA_MASK
	.align		4
.L_6831:
        /*0038*/ 	.byte	0x03, 0x50
        /*003a*/ 	.short	0x0000


	//----- nvinfo : EIATTR_MAXREG_COUNT
	.align		4
        /*003c*/ 	.byte	0x03, 0x1b
        /*003e*/ 	.short	0x00ff


	//----- nvinfo : EIATTR_NUM_BARRIERS
	.align		4
        /*0040*/ 	.byte	0x02, 0x4c
        /*0042*/ 	.byte	0x01
	.zero		1


	//----- nvinfo : EIATTR_MERCURY_ISA_VERSION
	.align		4
        /*0044*/ 	.byte	0x03, 0x5f
        /*0046*/ 	.short	0x0101


	//----- nvinfo : EIATTR_COOP_GROUP_MASK_REGIDS
	.align		4
        /*0048*/ 	.byte	0x04, 0x29
        /*004a*/ 	.short	(.L_6833 - .L_6832)


	//   ....[0]....
.L_6832:
        /*004c*/ 	.word	0xffffffff


	//   ....[1]....
        /*0050*/ 	.word	0xffffffff


	//   ....[2]....
        /*0054*/ 	.word	0xffffffff


	//   ....[3]....
        /*0058*/ 	.word	0xffffffff


	//   ....[4]....
        /*005c*/ 	.word	0xffffffff


	//   ....[5]....
        /*0060*/ 	.word	0xffffffff


	//   ....[6]....
        /*0064*/ 	.word	0x05000002


	//   ....[7]....
        /*0068*/ 	.word	0x05000002


	//   ....[8]....
        /*006c*/ 	.word	0x05000002


	//   ....[9]....
        /*0070*/ 	.word	0x05000002


	//   ....[10]....
        /*0074*/ 	.word	0xffffffff


	//   ....[11]....
        /*0078*/ 	.word	0xffffffff


	//   ....[12]....
        /*007c*/ 	.word	0x05000002


	//   ....[13]....
        /*0080*/ 	.word	0x05000002


	//   ....[14]....
        /*0084*/ 	.word	0xffffffff


	//   ....[15]....
        /*0088*/ 	.word	0xffffffff


	//   ....[16]....
        /*008c*/ 	.word	0x05000002


	//   ....[17]....
        /*0090*/ 	.word	0x05000002


	//   ....[18]....
        /*0094*/ 	.word	0xffffffff


	//   ....[19]....
        /*0098*/ 	.word	0xffffffff


	//   ....[20]....
        /*009c*/ 	.word	0x05000002


	//   ....[21]....
        /*00a0*/ 	.word	0x05000002


	//   ....[22]....
        /*00a4*/ 	.word	0xffffffff


	//   ....[23]....
        /*00a8*/ 	.word	0xffffffff


	//----- nvinfo : EIATTR_COOP_GROUP_INSTR_OFFSETS
	.align		4
.L_6833:
        /*00ac*/ 	.byte	0x04, 0x28
        /*00ae*/ 	.short	(.L_6835 - .L_6834)


	//   ....[0]....
.L_6834:
        /*00b0*/ 	.word	0x00001260


	//   ....[1]....
        /*00b4*/ 	.word	0x000012a0


	//   ....[2]....
        /*00b8*/ 	.word	0x000012f0


	//   ....[3]....
        /*00bc*/ 	.word	0x00001340


	//   ....[4]....
        /*00c0*/ 	.word	0x000013b0


	//   ....[5]....
        /*00c4*/ 	.word	0x000013c0


	//   ....[6]....
        /*00c8*/ 	.word	0x00001650


	//   ....[7]....
        /*00cc*/ 	.word	0x00001660


	//   ....[8]....
        /*00d0*/ 	.word	0x00001910


	//   ....[9]....
        /*00d4*/ 	.word	0x00001920


	//   ....[10]....
        /*00d8*/ 	.word	0x00001940


	//   ....[11]....
        /*00dc*/ 	.word	0x00001950


	//   ....[12]....
        /*00e0*/ 	.word	0x00001bf0


	//   ....[13]....
        /*00e4*/ 	.word	0x00001c00


	//   ....[14]....
        /*00e8*/ 	.word	0x00001c20


	//   ....[15]....
        /*00ec*/ 	.word	0x00001c30


	//   ....[16]....
        /*00f0*/ 	.word	0x00001ed0


	//   ....[17]....
        /*00f4*/ 	.word	0x00001ee0


	//   ....[18]....
        /*00f8*/ 	.word	0x00001f00


	//   ....[19]....
        /*00fc*/ 	.word	0x00001f10


	//   ....[20]....
        /*0100*/ 	.word	0x000021b0


	//   ....[21]....
        /*0104*/ 	.word	0x000021c0


	//   ....[22]....
        /*0108*/ 	.word	0x000021e0


	//   ....[23]....
        /*010c*/ 	.word	0x000021f0


	//----- nvinfo : EIATTR_VRC_CTA_INIT_COUNT
	.align		4
.L_6835:
        /*0110*/ 	.byte	0x02, 0x4a
	.zero		1
	.zero		1


	//----- nvinfo : EIATTR_EXIT_INSTR_OFFSETS
	.align		4
        /*0114*/ 	.byte	0x04, 0x1c
        /*0116*/ 	.short	(.L_6837 - .L_6836)


	//   ....[0]....
.L_6836:
        /*0118*/ 	.word	0x00001350


	//   ....[1]....
        /*011c*/ 	.word	0x00002210


	//   ....[2]....
        /*0120*/ 	.word	0x00002260


	//----- nvinfo : EIATTR_CRS_STACK_SIZE
	.align		4
.L_6837:
        /*0124*/ 	.byte	0x04, 0x1e
        /*0126*/ 	.short	(.L_6839 - .L_6838)
.L_6838:
        /*0128*/ 	.word	0x00000000


	//----- nvinfo : EIATTR_CBANK_PARAM_SIZE
	.align		4
.L_6839:
        /*012c*/ 	.byte	0x03, 0x19
        /*012e*/ 	.short	0x0014


	//----- nvinfo : EIATTR_PARAM_CBANK
	.align		4
        /*0130*/ 	.byte	0x04, 0x0a
        /*0132*/ 	.short	(.L_6841 - .L_6840)
	.align		4
.L_6840:
        /*0134*/ 	.word	index@(.nv.constant0._Z11reduceRegr6IdLj512ELb1EEvPT_S1_j)
        /*0138*/ 	.short	0x0380
        /*013a*/ 	.short	0x0014


	//----- nvinfo : EIATTR_SW_WAR
	.align		4
.L_6841:
        /*013c*/ 	.byte	0x04, 0x36
        /*013e*/ 	.short	(.L_6843 - .L_6842)
.L_6842:
        /*0140*/ 	.word	0x00000008
.L_6843:


//--------------------- .nv.info._Z11reduceRegr6IdLj1024ELb1EEvPT_S1_j --------------------------
	.section	.nv.info._Z11reduceRegr6IdLj1024ELb1EEvPT_S1_j,"",@"SHT_CUDA_INFO"
	.sectionflags	@""
	.align	4


	//----- nvinfo : EIATTR_CUDA_API_VERSION
	.align		4
        /*0000*/ 	.byte	0x04, 0x37
        /*0002*/ 	.short	(.L_6845 - .L_6844)
.L_6844:
        /*0004*/ 	.word	0x00000082


	//----- nvinfo : EIATTR_KPARAM_INFO
	.align		4
.L_6845:
        /*0008*/ 	.byte	0x04, 0x17
        /*000a*/ 	.short	(.L_6847 - .L_6846)
.L_6846:
        /*000c*/ 	.word	0x00000000
        /*0010*/ 	.short	0x0002
        /*0012*/ 	.short	0x0010
        /*0014*/ 	.byte	0x00, 0xf0, 0x11, 0x00


	//----- nvinfo : EIATTR_KPARAM_INFO
	.align		4
.L_6847:
        /*0018*/ 	.byte	0x04, 0x17
        /*001a*/ 	.short	(.L_6849 - .L_6848)
.L_6848:
        /*001c*/ 	.word	0x00000000
        /*0020*/ 	.short	0x0001
        /*0022*/ 	.short	0x0008
        /*0024*/ 	.byte	0x00, 0xf5, 0x21, 0x00


	//----- nvinfo : EIATTR_KPARAM_INFO
	.align		4
.L_6849:
        /*0028*/ 	.byte	0x04, 0x17
        /*002a*/ 	.short	(.L_6851 - .L_6850)
.L_6850:
        /*002c*/ 	.word	0x00000000
        /*0030*/ 	.short	0x0000
        /*0032*/ 	.short	0x0000
        /*0034*/ 	.byte	0x00, 0xf5, 0x21, 0x00


	//----- nvinfo : EIATTR_SPARSE_MMA_MASK
	.align		4
.L_6851:
        /*0038*/ 	.byte	0x03, 0x50
        /*003a*/ 	.short	0x0000


	//----- nvinfo : EIATTR_MAXREG_COUNT
	.align		4
        /*003c*/ 	.byte	0x03, 0x1b
        /*003e*/ 	.short	0x00ff


	//----- nvinfo : EIATTR_NUM_BARRIERS
	.align		4
        /*0040*/ 	.byte	0x02, 0x4c
        /*0042*/ 	.byte	0x01
	.zero		1


	//----- nvinfo : EIATTR_MERCURY_ISA_VERSION
	.align		4
        /*0044*/ 	.byte	0x03, 0x5f
        /*0046*/ 	.short	0x0101


	//----- nvinfo : EIATTR_COOP_GROUP_MASK_REGIDS
	.align		4
        /*0048*/ 	.byte	0x04, 0x29
        /*004a*/ 	.short	(.L_6853 - .L_6852)


	//   ....[0]....
.L_6852:
        /*004c*/ 	.word	0xffffffff


	//   ....[1]....
        /*0050*/ 	.word	0xffffffff


	//   ....[2]....
        /*0054*/ 	.word	0xffffffff


	//   ....[3]....
        /*0058*/ 	.word	0xffffffff


	//   ....[4]....
        /*005c*/ 	.word	0xffffffff


	//   ....[5]....
        /*0060*/ 	.word	0xffffffff


	//   ....[6]....
        /*0064*/ 	.word	0x05000002


	//   ....[7]....
        /*0068*/ 	.word	0x05000002


	//   ....[8]....
        /*006c*/ 	.word	0x05000002


	//   ....[9]....
        /*0070*/ 	.word	0x05000002


	//   ....[10]....
        /*0074*/ 	.word	0xffffffff


	//   ....[11]....
        /*0078*/ 	.word	0xffffffff


	//   ....[12]....
        /*007c*/ 	.word	0x05000002


	//   ....[13]....
        /*0080*/ 	.word	0x05000002


	//   ....[14]....
        /*0084*/ 	.word	0xffffffff


	//   ....[15]....
        /*0088*/ 	.word	0xffffffff


	//   ....[16]....
        /*008c*/ 	.word	0x05000002


	//   ....[17]....
        /*0090*/ 	.word	0x05000002


	//   ....[18]....
        /*0094*/ 	.word	0xffffffff


	//   ....[19]....
        /*0098*/ 	.word	0xffffffff


	//   ....[20]....
        /*009c*/ 	.word	0x05000002


	//   ....[21]....
        /*00a0*/ 	.word	0x05000002


	//   ....[22]....
        /*00a4*/ 	.word	0xffffffff


	//   ....[23]....
        /*00a8*/ 	.word	0xffffffff


	//----- nvinfo : EIATTR_COOP_GROUP_INSTR_OFFSETS
	.align		4
.L_6853:
        /*00ac*/ 	.byte	0x04, 0x28
        /*00ae*/ 	.short	(.L_6855 - .L_6854)


	//   ....[0]....
.L_6854:
        /*00b0*/ 	.word	0x00001260


	//   ....[1]....
        /*00b4*/ 	.word	0x000012a0


	//   ....[2]....
        /*00b8*/ 	.word	0x000012f0


	//   ....[3]....
        /*00bc*/ 	.word	0x00001340


	//   ....[4]....
        /*00c0*/ 	.word	0x000013b0


	//   ....[5]....
        /*00c4*/ 	.word	0x000013c0


	//   ....[6]....
        /*00c8*/ 	.word	0x00001650


	//   ....[7]....
        /*00cc*/ 	.word	0x00001660


	//   ....[8]....
        /*00d0*/ 	.word	0x00001910


	//   ....[9]....
        /*00d4*/ 	.word	0x00001920


	//   ....[10]....
        /*00d8*/ 	.word	0x00001940


	//   ....[11]....
        /*00dc*/ 	.word	0x00001950


	//   ....[12]....
        /*00e0*/ 	.word	0x00001bf0


	//   ....[13]....
        /*00e4*/ 	.word	0x00001c00


	//   ....[14]....
        /*00e8*/ 	.word	0x00001c20


	//   ....[15]....
        /*00ec*/ 	.word	0x00001c30


	//   ....[16]....
        /*00f0*/ 	.word	0x00001ed0


	//   ....[17]....
        /*00f4*/ 	.word	0x00001ee0


	//   ....[18]....
        /*00f8*/ 	.word	0x00001f00


	//   ....[19]....
        /*00fc*/ 	.word	0x00001f10


	//   ....[20]....
        /*0100*/ 	.word	0x000021b0


	//   ....[21]....
        /*0104*/ 	.word	0x000021c0


	//   ....[22]....
        /*0108*/ 	.word	0x000021e0


	//   ....[23]....
        /*010c*/ 	.word	0x000021f0


	//----- nvinfo : EIATTR_VRC_CTA_INIT_COUNT
	.align		4
.L_6855:
        /*0110*/ 	.byte	0x02, 0x4a
	.zero		1
	.zero		1


	//----- nvinfo : EIATTR_EXIT_INSTR_OFFSETS
	.align		4
        /*0114*/ 	.byte	0x04, 0x1c
        /*0116*/ 	.short	(.L_6857 - .L_6856)


	//   ....[0]....
.L_6856:
        /*0118*/ 	.word	0x00001350


	//   ....[1]....
        /*011c*/ 	.word	0x00002210


	//   ....[2]....
        /*0120*/ 	.word	0x00002260


	//----- nvinfo : EIATTR_CRS_STACK_SIZE
	.align		4
.L_6857:
        /*0124*/ 	.byte	0x04, 0x1e
        /*0126*/ 	.short	(.L_6859 - .L_6858)
.L_6858:
        /*0128*/ 	.word	0x00000000


	//----- nvinfo : EIATTR_CBANK_PARAM_SIZE
	.align		4
.L_6859:
        /*012c*/ 	.byte	0x03, 0x19
        /*012e*/ 	.short	0x0014


	//----- nvinfo : EIATTR_PARAM_CBANK
	.align		4
        /*0130*/ 	.byte	0x04, 0x0a
        /*0132*/ 	.short	(.L_6861 - .L_6860)
	.align		4
.L_6860:
        /*0134*/ 	.word	index@(.nv.constant0._Z11reduceRegr6IdLj1024ELb1EEvPT_S1_j)
        /*0138*/ 	.short	0x0380
        /*013a*/ 	.short	0x0014


	//----- nvinfo : EIATTR_SW_WAR
	.align		4
.L_6861:
        /*013c*/ 	.byte	0x04, 0x36
        /*013e*/ 	.short	(.L_6863 - .L_6862)
.L_6862:
        /*0140*/ 	.word	0x00000008
.L_6863:


//--------------------- .nv.info._Z11reduceRegr5IdLj1EEvPT_S1_j --------------------------
	.section	.nv.info._Z11reduceRegr5IdLj1EEvPT_S1_j,"",@"SHT_CUDA_INFO"
	.sectionflags	@""
	.align	4


	//----- nvinfo : EIATTR_CUDA_API_VERSION
	.align		4
        /*0000*/ 	.byte	0x04, 0x37
        /*0002*/ 	.short	(.L_6865 - .L_6864)
.L_6864:
        /*0004*/ 	.word	0x00000082


	//----- nvinfo : EIATTR_KPARAM_INFO
	.align		4
.L_6865:
        /*0008*/ 	.byte	0x04, 0x17
        /*000a*/ 	.short	(.L_6867 - .L_6866)
.L_6866:
        /*000c*/ 	.word	0x00000000
        /*0010*/ 	.short	0x0002
        /*0012*/ 	.short	0x0010
        /*0014*/ 	.byte	0x00, 0xf0, 0x11, 0x00


	//----- nvinfo : EIATTR_KPARAM_INFO
	.align		4
.L_6867:
        /*0018*/ 	.byte	0x04, 0x17
        /*001a*/ 	.short	(.L_6869 - .L_6868)
.L_6868:
        /*001c*/ 	.word	0x00000000
        /*0020*/ 	.short	0x0001
        /*0022*/ 	.short	0x0008
        /*0024*/ 	.byte	0x00, 0xf5, 0x21, 0x00


	//----- nvinfo : EIATTR_KPARAM_INFO
	.align		4
.L_6869:
        /*0028*/ 	.byte	0x04, 0x17
        /*002a*/ 	.short	(.L_6871 - .L_6870)
.L_6870:
        /*002c*/ 	.word	0x00000000
        /*0030*/ 	.short	0x0000
        /*0032*/ 	.short	0x0000
        /*0034*/ 	.byte	0x00, 0xf5, 0x21, 0x00


	//----- nvinfo : EIATTR_SPARSE_MMA_MASK
	.align		4
.L_6871:
        /*0038*/ 	.byte	0x03, 0x50
        /*003a*/ 	.short	0x0000


	//----- nvinfo : EIATTR_MAXREG_COUNT
	.align		4
        /*003c*/ 	.byte	0x03, 0x1b
        /*003e*/ 	.short	0x00ff


	//----- nvinfo : EIATTR_NUM_BARRIERS
	.align		4
        /*0040*/ 	.byte	0x02, 0x4c
        /*0042*/ 	.byte	0x01
	.zero		1


	//----- nvinfo : EIATTR_MERCURY_ISA_VERSION
	.align		4
        /*0044*/ 	.byte	0x03, 0x5f
        /*0046*/ 	.short	0x0101


	//----- nvinfo : EIATTR_COOP_GROUP_MASK_REGIDS
	.align		4
        /*0048*/ 	.byte	0x04, 0x29
        /*004a*/ 	.short	(.L_6873 - .L_6872)


	//   ....[0]....
.L_6872:
        /*004c*/ 	.word	0xffffffff


	//   ....[1]....
        /*0050*/ 	.word	0xffffffff


	//   ....[2]....
        /*0054*/ 	.word	0xffffffff


	//   ....[3]....
        /*0058*/ 	.word	0xffffffff


	//   ....[4]....
        /*005c*/ 	.word	0xffffffff


	//   ....[5]....
        /*0060*/ 	.word	0xffffffff


	//   ....[6]....
        /*0064*/ 	.word	0x05000007


	//   ....[7]....
        /*0068*/ 	.word	0x05000007


	//   ....[8]....
        /*006c*/ 	.word	0x05000007


	//   ....[9]....
        /*0070*/ 	.word	0x05000007


	//   ....[10]....
        /*0074*/ 	.word	0xffffffff


	//   ....[11]....
        /*0078*/ 	.word	0xffffffff


	//   ....[12]....
        /*007c*/ 	.word	0x05000007


	//   ....[13]....
        /*0080*/ 	.word	0x05000007


	//   ....[14]....
        /*0084*/ 	.word	0xffffffff


	//   ....[15]....
        /*0088*/ 	.word	0xffffffff


	//   ....[16]....
        /*008c*/ 	.word	0x05000007


	//   ....[17]....
        /*0090*/ 	.word	0x05000007


	//   ....[18]....
        /*0094*/ 	.word	0xffffffff


	//   ....[19]....
        /*0098*/ 	.word	0xffffffff


	//   ....[20]....
        /*009c*/ 	.word	0x05000007


	//   ....[21]....
        /*00a0*/ 	.word	0x05000007


	//   ....[22]....
        /*00a4*/ 	.word	0xffffffff


	//   ....[23]....
        /*00a8*/ 	.word	0xffffffff


	//----- nvinfo : EIATTR_COOP_GROUP_INSTR_OFFSETS
	.align		4
.L_6873:
        /*00ac*/ 	.byte	0x04, 0x28
        /*00ae*/ 	.short	(.L_6875 - .L_6874)


	//   ....[0]....
.L_6874:
        /*00b0*/ 	.word	0x000013b0


	//   ....[1]....
        /*00b4*/ 	.word	0x000013c0


	//   ....[2]....
        /*00b8*/ 	.word	0x000013d0


	//   ....[3]....
        /*00bc*/ 	.word	0x000013e0


	//   ....[4]....
        /*00c0*/ 	.word	0x00001430


	//   ....[5]....
        /*00c4*/ 	.word	0x00001440


	//   ....[6]....
        /*00c8*/ 	.word	0x000016d0


	//   ....[7]....
        /*00cc*/ 	.word	0x000016e0


	//   ....[8]....
        /*00d0*/ 	.word	0x00001990


	//   ....[9]....
        /*00d4*/ 	.word	0x000019a0


	//   ....[10]....
        /*00d8*/ 	.word	0x000019c0


	//   ....[11]....
        /*00dc*/ 	.word	0x000019d0


	//   ....[12]....
        /*00e0*/ 	.word	0x00001c70


	//   ....[13]....
        /*00e4*/ 	.word	0x00001c80


	//   ....[14]....
        /*00e8*/ 	.word	0x00001ca0


	//   ....[15]....
        /*00ec*/ 	.word	0x00001cb0


	//   ....[16]....
        /*00f0*/ 	.word	0x00001f50


	//   ....[17]....
        /*00f4*/ 	.word	0x00001f60


	//   ....[18]....
        /*00f8*/ 	.word	0x00001f80


	//   ....[19]....
        /*00fc*/ 	.word	0x00001f90


	//   ....[20]....
        /*0100*/ 	.word	0x00002230


	//   ....[21]....
        /*0104*/ 	.word	0x00002240


	//   ....[22]....
        /*0108*/ 	.word	0x00002260


	//   ....[23]....
        /*010c*/ 	.word	0x00002270


	//----- nvinfo : EIATTR_VRC_CTA_INIT_COUNT
	.align		4
.L_6875:
        /*0110*/ 	.byte	0x02, 0x4a
	.zero		1
	.zero		1


	//----- nvinfo : EIATTR_EXIT_INSTR_OFFSETS
	.align		4
        /*0114*/ 	.byte	0x04, 0x1c
        /*0116*/ 	.short	(.L_6877 - .L_6876)


	//   ....[0]....
.L_6876:
        /*0118*/ 	.word	0x000013f0


	//   ....[1]....
        /*011c*/ 	.word	0x00002290


	//   ....[2]....
        /*0120*/ 	.word	0x000022e0


	//----- nvinfo : EIATTR_CRS_STACK_SIZE
	.align		4
.L_6877:
        /*0124*/ 	.byte	0x04, 0x1e
        /*0126*/ 	.short	(.L_6879 - .L_6878)
.L_6878:
        /*0128*/ 	.word	0x00000000


	//----- nvinfo : EIATTR_CBANK_PARAM_SIZE
	.align		4
.L_6879:
        /*012c*/ 	.byte	0x03, 0x19
        /*012e*/ 	.short	0x0014


	//----- nvinfo : EIATTR_PARAM_CBANK
	.align		4
        /*0130*/ 	.byte	0x04, 0x0a
        /*0132*/ 	.short	(.L_6881 - .L_6880)
	.align		4
.L_6880:
        /*0134*/ 	.word	index@(.nv.constant0._Z11reduceRegr5IdLj1EEvPT_S1_j)
        /*0138*/ 	.short	0x0380
        /*013a*/ 	.short	0x0014


	//----- nvinfo : EIATTR_SW_WAR
	.align		4
.L_6881:
        /*013c*/ 	.byte	0x04, 0x36
        /*013e*/ 	.short	(.L_6883 - .L_6882)
.L_6882:
        /*0140*/ 	.word	0x00000008
.L_6883:


//--------------------- .nv.info._Z11reduceRegr5IdLj2EEvPT_S1_j --------------------------
	.section	.nv.info._Z11reduceRegr5IdLj2EEvPT_S1_j,"",@"SHT_CUDA_INFO"
	.sectionflags	@""
	.align	4


	//----- nvinfo : EIATTR_CUDA_API_VERSION
	.align		4
        /*0000*/ 	.byte	0x04, 0x37
        /*0002*/ 	.short	(.L_6885 - .L_6884)
.L_6884:
        /*0004*/ 	.word	0x00000082


	//----- nvinfo : EIATTR_KPARAM_INFO
	.align		4
.L_6885:
        /*0008*/ 	.byte	0x04, 0x17
        /*000a*/ 	.short	(.L_6887 - .L_6886)
.L_6886:
        /*000c*/ 	.word	0x00000000
        /*0010*/ 	.short	0x0002
        /*0012*/ 	.short	0x0010
        /*0014*/ 	.byte	0x00, 0xf0, 0x11, 0x00


	//----- nvinfo : EIATTR_KPARAM_INFO
	.align		4
.L_6887:
        /*0018*/ 	.byte	0x04, 0x17
        /*001a*/ 	.short	(.L_6889 - .L_6888)
.L_6888:
        /*001c*/ 	.word	0x00000000
        /*0020*/ 	.short	0x0001
        /*0022*/ 	.short	0x0008
        /*0024*/ 	.byte	0x00, 0xf5, 0x21, 0x00


	//----- nvinfo : EIATTR_KPARAM_INFO
	.align		4
.L_6889:
        /*0028*/ 	.byte	0x04, 0x17
        /*002a*/ 	.short	(.L_6891 - .L_6890)
.L_6890:
        /*002c*/ 	.word	0x00000000
        /*0030*/ 	.short	0x0000
        /*0032*/ 	.short	0x0000
        /*0034*/ 	.byte	0x00, 0xf5, 0x21, 0x00


	//----- nvinfo : EIATTR_SPARSE_MMA_MASK
	.align		4
.L_6891:
        /*0038*/ 	.byte	0x03, 0x50
        /*003a*/ 	.short	0x0000


	//----- nvinfo : EIATTR_MAXREG_COUNT
	.align		4
        /*003c*/ 	.byte	0x03, 0x1b
        /*003e*/ 	.short	0x00ff


	//----- nvinfo : EIATTR_NUM_BARRIERS
	.align		4
        /*0040*/ 	.byte	0x02, 0x4c
        /*0042*/ 	.byte	0x01
	.zero		1


	//----- nvinfo : EIATTR_MERCURY_ISA_VERSION
	.align		4
        /*0044*/ 	.byte	0x03, 0x5f
        /*0046*/ 	.short	0x0101


	//----- nvinfo : EIATTR_COOP_GROUP_MASK_REGIDS
	.align		4
        /*0048*/ 	.byte	0x04, 0x29
        /*004a*/ 	.short	(.L_6893 - .L_6892)


	//   ....[0]....
.L_6892:
        /*004c*/ 	.word	0xffffffff


	//   ....[1]....
        /*0050*/ 	.word	0xffffffff


	//   ....[2]....
        /*0054*/ 	.word	0xffffffff


	//   ....[3]....
        /*0058*/ 	.word	0xffffffff


	//   ....[4]....
        /*005c*/ 	.word	0xffffffff


	//   ....[5]....
        /*0060*/ 	.word	0xffffffff


	//   ....[6]....
        /*0064*/ 	.word	0x05000007


	//   ....[7]....
        /*0068*/ 	.word	0x05000007


	//   ....[8]....
        /*006c*/ 	.word	0x05000007


	//   ....[9]....
        /*0070*/ 	.word	0x05000007


	//   ....[10]....
        /*0074*/ 	.word	0xffffffff


	//   ....[11]....
        /*0078*/ 	.word	0xffffffff


	//   ....[12]....
        /*007c*/ 	.word	0x05000007


	//   ....[13]....
        /*0080*/ 	.word	0x05000007


	//   ....[14]....
        /*0084*/ 	.word	0xffffffff


	//   ....[15]....
        /*0088*/ 	.word	0xffffffff


	//   ....[16]....
        /*008c*/ 	.word	0x05000007


	//   ....[17]....
        /*0090*/ 	.word	0x05000007


	//   ....[18]....
        /*0094*/ 	.word	0xffffffff


	//   ....[19]....
        /*0098*/ 	.word	0xffffffff


	//   ....[20]....
        /*009c*/ 	.word	0x05000007


	//   ....[21]....
        /*00a0*/ 	.word	0x05000007


	//   ....[22]....
        /*00a4*/ 	.word	0xffffffff


	//   ....[23]....
        /*00a8*/ 	.word	0xffffffff


	//----- nvinfo : EIATTR_COOP_GROUP_INSTR_OFFSETS
	.align		4
.L_6893:
        /*00ac*/ 	.byte	0x04, 0x28
        /*00ae*/ 	.short	(.L_6895 - .L_6894)


	//   ....[0]....
.L_6894:
        /*00b0*/ 	.word	0x000013b0


	//   ....[1]....
        /*00b4*/ 	.word	0x000013c0


	//   ....[2]....
        /*00b8*/ 	.word	0x000013d0


	//   ....[3]....
        /*00bc*/ 	.word	0x000013e0


	//   ....[4]....
        /*00c0*/ 	.word	0x00001430


	//   ....[5]....
        /*00c4*/ 	.word	0x00001440


	//   ....[6]....
        /*00c8*/ 	.word	0x000016d0


	//   ....[7]....
        /*00cc*/ 	.word	0x000016e0


	//   ....[8]....
        /*00d0*/ 	.word	0x00001990


	//   ....[9]....
        /*00d4*/ 	.word	0x000019a0


	//   ....[10]....
        /*00d8*/ 	.word	0x000019c0


	//   ....[11]....
        /*00dc*/ 	.word	0x000019d0


	//   ....[12]....
        /*00e0*/ 	.word	0x00001c70


	//   ....[13]....
        /*00e4*/ 	.word	0x00001c80


	//   ....[14]....
        /*00e8*/ 	.word	0x00001ca0


	//   ....[15]....
        /*00ec*/ 	.word	0x00001cb0


	//   ....[16]....
        /*00f0*/ 	.word	0x00001f50


	//   ....[17]....
        /*00f4*/ 	.word	0x00001f60


	//   ....[18]....
        /*00f8*/ 	.word	0x00001f80


	//   ....[19]....
        /*00fc*/ 	.word	0x00001f90


	//   ....[20]....
        /*0100*/ 	.word	0x00002230


	//   ....[21]....
        /*0104*/ 	.word	0x00002240


	//   ....[22]....
        /*0108*/ 	.word	0x00002260


	//   ....[23]....
        /*010c*/ 	.word	0x00002270


	//----- nvinfo : EIATTR_VRC_CTA_INIT_COUNT
	.align		4
.L_6895:
        /*0110*/ 	.byte	0x02, 0x4a
	.zero		1
	.zero		1


	//----- nvinfo : EIATTR_EXIT_INSTR_OFFSETS
	.align		4
        /*0114*/ 	.byte	0x04, 0x1c
        /*0116*/ 	.short	(.L_6897 - .L_6896)


	//   ....[0]....
.L_6896:
        /*0118*/ 	.word	0x000013f0


	//   ....[1]....
        /*011c*/ 	.word	0x00002290


	//   ....[2]....
        /*0120*/ 	.word	0x000022e0


	//----- nvinfo : EIATTR_CRS_STACK_SIZE
	.align		4
.L_6897:
        /*0124*/ 	.byte	0x04, 0x1e
        /*0126*/ 	.short	(.L_6899 - .L_6898)
.L_6898:
        /*0128*/ 	.word	0x00000000


	//----- nvinfo : EIATTR_CBANK_PARAM_SIZE
	.align		4
.L_6899:
        /*012c*/ 	.byte	0x03, 0x19
        /*012e*/ 	.short	0x0014


	//----- nvinfo : EIATTR_PARAM_CBANK
	.align		4
        /*0130*/ 	.byte	0x04, 0x0a
        /*0132*/ 	.short	(.L_6901 - .L_6900)
	.align		4
.L_6900:
        /*0134*/ 	.word	index@(.nv.constant0._Z11reduceRegr5IdLj2EEvPT_S1_j)
        /*0138*/ 	.short	0x0380
        /*013a*/ 	.short	0x0014


	//----- nvinfo : EIATTR_SW_WAR
	.align		4
.L_6901:
        /*013c*/ 	.byte	0x04, 0x36
        /*013e*/ 	.short	(.L_6903 - .L_6902)
.L_6902:
        /*0140*/ 	.word	0x00000008
.L_6903:


//--------------------- .nv.info._Z11reduceRegr5IdLj4EEvPT_S1_j --------------------------
	.section	.nv.info._Z11reduceRegr5IdLj4EEvPT_S1_j,"",@"SHT_CUDA_INFO"
	.sectionflags	@""
	.align	4


	//----- nvinfo : EIATTR_CUDA_API_VERSION
	.align		4
        /*0000*/ 	.byte	0x04, 0x37
        /*0002*/ 	.short	(.L_6905 - .L_6904)
.L_6904:
        /*0004*/ 	.word	0x00000082


	//----- nvinfo : EIATTR_KPARAM_INFO
	.align		4
.L_6905:
        /*0008*/ 	.byte	0x04, 0x17
        /*000a*/ 	.short	(.L_6907 - .L_6906)
.L_6906:
        /*000c*/ 	.word	0x00000000
        /*0010*/ 	.short	0x0002
        /*0012*/ 	.short	0x0010
        /*0014*/ 	.byte	0x00, 0xf0, 0x11, 0x00


	//----- nvinfo : EIATTR_KPARAM_INFO
	.align		4
.L_6907:
        /*0018*/ 	.byte	0x04, 0x17
        /*001a*/ 	.short	(.L_6909 - .L_6908)
.L_6908:
        /*001c*/ 	.word	0x00000000
        /*0020*/ 	.short	0x0001
        /*0022*/ 	.short	0x0008
        /*0024*/ 	.byte	0x00, 0xf5, 0x21, 0x00


	//----- nvinfo : EIATTR_KPARAM_INFO
	.align		4
.L_6909:
        /*0028*/ 	.byte	0x04, 0x17
        /*002a*/ 	.short	(.L_6911 - .L_6910)
.L_6910:
        /*002c*/ 	.word	0x00000000
        /*0030*/ 	.short	0x0000
        /*0032*/ 	.short	0x0000
        /*0034*/ 	.byte	0x00, 0xf5, 0x21, 0x00


	//----- nvinfo : EIATTR_SPARSE_MMA_MASK
	.align		4
.L_6911:
        /*0038*/ 	.byte	0x03, 0x50
        /*003a*/ 	.short	0x0000


	//----- nvinfo : EIATTR_MAXREG_COUNT
	.align		4
        /*003c*/ 	.byte	0x03, 0x1b
        /*003e*/ 	.short	0x00ff


	//----- nvinfo : EIATTR_NUM_BARRIERS
	.align		4
        /*0040*/ 	.byte	0x02, 0x4c
        /*0042*/ 	.byte	0x01
	.zero		1


	//----- nvinfo : EIATTR_MERCURY_ISA_VERSION
	.align		4
        /*0044*/ 	.byte	0x03, 0x5f
        /*0046*/ 	.short	0x0101


	//----- nvinfo : EIATTR_COOP_GROUP_MASK_REGIDS
	.align		4
        /*0048*/ 	.byte	0x04, 0x29
        /*004a*/ 	.short	(.L_6913 - .L_6912)


	//   ....[0]....
.L_6912:
        /*004c*/ 	.word	0xffffffff


	//   ....[1]....
        /*0050*/ 	.word	0xffffffff


	//   ....[2]....
        /*0054*/ 	.word	0xffffffff


	//   ....[3]....
        /*0058*/ 	.word	0xffffffff


	//   ....[4]....
        /*005c*/ 	.word	0xffffffff


	//   ....[5]....
        /*0060*/ 	.word	0xffffffff


	//   ....[6]....
        /*0064*/ 	.word	0x05000007


	//   ....[7]....
        /*0068*/ 	.word	0x05000007


	//   ....[8]....
        /*006c*/ 	.word	0x05000007


	//   ....[9]....
        /*0070*/ 	.word	0x05000007


	//   ....[10]....
        /*0074*/ 	.word	0xffffffff


	//   ....[11]....
        /*0078*/ 	.word	0xffffffff


	//   ....[12]....
        /*007c*/ 	.word	0x05000007


	//   ....[13]....
        /*0080*/ 	.word	0x05000007


	//   ....[14]....
        /*0084*/ 	.word	0xffffffff


	//   ....[15]....
        /*0088*/ 	.word	0xffffffff


	//   ....[16]....
        /*008c*/ 	.word	0x05000007


	//   ....[17]....
        /*0090*/ 	.word	0x05000007


	//   ....[18]....
        /*0094*/ 	.word	0xffffffff


	//   ....[19]....
        /*0098*/ 	.word	0xffffffff


	//   ....[20]....
        /*009c*/ 	.word	0x05000007


	//   ....[21]....
        /*00a0*/ 	.word	0x05000007


	//   ....[22]....
        /*00a4*/ 	.word	0xffffffff


	//   ....[23]....
        /*00a8*/ 	.word	0xffffffff


	//----- nvinfo : EIATTR_COOP_GROUP_INSTR_OFFSETS
	.align		4
.L_6913:
        /*00ac*/ 	.byte	0x04, 0x28
        /*00ae*/ 	.short	(.L_6915 - .L_6914)


	//   ....[0]....
.L_6914:
        /*00b0*/ 	.word	0x000013b0


	//   ....[1]....
        /*00b4*/ 	.word	0x000013c0


	//   ....[2]....
        /*00b8*/ 	.word	0x000013d0


	//   ....[3]....
        /*00bc*/ 	.word	0x000013e0


	//   ....[4]....
        /*00c0*/ 	.word	0x00001430


	//   ....[5]....
        /*00c4*/ 	.word	0x00001440


	//   ....[6]....
        /*00c8*/ 	.word	0x000016d0


	//   ....[7]....
        /*00cc*/ 	.word	0x000016e0


	//   ....[8]....
        /*00d0*/ 	.word	0x00001990


	//   ....[9]....
        /*00d4*/ 	.word	0x000019a0


	//   ....[10]....
        /*00d8*/ 	.word	0x000019c0


	//   ....[11]....
        /*00dc*/ 	.word	0x000019d0


	//   ....[12]....
        /*00e0*/ 	.word	0x00001c70


	//   ....[13]....
        /*00e4*/ 	.word	0x00001c80


	//   ....[14]....
        /*00e8*/ 	.word	0x00001ca0


	//   ....[15]....
        /*00ec*/ 	.word	0x00001cb0


	//   ....[16]....
        /*00f0*/ 	.word	0x00001f50


	//   ....[17]....
        /*00f4*/ 	.word	0x00001f60


	//   ....[18]....
        /*00f8*/ 	.word	0x00001f80


	//   ....[19]....
        /*00fc*/ 	.word	0x00001f90


	//   ....[20]....
        /*0100*/ 	.word	0x00002230


	//   ....[21]....
        /*0104*/ 	.word	0x00002240


	//   ....[22]....
        /*0108*/ 	.word	0x00002260


	//   ....[23]....
        /*010c*/ 	.word	0x00002270


	//----- nvinfo : EIATTR_VRC_CTA_INIT_COUNT
	.align		4
.L_6915:
        /*0110*/ 	.byte	0x02, 0x4a
	.zero		1
	.zero		1


	//----- nvinfo : EIATTR_EXIT_INSTR_OFFSETS
	.align		4
        /*0114*/ 	.byte	0x04, 0x1c
        /*0116*/ 	.short	(.L_6917 - .L_6916)


	//   ....[0]....
.L_6916:
        /*0118*/ 	.word	0x000013f0


	//   ....[1]....
        /*011c*/ 	.word	0x00002290


	//   ....[2]....
        /*0120*/ 	.word	0x000022e0


	//----- nvinfo : EIATTR_CRS_STACK_SIZE
	.align		4
.L_6917:
        /*0124*/ 	.byte	0x04, 0x1e
        /*0126*/ 	.short	(.L_6919 - .L_6918)
.L_6918:
        /*0128*/ 	.word	0x00000000


	//----- nvinfo : EIATTR_CBANK_PARAM_SIZE
	.align		4
.L_6919:
        /*012c*/ 	.byte	0x03, 0x19
        /*012e*/ 	.short	0x0014


	//----- nvinfo : EIATTR_PARAM_CBANK
	.align		4
        /*0130*/ 	.byte	0x04, 0x0a
        /*0132*/ 	.short	(.L_6921 - .L_6920)
	.align		4
.L_6920:
        /*0134*/ 	.word	index@(.nv.constant0._Z11reduceRegr5IdLj4EEvPT_S1_j)
        /*0138*/ 	.short	0x0380
        /*013a*/ 	.short	0x0014


	//----- nvinfo : EIATTR_SW_WAR
	.align		4
.L_6921:
        /*013c*/ 	.byte	0x04, 0x36
        /*013e*/ 	.short	(.L_6923 - .L_6922)
.L_6922:
        /*0140*/ 	.word	0x00000008
.L_6923:


//--------------------- .nv.info._Z11reduceRegr5IdLj8EEvPT_S1_j --------------------------
	.section	.nv.info._Z11reduceRegr5IdLj8EEvPT_S1_j,"",@"SHT_CUDA_INFO"
	.sectionflags	@""
	.align	4


	//----- nvinfo : EIATTR_CUDA_API_VERSION
	.align		4
        /*0000*/ 	.byte	0x04, 0x37
        /*0002*/ 	.short	(.L_6925 - .L_6924)
.L_6924:
        /*0004*/ 	.word	0x00000082


	//----- nvinfo : EIATTR_KPARAM_INFO
	.align		4
.L_6925:
        /*0008*/ 	.byte	0x04, 0x17
        /*000a*/ 	.short	(.L_6927 - .L_6926)
.L_6926:
        /*000c*/ 	.word	0x00000000
        /*0010*/ 	.short	0x0002
        /*0012*/ 	.short	0x0010
        /*0014*/ 	.byte	0x00, 0xf0, 0x11, 0x00


	//----- nvinfo : EIATTR_KPARAM_INFO
	.align		4
.L_6927:
        /*0018*/ 	.byte	0x04, 0x17
        /*001a*/ 	.short	(.L_6929 - .L_6928)
.L_6928:
        /*001c*/ 	.word	0x00000000
        /*0020*/ 	.short	0x0001
        /*0022*/ 	.short	0x0008
        /*0024*/ 	.byte	0x00, 0xf5, 0x21, 0x00


	//----- nvinfo : EIATTR_KPARAM_INFO
	.align		4
.L_6929:
        /*0028*/ 	.byte	0x04, 0x17
        /*002a*/ 	.short	(.L_6931 - .L_6930)
.L_6930:
        /*002c*/ 	.word	0x00000000
        /*0030*/ 	.short	0x0000
        /*0032*/ 	.short	0x0000
        /*0034*/ 	.byte	0x00, 0xf5, 0x21, 0x00


	//----- nvinfo : EIATTR_SPARSE_MMA_MASK
	.align		4
.L_6931:
        /*0038*/ 	.byte	0x03, 0x50
        /*003a*/ 	.short	0x0000


	//----- nvinfo : EIATTR_MAXREG_COUNT
	.align		4
        /*003c*/ 	.byte	0x03, 0x1b
        /*003e*/ 	.short	0x00ff


	//----- nvinfo : EIATTR_NUM_BARRIERS
	.align		4
        /*0040*/ 	.byte	0x02, 0x4c
        /*0042*/ 	.byte	0x01
	.zero		1


	//----- nvinfo : EIATTR_MERCURY_ISA_VERSION
	.align		4
        /*0044*/ 	.byte	0x03, 0x5f
        /*0046*/ 	.short	0x0101


	//----- nvinfo : EIATTR_COOP_GROUP_MASK_REGIDS
	.align		4
        /*0048*/ 	.byte	0x04, 0x29
        /*004a*/ 	.short	(.L_6933 - .L_6932)


	//   ....[0]....
.L_6932:
        /*004c*/ 	.word	0xffffffff


	//   ....[1]....
        /*0050*/ 	.word	0xffffffff


	//   ....[2]....
        /*0054*/ 	.word	0xffffffff


	//   ....[3]....
        /*0058*/ 	.word	0xffffffff


	//   ....[4]....
        /*005c*/ 	.word	0xffffffff


	//   ....[5]....
        /*0060*/ 	.word	0xffffffff


	//   ....[6]....
        /*0064*/ 	.word	0x05000007


	//   ....[7]....
        /*0068*/ 	.word	0x05000007


	//   ....[8]....
        /*006c*/ 	.word	0x05000007


	//   ....[9]....
        /*0070*/ 	.word	0x05000007


	//   ....[10]....
        /*0074*/ 	.word	0xffffffff


	//   ....[11]....
        /*0078*/ 	.word	0xffffffff


	//   ....[12]....
        /*007c*/ 	.word	0x05000007


	//   ....[13]....
        /*0080*/ 	.word	0x05000007


	//   ....[14]....
        /*0084*/ 	.word	0xffffffff


	//   ....[15]....
        /*0088*/ 	.word	0xffffffff


	//   ....[16]....
        /*008c*/ 	.word	0x05000007


	//   ....[17]....
        /*0090*/ 	.word	0x05000007


	//   ....[18]....
        /*0094*/ 	.word	0xffffffff


	//   ....[19]....
        /*0098*/ 	.word	0xffffffff


	//   ....[20]....
        /*009c*/ 	.word	0x05000007


	//   ....[21]....
        /*00a0*/ 	.word	0x05000007


	//   ....[22]....
        /*00a4*/ 	.word	0xffffffff


	//   ....[23]....
        /*00a8*/ 	.word	0xffffffff


	//----- nvinfo : EIATTR_COOP_GROUP_INSTR_OFFSETS
	.align		4
.L_6933:
        /*00ac*/ 	.byte	0x04, 0x28
        /*00ae*/ 	.short	(.L_6935 - .L_6934)


	//   ....[0]....
.L_6934:
        /*00b0*/ 	.word	0x000013b0


	//   ....[1]....
        /*00b4*/ 	.word	0x000013c0


	//   ....[2]....
        /*00b8*/ 	.word	0x000013d0


	//   ....[3]....
        /*00bc*/ 	.word	0x000013e0


	//   ....[4]....
        /*00c0*/ 	.word	0x00001430


	//   ....[5]....
        /*00c4*/ 	.word	0x00001440


	//   ....[6]....
        /*00c8*/ 	.word	0x000016d0


	//   ....[7]....
        /*00cc*/ 	.word	0x000016e0


	//   ....[8]....
        /*00d0*/ 	.word	0x00001990


	//   ....[9]....
        /*00d4*/ 	.word	0x000019a0


	//   ....[10]....
        /*00d8*/ 	.word	0x000019c0


	//   ....[11]....
        /*00dc*/ 	.word	0x000019d0


	//   ....[12]....
        /*00e0*/ 	.word	0x00001c70


	//   ....[13]....
        /*00e4*/ 	.word	0x00001c80


	//   ....[14]....
        /*00e8*/ 	.word	0x00001ca0


	//   ....[15]....
        /*00ec*/ 	.word	0x00001cb0


	//   ....[16]....
        /*00f0*/ 	.word	0x00001f50


	//   ....[17]....
        /*00f4*/ 	.word	0x00001f60


	//   ....[18]....
        /*00f8*/ 	.word	0x00001f80


	//   ....[19]....
        /*00fc*/ 	.word	0x00001f90


	//   ....[20]....
        /*0100*/ 	.word	0x00002230


	//   ....[21]....
        /*0104*/ 	.word	0x00002240


	//   ....[22]....
        /*0108*/ 	.word	0x00002260


	//   ....[23]....
        /*010c*/ 	.word	0x00002270


	//----- nvinfo : EIATTR_VRC_CTA_INIT_COUNT
	.align		4
.L_6935:
        /*0110*/ 	.byte	0x02, 0x4a
	.zero		1
	.zero		1


	//----- nvinfo : EIATTR_EXIT_INSTR_OFFSETS
	.align		4
        /*0114*/ 	.byte	0x04, 0x1c
        /*0116*/ 	.short	(.L_6937 - .L_6936)


	//   ....[0]....
.L_6936:
        /*0118*/ 	.word	0x000013f0


	//   ....[1]....
        /*011c*/ 	.word	0x00002290


	//   ....[2]....
        /*0120*/ 	.word	0x000022e0


	//----- nvinfo : EIATTR_CRS_STACK_SIZE
	.align		4
.L_6937:
        /*0124*/ 	.byte	0x04, 0x1e
        /*0126*/ 	.short	(.L_6939 - .L_6938)
.L_6938:
        /*0128*/ 	.word	0x00000000


	//----- nvinfo : EIATTR_CBANK_PARAM_SIZE
	.align		4
.L_6939:
        /*012c*/ 	.byte	0x03, 0x19
        /*012e*/ 	.short	0x0014


	//----- nvinfo : EIATTR_PARAM_CBANK
	.align		4
        /*0130*/ 	.byte	0x04, 0x0a
        /*0132*/ 	.short	(.L_6941 - .L_6940)
	.align		4
.L_6940:
        /*0134*/ 	.word	index@(.nv.constant0._Z11reduceRegr5IdLj8EEvPT_S1_j)
        /*0138*/ 	.short	0x0380
        /*013a*/ 	.short	0x0014


	//----- nvinfo : EIATTR_SW_WAR
	.align		4
.L_6941:
        /*013c*/ 	.byte	0x04, 0x36
        /*013e*/ 	.short	(.L_6943 - .L_6942)
.L_6942:
        /*0140*/ 	.word	0x00000008
.L_6943:


//--------------------- .nv.info._Z11reduceRegr5IdLj16EEvPT_S1_j --------------------------
	.section	.nv.info._Z11reduceRegr5IdLj16EEvPT_S1_j,"",@"SHT_CUDA_INFO"
	.sectionflags	@""
	.align	4


	//----- nvinfo : EIATTR_CUDA_API_VERSION
	.align		4
        /*0000*/ 	.byte	0x04, 0x37
        /*0002*/ 	.short	(.L_6945 - .L_6944)
.L_6944:
        /*0004*/ 	.word	0x00000082


	//----- nvinfo : EIATTR_KPARAM_INFO
	.align		4
.L_6945:
        /*0008*/ 	.byte	0x04, 0x17
        /*000a*/ 	.short	(.L_6947 - .L_6946)
.L_6946:
        /*000c*/ 	.word	0x00000000
        /*0010*/ 	.short	0x0002
        /*0012*/ 	.short	0x0010
        /*0014*/ 	.byte	0x00, 0xf0, 0x11, 0x00


	//----- nvinfo : EIATTR_KPARAM_INFO
	.align		4
.L_6947:
        /*0018*/ 	.byte	0x04, 0x17
        /*001a*/ 	.short	(.L_6949 - .L_6948)
.L_6948:
        /*001c*/ 	.word	0x00000000
        /*0020*/ 	.short	0x0001
        /*0022*/ 	.short	0x0008
        /*0024*/ 	.byte	0x00, 0xf5, 0x21, 0x00


	//----- nvinfo : EIATTR_KPARAM_INFO
	.align		4
.L_6949:
        /*0028*/ 	.byte	0x04, 0x17
        /*002a*/ 	.short	(.L_6951 - .L_6950)
.L_6950:
        /*002c*/ 	.word	0x00000000
        /*0030*/ 	.short	0x0000
        /*0032*/ 	.short	0x0000
        /*0034*/ 	.byte	0x00, 0xf5, 0x21, 0x00


	//----- nvinfo : EIATTR_SPARSE_MMA_MASK
	.align		4
.L_6951:
        /*0038*/ 	.byte	0x03, 0x50
        /*003a*/ 	.short	0x0000


	//----- nvinfo : EIATTR_MAXREG_COUNT
	.align		4
        /*003c*/ 	.byte	0x03, 0x1b
        /*003e*/ 	.short	0x00ff


	//----- nvinfo : EIATTR_NUM_BARRIERS
	.align		4
        /*0040*/ 	.byte	0x02, 0x4c
        /*0042*/ 	.byte	0x01
	.zero		1


	//----- nvinfo : EIATTR_MERCURY_ISA_VERSION
	.align		4
        /*0044*/ 	.byte	0x03, 0x5f
        /*0046*/ 	.short	0x0101


	//----- nvinfo : EIATTR_COOP_GROUP_MASK_REGIDS
	.align		4
        /*0048*/ 	.byte	0x04, 0x29
        /*004a*/ 	.short	(.L_6953 - .L_6952)


	//   ....[0]....
.L_6952:
        /*004c*/ 	.word	0xffffffff


	//   ....[1]....
        /*0050*/ 	.word	0xffffffff


	//   ....[2]....
        /*0054*/ 	.word	0xffffffff


	//   ....[3]....
        /*0058*/ 	.word	0xffffffff


	//   ....[4]....
        /*005c*/ 	.word	0xffffffff


	//   ....[5]....
        /*0060*/ 	.word	0xffffffff


	//   ....[6]....
        /*0064*/ 	.word	0x05000007


	//   ....[7]....
        /*0068*/ 	.word	0x05000007


	//   ....[8]....
        /*006c*/ 	.word	0x05000007


	//   ....[9]....
        /*0070*/ 	.word	0x05000007


	//   ....[10]....
        /*0074*/ 	.word	0xffffffff


	//   ....[11]....
        /*0078*/ 	.word	0xffffffff


	//   ....[12]....
        /*007c*/ 	.word	0x05000007


	//   ....[13]....
        /*0080*/ 	.word	0x05000007


	//   ....[14]....
        /*0084*/ 	.word	0xffffffff


	//   ....[15]....
        /*0088*/ 	.word	0xffffffff


	//   ....[16]....
        /*008c*/ 	.word	0x05000007


	//   ....[17]....
        /*0090*/ 	.word	0x05000007


	//   ....[18]....
        /*0094*/ 	.word	0xffffffff


	//   ....[19]....
        /*0098*/ 	.word	0xffffffff


	//   ....[20]....
        /*009c*/ 	.word	0x05000007


	//   ....[21]....
        /*00a0*/ 	.word	0x05000007


	//   ....[22]....
        /*00a4*/ 	.word	0xffffffff


	//   ....[23]....
        /*00a8*/ 	.word	0xffffffff


	//----- nvinfo : EIATTR_COOP_GROUP_INSTR_OFFSETS
	.align		4
.L_6953:
        /*00ac*/ 	.byte	0x04, 0x28
        /*00ae*/ 	.short	(.L_6955 - .L_6954)


	//   ....[0]....
.L_6954:
        /*00b0*/ 	.word	0x000013b0


	//   ....[1]....
        /*00b4*/ 	.word	0x000013c0


	//   ....[2]....
        /*00b8*/ 	.word	0x000013d0


	//   ....[3]....
        /*00bc*/ 	.word	0x000013e0


	//   ....[4]....
        /*00c0*/ 	.word	0x00001430


	//   ....[5]....
        /*00c4*/ 	.word	0x00001440


	//   ....[6]....
        /*00c8*/ 	.word	0x000016d0


	//   ....[7]....
        /*00cc*/ 	.word	0x000016e0


	//   ....[8]....
        /*00d0*/ 	.word	0x00001990


	//   ....[9]....
        /*00d4*/ 	.word	0x000019a0


	//   ....[10]....
        /*00d8*/ 	.word	0x000019c0


	//   ....[11]....
        /*00dc*/ 	.word	0x000019d0


	//   ....[12]....
        /*00e0*/ 	.word	0x00001c70


	//   ....[13]....
        /*00e4*/ 	.word	0x00001c80


	//   ....[14]....
        /*00e8*/ 	.word	0x00001ca0


	//   ....[15]....
        /*00ec*/ 	.word	0x00001cb0


	//   ....[16]....
        /*00f0*/ 	.word	0x00001f50


	//   ....[17]....
        /*00f4*/ 	.word	0x00001f60


	//   ....[18]....
        /*00f8*/ 	.word	0x00001f80


	//   ....[19]....
        /*00fc*/ 	.word	0x00001f90


	//   ....[20]....
        /*0100*/ 	.word	0x00002230


	//   ....[21]....
        /*0104*/ 	.word	0x00002240


	//   ....[22]....
        /*0108*/ 	.word	0x00002260


	//   ....[23]....
        /*010c*/ 	.word	0x00002270


	//----- nvinfo : EIATTR_VRC_CTA_INIT_COUNT
	.align		4
.L_6955:
        /*0110*/ 	.byte	0x02, 0x4a
	.zero		1
	.zero		1


	//----- nvinfo : EIATTR_EXIT_INSTR_OFFSETS
	.align		4
        /*0114*/ 	.byte	0x04, 0x1c
        /*0116*/ 	.short	(.L_6957 - .L_6956)


	//   ....[0]....
.L_6956:
        /*0118*/ 	.word	0x000013f0


	//   ....[1]....
        /*011c*/ 	.word	0x00002290


	//   ....[2]....
        /*0120*/ 	.word	0x000022e0


	//----- nvinfo : EIATTR_CRS_STACK_SIZE
	.align		4
.L_6957:
        /*0124*/ 	.byte	0x04, 0x1e
        /*0126*/ 	.short	(.L_6959 - .L_6958)
.L_6958:
        /*0128*/ 	.word	0x00000000


	//----- nvinfo : EIATTR_CBANK_PARAM_SIZE
	.align		4
.L_6959:
        /*012c*/ 	.byte	0x03, 0x19
        /*012e*/ 	.short	0x0014


	//----- nvinfo : EIATTR_PARAM_CBANK
	.align		4
        /*0130*/ 	.byte	0x04, 0x0a
        /*0132*/ 	.short	(.L_6961 - .L_6960)
	.align		4
.L_6960:
        /*0134*/ 	.word	index@(.nv.constant0._Z11reduceRegr5IdLj16EEvPT_S1_j)
        /*0138*/ 	.short	0x0380
        /*013a*/ 	.short	0x0014


	//----- nvinfo : EIATTR_SW_WAR
	.align		4
.L_6961:
        /*013c*/ 	.byte	0x04, 0x36
        /*013e*/ 	.short	(.L_6963 - .L_6962)
.L_6962:
        /*0140*/ 	.word	0x00000008
.L_6963:


//--------------------- .nv.info._Z11reduceRegr5IdLj32EEvPT_S1_j --------------------------
	.section	.nv.info._Z11reduceRegr5IdLj32EEvPT_S1_j,"",@"SHT_CUDA_INFO"
	.sectionflags	@""
	.align	4


	//----- nvinfo : EIATTR_CUDA_API_VERSION
	.align		4
        /*0000*/ 	.byte	0x04, 0x37
        /*0002*/ 	.short	(.L_6965 - .L_6964)
.L_6964:
        /*0004*/ 	.word	0x00000082


	//----- nvinfo : EIATTR_KPARAM_INFO
	.align		4
.L_6965:
        /*0008*/ 	.byte	0x04, 0x17
        /*000a*/ 	.short	(.L_6967 - .L_6966)
.L_6966:
        /*000c*/ 	.word	0x00000000
        /*0010*/ 	.short	0x0002
        /*0012*/ 	.short	0x0010
        /*0014*/ 	.byte	0x00, 0xf0, 0x11, 0x00


	//----- nvinfo : EIATTR_KPARAM_INFO
	.align		4
.L_6967:
        /*0018*/ 	.byte	0x04, 0x17
        /*001a*/ 	.short	(.L_6969 - .L_6968)
.L_6968:
        /*001c*/ 	.word	0x00000000
        /*0020*/ 	.short	0x0001
        /*0022*/ 	.short	0x0008
        /*0024*/ 	.byte	0x00, 0xf5, 0x21, 0x00


	//----- nvinfo : EIATTR_KPARAM_INFO
	.align		4
.L_6969:
        /*0028*/ 	.byte	0x04, 0x17
        /*002a*/ 	.short	(.L_6971 - .L_6970)
.L_6970:
        /*002c*/ 	.word	0x00000000
        /*0030*/ 	.short	0x0000
        /*0032*/ 	.short	0x0000
        /*0034*/ 	.byte	0x00, 0xf5, 0x21, 0x00


	//----- nvinfo : EIATTR_SPARSE_MMA_MASK
	.align		4
.L_6971:
        /*0038*/ 	.byte	0x03, 0x50
        /*003a*/ 	.short	0x0000


	//----- nvinfo : EIATTR_MAXREG_COUNT
	.align		4
        /*003c*/ 	.byte	0x03, 0x1b
        /*003e*/ 	.short	0x00ff


	//----- nvinfo : EIATTR_NUM_BARRIERS
	.align		4
        /*0040*/ 	.byte	0x02, 0x4c
        /*0042*/ 	.byte	0x01
	.zero		1


	//----- nvinfo : EIATTR_MERCURY_ISA_VERSION
	.align		4
        /*0044*/ 	.byte	0x03, 0x5f
        /*0046*/ 	.short	0x0101


	//----- nvinfo : EIATTR_COOP_GROUP_MASK_REGIDS
	.align		4
        /*0048*/ 	.byte	0x04, 0x29
        /*004a*/ 	.short	(.L_6973 - .L_6972)


	//   ....[0]....
.L_6972:
        /*004c*/ 	.word	0xffffffff


	//   ....[1]....
        /*0050*/ 	.word	0xffffffff


	//   ....[2]....
        /*0054*/ 	.word	0xffffffff


	//   ....[3]....
        /*0058*/ 	.word	0xffffffff


	//   ....[4]....
        /*005c*/ 	.word	0xffffffff


	//   ....[5]....
        /*0060*/ 	.word	0xffffffff


	//   ....[6]....
        /*0064*/ 	.word	0x05000007


	//   ....[7]....
        /*0068*/ 	.word	0x05000007


	//   ....[8]....
        /*006c*/ 	.word	0x05000007


	//   ....[9]....
        /*0070*/ 	.word	0x05000007


	//   ....[10]....
        /*0074*/ 	.word	0xffffffff


	//   ....[11]....
        /*0078*/ 	.word	0xffffffff


	//   ....[12]....
        /*007c*/ 	.word	0x05000007


	//   ....[13]....
        /*0080*/ 	.word	0x05000007


	//   ....[14]....
        /*0084*/ 	.word	0xffffffff


	//   ....[15]....
        /*0088*/ 	.word	0xffffffff


	//   ....[16]....
        /*008c*/ 	.word	0x05000007


	//   ....[17]....
        /*0090*/ 	.word	0x05000007


	//   ....[18]....
        /*0094*/ 	.word	0xffffffff


	//   ....[19]....
        /*0098*/ 	.word	0xffffffff


	//   ....[20]....
        /*009c*/ 	.word	0x05000007


	//   ....[21]....
        /*00a0*/ 	.word	0x05000007


	//   ....[22]....
        /*00a4*/ 	.word	0xffffffff


	//   ....[23]....
        /*00a8*/ 	.word	0xffffffff


	//----- nvinfo : EIATTR_COOP_GROUP_INSTR_OFFSETS
	.align		4
.L_6973:
        /*00ac*/ 	.byte	0x04, 0x28
        /*00ae*/ 	.short	(.L_6975 - .L_6974)


	//   ....[0]....
.L_6974:
        /*00b0*/ 	.word	0x000013b0


	//   ....[1]....
        /*00b4*/ 	.word	0x000013c0


	//   ....[2]....
        /*00b8*/ 	.word	0x000013d0


	//   ....[3]....
        /*00bc*/ 	.word	0x000013e0


	//   ....[4]....
        /*00c0*/ 	.word	0x00001430


	//   ....[5]....
        /*00c4*/ 	.word	0x00001440


	//   ....[6]....
        /*00c8*/ 	.word	0x000016d0


	//   ....[7]....
        /*00cc*/ 	.word	0x000016e0


	//   ....[8]....
        /*00d0*/ 	.word	0x00001990


	//   ....[9]....
        /*00d4*/ 	.word	0x000019a0


	//   ....[10]....
        /*00d8*/ 	.word	0x000019c0


	//   ....[11]....
        /*00dc*/ 	.word	0x000019d0


	//   ....[12]....
        /*00e0*/ 	.word	0x00001c70


	//   ....[13]....
        /*00e4*/ 	.word	0x00001c80


	//   ....[14]....
        /*00e8*/ 	.word	0x00001ca0


	//   ....[15]....
        /*00ec*/ 	.word	0x00001cb0


	//   ....[16]....
        /*00f0*/ 	.word	0x00001f50


	//   ....[17]....
        /*00f4*/ 	.word	0x00001f60


	//   ....[18]....
        /*00f8*/ 	.word	0x00001f80


	//   ....[19]....
        /*00fc*/ 	.word	0x00001f90


	//   ....[20]....
        /*0100*/ 	.word	0x00002230


	//   ....[21]....
        /*0104*/ 	.word	0x00002240


	//   ....[22]....
        /*0108*/ 	.word	0x00002260


	//   ....[23]....
        /*010c*/ 	.word	0x00002270


	//----- nvinfo : EIATTR_VRC_CTA_INIT_COUNT
	.align		4
.L_6975:
        /*0110*/ 	.byte	0x02, 0x4a
	.zero		1
	.zero		1


	//----- nvinfo : EIATTR_EXIT_INSTR_OFFSETS
	.align		4
        /*0114*/ 	.byte	0x04, 0x1c
        /*0116*/ 	.short	(.L_6977 - .L_6976)


	//   ....[0]....
.L_6976:
        /*0118*/ 	.word	0x000013f0


	//   ....[1]....
        /*011c*/ 	.word	0x00002290


	//   ....[2]....
        /*0120*/ 	.word	0x000022e0


	//----- nvinfo : EIATTR_CRS_STACK_SIZE
	.align		4
.L_6977:
        /*0124*/ 	.byte	0x04, 0x1e
        /*0126*/ 	.short	(.L_6979 - .L_6978)
.L_6978:
        /*0128*/ 	.word	0x00000000


	//----- nvinfo : EIATTR_CBANK_PARAM_SIZE
	.align		4
.L_6979:
        /*012c*/ 	.byte	0x03, 0x19
        /*012e*/ 	.short	0x0014


	//----- nvinfo : EIATTR_PARAM_CBANK
	.align		4
        /*0130*/ 	.byte	0x04, 0x0a
        /*0132*/ 	.short	(.L_6981 - .L_6980)
	.align		4
.L_6980:
        /*0134*/ 	.word	index@(.nv.constant0._Z11reduceRegr5IdLj32EEvPT_S1_j)
        /*0138*/ 	.short	0x0380
        /*013a*/ 	.short	0x0014


	//----- nvinfo : EIATTR_SW_WAR
	.align		4
.L_6981:
        /*013c*/ 	.byte	0x04, 0x36
        /*013e*/ 	.short	(.L_6983 - .L_6982)
.L_6982:
        /*0140*/ 	.word	0x00000008
.L_6983:


//--------------------- .nv.info._Z11reduceRegr5IdLj64EEvPT_S1_j --------------------------
	.section	.nv.info._Z11reduceRegr5IdLj64EEvPT_S1_j,"",@"SHT_CUDA_INFO"
	.sectionflags	@""
	.align	4


	//----- nvinfo : EIATTR_CUDA_API_VERSION
	.align		4
        /*0000*/ 	.byte	0x04, 0x37
        /*0002*/ 	.short	(.L_6985 - .L_6984)
.L_6984:
        /*0004*/ 	.word	0x00000082


	//----- nvinfo : EIATTR_KPARAM_INFO
	.align		4
.L_6985:
        /*0008*/ 	.byte	0x04, 0x17
        /*000a*/ 	.short	(.L_6987 - .L_6986)
.L_6986:
        /*000c*/ 	.word	0x00000000
        /*0010*/ 	.short	0x0002
        /*0012*/ 	.short	0x0010
        /*0014*/ 	.byte	0x00, 0xf0, 0x11, 0x00


	//----- nvinfo : EIATTR_KPARAM_INFO
	.align		4
.L_6987:
        /*0018*/ 	.byte	0x04, 0x17
        /*001a*/ 	.short	(.L_6989 - .L_6988)
.L_6988:
        /*001c*/ 	.word	0x00000000
        /*0020*/ 	.short	0x0001
        /*0022*/ 	.short	0x0008
        /*0024*/ 	.byte	0x00, 0xf5, 0x21, 0x00


	//----- nvinfo : EIATTR_KPARAM_INFO
	.align		4
.L_6989:
        /*0028*/ 	.byte	0x04, 0x17
        /*002a*/ 	.short	(.L_6991 - .L_6990)
.L_6990:
        /*002c*/ 	.word	0x00000000
        /*0030*/ 	.short	0x0000
        /*0032*/ 	.short	0x0000
        /*0034*/ 	.byte	0x00, 0xf5, 0x21, 0x00


	//----- nvinfo : EIATTR_SPARSE_MMA_MASK
	.align		4
.L_6991:
        /*0038*/ 	.byte	0x03, 0x50
        /*003a*/ 	.short	0x0000


	//----- nvinfo : EIATTR_MAXREG_COUNT
	.align		4
        /*003c*/ 	.byte	0x03, 0x1b
        /*003e*/ 	.short	0x00ff


	//----- nvinfo : EIATTR_NUM_BARRIERS
	.align		4
        /*0040*/ 	.byte	0x02, 0x4c
        /*0042*/ 	.byte	0x01
	.zero		1


	//----- nvinfo : EIATTR_MERCURY_ISA_VERSION
	.align		4
        /*0044*/ 	.byte	0x03, 0x5f
        /*0046*/ 	.short	0x0101


	//----- nvinfo : EIATTR_COOP_GROUP_MASK_REGIDS
	.align		4
        /*0048*/ 	.byte	0x04, 0x29
        /*004a*/ 	.short	(.L_6993 - .L_6992)


	//   ....[0]....
.L_6992:
        /*004c*/ 	.word	0xffffffff


	//   ....[1]....
        /*0050*/ 	.word	0xffffffff


	//   ....[2]....
        /*0054*/ 	.word	0xffffffff


	//   ....[3]....
        /*0058*/ 	.word	0xffffffff


	//   ....[4]....
        /*005c*/ 	.word	0xffffffff


	//   ....[5]....
        /*0060*/ 	.word	0xffffffff


	//   ....[6]....
        /*0064*/ 	.word	0x05000004


	//   ....[7]....
        /*0068*/ 	.word	0x05000004


	//   ....[8]....
        /*006c*/ 	.word	0x05000004


	//   ....[9]....
        /*0070*/ 	.word	0x05000004


	//   ....[10]....
        /*0074*/ 	.word	0xffffffff


	//   ....[11]....
        /*0078*/ 	.word	0xffffffff


	//   ....[12]....
        /*007c*/ 	.word	0x05000004


	//   ....[13]....
        /*0080*/ 	.word	0x05000004


	//   ....[14]....
        /*0084*/ 	.word	0xffffffff


	//   ....[15]....
        /*0088*/ 	.word	0xffffffff


	//   ....[16]....
        /*008c*/ 	.word	0x05000004


	//   ....[17]....
        /*0090*/ 	.word	0x05000004


	//   ....[18]....
        /*0094*/ 	.word	0xffffffff


	//   ....[19]....
        /*0098*/ 	.word	0xffffffff


	//   ....[20]....
        /*009c*/ 	.word	0x05000004


	//   ....[21]....
        /*00a0*/ 	.word	0x05000004


	//   ....[22]....
        /*00a4*/ 	.word	0xffffffff


	//   ....[23]....
        /*00a8*/ 	.word	0xffffffff


	//----- nvinfo : EIATTR_COOP_GROUP_INSTR_OFFSETS
	.align		4
.L_6993:
        /*00ac*/ 	.byte	0x04, 0x28
        /*00ae*/ 	.short	(.L_6995 - .L_6994)


	//   ....[0]....
.L_6994:
        /*00b0*/ 	.word	0x000013b0


	//   ....[1]....
        /*00b4*/ 	.word	0x000013c0


	//   ....[2]....
        /*00b8*/ 	.word	0x000013d0


	//   ....[3]....
        /*00bc*/ 	.word	0x000013e0


	//   ....[4]....
        /*00c0*/ 	.word	0x00001450


	//   ....[5]....
        /*00c4*/ 	.word	0x00001460


	//   ....[6]....
        /*00c8*/ 	.word	0x000016f0


	//   ....[7]....
        /*00cc*/ 	.word	0x00001700


	//   ....[8]....
        /*00d0*/ 	.word	0x000019b0


	//   ....[9]....
        /*00d4*/ 	.word	0x000019c0


	//   ....[10]....
        /*00d8*/ 	.word	0x000019e0


	//   ....[11]....
        /*00dc*/ 	.word	0x000019f0


	//   ....[12]....
        /*00e0*/ 	.word	0x00001c90


	//   ....[13]....
        /*00e4*/ 	.word	0x00001ca0


	//   ....[14]....
        /*00e8*/ 	.word	0x00001cc0


	//   ....[15]....
        /*00ec*/ 	.word	0x00001cd0


	//   ....[16]....
        /*00f0*/ 	.word	0x00001f70


	//   ....[17]....
        /*00f4*/ 	.word	0x00001f80


	//   ....[18]....
        /*00f8*/ 	.word	0x00001fa0


	//   ....[19]....
        /*00fc*/ 	.word	0x00001fb0


	//   ....[20]....
        /*0100*/ 	.word	0x00002250


	//   ....[21]....
        /*0104*/ 	.word	0x00002260


	//   ....[22]....
        /*0108*/ 	.word	0x00002280


	//   ....[23]....
        /*010c*/ 	.word	0x00002290


	//----- nvinfo : EIATTR_VRC_CTA_INIT_COUNT
	.align		4
.L_6995:
        /*0110*/ 	.byte	0x02, 0x4a
	.zero		1
	.zero		1


	//----- nvinfo : EIATTR_EXIT_INSTR_OFFSETS
	.align		4
        /*0114*/ 	.byte	0x04, 0x1c
        /*0116*/ 	.short	(.L_6997 - .L_6996)


	//   ....[0]....
.L_6996:
        /*0118*/ 	.word	0x000013f0


	//   ....[1]....
        /*011c*/ 	.word	0x000022b0


	//   ....[2]....
        /*0120*/ 	.word	0x00002300


	//----- nvinfo : EIATTR_CRS_STACK_SIZE
	.align		4
.L_6997:
        /*0124*/ 	.byte	0x04, 0x1e
        /*0126*/ 	.short	(.L_6999 - .L_6998)
.L_6998:
        /*0128*/ 	.word	0x00000000


	//----- nvinfo : EIATTR_CBANK_PARAM_SIZE
	.align		4
.L_6999:
        /*012c*/ 	.byte	0x03, 0x19
        /*012e*/ 	.short	0x0014


	//----- nvinfo : EIATTR_PARAM_CBANK
	.align		4
        /*0130*/ 	.byte	0x04, 0x0a
        /*0132*/ 	.short	(.L_7001 - .L_7000)
	.align		4
.L_7000:
        /*0134*/ 	.word	index@(.nv.constant0._Z11reduceRegr5IdLj64EEvPT_S1_j)
        /*0138*/ 	.short	0x0380
        /*013a*/ 	.short	0x0014


	//----- nvinfo : EIATTR_SW_WAR
	.align		4
.L_7001:
        /*013c*/ 	.byte	0x04, 0x36
        /*013e*/ 	.short	(.L_7003 - .L_7002)
.L_7002:
        /*0140*/ 	.word	0x00000008
.L_7003:


//--------------------- .nv.info._Z11reduceRegr5IdLj128EEvPT_S1_j --------------------------
	.section	.nv.info._Z11reduceRegr5IdLj128EEvPT_S1_j,"",@"SHT_CUDA_INFO"
	.sectionflags	@""
	.align	4


	//----- nvinfo : EIATTR_CUDA_API_VERSION
	.align		4
        /*0000*/ 	.byte	0x04, 0x37
        /*0002*/ 	.short	(.L_7005 - .L_7004)
.L_7004:
        /*0004*/ 	.word	0x00000082


	//----- nvinfo : EIATTR_KPARAM_INFO
	.align		4
.L_7005:
        /*0008*/ 	.byte	0x04, 0x17
        /*000a*/ 	.short	(.L_7007 - .L_7006)
.L_7006:
        /*000c*/ 	.word	0x00000000
        /*0010*/ 	.short	0x0002
        /*0012*/ 	.short	0x0010
        /*0014*/ 	.byte	0x00, 0xf0, 0x11, 0x00


	//----- nvinfo : EIATTR_KPARAM_INFO
	.align		4
.L_7007:
        /*0018*/ 	.byte	0x04, 0x17
        /*001a*/ 	.short	(.L_7009 - .L_7008)
.L_7008:
        /*001c*/ 	.word	0x00000000
        /*0020*/ 	.short	0x0001
        /*0022*/ 	.short	0x0008
        /*0024*/ 	.byte	0x00, 0xf5, 0x21, 0x00


	//----- nvinfo : EIATTR_KPARAM_INFO
	.align		4
.L_7009:
        /*0028*/ 	.byte	0x04, 0x17
        /*002a*/ 	.short	(.L_7011 - .L_7010)
.L_7010:
        /*002c*/ 	.word	0x00000000
        /*0030*/ 	.short	0x0000
        /*0032*/ 	.short	0x0000
        /*0034*/ 	.byte	0x00, 0xf5, 0x21, 0x00


	//----- nvinfo : EIATTR_SPARSE_MMA_MASK
	.align		4
.L_7011:
        /*0038*/ 	.byte	0x03, 0x50
        /*003a*/ 	.short	0x0000


	//----- nvinfo : EIATTR_MAXREG_COUNT
	.align		4
        /*003c*/ 	.byte	0x03, 0x1b
        /*003e*/ 	.short	0x00ff


	//----- nvinfo : EIATTR_NUM_BARRIERS
	.align		4
        /*0040*/ 	.byte	0x02, 0x4c
        /*0042*/ 	.byte	0x01
	.zero		1


	//----- nvinfo : EIATTR_MERCURY_ISA_VERSION
	.align		4
        /*0044*/ 	.byte	0x03, 0x5f
        /*0046*/ 	.short	0x0101


	//----- nvinfo : EIATTR_COOP_GROUP_MASK_REGIDS
	.align		4
        /*0048*/ 	.byte	0x04, 0x29
        /*004a*/ 	.short	(.L_7013 - .L_7012)


	//   ....[0]....
.L_7012:
        /*004c*/ 	.word	0xffffffff


	//   ....[1]....
        /*0050*/ 	.word	0xffffffff


	//   ....[2]....
        /*0054*/ 	.word	0xffffffff


	//   ....[3]....
        /*0058*/ 	.word	0xffffffff


	//   ....[4]....
        /*005c*/ 	.word	0xffffffff


	//   ....[5]....
        /*0060*/ 	.word	0xffffffff


	//   ....[6]....
        /*0064*/ 	.word	0x05000004


	//   ....[7]....
        /*0068*/ 	.word	0x05000004


	//   ....[8]....
        /*006c*/ 	.word	0x05000004


	//   ....[9]....
        /*0070*/ 	.word	0x05000004


	//   ....[10]....
        /*0074*/ 	.word	0xffffffff


	//   ....[11]....
        /*0078*/ 	.word	0xffffffff


	//   ....[12]....
        /*007c*/ 	.word	0x05000004


	//   ....[13]....
        /*0080*/ 	.word	0x05000004


	//   ....[14]....
        /*0084*/ 	.word	0xffffffff


	//   ....[15]....
        /*0088*/ 	.word	0xffffffff


	//   ....[16]....
        /*008c*/ 	.word	0x05000004


	//   ....[17]....
        /*0090*/ 	.word	0x05000004


	//   ....[18]....
        /*0094*/ 	.word	0xffffffff


	//   ....[19]....
        /*0098*/ 	.word	0xffffffff


	//   ....[20]....
        /*009c*/ 	.word	0x05000004


	//   ....[21]....
        /*00a0*/ 	.word	0x05000004


	//   ....[22]....
        /*00a4*/ 	.word	0xffffffff


	//   ....[23]....
        /*00a8*/ 	.word	0xffffffff


	//----- nvinfo : EIATTR_COOP_GROUP_INSTR_OFFSETS
	.align		4
.L_7013:
        /*00ac*/ 	.byte	0x04, 0x28
        /*00ae*/ 	.short	(.L_7015 - .L_7014)


	//   ....[0]....
.L_7014:
        /*00b0*/ 	.word	0x000013c0


	//   ....[1]....
        /*00b4*/ 	.word	0x000013d0


	//   ....[2]....
        /*00b8*/ 	.word	0x000013e0


	//   ....[3]....
        /*00bc*/ 	.word	0x00001420


	//   ....[4]....
        /*00c0*/ 	.word	0x00001490


	//   ....[5]....
        /*00c4*/ 	.word	0x000014a0


	//   ....[6]....
        /*00c8*/ 	.word	0x00001730


	//   ....[7]....
        /*00cc*/ 	.word	0x00001740


	//   ....[8]....
        /*00d0*/ 	.word	0x000019f0


	//   ....[9]....
        /*00d4*/ 	.word	0x00001a00


	//   ....[10]....
        /*00d8*/ 	.word	0x00001a20


	//   ....[11]....
        /*00dc*/ 	.word	0x00001a30


	//   ....[12]....
        /*00e0*/ 	.word	0x00001cd0


	//   ....[13]....
        /*00e4*/ 	.word	0x00001ce0


	//   ....[14]....
        /*00e8*/ 	.word	0x00001d00


	//   ....[15]....
        /*00ec*/ 	.word	0x00001d10


	//   ....[16]....
        /*00f0*/ 	.word	0x00001fb0


	//   ....[17]....
        /*00f4*/ 	.word	0x00001fc0


	//   ....[18]....
        /*00f8*/ 	.word	0x00001fe0


	//   ....[19]....
        /*00fc*/ 	.word	0x00001ff0


	//   ....[20]....
        /*0100*/ 	.word	0x00002290


	//   ....[21]....
        /*0104*/ 	.word	0x000022a0


	//   ....[22]....
        /*0108*/ 	.word	0x000022c0


	//   ....[23]....
        /*010c*/ 	.word	0x000022d0


	//----- nvinfo : EIATTR_VRC_CTA_INIT_COUNT
	.align		4
.L_7015:
        /*0110*/ 	.byte	0x02, 0x4a
	.zero		1
	.zero		1


	//----- nvinfo : EIATTR_EXIT_INSTR_OFFSETS
	.align		4
        /*0114*/ 	.byte	0x04, 0x1c
        /*0116*/ 	.short	(.L_7017 - .L_7016)


	//   ....[0]....
.L_7016:
        /*0118*/ 	.word	0x00001430


	//   ....[1]....
        /*011c*/ 	.word	0x000022f0


	//   ....[2]....
        /*0120*/ 	.word	0x00002340


	//----- nvinfo : EIATTR_CRS_STACK_SIZE
	.align		4
.L_7017:
        /*0124*/ 	.byte	0x04, 0x1e
        /*0126*/ 	.short	(.L_7019 - .L_7018)
.L_7018:
        /*0128*/ 	.word	0x00000000


	//----- nvinfo : EIATTR_CBANK_PARAM_SIZE
	.align		4
.L_7019:
        /*012c*/ 	.byte	0x03, 0x19
        /*012e*/ 	.short	0x0014


	//----- nvinfo : EIATTR_PARAM_CBANK
	.align		4
        /*0130*/ 	.byte	0x04, 0x0a
        /*0132*/ 	.short	(.L_7021 - .L_7020)
	.align		4
.L_7020:
        /*0134*/ 	.word	index@(.nv.constant0._Z11reduceRegr5IdLj128EEvPT_S1_j)
        /*0138*/ 	.short	0x0380
        /*013a*/ 	.short	0x0014


	//----- nvinfo : EIATTR_SW_WAR
	.align		4
.L_7021:
        /*013c*/ 	.byte	0x04, 0x36
        /*013e*/ 	.short	(.L_7023 - .L_7022)
.L_7022:
        /*0140*/ 	.word	0x00000008
.L_7023:


//--------------------- .nv.info._Z11reduceRegr5IdLj256EEvPT_S1_j --------------------------
	.section	.nv.info._Z11reduceRegr5IdLj256EEvPT_S1_j,"",@"SHT_CUDA_INFO"
	.sectionflags	@""
	.align	4


	//----- nvinfo : EIATTR_CUDA_API_VERSION
	.align		4
        /*0000*/ 	.byte	0x04, 0x37
        /*0002*/ 	.short	(.L_7025 - .L_7024)
.L_7024:
        /*0004*/ 	.word	0x00000082


	//----- nvinfo : EIATTR_KPARAM_INFO
	.align		4
.L_7025:
        /*0008*/ 	.byte	0x04, 0x17
        /*000a*/ 	.short	(.L_7027 - .L_7026)
.L_7026:
        /*000c*/ 	.word	0x00000000
        /*0010*/ 	.short	0x0002
        /*0012*/ 	.short	0x0010
        /*0014*/ 	.byte	0x00, 0xf0, 0x11, 0x00


	//----- nvinfo : EIATTR_KPARAM_INFO
	.align		4
.L_7027:
        /*0018*/ 	.byte	0x04, 0x17
        /*001a*/ 	.short	(.L_7029 - .L_7028)
.L_7028:
        /*001c*/ 	.word	0x00000000
        /*0020*/ 	.short	0x0001
        /*0022*/ 	.short	0x0008
        /*0024*/ 	.byte	0x00, 0xf5, 0x21, 0x00


	//----- nvinfo : EIATTR_KPARAM_INFO
	.align		4
.L_7029:
        /*0028*/ 	.byte	0x04, 0x17
        /*002a*/ 	.short	(.L_7031 - .L_7030)
.L_7030:
        /*002c*/ 	.word	0x00000000
        /*0030*/ 	.short	0x0000
        /*0032*/ 	.short	0x0000
        /*0034*/ 	.byte	0x00, 0xf5, 0x21, 0x00


	//----- nvinfo : EIATTR_SPARSE_MMA_MASK
	.align		4
.L_7031:
        /*0038*/ 	.byte	0x03, 0x50
        /*003a*/ 	.short	0x0000


	//----- nvinfo : EIATTR_MAXREG_COUNT
	.align		4
        /*003c*/ 	.byte	0x03, 0x1b
        /*003e*/ 	.short	0x00ff


	//----- nvinfo : EIATTR_NUM_BARRIERS
	.align		4
        /*0040*/ 	.byte	0x02, 0x4c
        /*0042*/ 	.byte	0x01
	.zero		1


	//----- nvinfo : EIATTR_MERCURY_ISA_VERSION
	.align		4
        /*0044*/ 	.byte	0x03, 0x5f
        /*0046*/ 	.short	0x0101


	//----- nvinfo : EIATTR_COOP_GROUP_MASK_REGIDS
	.align		4
        /*0048*/ 	.byte	0x04, 0x29
        /*004a*/ 	.short	(.L_7033 - .L_7032)


	//   ....[0]....
.L_7032:
        /*004c*/ 	.word	0xffffffff


	//   ....[1]....
        /*0050*/ 	.word	0xffffffff


	//   ....[2]....
        /*0054*/ 	.word	0xffffffff


	//   ....[3]....
        /*0058*/ 	.word	0xffffffff


	//   ....[4]....
        /*005c*/ 	.word	0xffffffff


	//   ....[5]....
        /*0060*/ 	.word	0xffffffff


	//   ....[6]....
        /*0064*/ 	.word	0x05000004


	//   ....[7]....
        /*0068*/ 	.word	0x05000004


	//   ....[8]....
        /*006c*/ 	.word	0x05000004


	//   ....[9]....
        /*0070*/ 	.word	0x05000004


	//   ....[10]....
        /*0074*/ 	.word	0xffffffff


	//   ....[11]....
        /*0078*/ 	.word	0xffffffff


	//   ....[12]....
        /*007c*/ 	.word	0x05000004


	//   ....[13]....
        /*0080*/ 	.word	0x05000004


	//   ....[14]....
        /*0084*/ 	.word	0xffffffff


	//   ....[15]....
        /*0088*/ 	.word	0xffffffff


	//   ....[16]....
        /*008c*/ 	.word	0x05000004


	//   ....[17]....
        /*0090*/ 	.word	0x05000004


	//   ....[18]....
        /*0094*/ 	.word	0xffffffff


	//   ....[19]....
        /*0098*/ 	.word	0xffffffff


	//   ....[20]....
        /*009c*/ 	.word	0x05000004


	//   ....[21]....
        /*00a0*/ 	.word	0x05000004


	//   ....[22]....
        /*00a4*/ 	.word	0xffffffff


	//   ....[23]....
        /*00a8*/ 	.word	0xffffffff


	//----- nvinfo : EIATTR_COOP_GROUP_INSTR_OFFSETS
	.align		4
.L_7033:
        /*00ac*/ 	.byte	0x04, 0x28
        /*00ae*/ 	.short	(.L_7035 - .L_7034)


	//   ....[0]....
.L_7034:
        /*00b0*/ 	.word	0x000013c0


	//   ....[1]....
        /*00b4*/ 	.word	0x000013d0


	//   ....[2]....
        /*00b8*/ 	.word	0x00001410


	//   ....[3]....
        /*00bc*/ 	.word	0x00001460


	//   ....[4]....
        /*00c0*/ 	.word	0x000014d0


	//   ....[5]....
        /*00c4*/ 	.word	0x000014e0


	//   ....[6]....
        /*00c8*/ 	.word	0x00001770


	//   ....[7]....
        /*00cc*/ 	.word	0x00001780


	//   ....[8]....
        /*00d0*/ 	.word	0x00001a30


	//   ....[9]....
        /*00d4*/ 	.word	0x00001a40


	//   ....[10]....
        /*00d8*/ 	.word	0x00001a60


	//   ....[11]....
        /*00dc*/ 	.word	0x00001a70


	//   ....[12]....
        /*00e0*/ 	.word	0x00001d10


	//   ....[13]....
        /*00e4*/ 	.word	0x00001d20


	//   ....[14]....
        /*00e8*/ 	.word	0x00001d40


	//   ....[15]....
        /*00ec*/ 	.word	0x00001d50


	//   ....[16]....
        /*00f0*/ 	.word	0x00001ff0


	//   ....[17]....
        /*00f4*/ 	.word	0x00002000


	//   ....[18]....
        /*00f8*/ 	.word	0x00002020


	//   ....[19]....
        /*00fc*/ 	.word	0x00002030


	//   ....[20]....
        /*0100*/ 	.word	0x000022d0


	//   ....[21]....
        /*0104*/ 	.word	0x000022e0


	//   ....[22]....
        /*0108*/ 	.word	0x00002300


	//   ....[23]....
        /*010c*/ 	.word	0x00002310


	//----- nvinfo : EIATTR_VRC_CTA_INIT_COUNT
	.align		4
.L_7035:
        /*0110*/ 	.byte	0x02, 0x4a
	.zero		1
	.zero		1


	//----- nvinfo : EIATTR_EXIT_INSTR_OFFSETS
	.align		4
        /*0114*/ 	.byte	0x04, 0x1c
        /*0116*/ 	.short	(.L_7037 - .L_7036)


	//   ....[0]....
.L_7036:
        /*0118*/ 	.word	0x00001470


	//   ....[1]....
        /*011c*/ 	.word	0x00002330


	//   ....[2]....
        /*0120*/ 	.word	0x00002380


	//----- nvinfo : EIATTR_CRS_STACK_SIZE
	.align		4
.L_7037:
        /*0124*/ 	.byte	0x04, 0x1e
        /*0126*/ 	.short	(.L_7039 - .L_7038)
.L_7038:
        /*0128*/ 	.word	0x00000000


	//----- nvinfo : EIATTR_CBANK_PARAM_SIZE
	.align		4
.L_7039:
        /*012c*/ 	.byte	0x03, 0x19
        /*012e*/ 	.short	0x0014


	//----- nvinfo : EIATTR_PARAM_CBANK
	.align		4
        /*0130*/ 	.byte	0x04, 0x0a
        /*0132*/ 	.short	(.L_7041 - .L_7040)
	.align		4
.L_7040:
        /*0134*/ 	.word	index@(.nv.constant0._Z11reduceRegr5IdLj256EEvPT_S1_j)
        /*0138*/ 	.short	0x0380
        /*013a*/ 	.short	0x0014


	//----- nvinfo : EIATTR_SW_WAR
	.align		4
.L_7041:
        /*013c*/ 	.byte	0x04, 0x36
        /*013e*/ 	.short	(.L_7043 - .L_7042)
.L_7042:
        /*0140*/ 	.word	0x00000008
.L_7043:


//--------------------- .nv.info._Z11reduceRegr5IdLj512EEvPT_S1_j --------------------------
	.section	.nv.info._Z11reduceRegr5IdLj512EEvPT_S1_j,"",@"SHT_CUDA_INFO"
	.sectionflags	@""
	.align	4


	//----- nvinfo : EIATTR_CUDA_API_VERSION
	.align		4
        /*0000*/ 	.byte	0x04, 0x37
        /*0002*/ 	.short	(.L_7045 - .L_7044)
.L_7044:
        /*0004*/ 	.word	0x00000082


	//----- nvinfo : EIATTR_KPARAM_INFO
	.align		4
.L_7045:
        /*0008*/ 	.byte	0x04, 0x17
        /*000a*/ 	.short	(.L_7047 - .L_7046)
.L_7046:
        /*000c*/ 	.word	0x00000000
        /*0010*/ 	.short	0x0002
        /*0012*/ 	.short	0x0010
        /*0014*/ 	.byte	0x00, 0xf0, 0x11, 0x00


	//----- nvinfo : EIATTR_KPARAM_INFO
	.align		4
.L_7047:
        /*0018*/ 	.byte	0x04, 0x17
        /*001a*/ 	.short	(.L_7049 - .L_7048)
.L_7048:
        /*001c*/ 	.word	0x00000000
        /*0020*/ 	.short	0x0001
        /*0022*/ 	.short	0x0008
        /*0024*/ 	.byte	0x00, 0xf5, 0x21, 0x00


	//----- nvinfo : EIATTR_KPARAM_INFO
	.align		4
.L_7049:
        /*0028*/ 	.byte	0x04, 0x17
        /*002a*/ 	.short	(.L_7051 - .L_7050)
.L_7050:
        /*002c*/ 	.word	0x00000000
        /*0030*/ 	.short	0x0000
        /*0032*/ 	.short	0x0000
        /*0034*/ 	.byte	0x00, 0xf5, 0x21, 0x00


	//----- nvinfo : EIATTR_SPARSE_MMA_MASK
	.align		4
.L_7051:
        /*0038*/ 	.byte	0x03, 0x50
        /*003a*/ 	.short	0x0000


	//----- nvinfo : EIATTR_MAXREG_COUNT
	.align		4
        /*003c*/ 	.byte	0x03, 0x1b
        /*003e*/ 	.short	0x00ff


	//----- nvinfo : EIATTR_NUM_BARRIERS
	.align		4
        /*0040*/ 	.byte	0x02, 0x4c
        /*0042*/ 	.byte	0x01
	.zero		1


	//----- nvinfo : EIATTR_MERCURY_ISA_VERSION
	.align		4
        /*0044*/ 	.byte	0x03, 0x5f
        /*0046*/ 	.short	0x0101


	//----- nvinfo : EIATTR_COOP_GROUP_MASK_REGIDS
	.align		4
        /*0048*/ 	.byte	0x04, 0x29
        /*004a*/ 	.short	(.L_7053 - .L_7052)


	//   ....[0]....
.L_7052:
        /*004c*/ 	.word	0xffffffff


	//   ....[1]....
        /*0050*/ 	.word	0xffffffff


	//   ....[2]....
        /*0054*/ 	.word	0xffffffff


	//   ....[3]....
        /*0058*/ 	.word	0xffffffff


	//   ....[4]....
        /*005c*/ 	.word	0xffffffff


	//   ....[5]....
        /*0060*/ 	.word	0xffffffff


	//   ....[6]....
        /*0064*/ 	.word	0x05000005


	//   ....[7]....
        /*0068*/ 	.word	0x05000005


	//   ....[8]....
        /*006c*/ 	.word	0x05000005


	//   ....[9]....
        /*0070*/ 	.word	0x05000005


	//   ....[10]....
        /*0074*/ 	.word	0xffffffff


	//   ....[11]....
        /*0078*/ 	.word	0xffffffff


	//   ....[12]....
        /*007c*/ 	.word	0x05000005


	//   ....[13]....
        /*0080*/ 	.word	0x05000005


	//   ....[14]....
        /*0084*/ 	.word	0xffffffff


	//   ....[15]....
        /*0088*/ 	.word	0xffffffff


	//   ....[16]....
        /*008c*/ 	.word	0x05000005


	//   ....[17]....
        /*0090*/ 	.word	0x05000005


	//   ....[18]....
        /*0094*/ 	.word	0xffffffff


	//   ....[19]....
        /*0098*/ 	.word	0xffffffff


	//   ....[20]....
        /*009c*/ 	.word	0x05000005


	//   ....[21]....
        /*00a0*/ 	.word	0x05000005


	//   ....[22]....
        /*00a4*/ 	.word	0xffffffff


	//   ....[23]....
        /*00a8*/ 	.word	0xffffffff


	//----- nvinfo : EIATTR_COOP_GROUP_INSTR_OFFSETS
	.align		4
.L_7053:
        /*00ac*/ 	.byte	0x04, 0x28
        /*00ae*/ 	.short	(.L_7055 - .L_7054)


	//   ....[0]....
.L_7054:
        /*00b0*/ 	.word	0x000013e0


	//   ....[1]....
        /*00b4*/ 	.word	0x00001420


	//   ....[2]....
        /*00b8*/ 	.word	0x00001470


	//   ....[3]....
        /*00bc*/ 	.word	0x000014c0


	//   ....[4]....
        /*00c0*/ 	.word	0x00001530


	//   ....[5]....
        /*00c4*/ 	.word	0x00001540


	//   ....[6]....
        /*00c8*/ 	.word	0x000017d0


	//   ....[7]....
        /*00cc*/ 	.word	0x000017e0


	//   ....[8]....
        /*00d0*/ 	.word	0x00001a90


	//   ....[9]....
        /*00d4*/ 	.word	0x00001aa0


	//   ....[10]....
        /*00d8*/ 	.word	0x00001ac0


	//   ....[11]....
        /*00dc*/ 	.word	0x00001ad0


	//   ....[12]....
        /*00e0*/ 	.word	0x00001d70


	//   ....[13]....
        /*00e4*/ 	.word	0x00001d80


	//   ....[14]....
        /*00e8*/ 	.word	0x00001da0


	//   ....[15]....
        /*00ec*/ 	.word	0x00001db0


	//   ....[16]....
        /*00f0*/ 	.word	0x00002050


	//   ....[17]....
        /*00f4*/ 	.word	0x00002060


	//   ....[18]....
        /*00f8*/ 	.word	0x00002080


	//   ....[19]....
        /*00fc*/ 	.word	0x00002090


	//   ....[20]....
        /*0100*/ 	.word	0x00002330


	//   ....[21]....
        /*0104*/ 	.word	0x00002340


	//   ....[22]....
        /*0108*/ 	.word	0x00002360


	//   ....[23]....
        /*010c*/ 	.word	0x00002370


	//----- nvinfo : EIATTR_VRC_CTA_INIT_COUNT
	.align		4
.L_7055:
        /*0110*/ 	.byte	0x02, 0x4a
	.zero		1
	.zero		1


	//----- nvinfo : EIATTR_EXIT_INSTR_OFFSETS
	.align		4
        /*0114*/ 	.byte	0x04, 0x1c
        /*0116*/ 	.short	(.L_7057 - .L_7056)


	//   ....[0]....
.L_7056:
        /*0118*/ 	.word	0x000014d0


	//   ....[1]....
        /*011c*/ 	.word	0x00002390


	//   ....[2]....
        /*0120*/ 	.word	0x000023e0


	//----- nvinfo : EIATTR_CRS_STACK_SIZE
	.align		4
.L_7057:
        /*0124*/ 	.byte	0x04, 0x1e
        /*0126*/ 	.short	(.L_7059 - .L_7058)
.L_7058:
        /*0128*/ 	.word	0x00000000


	//----- nvinfo : EIATTR_CBANK_PARAM_SIZE
	.align		4
.L_7059:
        /*012c*/ 	.byte	0x03, 0x19
        /*012e*/ 	.short	0x0014


	//----- nvinfo : EIATTR_PARAM_CBANK
	.align		4
        /*0130*/ 	.byte	0x04, 0x0a
        /*0132*/ 	.short	(.L_7061 - .L_7060)
	.align		4
.L_7060:
        /*0134*/ 	.word	index@(.nv.constant0._Z11reduceRegr5IdLj512EEvPT_S1_j)
        /*0138*/ 	.short	0x0380
        /*013a*/ 	.short	0x0014


	//----- nvinfo : EIATTR_SW_WAR
	.align		4
.L_7061:
        /*013c*/ 	.byte	0x04, 0x36
        /*013e*/ 	.short	(.L_7063 - .L_7062)
.L_7062:
        /*0140*/ 	.word	0x00000008
.L_7063:


//--------------------- .nv.info._Z11reduceRegr5IdLj1024EEvPT_S1_j --------------------------
	.section	.nv.info._Z11reduceRegr5IdLj1024EEvPT_S1_j,"",@"SHT_CUDA_INFO"
	.sectionflags	@""
	.align	4


	//----- nvinfo : EIATTR_CUDA_API_VERSION
	.align		4
        /*0000*/ 	.byte	0x04, 0x37
        /*0002*/ 	.short	(.L_7065 - .L_7064)
.L_7064:
        /*0004*/ 	.word	0x00000082


	//----- nvinfo : EIATTR_KPARAM_INFO
	.align		4
.L_7065:
        /*0008*/ 	.byte	0x04, 0x17
        /*000a*/ 	.short	(.L_7067 - .L_7066)
.L_7066:
        /*000c*/ 	.word	0x00000000
        /*0010*/ 	.short	0x0002
        /*0012*/ 	.short	0x0010
        /*0014*/ 	.byte	0x00, 0xf0, 0x11, 0x00


	//----- nvinfo : EIATTR_KPARAM_INFO
	.align		4
.L_7067:
        /*0018*/ 	.byte	0x04, 0x17
        /*001a*/ 	.short	(.L_7069 - .L_7068)
.L_7068:
        /*001c*/ 	.word	0x00000000
        /*0020*/ 	.short	0x0001
        /*0022*/ 	.short	0x0008
        /*0024*/ 	.byte	0x00, 0xf5, 0x21, 0x00


	//----- nvinfo : EIATTR_KPARAM_INFO
	.align		4
.L_7069:
        /*0028*/ 	.byte	0x04, 0x17
        /*002a*/ 	.short	(.L_7071 - .L_7070)
.L_7070:
        /*002c*/ 	.word	0x00000000
        /*0030*/ 	.short	0x0000
        /*0032*/ 	.short	0x0000
        /*0034*/ 	.byte	0x00, 0xf5, 0x21, 0x00


	//----- nvinfo : EIATTR_SPARSE_MMA_MASK
	.align		4
.L_7071:
        /*0038*/ 	.byte	0x03, 0x50
        /*003a*/ 	.short	0x0000


	//----- nvinfo : EIATTR_MAXREG_COUNT
	.align		4
        /*003c*/ 	.byte	0x03, 0x1b
        /*003e*/ 	.short	0x00ff


	//----- nvinfo : EIATTR_NUM_BARRIERS
	.align		4
        /*0040*/ 	.byte	0x02, 0x4c
        /*0042*/ 	.byte	0x01
	.zero		1


	//----- nvinfo : EIATTR_MERCURY_ISA_VERSION
	.align		4
        /*0044*/ 	.byte	0x03, 0x5f
        /*0046*/ 	.short	0x0101


	//----- nvinfo : EIATTR_COOP_GROUP_MASK_REGIDS
	.align		4
        /*0048*/ 	.byte	0x04, 0x29
        /*004a*/ 	.short	(.L_7073 - .L_7072)


	//   ....[0]....
.L_7072:
        /*004c*/ 	.word	0xffffffff


	//   ....[1]....
        /*0050*/ 	.word	0xffffffff


	//   ....[2]....
        /*0054*/ 	.word	0xffffffff


	//   ....[3]....
        /*0058*/ 	.word	0xffffffff


	//   ....[4]....
        /*005c*/ 	.word	0xffffffff


	//   ....[5]....
        /*0060*/ 	.word	0xffffffff


	//   ....[6]....
        /*0064*/ 	.word	0x05000002


	//   ....[7]....
        /*0068*/ 	.word	0x05000002


	//   ....[8]....
        /*006c*/ 	.word	0x05000002


	//   ....[9]....
        /*0070*/ 	.word	0x05000002


	//   ....[10]....
        /*0074*/ 	.word	0xffffffff


	//   ....[11]....
        /*0078*/ 	.word	0xffffffff


	//   ....[12]....
        /*007c*/ 	.word	0x05000002


	//   ....[13]....
        /*0080*/ 	.word	0x05000002


	//   ....[14]....
        /*0084*/ 	.word	0xffffffff


	//   ....[15]....
        /*0088*/ 	.word	0xffffffff


	//   ....[16]....
        /*008c*/ 	.word	0x05000002


	//   ....[17]....
        /*0090*/ 	.word	0x05000002


	//   ....[18]....
        /*0094*/ 	.word	0xffffffff


	//   ....[19]....
        /*0098*/ 	.word	0xffffffff


	//   ....[20]....
        /*009c*/ 	.word	0x05000002


	//   ....[21]....
        /*00a0*/ 	.word	0x05000002


	//   ....[22]....
        /*00a4*/ 	.word	0xffffffff


	//   ....[23]....
        /*00a8*/ 	.word	0xffffffff


	//----- nvinfo : EIATTR_COOP_GROUP_INSTR_OFFSETS
	.align		4
.L_7073:
        /*00ac*/ 	.byte	0x04, 0x28
        /*00ae*/ 	.short	(.L_7075 - .L_7074)


	//   ....[0]....
.L_7074:
        /*00b0*/ 	.word	0x000013c0


	//   ....[1]....
        /*00b4*/ 	.word	0x00001400


	//   ....[2]....
        /*00b8*/ 	.word	0x00001450


	//   ....[3]....
        /*00bc*/ 	.word	0x000014a0


	//   ....[4]....
        /*00c0*/ 	.word	0x00001510


	//   ....[5]....
        /*00c4*/ 	.word	0x00001520


	//   ....[6]....
        /*00c8*/ 	.word	0x000017b0


	//   ....[7]....
        /*00cc*/ 	.word	0x000017c0


	//   ....[8]....
        /*00d0*/ 	.word	0x00001a70


	//   ....[9]....
        /*00d4*/ 	.word	0x00001a80


	//   ....[10]....
        /*00d8*/ 	.word	0x00001aa0


	//   ....[11]....
        /*00dc*/ 	.word	0x00001ab0


	//   ....[12]....
        /*00e0*/ 	.word	0x00001d50


	//   ....[13]....
        /*00e4*/ 	.word	0x00001d60


	//   ....[14]....
        /*00e8*/ 	.word	0x00001d80


	//   ....[15]....
        /*00ec*/ 	.word	0x00001d90


	//   ....[16]....
        /*00f0*/ 	.word	0x00002030


	//   ....[17]....
        /*00f4*/ 	.word	0x00002040


	//   ....[18]....
        /*00f8*/ 	.word	0x00002060


	//   ....[19]....
        /*00fc*/ 	.word	0x00002070


	//   ....[20]....
        /*0100*/ 	.word	0x00002310


	//   ....[21]....
        /*0104*/ 	.word	0x00002320


	//   ....[22]....
        /*0108*/ 	.word	0x00002340


	//   ....[23]....
        /*010c*/ 	.word	0x00002350


	//----- nvinfo : EIATTR_VRC_CTA_INIT_COUNT
	.align		4
.L_7075:
        /*0110*/ 	.byte	0x02, 0x4a
	.zero		1
	.zero		1


	//----- nvinfo : EIATTR_EXIT_INSTR_OFFSETS
	.align		4
        /*0114*/ 	.byte	0x04, 0x1c
        /*0116*/ 	.short	(.L_7077 - .L_7076)


	//   ....[0]....
.L_7076:
        /*0118*/ 	.word	0x000014b0


	//   ....[1]....
        /*011c*/ 	.word	0x00002370


	//   ....[2]....
        /*0120*/ 	.word	0x000023c0


	//----- nvinfo : EIATTR_CRS_STACK_SIZE
	.align		4
.L_7077:
        /*0124*/ 	.byte	0x04, 0x1e
        /*0126*/ 	.short	(.L_7079 - .L_7078)
.L_7078:
        /*0128*/ 	.word	0x00000000


	//----- nvinfo : EIATTR_CBANK_PARAM_SIZE
	.align		4
.L_7079:
        /*012c*/ 	.byte	0x03, 0x19
        /*012e*/ 	.short	0x0014


	//----- nvinfo : EIATTR_PARAM_CBANK
	.align		4
        /*0130*/ 	.byte	0x04, 0x0a
        /*0132*/ 	.short	(.L_7081 - .L_7080)
	.align		4
.L_7080:
        /*0134*/ 	.word	index@(.nv.constant0._Z11reduceRegr5IdLj1024EEvPT_S1_j)
        /*0138*/ 	.short	0x0380
        /*013a*/ 	.short	0x0014


	//----- nvinfo : EIATTR_SW_WAR
	.align		4
.L_7081:
        /*013c*/ 	.byte	0x04, 0x36
        /*013e*/ 	.short	(.L_7083 - .L_7082)
.L_7082:
        /*0140*/ 	.word	0x00000008
.L_7083:


//--------------------- .nv.info._Z11reduceRegr4IdLj1EEvPT_S1_j --------------------------
	.section	.nv.info._Z11reduceRegr4IdLj1EEvPT_S1_j,"",@"SHT_CUDA_INFO"
	.sectionflags	@""
	.align	4


	//----- nvinfo : EIATTR_CUDA_API_VERSION
	.align		4
        /*0000*/ 	.byte	0x04, 0x37
        /*0002*/ 	.short	(.L_7085 - .L_7084)
.L_7084:
        /*0004*/ 	.word	0x00000082


	//----- nvinfo : EIATTR_KPARAM_INFO
	.align		4
.L_7085:
        /*0008*/ 	.byte	0x04, 0x17
        /*000a*/ 	.short	(.L_7087 - .L_7086)
.L_7086:
        /*000c*/ 	.word	0x00000000
        /*0010*/ 	.short	0x0002
        /*0012*/ 	.short	0x0010
        /*0014*/ 	.byte	0x00, 0xf0, 0x11, 0x00


	//----- nvinfo : EIATTR_KPARAM_INFO
	.align		4
.L_7087:
        /*0018*/ 	.byte	0x04, 0x17
        /*001a*/ 	.short	(.L_7089 - .L_7088)
.L_7088:
        /*001c*/ 	.word	0x00000000
        /*0020*/ 	.short	0x0001
        /*0022*/ 	.short	0x0008
        /*0024*/ 	.byte	0x00, 0xf5, 0x21, 0x00


	//----- nvinfo : EIATTR_KPARAM_INFO
	.align		4
.L_7089:
        /*0028*/ 	.byte	0x04, 0x17
        /*002a*/ 	.short	(.L_7091 - .L_7090)
.L_7090:
        /*002c*/ 	.word	0x00000000
        /*0030*/ 	.short	0x0000
        /*0032*/ 	.short	0x0000
        /*0034*/ 	.byte	0x00, 0xf5, 0x21, 0x00


	//----- nvinfo : EIATTR_SPARSE_MMA_MASK
	.align		4
.L_7091:
        /*0038*/ 	.byte	0x03, 0x50
        /*003a*/ 	.short	0x0000


	//----- nvinfo : EIATTR_MAXREG_COUNT
	.align		4
        /*003c*/ 	.byte	0x03, 0x1b
        /*003e*/ 	.short	0x00ff


	//----- nvinfo : EIATTR_NUM_BARRIERS
	.align		4
        /*0040*/ 	.byte	0x02, 0x4c
        /*0042*/ 	.byte	0x01
	.zero		1


	//----- nvinfo : EIATTR_MERCURY_ISA_VERSION
	.align		4
        /*0044*/ 	.byte	0x03, 0x5f
        /*0046*/ 	.short	0x0101


	//----- nvinfo : EIATTR_COOP_GROUP_MASK_REGIDS
	.align		4
        /*0048*/ 	.byte	0x04, 0x29
        /*004a*/ 	.short	(.L_7093 - .L_7092)


	//   ....[0]....
.L_7092:
        /*004c*/ 	.word	0xffffffff


	//   ....[1]....
        /*0050*/ 	.word	0xffffffff


	//   ....[2]....
        /*0054*/ 	.word	0xffffffff


	//   ....[3]....
        /*0058*/ 	.word	0xffffffff


	//   ....[4]....
        /*005c*/ 	.word	0x05000005


	//   ....[5]....
        /*0060*/ 	.word	0x05000005


	//   ....[6]....
        /*0064*/ 	.word	0x05000005


	//   ....[7]....
        /*0068*/ 	.word	0x05000005


	//   ....[8]....
        /*006c*/ 	.word	0xffffffff


	//   ....[9]....
        /*0070*/ 	.word	0xffffffff


	//   ....[10]....
        /*0074*/ 	.word	0x05000005


	//   ....[11]....
        /*0078*/ 	.word	0x05000005


	//   ....[12]....
        /*007c*/ 	.word	0xffffffff


	//   ....[13]....
        /*0080*/ 	.word	0xffffffff


	//   ....[14]....
        /*0084*/ 	.word	0x05000005


	//   ....[15]....
        /*0088*/ 	.word	0x05000005


	//   ....[16]....
        /*008c*/ 	.word	0xffffffff


	//   ....[17]....
        /*0090*/ 	.word	0xffffffff


	//   ....[18]....
        /*0094*/ 	.word	0x05000005


	//   ....[19]....
        /*0098*/ 	.word	0x05000005


	//   ....[20]....
        /*009c*/ 	.word	0xffffffff


	//   ....[21]....
        /*00a0*/ 	.word	0xffffffff


	//----- nvinfo : EIATTR_COOP_GROUP_INSTR_OFFSETS
	.align		4
.L_7093:
        /*00a4*/ 	.byte	0x04, 0x28
        /*00a6*/ 	.short	(.L_7095 - .L_7094)


	//   ....[0]....
.L_7094:
        /*00a8*/ 	.word	0x00001400


	//   ....[1]....
        /*00ac*/ 	.word	0x00001480


	//   ....[2]....
        /*00b0*/ 	.word	0x00001500


	//   ....[3]....
        /*00b4*/ 	.word	0x00001510


	//   ....[4]....
        /*00b8*/ 	.word	0x000017a0


	//   ....[5]....
        /*00bc*/ 	.word	0x000017b0


	//   ....[6]....
        /*00c0*/ 	.word	0x00001a60


	//   ....[7]....
        /*00c4*/ 	.word	0x00001a70


	//   ....[8]....
        /*00c8*/ 	.word	0x00001a90


	//   ....[9]....
        /*00cc*/ 	.word	0x00001aa0


	//   ....[10]....
        /*00d0*/ 	.word	0x00001d40


	//   ....[11]....
        /*00d4*/ 	.word	0x00001d50


	//   ....[12]....
        /*00d8*/ 	.word	0x00001d70


	//   ....[13]....
        /*00dc*/ 	.word	0x00001d80


	//   ....[14]....
        /*00e0*/ 	.word	0x00002020


	//   ....[15]....
        /*00e4*/ 	.word	0x00002030


	//   ....[16]....
        /*00e8*/ 	.word	0x00002050


	//   ....[17]....
        /*00ec*/ 	.word	0x00002060


	//   ....[18]....
        /*00f0*/ 	.word	0x00002300


	//   ....[19]....
        /*00f4*/ 	.word	0x00002310


	//   ....[20]....
        /*00f8*/ 	.word	0x00002330


	//   ....[21]....
        /*00fc*/ 	.word	0x00002340


	//----- nvinfo : EIATTR_VRC_CTA_INIT_COUNT
	.align		4
.L_7095:
        /*0100*/ 	.byte	0x02, 0x4a
	.zero		1
	.zero		1


	//----- nvinfo : EIATTR_EXIT_INSTR_OFFSETS
	.align		4
        /*0104*/ 	.byte	0x04, 0x1c
        /*0106*/ 	.short	(.L_7097 - .L_7096)


	//   ....[0]....
.L_7096:
        /*0108*/ 	.word	0x000014c0


	//   ....[1]....
        /*010c*/ 	.word	0x00002360


	//   ....[2]....
        /*0110*/ 	.word	0x000023b0


	//----- nvinfo : EIATTR_CRS_STACK_SIZE
	.align		4
.L_7097:
        /*0114*/ 	.byte	0x04, 0x1e
        /*0116*/ 	.short	(.L_7099 - .L_7098)
.L_7098:
        /*0118*/ 	.word	0x00000000


	//----- nvinfo : EIATTR_CBANK_PARAM_SIZE
	.align		4
.L_7099:
        /*011c*/ 	.byte	0x03, 0x19
        /*011e*/ 	.short	0x0014


	//----- nvinfo : EIATTR_PARAM_CBANK
	.align		4
        /*0120*/ 	.byte	0x04, 0x0a
        /*0122*/ 	.short	(.L_7101 - .L_7100)
	.align		4
.L_7100:
        /*0124*/ 	.word	index@(.nv.constant0._Z11reduceRegr4IdLj1EEvPT_S1_j)
        /*0128*/ 	.short	0x0380
        /*012a*/ 	.short	0x0014


	//----- nvinfo : EIATTR_SW_WAR
	.align		4
.L_7101:
        /*012c*/ 	.byte	0x04, 0x36
        /*012e*/ 	.short	(.L_7103 - .L_7102)
.L_7102:
        /*0130*/ 	.word	0x00000008
.L_7103:


//--------------------- .nv.info._Z11reduceRegr4IdLj2EEvPT_S1_j --------------------------
	.section	.nv.info._Z11reduceRegr4IdLj2EEvPT_S1_j,"",@"SHT_CUDA_INFO"
	.sectionflags	@""
	.align	4


	//----- nvinfo : EIATTR_CUDA_API_VERSION
	.align		4
        /*0000*/ 	.byte	0x04, 0x37
        /*0002*/ 	.short	(.L_7105 - .L_7104)
.L_7104:
        /*0004*/ 	.word	0x00000082


	//----- nvinfo : EIATTR_KPARAM_INFO
	.align		4
.L_7105:
        /*0008*/ 	.byte	0x04, 0x17
        /*000a*/ 	.short	(.L_7107 - .L_7106)
.L_7106:
        /*000c*/ 	.word	0x00000000
        /*0010*/ 	.short	0x0002
        /*0012*/ 	.short	0x0010
        /*0014*/ 	.byte	0x00, 0xf0, 0x11, 0x00


	//----- nvinfo : EIATTR_KPARAM_INFO
	.align		4
.L_7107:
        /*0018*/ 	.byte	0x04, 0x17
        /*001a*/ 	.short	(.L_7109 - .L_7108)
.L_7108:
        /*001c*/ 	.word	0x00000000
        /*0020*/ 	.short	0x0001
        /*0022*/ 	.short	0x0008
        /*0024*/ 	.byte	0x00, 0xf5, 0x21, 0x00


	//----- nvinfo : EIATTR_KPARAM_INFO
	.align		4
.L_7109:
        /*0028*/ 	.byte	0x04, 0x17
        /*002a*/ 	.short	(.L_7111 - .L_7110)
.L_7110:
        /*002c*/ 	.word	0x00000000
        /*0030*/ 	.short	0x0000
        /*0032*/ 	.short	0x0000
        /*0034*/ 	.byte	0x00, 0xf5, 0x21, 0x00


	//----- nvinfo : EIATTR_SPARSE_MMA_MASK
	.align		4
.L_7111:
        /*0038*/ 	.byte	0x03, 0x50
        /*003a*/ 	.short	0x0000


	//----- nvinfo : EIATTR_MAXREG_COUNT
	.align		4
        /*003c*/ 	.byte	0x03, 0x1b
        /*003e*/ 	.short	0x00ff


	//----- nvinfo : EIATTR_NUM_BARRIERS
	.align		4
        /*0040*/ 	.byte	0x02, 0x4c
        /*0042*/ 	.byte	0x01
	.zero		1


	//----- nvinfo : EIATTR_MERCURY_ISA_VERSION
	.align		4
        /*0044*/ 	.byte	0x03, 0x5f
        /*0046*/ 	.short	0x0101


	//----- nvinfo : EIATTR_COOP_GROUP_MASK_REGIDS
	.align		4
        /*0048*/ 	.byte	0x04, 0x29
        /*004a*/ 	.short	(.L_7113 - .L_7112)


	//   ....[0]....
.L_7112:
        /*004c*/ 	.word	0xffffffff


	//   ....[1]....
        /*0050*/ 	.word	0xffffffff


	//   ....[2]....
        /*0054*/ 	.word	0xffffffff


	//   ....[3]....
        /*0058*/ 	.word	0xffffffff


	//   ....[4]....
        /*005c*/ 	.word	0x05000005


	//   ....[5]....
        /*0060*/ 	.word	0x05000005


	//   ....[6]....
        /*0064*/ 	.word	0x05000005


	//   ....[7]....
        /*0068*/ 	.word	0x05000005


	//   ....[8]....
        /*006c*/ 	.word	0xffffffff


	//   ....[9]....
        /*0070*/ 	.word	0xffffffff


	//   ....[10]....
        /*0074*/ 	.word	0x05000005


	//   ....[11]....
        /*0078*/ 	.word	0x05000005


	//   ....[12]....
        /*007c*/ 	.word	0xffffffff


	//   ....[13]....
        /*0080*/ 	.word	0xffffffff


	//   ....[14]....
        /*0084*/ 	.word	0x05000005


	//   ....[15]....
        /*0088*/ 	.word	0x05000005


	//   ....[16]....
        /*008c*/ 	.word	0xffffffff


	//   ....[17]....
        /*0090*/ 	.word	0xffffffff


	//   ....[18]....
        /*0094*/ 	.word	0x05000005


	//   ....[19]....
        /*0098*/ 	.word	0x05000005


	//   ....[20]....
        /*009c*/ 	.word	0xffffffff


	//   ....[21]....
        /*00a0*/ 	.word	0xffffffff


	//----- nvinfo : EIATTR_COOP_GROUP_INSTR_OFFSETS
	.align		4
.L_7113:
        /*00a4*/ 	.byte	0x04, 0x28
        /*00a6*/ 	.short	(.L_7115 - .L_7114)


	//   ....[0]....
.L_7114:
        /*00a8*/ 	.word	0x00001400


	//   ....[1]....
        /*00ac*/ 	.word	0x00001480


	//   ....[2]....
        /*00b0*/ 	.word	0x00001500


	//   ....[3]....
        /*00b4*/ 	.word	0x00001510


	//   ....[4]....
        /*00b8*/ 	.word	0x000017a0


	//   ....[5]....
        /*00bc*/ 	.word	0x000017b0


	//   ....[6]....
        /*00c0*/ 	.word	0x00001a60


	//   ....[7]....
        /*00c4*/ 	.word	0x00001a70


	//   ....[8]....
        /*00c8*/ 	.word	0x00001a90


	//   ....[9]....
        /*00cc*/ 	.word	0x00001aa0


	//   ....[10]....
        /*00d0*/ 	.word	0x00001d40


	//   ....[11]....
        /*00d4*/ 	.word	0x00001d50


	//   ....[12]....
        /*00d8*/ 	.word	0x00001d70


	//   ....[13]....
        /*00dc*/ 	.word	0x00001d80


	//   ....[14]....
        /*00e0*/ 	.word	0x00002020


	//   ....[15]....
        /*00e4*/ 	.word	0x00002030


	//   ....[16]....
        /*00e8*/ 	.word	0x00002050


	//   ....[17]....
        /*00ec*/ 	.word	0x00002060


	//   ....[18]....
        /*00f0*/ 	.word	0x00002300


	//   ....[19]....
        /*00f4*/ 	.word	0x00002310


	//   ....[20]....
        /*00f8*/ 	.word	0x00002330


	//   ....[21]....
        /*00fc*/ 	.word	0x00002340


	//----- nvinfo : EIATTR_VRC_CTA_INIT_COUNT
	.align		4
.L_7115:
        /*0100*/ 	.byte	0x02, 0x4a
	.zero		1
	.zero		1


	//----- nvinfo : EIATTR_EXIT_INSTR_OFFSETS
	.align		4
        /*0104*/ 	.byte	0x04, 0x1c
        /*0106*/ 	.short	(.L_7117 - .L_7116)


	//   ....[0]....
.L_7116:
        /*0108*/ 	.word	0x000014c0


	//   ....[1]....
        /*010c*/ 	.word	0x00002360


	//   ....[2]....
        /*0110*/ 	.word	0x000023b0


	//----- nvinfo : EIATTR_CRS_STACK_SIZE
	.align		4
.L_7117:
        /*0114*/ 	.byte	0x04, 0x1e
        /*0116*/ 	.short	(.L_7119 - .L_7118)
.L_7118:
        /*0118*/ 	.word	0x00000000


	//----- nvinfo : EIATTR_CBANK_PARAM_SIZE
	.align		4
.L_7119:
        /*011c*/ 	.byte	0x03, 0x19
        /*011e*/ 	.short	0x0014


	//----- nvinfo : EIATTR_PARAM_CBANK
	.align		4
        /*0120*/ 	.byte	0x04, 0x0a
        /*0122*/ 	.short	(.L_7121 - .L_7120)
	.align		4
.L_7120:
        /*0124*/ 	.word	index@(.nv.constant0._Z11reduceRegr4IdLj2EEvPT_S1_j)
        /*0128*/ 	.short	0x0380
        /*012a*/ 	.short	0x0014


	//----- nvinfo : EIATTR_SW_WAR
	.align		4
.L_7121:
        /*012c*/ 	.byte	0x04, 0x36
        /*012e*/ 	.short	(.L_7123 - .L_7122)
.L_7122:
        /*0130*/ 	.word	0x00000008
.L_7123:


//--------------------- .nv.info._Z11reduceRegr4IdLj4EEvPT_S1_j --------------------------
	.section	.nv.info._Z11reduceRegr4IdLj4EEvPT_S1_j,"",@"SHT_CUDA_INFO"
	.sectionflags	@""
	.align	4


	//----- nvinfo : EIATTR_CUDA_API_VERSION
	.align		4
        /*0000*/ 	.byte	0x04, 0x37
        /*0002*/ 	.short	(.L_7125 - .L_7124)
.L_7124:
        /*0004*/ 	.word	0x00000082


	//----- nvinfo : EIATTR_KPARAM_INFO
	.align		4
.L_7125:
        /*0008*/ 	.byte	0x04, 0x17
        /*000a*/ 	.short	(.L_7127 - .L_7126)
.L_7126:
        /*000c*/ 	.word	0x00000000
        /*0010*/ 	.short	0x0002
        /*0012*/ 	.short	0x0010
        /*0014*/ 	.byte	0x00, 0xf0, 0x11, 0x00


	//----- nvinfo : EIATTR_KPARAM_INFO
	.align		4
.L_7127:
        /*0018*/ 	.byte	0x04, 0x17
        /*001a*/ 	.short	(.L_7129 - .L_7128)
.L_7128:
        /*001c*/ 	.word	0x00000000
        /*0020*/ 	.short	0x0001
        /*0022*/ 	.short	0x0008
        /*0024*/ 	.byte	0x00, 0xf5, 0x21, 0x00


	//----- nvinfo : EIATTR_KPARAM_INFO
	.align		4
.L_7129:
        /*0028*/ 	.byte	0x04, 0x17
        /*002a*/ 	.short	(.L_7131 - .L_7130)
.L_7130:
        /*002c*/ 	.word	0x00000000
        /*0030*/ 	.short	0x0000
        /*0032*/ 	.short	0x0000
        /*0034*/ 	.byte	0x00, 0xf5, 0x21, 0x00


	//----- nvinfo : EIATTR_SPARSE_MMA_MASK
	.align		4
.L_7131:
        /*0038*/ 	.byte	0x03, 0x50
        /*003a*/ 	.short	0x0000


	//----- nvinfo : EIATTR_MAXREG_COUNT
	.align		4
        /*003c*/ 	.byte	0x03, 0x1b
        /*003e*/ 	.short	0x00ff


	//----- nvinfo : EIATTR_NUM_BARRIERS
	.align		4
        /*0040*/ 	.byte	0x02, 0x4c
        /*0042*/ 	.byte	0x01
	.zero		1


	//----- nvinfo : EIATTR_MERCURY_ISA_VERSION
	.align		4
        /*0044*/ 	.byte	0x03, 0x5f
        /*0046*/ 	.short	0x0101


	//----- nvinfo : EIATTR_COOP_GROUP_MASK_REGIDS
	.align		4
        /*0048*/ 	.byte	0x04, 0x29
        /*004a*/ 	.short	(.L_7133 - .L_7132)


	//   ....[0]....
.L_7132:
        /*004c*/ 	.word	0xffffffff


	//   ....[1]....
        /*0050*/ 	.word	0xffffffff


	//   ....[2]....
        /*0054*/ 	.word	0xffffffff


	//   ....[3]....
        /*0058*/ 	.word	0xffffffff


	//   ....[4]....
        /*005c*/ 	.word	0x05000005


	//   ....[5]....
        /*0060*/ 	.word	0x05000005


	//   ....[6]....
        /*0064*/ 	.word	0x05000005


	//   ....[7]....
        /*0068*/ 	.word	0x05000005


	//   ....[8]....
        /*006c*/ 	.word	0xffffffff


	//   ....[9]....
        /*0070*/ 	.word	0xffffffff


	//   ....[10]....
        /*0074*/ 	.word	0x05000005


	//   ....[11]....
        /*0078*/ 	.word	0x05000005


	//   ....[12]....
        /*007c*/ 	.word	0xffffffff


	//   ....[13]....
        /*0080*/ 	.word	0xffffffff


	//   ....[14]....
        /*0084*/ 	.word	0x05000005


	//   ....[15]....
        /*0088*/ 	.word	0x05000005


	//   ....[16]....
        /*008c*/ 	.word	0xffffffff


	//   ....[17]....
        /*0090*/ 	.word	0xffffffff


	//   ....[18]....
        /*0094*/ 	.word	0x05000005


	//   ....[19]....
        /*0098*/ 	.word	0x05000005


	//   ....[20]....
        /*009c*/ 	.word	0xffffffff


	//   ....[21]....
        /*00a0*/ 	.word	0xffffffff


	//----- nvinfo : EIATTR_COOP_GROUP_INSTR_OFFSETS
	.align		4
.L_7133:
        /*00a4*/ 	.byte	0x04, 0x28
        /*00a6*/ 	.short	(.L_7135 - .L_7134)


	//   ....[0]....
.L_7134:
        /*00a8*/ 	.word	0x00001400


	//   ....[1]....
        /*00ac*/ 	.word	0x00001480


	//   ....[2]....
        /*00b0*/ 	.word	0x00001500


	//   ....[3]....
        /*00b4*/ 	.word	0x00001510


	//   ....[4]....
        /*00b8*/ 	.word	0x000017a0


	//   ....[5]....
        /*00bc*/ 	.word	0x000017b0


	//   ....[6]....
        /*00c0*/ 	.word	0x00001a60


	//   ....[7]....
        /*00c4*/ 	.word	0x00001a70


	//   ....[8]....
        /*00c8*/ 	.word	0x00001a90


	//   ....[9]....
        /*00cc*/ 	.word	0x00001aa0


	//   ....[10]....
        /*00d0*/ 	.word	0x00001d40


	//   ....[11]....
        /*00d4*/ 	.word	0x00001d50


	//   ....[12]....
        /*00d8*/ 	.word	0x00001d70


	//   ....[13]....
        /*00dc*/ 	.word	0x00001d80


	//   ....[14]....
        /*00e0*/ 	.word	0x00002020


	//   ....[15]....
        /*00e4*/ 	.word	0x00002030


	//   ....[16]....
        /*00e8*/ 	.word	0x00002050


	//   ....[17]....
        /*00ec*/ 	.word	0x00002060


	//   ....[18]....
        /*00f0*/ 	.word	0x00002300


	//   ....[19]....
        /*00f4*/ 	.word	0x00002310


	//   ....[20]....
        /*00f8*/ 	.word	0x00002330


	//   ....[21]....
        /*00fc*/ 	.word	0x00002340


	//----- nvinfo : EIATTR_VRC_CTA_INIT_COUNT
	.align		4
.L_7135:
        /*0100*/ 	.byte	0x02, 0x4a
	.zero		1
	.zero		1


	//----- nvinfo : EIATTR_EXIT_INSTR_OFFSETS
	.align		4
        /*0104*/ 	.byte	0x04, 0x1c
        /*0106*/ 	.short	(.L_7137 - .L_7136)


	//   ....[0]....
.L_7136:
        /*0108*/ 	.word	0x000014c0


	//   ....[1]....
        /*010c*/ 	.word	0x00002360


	//   ....[2]....
        /*0110*/ 	.word	0x000023b0


	//----- nvinfo : EIATTR_CRS_STACK_SIZE
	.align		4
.L_7137:
        /*0114*/ 	.byte	0x04, 0x1e
        /*0116*/ 	.short	(.L_7139 - .L_7138)
.L_7138:
        /*0118*/ 	.word	0x00000000


	//----- nvinfo : EIATTR_CBANK_PARAM_SIZE
	.align		4
.L_7139:
        /*011c*/ 	.byte	0x03, 0x19
        /*011e*/ 	.short	0x0014


	//----- nvinfo : EIATTR_PARAM_CBANK
	.align		4
        /*0120*/ 	.byte	0x04, 0x0a
        /*0122*/ 	.short	(.L_7141 - .L_7140)
	.align		4
.L_7140:
        /*0124*/ 	.word	index@(.nv.constant0._Z11reduceRegr4IdLj4EEvPT_S1_j)
        /*0128*/ 	.short	0x0380
        /*012a*/ 	.short	0x0014


	//----- nvinfo : EIATTR_SW_WAR
	.align		4
.L_7141:
        /*012c*/ 	.byte	0x04, 0x36
        /*012e*/ 	.short	(.L_7143 - .L_7142)
.L_7142:
        /*0130*/ 	.word	0x00000008
.L_7143:


//--------------------- .nv.info._Z11reduceRegr4IdLj8EEvPT_S1_j --------------------------
	.section	.nv.info._Z11reduceRegr4IdLj8EEvPT_S1_j,"",@"SHT_CUDA_INFO"
	.sectionflags	@""
	.align	4


	//----- nvinfo : EIATTR_CUDA_API_VERSION
	.align		4
        /*0000*/ 	.byte	0x04, 0x37
        /*0002*/ 	.short	(.L_7145 - .L_7144)
.L_7144:
        /*0004*/ 	.word	0x00000082


	//----- nvinfo : EIATTR_KPARAM_INFO
	.align		4
.L_7145:
        /*0008*/ 	.byte	0x04, 0x17
        /*000a*/ 	.short	(.L_7147 - .L_7146)
.L_7146:
        /*000c*/ 	.word	0x00000000
        /*0010*/ 	.short	0x0002
        /*0012*/ 	.short	0x0010
        /*0014*/ 	.byte	0x00, 0xf0, 0x11, 0x00


	//----- nvinfo : EIATTR_KPARAM_INFO
	.align		4
.L_7147:
        /*0018*/ 	.byte	0x04, 0x17
        /*001a*/ 	.short	(.L_7149 - .L_7148)
.L_7148:
        /*001c*/ 	.word	0x00000000
        /*0020*/ 	.short	0x0001
        /*0022*/ 	.short	0x0008
        /*0024*/ 	.byte	0x00, 0xf5, 0x21, 0x00


	//----- nvinfo : EIATTR_KPARAM_INFO
	.align		4
.L_7149:
        /*0028*/ 	.byte	0x04, 0x17
        /*002a*/ 	.short	(.L_7151 - .L_7150)
.L_7150:
        /*002c*/ 	.word	0x00000000
        /*0030*/ 	.short	0x0000
        /*0032*/ 	.short	0x0000
        /*0034*/ 	.byte	0x00, 0xf5, 0x21, 0x00


	//----- nvinfo : EIATTR_SPARSE_MMA_MASK
	.align		4
.L_7151:
        /*0038*/ 	.byte	0x03, 0x50
        /*003a*/ 	.short	0x0000


	//----- nvinfo : EIATTR_MAXREG_COUNT
	.align		4
        /*003c*/ 	.byte	0x03, 0x1b
        /*003e*/ 	.short	0x00ff


	//----- nvinfo : EIATTR_NUM_BARRIERS
	.align		4
        /*0040*/ 	.byte	0x02, 0x4c
        /*0042*/ 	.byte	0x01
	.zero		1


	//----- nvinfo : EIATTR_MERCURY_ISA_VERSION
	.align		4
        /*0044*/ 	.byte	0x03, 0x5f
        /*0046*/ 	.short	0x0101


	//----- nvinfo : EIATTR_COOP_GROUP_MASK_REGIDS
	.align		4
        /*0048*/ 	.byte	0x04, 0x29
        /*004a*/ 	.short	(.L_7153 - .L_7152)


	//   ....[0]....
.L_7152:
        /*004c*/ 	.word	0xffffffff


	//   ....[1]....
        /*0050*/ 	.word	0xffffffff


	//   ....[2]....
        /*0054*/ 	.word	0xffffffff


	//   ....[3]....
        /*0058*/ 	.word	0xffffffff


	//   ....[4]....
        /*005c*/ 	.word	0x05000005


	//   ....[5]....
        /*0060*/ 	.word	0x05000005


	//   ....[6]....
        /*0064*/ 	.word	0x05000005


	//   ....[7]....
        /*0068*/ 	.word	0x05000005


	//   ....[8]....
        /*006c*/ 	.word	0xffffffff


	//   ....[9]....
        /*0070*/ 	.word	0xffffffff


	//   ....[10]....
        /*0074*/ 	.word	0x05000005


	//   ....[11]....
        /*0078*/ 	.word	0x05000005


	//   ....[12]....
        /*007c*/ 	.word	0xffffffff


	//   ....[13]....
        /*0080*/ 	.word	0xffffffff


	//   ....[14]....
        /*0084*/ 	.word	0x05000005


	//   ....[15]....
        /*0088*/ 	.word	0x05000005


	//   ....[16]....
        /*008c*/ 	.word	0xffffffff


	//   ....[17]....
        /*0090*/ 	.word	0xffffffff


	//   ....[18]....
        /*0094*/ 	.word	0x05000005


	//   ....[19]....
        /*0098*/ 	.word	0x05000005


	//   ....[20]....
        /*009c*/ 	.word	0xffffffff


	//   ....[21]....
        /*00a0*/ 	.word	0xffffffff


	//----- nvinfo : EIATTR_COOP_GROUP_INSTR_OFFSETS
	.align		4
.L_7153:
        /*00a4*/ 	.byte	0x04, 0x28
        /*00a6*/ 	.short	(.L_7155 - .L_7154)


	//   ....[0]....
.L_7154:
        /*00a8*/ 	.word	0x00001400


	//   ....[1]....
        /*00ac*/ 	.word	0x00001480


	//   ....[2]....
        /*00b0*/ 	.word	0x00001500


	//   ....[3]....
        /*00b4*/ 	.word	0x00001510


	//   ....[4]....
        /*00b8*/ 	.word	0x000017a0


	//   ....[5]....
        /*00bc*/ 	.word	0x000017b0


	//   ....[6]....
        /*00c0*/ 	.word	0x00001a60


	//   ....[7]....
        /*00c4*/ 	.word	0x00001a70


	//   ....[8]....
        /*00c8*/ 	.word	0x00001a90


	//   ....[9]....
        /*00cc*/ 	.word	0x00001aa0


	//   ....[10]....
        /*00d0*/ 	.word	0x00001d40


	//   ....[11]....
        /*00d4*/ 	.word	0x00001d50


	//   ....[12]....
        /*00d8*/ 	.word	0x00001d70


	//   ....[13]....
        /*00dc*/ 	.word	0x00001d80


	//   ....[14]....
        /*00e0*/ 	.word	0x00002020


	//   ....[15]....
        /*00e4*/ 	.word	0x00002030


	//   ....[16]....
        /*00e8*/ 	.word	0x00002050


	//   ....[17]....
        /*00ec*/ 	.word	0x00002060


	//   ....[18]....
        /*00f0*/ 	.word	0x00002300


	//   ....[19]....
        /*00f4*/ 	.word	0x00002310


	//   ....[20]....
        /*00f8*/ 	.word	0x00002330


	//   ....[21]....
        /*00fc*/ 	.word	0x00002340


	//----- nvinfo : EIATTR_VRC_CTA_INIT_COUNT
	.align		4
.L_7155:
        /*0100*/ 	.byte	0x02, 0x4a
	.zero		1
	.zero		1


	//----- nvinfo : EIATTR_EXIT_INSTR_OFFSETS
	.align		4
        /*0104*/ 	.byte	0x04, 0x1c
        /*0106*/ 	.short	(.L_7157 - .L_7156)


	//   ....[0]....
.L_7156:
        /*0108*/ 	.word	0x000014c0


	//   ....[1]....
        /*010c*/ 	.word	0x00002360


	//   ....[2]....
        /*0110*/ 	.word	0x000023b0


	//----- nvinfo : EIATTR_CRS_STACK_SIZE
	.align		4
.L_7157:
        /*0114*/ 	.byte	0x04, 0x1e
        /*0116*/ 	.short	(.L_7159 - .L_7158)
.L_7158:
        /*0118*/ 	.word	0x00000000


	//----- nvinfo : EIATTR_CBANK_PARAM_SIZE
	.align		4
.L_7159:
        /*011c*/ 	.byte	0x03, 0x19
        /*011e*/ 	.short	0x0014


	//----- nvinfo : EIATTR_PARAM_CBANK
	.align		4
        /*0120*/ 	.byte	0x04, 0x0a
        /*0122*/ 	.short	(.L_7161 - .L_7160)
	.align		4
.L_7160:
        /*0124*/ 	.word	index@(.nv.constant0._Z11reduceRegr4IdLj8EEvPT_S1_j)
        /*0128*/ 	.short	0x0380
        /*012a*/ 	.short	0x0014


	//----- nvinfo : EIATTR_SW_WAR
	.align		4
.L_7161:
        /*012c*/ 	.byte	0x04, 0x36
        /*012e*/ 	.short	(.L_7163 - .L_7162)
.L_7162:
        /*0130*/ 	.word	0x00000008
.L_7163:


//--------------------- .nv.info._Z11reduceRegr4IdLj16EEvPT_S1_j --------------------------
	.section	.nv.info._Z11reduceRegr4IdLj16EEvPT_S1_j,"",@"SHT_CUDA_INFO"
	.sectionflags	@""
	.align	4


	//----- nvinfo : EIATTR_CUDA_API_VERSION
	.align		4
        /*0000*/ 	.byte	0x04, 0x37
        /*0002*/ 	.short	(.L_7165 - .L_7164)
.L_7164:
        /*0004*/ 	.word	0x00000082


	//----- nvinfo : EIATTR_KPARAM_INFO
	.align		4
.L_7165:
        /*0008*/ 	.byte	0x04, 0x17
        /*000a*/ 	.short	(.L_7167 - .L_7166)
.L_7166:
        /*000c*/ 	.word	0x00000000
        /*0010*/ 	.short	0x0002
        /*0012*/ 	.short	0x0010
        /*0014*/ 	.byte	0x00, 0xf0, 0x11, 0x00


	//----- nvinfo : EIATTR_KPARAM_INFO
	.align		4
.L_7167:
        /*0018*/ 	.byte	0x04, 0x17
        /*001a*/ 	.short	(.L_7169 - .L_7168)
.L_7168:
        /*001c*/ 	.word	0x00000000
        /*0020*/ 	.short	0x0001
        /*0022*/ 	.short	0x0008
        /*0024*/ 	.byte	0x00, 0xf5, 0x21, 0x00


	//----- nvinfo : EIATTR_KPARAM_INFO
	.align		4
.L_7169:
        /*0028*/ 	.byte	0x04, 0x17
        /*002a*/ 	.short	(.L_7171 - .L_7170)
.L_7170:
        /*002c*/ 	.word	0x00000000
        /*0030*/ 	.short	0x0000
        /*0032*/ 	.short	0x0000
        /*0034*/ 	.byte	0x00, 0xf5, 0x21, 0x00


	//----- nvinfo : EIATTR_SPARSE_MMA_MASK
	.align		4
.L_7171:
        /*0038*/ 	.byte	0x03, 0x50
        /*003a*/ 	.short	0x0000


	//----- nvinfo : EIATTR_MAXREG_COUNT
	.align		4
        /*003c*/ 	.byte	0x03, 0x1b
        /*003e*/ 	.short	0x00ff


	//----- nvinfo : EIATTR_NUM_BARRIERS
	.align		4
        /*0040*/ 	.byte	0x02, 0x4c
        /*0042*/ 	.byte	0x01
	.zero		1


	//----- nvinfo : EIATTR_MERCURY_ISA_VERSION
	.align		4
        /*0044*/ 	.byte	0x03, 0x5f
        /*0046*/ 	.short	0x0101


	//----- nvinfo : EIATTR_COOP_GROUP_MASK_REGIDS
	.align		4
        /*0048*/ 	.byte	0x04, 0x29
        /*004a*/ 	.short	(.L_7173 - .L_7172)


	//   ....[0]....
.L_7172:
        /*004c*/ 	.word	0xffffffff


	//   ....[1]....
        /*0050*/ 	.word	0xffffffff


	//   ....[2]....
        /*0054*/ 	.word	0xffffffff


	//   ....[3]....
        /*0058*/ 	.word	0xffffffff


	//   ....[4]....
        /*005c*/ 	.word	0x05000005


	//   ....[5]....
        /*0060*/ 	.word	0x05000005


	//   ....[6]....
        /*0064*/ 	.word	0x05000005


	//   ....[7]....
        /*0068*/ 	.word	0x05000005


	//   ....[8]....
        /*006c*/ 	.word	0xffffffff


	//   ....[9]....
        /*0070*/ 	.word	0xffffffff


	//   ....[10]....
        /*0074*/ 	.word	0x05000005


	//   ....[11]....
        /*0078*/ 	.word	0x05000005


	//   ....[12]....
        /*007c*/ 	.word	0xffffffff


	//   ....[13]....
        /*0080*/ 	.word	0xffffffff


	//   ....[14]....
        /*0084*/ 	.word	0x05000005


	//   ....[15]....
        /*0088*/ 	.word	0x05000005


	//   ....[16]....
        /*008c*/ 	.word	0xffffffff


	//   ....[17]....
        /*0090*/ 	.word	0xffffffff


	//   ....[18]....
        /*0094*/ 	.word	0x05000005


	//   ....[19]....
        /*0098*/ 	.word	0x05000005


	//   ....[20]....
        /*009c*/ 	.word	0xffffffff


	//   ....[21]....
        /*00a0*/ 	.word	0xffffffff


	//----- nvinfo : EIATTR_COOP_GROUP_INSTR_OFFSETS
	.align		4
.L_7173:
        /*00a4*/ 	.byte	0x04, 0x28
        /*00a6*/ 	.short	(.L_7175 - .L_7174)


	//   ....[0]....
.L_7174:
        /*00a8*/ 	.word	0x00001400


	//   ....[1]....
        /*00ac*/ 	.word	0x00001480


	//   ....[2]....
        /*00b0*/ 	.word	0x00001500


	//   ....[3]....
        /*00b4*/ 	.word	0x00001510


	//   ....[4]....
        /*00b8*/ 	.word	0x000017a0


	//   ....[5]....
        /*00bc*/ 	.word	0x000017b0


	//   ....[6]....
        /*00c0*/ 	.word	0x00001a60


	//   ....[7]....
        /*00c4*/ 	.word	0x00001a70


	//   ....[8]....
        /*00c8*/ 	.word	0x00001a90


	//   ....[9]....
        /*00cc*/ 	.word	0x00001aa0


	//   ....[10]....
        /*00d0*/ 	.word	0x00001d40


	//   ....[11]....
        /*00d4*/ 	.word	0x00001d50


	//   ....[12]....
        /*00d8*/ 	.word	0x00001d70


	//   ....[13]....
        /*00dc*/ 	.word	0x00001d80


	//   ....[14]....
        /*00e0*/ 	.word	0x00002020


	//   ....[15]....
        /*00e4*/ 	.word	0x00002030


	//   ....[16]....
        /*00e8*/ 	.word	0x00002050


	//   ....[17]....
        /*00ec*/ 	.word	0x00002060


	//   ....[18]....
        /*00f0*/ 	.word	0x00002300


	//   ....[19]....
        /*00f4*/ 	.word	0x00002310


	//   ....[20]....
        /*00f8*/ 	.word	0x00002330


	//   ....[21]....
        /*00fc*/ 	.word	0x00002340


	//----- nvinfo : EIATTR_VRC_CTA_INIT_COUNT
	.align		4
.L_7175:
        /*0100*/ 	.byte	0x02, 0x4a
	.zero		1
	.zero		1


	//----- nvinfo : EIATTR_EXIT_INSTR_OFFSETS
	.align		4
        /*0104*/ 	.byte	0x04, 0x1c
        /*0106*/ 	.short	(.L_7177 - .L_7176)


	//   ....[0]....
.L_7176:
        /*0108*/ 	.word	0x000014c0


	//   ....[1]....
        /*010c*/ 	.word	0x00002360


	//   ....[2]....
        /*0110*/ 	.word	0x000023b0


	//----- nvinfo : EIATTR_CRS_STACK_SIZE
	.align		4
.L_7177:
        /*0114*/ 	.byte	0x04, 0x1e
        /*0116*/ 	.short	(.L_7179 - .L_7178)
.L_7178:
        /*0118*/ 	.word	0x00000000


	//----- nvinfo : EIATTR_CBANK_PARAM_SIZE
	.align		4
.L_7179:
        /*011c*/ 	.byte	0x03, 0x19
        /*011e*/ 	.short	0x0014


	//----- nvinfo : EIATTR_PARAM_CBANK
	.align		4
        /*0120*/ 	.byte	0x04, 0x0a
        /*0122*/ 	.short	(.L_7181 - .L_7180)
	.align		4
.L_7180:
        /*0124*/ 	.word	index@(.nv.constant0._Z11reduceRegr4IdLj16EEvPT_S1_j)
        /*0128*/ 	.short	0x0380
        /*012a*/ 	.short	0x0014


	//----- nvinfo : EIATTR_SW_WAR
	.align		4
.L_7181:
        /*012c*/ 	.byte	0x04, 0x36
        /*012e*/ 	.short	(.L_7183 - .L_7182)
.L_7182:
        /*0130*/ 	.word	0x00000008
.L_7183:


//--------------------- .nv.info._Z11reduceRegr4IdLj32EEvPT_S1_j --------------------------
	.section	.nv.info._Z11reduceRegr4IdLj32EEvPT_S1_j,"",@"SHT_CUDA_INFO"
	.sectionflags	@""
	.align	4


	//----- nvinfo : EIATTR_CUDA_API_VERSION
	.align		4
        /*0000*/ 	.byte	0x04, 0x37
        /*0002*/ 	.short	(.L_7185 - .L_7184)
.L_7184:
        /*0004*/ 	.word	0x00000082


	//----- nvinfo : EIATTR_KPARAM_INFO
	.align		4
.L_7185:
        /*0008*/ 	.byte	0x04, 0x17
        /*000a*/ 	.short	(.L_7187 - .L_7186)
.L_7186:
        /*000c*/ 	.word	0x00000000
        /*0010*/ 	.short	0x0002
        /*0012*/ 	.short	0x0010
        /*0014*/ 	.byte	0x00, 0xf0, 0x11, 0x00


	//----- nvinfo : EIATTR_KPARAM_INFO
	.align		4
.L_7187:
        /*0018*/ 	.byte	0x04, 0x17
        /*001a*/ 	.short	(.L_7189 - .L_7188)
.L_7188:
        /*001c*/ 	.word	0x00000000
        /*0020*/ 	.short	0x0001
        /*0022*/ 	.short	0x0008
        /*0024*/ 	.byte	0x00, 0xf5, 0x21, 0x00


	//----- nvinfo : EIATTR_KPARAM_INFO
	.align		4
.L_7189:
        /*0028*/ 	.byte	0x04, 0x17
        /*002a*/ 	.short	(.L_7191 - .L_7190)
.L_7190:
        /*002c*/ 	.word	0x00000000
        /*0030*/ 	.short	0x0000
        /*0032*/ 	.short	0x0000
        /*0034*/ 	.byte	0x00, 0xf5, 0x21, 0x00


	//----- nvinfo : EIATTR_SPARSE_MMA_MASK
	.align		4
.L_7191:
        /*0038*/ 	.byte	0x03, 0x50
        /*003a*/ 	.short	0x0000


	//----- nvinfo : EIATTR_MAXREG_COUNT
	.align		4
        /*003c*/ 	.byte	0x03, 0x1b
        /*003e*/ 	.short	0x00ff


	//----- nvinfo : EIATTR_NUM_BARRIERS
	.align		4
        /*0040*/ 	.byte	0x02, 0x4c
        /*0042*/ 	.byte	0x01
	.zero		1


	//----- nvinfo : EIATTR_MERCURY_ISA_VERSION
	.align		4
        /*0044*/ 	.byte	0x03, 0x5f
        /*0046*/ 	.short	0x0101


	//----- nvinfo : EIATTR_COOP_GROUP_MASK_REGIDS
	.align		4
        /*0048*/ 	.byte	0x04, 0x29
        /*004a*/ 	.short	(.L_7193 - .L_7192)


	//   ....[0]....
.L_7192:
        /*004c*/ 	.word	0xffffffff


	//   ....[1]....
        /*0050*/ 	.word	0xffffffff


	//   ....[2]....
        /*0054*/ 	.word	0xffffffff


	//   ....[3]....
        /*0058*/ 	.word	0xffffffff


	//   ....[4]....
        /*005c*/ 	.word	0x05000005


	//   ....[5]....
        /*0060*/ 	.word	0x05000005


	//   ....[6]....
        /*0064*/ 	.word	0x05000005


	//   ....[7]....
        /*0068*/ 	.word	0x05000005


	//   ....[8]....
        /*006c*/ 	.word	0xffffffff


	//   ....[9]....
        /*0070*/ 	.word	0xffffffff


	//   ....[10]....
        /*0074*/ 	.word	0x05000005


	//   ....[11]....
        /*0078*/ 	.word	0x05000005


	//   ....[12]....
        /*007c*/ 	.word	0xffffffff


	//   ....[13]....
        /*0080*/ 	.word	0xffffffff


	//   ....[14]....
        /*0084*/ 	.word	0x05000005


	//   ....[15]....
        /*0088*/ 	.word	0x05000005


	//   ....[16]....
        /*008c*/ 	.word	0xffffffff


	//   ....[17]....
        /*0090*/ 	.word	0xffffffff


	//   ....[18]....
        /*0094*/ 	.word	0x05000005


	//   ....[19]....
        /*0098*/ 	.word	0x05000005


	//   ....[20]....
        /*009c*/ 	.word	0xffffffff


	//   ....[21]....
        /*00a0*/ 	.word	0xffffffff


	//----- nvinfo : EIATTR_COOP_GROUP_INSTR_OFFSETS
	.align		4
.L_7193:
        /*00a4*/ 	.byte	0x04, 0x28
        /*00a6*/ 	.short	(.L_7195 - .L_7194)


	//   ....[0]....
.L_7194:
        /*00a8*/ 	.word	0x00001400


	//   ....[1]....
        /*00ac*/ 	.word	0x00001480


	//   ....[2]....
        /*00b0*/ 	.word	0x00001500


	//   ....[3]....
        /*00b4*/ 	.word	0x00001510


	//   ....[4]....
        /*00b8*/ 	.word	0x000017a0


	//   ....[5]....
        /*00bc*/ 	.word	0x000017b0


	//   ....[6]....
        /*00c0*/ 	.word	0x00001a60


	//   ....[7]....
        /*00c4*/ 	.word	0x00001a70


	//   ....[8]....
        /*00c8*/ 	.word	0x00001a90


	//   ....[9]....
        /*00cc*/ 	.word	0x00001aa0


	//   ....[10]....
        /*00d0*/ 	.word	0x00001d40


	//   ....[11]....
        /*00d4*/ 	.word	0x00001d50


	//   ....[12]....
        /*00d8*/ 	.word	0x00001d70


	//   ....[13]....
        /*00dc*/ 	.word	0x00001d80


	//   ....[14]....
        /*00e0*/ 	.word	0x00002020


	//   ....[15]....
        /*00e4*/ 	.word	0x00002030


	//   ....[16]....
        /*00e8*/ 	.word	0x00002050


	//   ....[17]....
        /*00ec*/ 	.word	0x00002060


	//   ....[18]....
        /*00f0*/ 	.word	0x00002300


	//   ....[19]....
        /*00f4*/ 	.word	0x00002310


	//   ....[20]....
        /*00f8*/ 	.word	0x00002330


	//   ....[21]....
        /*00fc*/ 	.word	0x00002340


	//----- nvinfo : EIATTR_VRC_CTA_INIT_COUNT
	.align		4
.L_7195:
        /*0100*/ 	.byte	0x02, 0x4a
	.zero		1
	.zero		1


	//----- nvinfo : EIATTR_EXIT_INSTR_OFFSETS
	.align		4
        /*0104*/ 	.byte	0x04, 0x1c
        /*0106*/ 	.short	(.L_7197 - .L_7196)


	//   ....[0]....
.L_7196:
        /*0108*/ 	.word	0x000014c0


	//   ....[1]....
        /*010c*/ 	.word	0x00002360


	//   ....[2]....
        /*0110*/ 	.word	0x000023b0


	//----- nvinfo : EIATTR_CRS_STACK_SIZE
	.align		4
.L_7197:
        /*0114*/ 	.byte	0x04, 0x1e
        /*0116*/ 	.short	(.L_7199 - .L_7198)
.L_7198:
        /*0118*/ 	.word	0x00000000


	//----- nvinfo : EIATTR_CBANK_PARAM_SIZE
	.align		4
.L_7199:
        /*011c*/ 	.byte	0x03, 0x19
        /*011e*/ 	.short	0x0014


	//----- nvinfo : EIATTR_PARAM_CBANK
	.align		4
        /*0120*/ 	.byte	0x04, 0x0a
        /*0122*/ 	.short	(.L_7201 - .L_7200)
	.align		4
.L_7200:
        /*0124*/ 	.word	index@(.nv.constant0._Z11reduceRegr4IdLj32EEvPT_S1_j)
        /*0128*/ 	.short	0x0380
        /*012a*/ 	.short	0x0014


	//----- nvinfo : EIATTR_SW_WAR
	.align		4
.L_7201:
        /*012c*/ 	.byte	0x04, 0x36
        /*012e*/ 	.short	(.L_7203 - .L_7202)
.L_7202:
        /*0130*/ 	.word	0x00000008
.L_7203:


//--------------------- .nv.info._Z11reduceRegr4IdLj64EEvPT_S1_j --------------------------
	.section	.nv.info._Z11reduceRegr4IdLj64EEvPT_S1_j,"",@"SHT_CUDA_INFO"
	.sectionflags	@""
	.align	4


	//----- nvinfo : EIATTR_CUDA_API_VERSION
	.align		4
        /*0000*/ 	.byte	0x04, 0x37
        /*0002*/ 	.short	(.L_7205 - .L_7204)
.L_7204:
        /*0004*/ 	.word	0x00000082


	//----- nvinfo : EIATTR_KPARAM_INFO
	.align		4
.L_7205:
        /*0008*/ 	.byte	0x04, 0x17
        /*000a*/ 	.short	(.L_7207 - .L_7206)
.L_7206:
        /*000c*/ 	.word	0x00000000
        /*0010*/ 	.short	0x0002
        /*0012*/ 	.short	0x0010
        /*0014*/ 	.byte	0x00, 0xf0, 0x11, 0x00


	//----- nvinfo : EIATTR_KPARAM_INFO
	.align		4
.L_7207:
        /*0018*/ 	.byte	0x04, 0x17
        /*001a*/ 	.short	(.L_7209 - .L_7208)
.L_7208:
        /*001c*/ 	.word	0x00000000
        /*0020*/ 	.short	0x0001
        /*0022*/ 	.short	0x0008
        /*0024*/ 	.byte	0x00, 0xf5, 0x21, 0x00


	//----- nvinfo : EIATTR_KPARAM_INFO
	.align		4
.L_7209:
        /*0028*/ 	.byte	0x04, 0x17
        /*002a*/ 	.short	(.L_7211 - .L_7210)
.L_7210:
        /*002c*/ 	.word	0x00000000
        /*0030*/ 	.short	0x0000
        /*0032*/ 	.short	0x0000
        /*0034*/ 	.byte	0x00, 0xf5, 0x21, 0x00


	//----- nvinfo : EIATTR_SPARSE_MMA_MASK
	.align		4
.L_7211:
        /*0038*/ 	.byte	0x03, 0x50
        /*003a*/ 	.short	0x0000


	//----- nvinfo : EIATTR_MAXREG_COUNT
	.align		4
        /*003c*/ 	.byte	0x03, 0x1b
        /*003e*/ 	.short	0x00ff


	//----- nvinfo : EIATTR_NUM_BARRIERS
	.align		4
        /*0040*/ 	.byte	0x02, 0x4c
        /*0042*/ 	.byte	0x01
	.zero		1


	//----- nvinfo : EIATTR_MERCURY_ISA_VERSION
	.align		4
        /*0044*/ 	.byte	0x03, 0x5f
        /*0046*/ 	.short	0x0101


	//----- nvinfo : EIATTR_COOP_GROUP_MASK_REGIDS
	.align		4
        /*0048*/ 	.byte	0x04, 0x29
        /*004a*/ 	.short	(.L_7213 - .L_7212)


	//   ....[0]....
.L_7212:
        /*004c*/ 	.word	0xffffffff


	//   ....[1]....
        /*0050*/ 	.word	0xffffffff


	//   ....[2]....
        /*0054*/ 	.word	0xffffffff


	//   ....[3]....
        /*0058*/ 	.word	0xffffffff


	//   ....[4]....
        /*005c*/ 	.word	0x05000005


	//   ....[5]....
        /*0060*/ 	.word	0x05000005


	//   ....[6]....
        /*0064*/ 	.word	0x05000005


	//   ....[7]....
        /*0068*/ 	.word	0x05000005


	//   ....[8]....
        /*006c*/ 	.word	0xffffffff


	//   ....[9]....
        /*0070*/ 	.word	0xffffffff


	//   ....[10]....
        /*0074*/ 	.word	0x05000005


	//   ....[11]....
        /*0078*/ 	.word	0x05000005


	//   ....[12]....
        /*007c*/ 	.word	0xffffffff


	//   ....[13]....
        /*0080*/ 	.word	0xffffffff


	//   ....[14]....
        /*0084*/ 	.word	0x05000005


	//   ....[15]....
        /*0088*/ 	.word	0x05000005


	//   ....[16]....
        /*008c*/ 	.word	0xffffffff


	//   ....[17]....
        /*0090*/ 	.word	0xffffffff


	//   ....[18]....
        /*0094*/ 	.word	0x05000005


	//   ....[19]....
        /*0098*/ 	.word	0x05000005


	//   ....[20]....
        /*009c*/ 	.word	0xffffffff


	//   ....[21]....
        /*00a0*/ 	.word	0xffffffff


	//----- nvinfo : EIATTR_COOP_GROUP_INSTR_OFFSETS
	.align		4
.L_7213:
        /*00a4*/ 	.byte	0x04, 0x28
        /*00a6*/ 	.short	(.L_7215 - .L_7214)


	//   ....[0]....
.L_7214:
        /*00a8*/ 	.word	0x00001400


	//   ....[1]....
        /*00ac*/ 	.word	0x00001480


	//   ....[2]....
        /*00b0*/ 	.word	0x00001520


	//   ....[3]....
        /*00b4*/ 	.word	0x00001530


	//   ....[4]....
        /*00b8*/ 	.word	0x000017c0


	//   ....[5]....
        /*00bc*/ 	.word	0x000017d0


	//   ....[6]....
        /*00c0*/ 	.word	0x00001a80


	//   ....[7]....
        /*00c4*/ 	.word	0x00001a90


	//   ....[8]....
        /*00c8*/ 	.word	0x00001ab0


	//   ....[9]....
        /*00cc*/ 	.word	0x00001ac0


	//   ....[10]....
        /*00d0*/ 	.word	0x00001d60


	//   ....[11]....
        /*00d4*/ 	.word	0x00001d70


	//   ....[12]....
        /*00d8*/ 	.word	0x00001d90


	//   ....[13]....
        /*00dc*/ 	.word	0x00001da0


	//   ....[14]....
        /*00e0*/ 	.word	0x00002040


	//   ....[15]....
        /*00e4*/ 	.word	0x00002050


	//   ....[16]....
        /*00e8*/ 	.word	0x00002070


	//   ....[17]....
        /*00ec*/ 	.word	0x00002080


	//   ....[18]....
        /*00f0*/ 	.word	0x00002320


	//   ....[19]....
        /*00f4*/ 	.word	0x00002330


	//   ....[20]....
        /*00f8*/ 	.word	0x00002350


	//   ....[21]....
        /*00fc*/ 	.word	0x00002360


	//----- nvinfo : EIATTR_VRC_CTA_INIT_COUNT
	.align		4
.L_7215:
        /*0100*/ 	.byte	0x02, 0x4a
	.zero		1
	.zero		1


	//----- nvinfo : EIATTR_EXIT_INSTR_OFFSETS
	.align		4
        /*0104*/ 	.byte	0x04, 0x1c
        /*0106*/ 	.short	(.L_7217 - .L_7216)


	//   ....[0]....
.L_7216:
        /*0108*/ 	.word	0x000014c0


	//   ....[1]....
        /*010c*/ 	.word	0x00002380


	//   ....[2]....
        /*0110*/ 	.word	0x000023d0


	//----- nvinfo : EIATTR_CRS_STACK_SIZE
	.align		4
.L_7217:
        /*0114*/ 	.byte	0x04, 0x1e
        /*0116*/ 	.short	(.L_7219 - .L_7218)
.L_7218:
        /*0118*/ 	.word	0x00000000


	//----- nvinfo : EIATTR_CBANK_PARAM_SIZE
	.align		4
.L_7219:
        /*011c*/ 	.byte	0x03, 0x19
        /*011e*/ 	.short	0x0014


	//----- nvinfo : EIATTR_PARAM_CBANK
	.align		4
        /*0120*/ 	.byte	0x04, 0x0a
        /*0122*/ 	.short	(.L_7221 - .L_7220)
	.align		4
.L_7220:
        /*0124*/ 	.word	index@(.nv.constant0._Z11reduceRegr4IdLj64EEvPT_S1_j)
        /*0128*/ 	.short	0x0380
        /*012a*/ 	.short	0x0014


	//----- nvinfo : EIATTR_SW_WAR
	.align		4
.L_7221:
        /*012c*/ 	.byte	0x04, 0x36
        /*012e*/ 	.short	(.L_7223 - .L_7222)
.L_7222:
        /*0130*/ 	.word	0x00000008
.L_7223:


//--------------------- .nv.info._Z11reduceRegr4IdLj128EEvPT_S1_j --------------------------
	.section	.nv.info._Z11reduceRegr4IdLj128EEvPT_S1_j,"",@"SHT_CUDA_INFO"
	.sectionflags	@""
	.align	4


	//----- nvinfo : EIATTR_CUDA_API_VERSION
	.align		4
        /*0000*/ 	.byte	0x04, 0x37
        /*0002*/ 	.short	(.L_7225 - .L_7224)
.L_7224:
        /*0004*/ 	.word	0x00000082


	//----- nvinfo : EIATTR_KPARAM_INFO
	.align		4
.L_7225:
        /*0008*/ 	.byte	0x04, 0x17
        /*000a*/ 	.short	(.L_7227 - .L_7226)
.L_7226:
        /*000c*/ 	.word	0x00000000
        /*0010*/ 	.short	0x0002
        /*0012*/ 	.short	0x0010
        /*0014*/ 	.byte	0x00, 0xf0, 0x11, 0x00


	//----- nvinfo : EIATTR_KPARAM_INFO
	.align		4
.L_7227:
        /*0018*/ 	.byte	0x04, 0x17
        /*001a*/ 	.short	(.L_7229 - .L_7228)
.L_7228:
        /*001c*/ 	.word	0x00000000
        /*0020*/ 	.short	0x0001
        /*0022*/ 	.short	0x0008
        /*0024*/ 	.byte	0x00, 0xf5, 0x21, 0x00


	//----- nvinfo : EIATTR_KPARAM_INFO
	.align		4
.L_7229:
        /*0028*/ 	.byte	0x04, 0x17
        /*002a*/ 	.short	(.L_7231 - .L_7230)
.L_7230:
        /*002c*/ 	.word	0x00000000
        /*0030*/ 	.short	0x0000
        /*0032*/ 	.short	0x0000
        /*0034*/ 	.byte	0x00, 0xf5, 0x21, 0x00


	//----- nvinfo : EIATTR_SPARSE_MMA_MASK
	.align		4
.L_7231:
        /*0038*/ 	.byte	0x03, 0x50
        /*003a*/ 	.short	0x0000


	//----- nvinfo : EIATTR_MAXREG_COUNT
	.align		4
        /*003c*/ 	.byte	0x03, 0x1b
        /*003e*/ 	.short	0x00ff


	//----- nvinfo : EIATTR_NUM_BARRIERS
	.align		4
        /*0040*/ 	.byte	0x02, 0x4c
        /*0042*/ 	.byte	0x01
	.zero		1


	//----- nvinfo : EIATTR_MERCURY_ISA_VERSION
	.align		4
        /*0044*/ 	.byte	0x03, 0x5f
        /*0046*/ 	.short	0x0101


	//----- nvinfo : EIATTR_COOP_GROUP_MASK_REGIDS
	.align		4
        /*0048*/ 	.byte	0x04, 0x29
        /*004a*/ 	.short	(.L_7233 - .L_7232)


	//   ....[0]....
.L_7232:
        /*004c*/ 	.word	0xffffffff


	//   ....[1]....
        /*0050*/ 	.word	0xffffffff


	//   ....[2]....
        /*0054*/ 	.word	0xffffffff


	//   ....[3]....
        /*0058*/ 	.word	0xffffffff


	//   ....[4]....
        /*005c*/ 	.word	0x05000005


	//   ....[5]....
        /*0060*/ 	.word	0x05000005


	//   ....[6]....
        /*0064*/ 	.word	0x05000005


	//   ....[7]....
        /*0068*/ 	.word	0x05000005


	//   ....[8]....
        /*006c*/ 	.word	0xffffffff


	//   ....[9]....
        /*0070*/ 	.word	0xffffffff


	//   ....[10]....
        /*0074*/ 	.word	0x05000005


	//   ....[11]....
        /*0078*/ 	.word	0x05000005


	//   ....[12]....
        /*007c*/ 	.word	0xffffffff


	//   ....[13]....
        /*0080*/ 	.word	0xffffffff


	//   ....[14]....
        /*0084*/ 	.word	0x05000005


	//   ....[15]....
        /*0088*/ 	.word	0x05000005


	//   ....[16]....
        /*008c*/ 	.word	0xffffffff


	//   ....[17]....
        /*0090*/ 	.word	0xffffffff


	//   ....[18]....
        /*0094*/ 	.word	0x05000005


	//   ....[19]....
        /*0098*/ 	.word	0x05000005


	//   ....[20]....
        /*009c*/ 	.word	0xffffffff


	//   ....[21]....
        /*00a0*/ 	.word	0xffffffff


	//----- nvinfo : EIATTR_COOP_GROUP_INSTR_OFFSETS
	.align		4
.L_7233:
        /*00a4*/ 	.byte	0x04, 0x28
        /*00a6*/ 	.short	(.L_7235 - .L_7234)


	//   ....[0]....
.L_7234:
        /*00a8*/ 	.word	0x00001400


	//   ....[1]....
        /*00ac*/ 	.word	0x00001480


	//   ....[2]....
        /*00b0*/ 	.word	0x00001520


	//   ....[3]....
        /*00b4*/ 	.word	0x00001530


	//   ....[4]....
        /*00b8*/ 	.word	0x000017c0


	//   ....[5]....
        /*00bc*/ 	.word	0x000017d0


	//   ....[6]....
        /*00c0*/ 	.word	0x00001a80


	//   ....[7]....
        /*00c4*/ 	.word	0x00001a90


	//   ....[8]....
        /*00c8*/ 	.word	0x00001ab0


	//   ....[9]....
        /*00cc*/ 	.word	0x00001ac0


	//   ....[10]....
        /*00d0*/ 	.word	0x00001d60


	//   ....[11]....
        /*00d4*/ 	.word	0x00001d70


	//   ....[12]....
        /*00d8*/ 	.word	0x00001d90


	//   ....[13]....
        /*00dc*/ 	.word	0x00001da0


	//   ....[14]....
        /*00e0*/ 	.word	0x00002040


	//   ....[15]....
        /*00e4*/ 	.word	0x00002050


	//   ....[16]....
        /*00e8*/ 	.word	0x00002070


	//   ....[17]....
        /*00ec*/ 	.word	0x00002080


	//   ....[18]....
        /*00f0*/ 	.word	0x00002320


	//   ....[19]....
        /*00f4*/ 	.word	0x00002330


	//   ....[20]....
        /*00f8*/ 	.word	0x00002350


	//   ....[21]....
        /*00fc*/ 	.word	0x00002360


	//----- nvinfo : EIATTR_VRC_CTA_INIT_COUNT
	.align		4
.L_7235:
        /*0100*/ 	.byte	0x02, 0x4a
	.zero		1
	.zero		1


	//----- nvinfo : EIATTR_EXIT_INSTR_OFFSETS
	.align		4
        /*0104*/ 	.byte	0x04, 0x1c
        /*0106*/ 	.short	(.L_7237 - .L_7236)


	//   ....[0]....
.L_7236:
        /*0108*/ 	.word	0x000014c0


	//   ....[1]....
        /*010c*/ 	.word	0x00002380


	//   ....[2]....
        /*0110*/ 	.word	0x000023d0


	//----- nvinfo : EIATTR_CRS_STACK_SIZE
	.align		4
.L_7237:
        /*0114*/ 	.byte	0x04, 0x1e
        /*0116*/ 	.short	(.L_7239 - .L_7238)
.L_7238:
        /*0118*/ 	.word	0x00000000


	//----- nvinfo : EIATTR_CBANK_PARAM_SIZE
	.align		4
.L_7239:
        /*011c*/ 	.byte	0x03, 0x19
        /*011e*/ 	.short	0x0014


	//----- nvinfo : EIATTR_PARAM_CBANK
	.align		4
        /*0120*/ 	.byte	0x04, 0x0a
        /*0122*/ 	.short	(.L_7241 - .L_7240)
	.align		4
.L_7240:
        /*0124*/ 	.word	index@(.nv.constant0._Z11reduceRegr4IdLj128EEvPT_S1_j)
        /*0128*/ 	.short	0x0380
        /*012a*/ 	.short	0x0014


	//----- nvinfo : EIATTR_SW_WAR
	.align		4
.L_7241:
        /*012c*/ 	.byte	0x04, 0x36
        /*012e*/ 	.short	(.L_7243 - .L_7242)
.L_7242:
        /*0130*/ 	.word	0x00000008
.L_7243:


//--------------------- .nv.info._Z11reduceRegr4IdLj256EEvPT_S1_j --------------------------
	.section	.nv.info._Z11reduceRegr4IdLj256EEvPT_S1_j,"",@"SHT_CUDA_INFO"
	.sectionflags	@""
	.align	4


	//----- nvinfo : EIATTR_CUDA_API_VERSION
	.align		4
        /*0000*/ 	.byte	0x04, 0x37
        /*0002*/ 	.short	(.L_7245 - .L_7244)
.L_7244:
        /*0004*/ 	.word	0x00000082


	//----- nvinfo : EIATTR_KPARAM_INFO
	.align		4
.L_7245:
        /*0008*/ 	.byte	0x04, 0x17
        /*000a*/ 	.short	(.L_7247 - .L_7246)
.L_7246:
        /*000c*/ 	.word	0x00000000
        /*0010*/ 	.short	0x0002
        /*0012*/ 	.short	0x0010
        /*0014*/ 	.byte	0x00, 0xf0, 0x11, 0x00


	//----- nvinfo : EIATTR_KPARAM_INFO
	.align		4
.L_7247:
        /*0018*/ 	.byte	0x04, 0x17
        /*001a*/ 	.short	(.L_7249 - .L_7248)
.L_7248:
        /*001c*/ 	.word	0x00000000
        /*0020*/ 	.short	0x0001
        /*0022*/ 	.short	0x0008
        /*0024*/ 	.byte	0x00, 0xf5, 0x21, 0x00


	//----- nvinfo : EIATTR_KPARAM_INFO
	.align		4
.L_7249:
        /*0028*/ 	.byte	0x04, 0x17
        /*002a*/ 	.short	(.L_7251 - .L_7250)
.L_7250:
        /*002c*/ 	.word	0x00000000
        /*0030*/ 	.short	0x0000
        /*0032*/ 	.short	0x0000
        /*0034*/ 	.byte	0x00, 0xf5, 0x21, 0x00


	//----- nvinfo : EIATTR_SPARSE_MMA_MASK
	.align		4
.L_7251:
        /*0038*/ 	.byte	0x03, 0x50
        /*003a*/ 	.short	0x0000


	//----- nvinfo : EIATTR_MAXREG_COUNT
	.align		4
        /*003c*/ 	.byte	0x03, 0x1b
        /*003e*/ 	.short	0x00ff


	//----- nvinfo : EIATTR_NUM_BARRIERS
	.align		4
        /*0040*/ 	.byte	0x02, 0x4c
        /*0042*/ 	.byte	0x01
	.zero		1


	//----- nvinfo : EIATTR_MERCURY_ISA_VERSION
	.align		4
        /*0044*/ 	.byte	0x03, 0x5f
        /*0046*/ 	.short	0x0101


	//----- nvinfo : EIATTR_COOP_GROUP_MASK_REGIDS
	.align		4
        /*0048*/ 	.byte	0x04, 0x29
        /*004a*/ 	.short	(.L_7253 - .L_7252)


	//   ....[0]....
.L_7252:
        /*004c*/ 	.word	0xffffffff


	//   ....[1]....
        /*0050*/ 	.word	0xffffffff


	//   ....[2]....
        /*0054*/ 	.word	0xffffffff


	//   ....[3]....
        /*0058*/ 	.word	0xffffffff


	//   ....[4]....
        /*005c*/ 	.word	0x05000005


	//   ....[5]....
        /*0060*/ 	.word	0x05000005


	//   ....[6]....
        /*0064*/ 	.word	0x05000005


	//   ....[7]....
        /*0068*/ 	.word	0x05000005


	//   ....[8]....
        /*006c*/ 	.word	0xffffffff


	//   ....[9]....
        /*0070*/ 	.word	0xffffffff


	//   ....[10]....
        /*0074*/ 	.word	0x05000005


	//   ....[11]....
        /*0078*/ 	.word	0x05000005


	//   ....[12]....
        /*007c*/ 	.word	0xffffffff


	//   ....[13]....
        /*0080*/ 	.word	0xffffffff


	//   ....[14]....
        /*0084*/ 	.word	0x05000005


	//   ....[15]....
        /*0088*/ 	.word	0x05000005


	//   ....[16]....
        /*008c*/ 	.word	0xffffffff


	//   ....[17]....
        /*0090*/ 	.word	0xffffffff


	//   ....[18]....
        /*0094*/ 	.word	0x05000005


	//   ....[19]....
        /*0098*/ 	.word	0x05000005


	//   ....[20]....
        /*009c*/ 	.word	0xffffffff


	//   ....[21]....
        /*00a0*/ 	.word	0xffffffff


	//----- nvinfo : EIATTR_COOP_GROUP_INSTR_OFFSETS
	.align		4
.L_7253:
        /*00a4*/ 	.byte	0x04, 0x28
        /*00a6*/ 	.short	(.L_7255 - .L_7254)


	//   ....[0]....
.L_7254:
        /*00a8*/ 	.word	0x00001400


	//   ....[1]....
        /*00ac*/ 	.word	0x00001480


	//   ....[2]....
        /*00b0*/ 	.word	0x00001520


	//   ....[3]....
        /*00b4*/ 	.word	0x00001530


	//   ....[4]....
        /*00b8*/ 	.word	0x000017c0


	//   ....[5]....
        /*00bc*/ 	.word	0x000017d0


	//   ....[6]....
        /*00c0*/ 	.word	0x00001a80


	//   ....[7]....
        /*00c4*/ 	.word	0x00001a90


	//   ....[8]....
        /*00c8*/ 	.word	0x00001ab0


	//   ....[9]....
        /*00cc*/ 	.word	0x00001ac0


	//   ....[10]....
        /*00d0*/ 	.word	0x00001d60


	//   ....[11]....
        /*00d4*/ 	.word	0x00001d70


	//   ....[12]....
        /*00d8*/ 	.word	0x00001d90


	//   ....[13]....
        /*00dc*/ 	.word	0x00001da0


	//   ....[14]....
        /*00e0*/ 	.word	0x00002040


	//   ....[15]....
        /*00e4*/ 	.word	0x00002050


	//   ....[16]....
        /*00e8*/ 	.word	0x00002070


	//   ....[17]....
        /*00ec*/ 	.word	0x00002080


	//   ....[18]....
        /*00f0*/ 	.word	0x00002320


	//   ....[19]....
        /*00f4*/ 	.word	0x00002330


	//   ....[20]....
        /*00f8*/ 	.word	0x00002350


	//   ....[21]....
        /*00fc*/ 	.word	0x00002360


	//----- nvinfo : EIATTR_VRC_CTA_INIT_COUNT
	.align		4
.L_7255:
        /*0100*/ 	.byte	0x02, 0x4a
	.zero		1
	.zero		1


	//----- nvinfo : EIATTR_EXIT_INSTR_OFFSETS
	.align		4
        /*0104*/ 	.byte	0x04, 0x1c
        /*0106*/ 	.short	(.L_7257 - .L_7256)


	//   ....[0]....
.L_7256:
        /*0108*/ 	.word	0x000014c0


	//   ....[1]....
        /*010c*/ 	.word	0x00002380


	//   ....[2]....
        /*0110*/ 	.word	0x000023d0


	//----- nvinfo : EIATTR_CRS_STACK_SIZE
	.align		4
.L_7257:
        /*0114*/ 	.byte	0x04, 0x1e
        /*0116*/ 	.short	(.L_7259 - .L_7258)
.L_7258:
        /*0118*/ 	.word	0x00000000


	//----- nvinfo : EIATTR_CBANK_PARAM_SIZE
	.align		4
.L_7259:
        /*011c*/ 	.byte	0x03, 0x19
        /*011e*/ 	.short	0x0014


	//----- nvinfo : EIATTR_PARAM_CBANK
	.align		4
        /*0120*/ 	.byte	0x04, 0x0a
        /*0122*/ 	.short	(.L_7261 - .L_7260)
	.align		4
.L_7260:
        /*0124*/ 	.word	index@(.nv.constant0._Z11reduceRegr4IdLj256EEvPT_S1_j)
        /*0128*/ 	.short	0x0380
        /*012a*/ 	.short	0x0014


	//----- nvinfo : EIATTR_SW_WAR
	.align		4
.L_7261:
        /*012c*/ 	.byte	0x04, 0x36
        /*012e*/ 	.short	(.L_7263 - .L_7262)
.L_7262:
        /*0130*/ 	.word	0x00000008
.L_7263:


//--------------------- .nv.info._Z11reduceRegr4IdLj512EEvPT_S1_j --------------------------
	.section	.nv.info._Z11reduceRegr4IdLj512EEvPT_S1_j,"",@"SHT_CUDA_INFO"
	.sectionflags	@""
	.align	4


	//----- nvinfo : EIATTR_CUDA_API_VERSION
	.align		4
        /*0000*/ 	.byte	0x04, 0x37
        /*0002*/ 	.short	(.L_7265 - .L_7264)
.L_7264:
        /*0004*/ 	.word	0x00000082


	//----- nvinfo : EIATTR_KPARAM_INFO
	.align		4
.L_7265:
        /*0008*/ 	.byte	0x04, 0x17
        /*000a*/ 	.short	(.L_7267 - .L_7266)
.L_7266:
        /*000c*/ 	.word	0x00000000
        /*0010*/ 	.short	0x0002
        /*0012*/ 	.short	0x0010
        /*0014*/ 	.byte	0x00, 0xf0, 0x11, 0x00


	//----- nvinfo : EIATTR_KPARAM_INFO
	.align		4
.L_7267:
        /*0018*/ 	.byte	0x04, 0x17
        /*001a*/ 	.short	(.L_7269 - .L_7268)
.L_7268:
        /*001c*/ 	.word	0x00000000
        /*0020*/ 	.short	0x0001
        /*0022*/ 	.short	0x0008
        /*0024*/ 	.byte	0x00, 0xf5, 0x21, 0x00


	//----- nvinfo : EIATTR_KPARAM_INFO
	.align		4
.L_7269:
        /*0028*/ 	.byte	0x04, 0x17
        /*002a*/ 	.short	(.L_7271 - .L_7270)
.L_7270:
        /*002c*/ 	.word	0x00000000
        /*0030*/ 	.short	0x0000
        /*0032*/ 	.short	0x0000
        /*0034*/ 	.byte	0x00, 0xf5, 0x21, 0x00


	//----- nvinfo : EIATTR_SPARSE_MMA_MASK
	.align		4
.L_7271:
        /*0038*/ 	.byte	0x03, 0x50
        /*003a*/ 	.short	0x0000


	//----- nvinfo : EIATTR_MAXREG_COUNT
	.align		4
        /*003c*/ 	.byte	0x03, 0x1b
        /*003e*/ 	.short	0x00ff


	//----- nvinfo : EIATTR_NUM_BARRIERS
	.align		4
        /*0040*/ 	.byte	0x02, 0x4c
        /*0042*/ 	.byte	0x01
	.zero		1


	//----- nvinfo : EIATTR_MERCURY_ISA_VERSION
	.align		4
        /*0044*/ 	.byte	0x03, 0x5f
        /*0046*/ 	.short	0x0101


	//----- nvinfo : EIATTR_COOP_GROUP_MASK_REGIDS
	.align		4
        /*0048*/ 	.byte	0x04, 0x29
        /*004a*/ 	.short	(.L_7273 - .L_7272)


	//   ....[0]....
.L_7272:
        /*004c*/ 	.word	0xffffffff


	//   ....[1]....
        /*0050*/ 	.word	0xffffffff


	//   ....[2]....
        /*0054*/ 	.word	0xffffffff


	//   ....[3]....
        /*0058*/ 	.word	0xffffffff


	//   ....[4]....
        /*005c*/ 	.word	0x05000005


	//   ....[5]....
        /*0060*/ 	.word	0x05000005


	//   ....[6]....
        /*0064*/ 	.word	0x05000005


	//   ....[7]....
        /*0068*/ 	.word	0x05000005


	//   ....[8]....
        /*006c*/ 	.word	0xffffffff


	//   ....[9]....
        /*0070*/ 	.word	0xffffffff


	//   ....[10]....
        /*0074*/ 	.word	0x05000005


	//   ....[11]....
        /*0078*/ 	.word	0x05000005


	//   ....[12]....
        /*007c*/ 	.word	0xffffffff


	//   ....[13]....
        /*0080*/ 	.word	0xffffffff


	//   ....[14]....
        /*0084*/ 	.word	0x05000005


	//   ....[15]....
        /*0088*/ 	.word	0x05000005


	//   ....[16]....
        /*008c*/ 	.word	0xffffffff


	//   ....[17]....
        /*0090*/ 	.word	0xffffffff


	//   ....[18]....
        /*0094*/ 	.word	0x05000005


	//   ....[19]....
        /*0098*/ 	.word	0x05000005


	//   ....[20]....
        /*009c*/ 	.word	0xffffffff


	//   ....[21]....
        /*00a0*/ 	.word	0xffffffff


	//----- nvinfo : EIATTR_COOP_GROUP_INSTR_OFFSETS
	.align		4
.L_7273:
        /*00a4*/ 	.byte	0x04, 0x28
        /*00a6*/ 	.short	(.L_7275 - .L_7274)


	//   ....[0]....
.L_7274:
        /*00a8*/ 	.word	0x00001400


	//   ....[1]....
        /*00ac*/ 	.word	0x00001480


	//   ....[2]....
        /*00b0*/ 	.word	0x00001520


	//   ....[3]....
        /*00b4*/ 	.word	0x00001530


	//   ....[4]....
        /*00b8*/ 	.word	0x000017c0


	//   ....[5]....
        /*00bc*/ 	.word	0x000017d0


	//   ....[6]....
        /*00c0*/ 	.word	0x00001a80


	//   ....[7]....
        /*00c4*/ 	.word	0x00001a90


	//   ....[8]....
        /*00c8*/ 	.word	0x00001ab0


	//   ....[9]....
        /*00cc*/ 	.word	0x00001ac0


	//   ....[10]....
        /*00d0*/ 	.word	0x00001d60


	//   ....[11]....
        /*00d4*/ 	.word	0x00001d70


	//   ....[12]....
        /*00d8*/ 	.word	0x00001d90


	//   ....[13]....
        /*00dc*/ 	.word	0x00001da0


	//   ....[14]....
        /*00e0*/ 	.word	0x00002040


	//   ....[15]....
        /*00e4*/ 	.word	0x00002050


	//   ....[16]....
        /*00e8*/ 	.word	0x00002070


	//   ....[17]....
        /*00ec*/ 	.word	0x00002080


	//   ....[18]....
        /*00f0*/ 	.word	0x00002320


	//   ....[19]....
        /*00f4*/ 	.word	0x00002330


	//   ....[20]....
        /*00f8*/ 	.word	0x00002350


	//   ....[21]....
        /*00fc*/ 	.word	0x00002360


	//----- nvinfo : EIATTR_VRC_CTA_INIT_COUNT
	.align		4
.L_7275:
        /*0100*/ 	.byte	0x02, 0x4a
	.zero		1
	.zero		1


	//----- nvinfo : EIATTR_EXIT_INSTR_OFFSETS
	.align		4
        /*0104*/ 	.byte	0x04, 0x1c
        /*0106*/ 	.short	(.L_7277 - .L_7276)


	//   ....[0]....
.L_7276:
        /*0108*/ 	.word	0x000014c0


	//   ....[1]....
        /*010c*/ 	.word	0x00002380


	//   ....[2]....
        /*0110*/ 	.word	0x000023d0


	//----- nvinfo : EIATTR_CRS_STACK_SIZE
	.align		4
.L_7277:
        /*0114*/ 	.byte	0x04, 0x1e
        /*0116*/ 	.short	(.L_7279 - .L_7278)
.L_7278:
        /*0118*/ 	.word	0x00000000


	//----- nvinfo : EIATTR_CBANK_PARAM_SIZE
	.align		4
.L_7279:
        /*011c*/ 	.byte	0x03, 0x19
        /*011e*/ 	.short	0x0014


	//----- nvinfo : EIATTR_PARAM_CBANK
	.align		4
        /*0120*/ 	.byte	0x04, 0x0a
        /*0122*/ 	.short	(.L_7281 - .L_7280)
	.align		4
.L_7280:
        /*0124*/ 	.word	index@(.nv.constant0._Z11reduceRegr4IdLj512EEvPT_S1_j)
        /*0128*/ 	.short	0x0380
        /*012a*/ 	.short	0x0014


	//----- nvinfo : EIATTR_SW_WAR
	.align		4
.L_7281:
        /*012c*/ 	.byte	0x04, 0x36
        /*012e*/ 	.short	(.L_7283 - .L_7282)
.L_7282:
        /*0130*/ 	.word	0x00000008
.L_7283:


//--------------------- .nv.info._Z11reduceRegr4IdLj1024EEvPT_S1_j --------------------------
	.section	.nv.info._Z11reduceRegr4IdLj1024EEvPT_S1_j,"",@"SHT_CUDA_INFO"
	.sectionflags	@""
	.align	4


	//----- nvinfo : EIATTR_CUDA_API_VERSION
	.align		4
        /*0000*/ 	.byte	0x04, 0x37
        /*0002*/ 	.short	(.L_7285 - .L_7284)
.L_7284:
        /*0004*/ 	.word	0x00000082


	//----- nvinfo : EIATTR_KPARAM_INFO
	.align		4
.L_7285:
        /*0008*/ 	.byte	0x04, 0x17
        /*000a*/ 	.short	(.L_7287 - .L_7286)
.L_7286:
        /*000c*/ 	.word	0x00000000
        /*0010*/ 	.short	0x0002
        /*0012*/ 	.short	0x0010
        /*0014*/ 	.byte	0x00, 0xf0, 0x11, 0x00


	//----- nvinfo : EIATTR_KPARAM_INFO
	.align		4
.L_7287:
        /*0018*/ 	.byte	0x04, 0x17
        /*001a*/ 	.short	(.L_7289 - .L_7288)
.L_7288:
        /*001c*/ 	.word	0x00000000
        /*0020*/ 	.short	0x0001
        /*0022*/ 	.short	0x0008
        /*0024*/ 	.byte	0x00, 0xf5, 0x21, 0x00


	//----- nvinfo : EIATTR_KPARAM_INFO
	.align		4
.L_7289:
        /*0028*/ 	.byte	0x04, 0x17
        /*002a*/ 	.short	(.L_7291 - .L_7290)
.L_7290:
        /*002c*/ 	.word	0x00000000
        /*0030*/ 	.short	0x0000
        /*0032*/ 	.short	0x0000
        /*0034*/ 	.byte	0x00, 0xf5, 0x21, 0x00


	//----- nvinfo : EIATTR_SPARSE_MMA_MASK
	.align		4
.L_7291:
        /*0038*/ 	.byte	0x03, 0x50
        /*003a*/ 	.short	0x0000


	//----- nvinfo : EIATTR_MAXREG_COUNT
	.align		4
        /*003c*/ 	.byte	0x03, 0x1b
        /*003e*/ 	.short	0x00ff


	//----- nvinfo : EIATTR_NUM_BARRIERS
	.align		4
        /*0040*/ 	.byte	0x02, 0x4c
        /*0042*/ 	.byte	0x01
	.zero		1


	//----- nvinfo : EIATTR_MERCURY_ISA_VERSION
	.align		4
        /*0044*/ 	.byte	0x03, 0x5f
        /*0046*/ 	.short	0x0101


	//----- nvinfo : EIATTR_COOP_GROUP_MASK_REGIDS
	.align		4
        /*0048*/ 	.byte	0x04, 0x29
        /*004a*/ 	.short	(.L_7293 - .L_7292)


	//   ....[0]....
.L_7292:
        /*004c*/ 	.word	0xffffffff


	//   ....[1]....
        /*0050*/ 	.word	0xffffffff


	//   ....[2]....
        /*0054*/ 	.word	0xffffffff


	//   ....[3]....
        /*0058*/ 	.word	0xffffffff


	//   ....[4]....
        /*005c*/ 	.word	0x05000005


	//   ....[5]....
        /*0060*/ 	.word	0x05000005


	//   ....[6]....
        /*0064*/ 	.word	0x05000005


	//   ....[7]....
        /*0068*/ 	.word	0x05000005


	//   ....[8]....
        /*006c*/ 	.word	0xffffffff


	//   ....[9]....
        /*0070*/ 	.word	0xffffffff


	//   ....[10]....
        /*0074*/ 	.word	0x05000005


	//   ....[11]....
        /*0078*/ 	.word	0x05000005


	//   ....[12]....
        /*007c*/ 	.word	0xffffffff


	//   ....[13]....
        /*0080*/ 	.word	0xffffffff


	//   ....[14]....
        /*0084*/ 	.word	0x05000005


	//   ....[15]....
        /*0088*/ 	.word	0x05000005


	//   ....[16]....
        /*008c*/ 	.word	0xffffffff


	//   ....[17]....
        /*0090*/ 	.word	0xffffffff


	//   ....[18]....
        /*0094*/ 	.word	0x05000005


	//   ....[19]....
        /*0098*/ 	.word	0x05000005


	//   ....[20]....
        /*009c*/ 	.word	0xffffffff


	//   ....[21]....
        /*00a0*/ 	.word	0xffffffff


	//----- nvinfo : EIATTR_COOP_GROUP_INSTR_OFFSETS
	.align		4
.L_7293:
        /*00a4*/ 	.byte	0x04, 0x28
        /*00a6*/ 	.short	(.L_7295 - .L_7294)


	//   ....[0]....
.L_7294:
        /*00a8*/ 	.word	0x00001400


	//   ....[1]....
        /*00ac*/ 	.word	0x00001480


	//   ....[2]....
        /*00b0*/ 	.word	0x00001520


	//   ....[3]....
        /*00b4*/ 	.word	0x00001530


	//   ....[4]....
        /*00b8*/ 	.word	0x000017c0


	//   ....[5]....
        /*00bc*/ 	.word	0x000017d0


	//   ....[6]....
        /*00c0*/ 	.word	0x00001a80


	//   ....[7]....
        /*00c4*/ 	.word	0x00001a90


	//   ....[8]....
        /*00c8*/ 	.word	0x00001ab0


	//   ....[9]....
        /*00cc*/ 	.word	0x00001ac0


	//   ....[10]....
        /*00d0*/ 	.word	0x00001d60


	//   ....[11]....
        /*00d4*/ 	.word	0x00001d70


	//   ....[12]....
        /*00d8*/ 	.word	0x00001d90


	//   ....[13]....
        /*00dc*/ 	.word	0x00001da0


	//   ....[14]....
        /*00e0*/ 	.word	0x00002040


	//   ....[15]....
        /*00e4*/ 	.word	0x00002050


	//   ....[16]....
        /*00e8*/ 	.word	0x00002070


	//   ....[17]....
        /*00ec*/ 	.word	0x00002080


	//   ....[18]....
        /*00f0*/ 	.word	0x00002320


	//   ....[19]....
        /*00f4*/ 	.word	0x00002330


	//   ....[20]....
        /*00f8*/ 	.word	0x00002350


	//   ....[21]....
        /*00fc*/ 	.word	0x00002360


	//----- nvinfo : EIATTR_VRC_CTA_INIT_COUNT
	.align		4
.L_7295:
        /*0100*/ 	.byte	0x02, 0x4a
	.zero		1
	.zero		1


	//----- nvinfo : EIATTR_EXIT_INSTR_OFFSETS
	.align		4
        /*0104*/ 	.byte	0x04, 0x1c
        /*0106*/ 	.short	(.L_7297 - .L_7296)


	//   ....[0]....
.L_7296:
        /*0108*/ 	.word	0x000014c0


	//   ....[1]....
        /*010c*/ 	.word	0x00002380


	//   ....[2]....
        /*0110*/ 	.word	0x000023d0


	//----- nvinfo : EIATTR_CRS_STACK_SIZE
	.align		4
.L_7297:
        /*0114*/ 	.byte	0x04, 0x1e
        /*0116*/ 	.short	(.L_7299 - .L_7298)
.L_7298:
        /*0118*/ 	.word	0x00000000


	//----- nvinfo : EIATTR_CBANK_PARAM_SIZE
	.align		4
.L_7299:
        /*011c*/ 	.byte	0x03, 0x19
        /*011e*/ 	.short	0x0014


	//----- nvinfo : EIATTR_PARAM_CBANK
	.align		4
        /*0120*/ 	.byte	0x04, 0x0a
        /*0122*/ 	.short	(.L_7301 - .L_7300)
	.align		4
.L_7300:
        /*0124*/ 	.word	index@(.nv.constant0._Z11reduceRegr4IdLj1024EEvPT_S1_j)
        /*0128*/ 	.short	0x0380
        /*012a*/ 	.short	0x0014


	//----- nvinfo : EIATTR_SW_WAR
	.align		4
.L_7301:
        /*012c*/ 	.byte	0x04, 0x36
        /*012e*/ 	.short	(.L_7303 - .L_7302)
.L_7302:
        /*0130*/ 	.word	0x00000008
.L_7303:


//--------------------- .nv.info._Z11reduceRegr3IdEvPT_S1_j --------------------------
	.section	.nv.info._Z11reduceRegr3IdEvPT_S1_j,"",@"SHT_CUDA_INFO"
	.sectionflags	@""
	.align	4


	//----- nvinfo : EIATTR_CUDA_API_VERSION
	.align		4
        /*0000*/ 	.byte	0x04, 0x37
        /*0002*/ 	.short	(.L_7305 - .L_7304)
.L_7304:
        /*0004*/ 	.word	0x00000082


	//----- nvinfo : EIATTR_KPARAM_INFO
	.align		4
.L_7305:
        /*0008*/ 	.byte	0x04, 0x17
        /*000a*/ 	.short	(.L_7307 - .L_7306)
.L_7306:
        /*000c*/ 	.word	0x00000000
        /*0010*/ 	.short	0x0002
        /*0012*/ 	.short	0x0010
        /*0014*/ 	.byte	0x00, 0xf0, 0x11, 0x00


	//----- nvinfo : EIATTR_KPARAM_INFO
	.align		4
.L_7307:
        /*0018*/ 	.byte	0x04, 0x17
        /*001a*/ 	.short	(.L_7309 - .L_7308)
.L_7308:
        /*001c*/ 	.word	0x00000000
        /*0020*/ 	.short	0x0001
        /*0022*/ 	.short	0x0008
        /*0024*/ 	.byte	0x00, 0xf5, 0x21, 0x00


	//----- nvinfo : EIATTR_KPARAM_INFO
	.align		4
.L_7309:
        /*0028*/ 	.byte	0x04, 0x17
        /*002a*/ 	.short	(.L_7311 - .L_7310)
.L_7310:
        /*002c*/ 	.word	0x00000000
        /*0030*/ 	.short	0x0000
        /*0032*/ 	.short	0x0000
        /*0034*/ 	.byte	0x00, 0xf5, 0x21, 0x00


	//----- nvinfo : EIATTR_SPARSE_MMA_MASK
	.align		4
.L_7311:
        /*0038*/ 	.byte	0x03, 0x50
        /*003a*/ 	.short	0x0000


	//----- nvinfo : EIATTR_MAXREG_COUNT
	.align		4
        /*003c*/ 	.byte	0x03, 0x1b
        /*003e*/ 	.short	0x00ff


	//----- nvinfo : EIATTR_NUM_BARRIERS
	.align		4
        /*0040*/ 	.byte	0x02, 0x4c
        /*0042*/ 	.byte	0x01
	.zero		1


	//----- nvinfo : EIATTR_MERCURY_ISA_VERSION
	.align		4
        /*0044*/ 	.byte	0x03, 0x5f
        /*0046*/ 	.short	0x0101


	//----- nvinfo : EIATTR_COOP_GROUP_MASK_REGIDS
	.align		4
        /*0048*/ 	.byte	0x04, 0x29
        /*004a*/ 	.short	(.L_7313 - .L_7312)


	//   ....[0]....
.L_7312:
        /*004c*/ 	.word	0xffffffff


	//   ....[1]....
        /*0050*/ 	.word	0xffffffff


	//----- nvinfo : EIATTR_COOP_GROUP_INSTR_OFFSETS
	.align		4
.L_7313:
        /*0054*/ 	.byte	0x04, 0x28
        /*0056*/ 	.short	(.L_7315 - .L_7314)


	//   ....[0]....
.L_7314:
        /*0058*/ 	.word	0x00001410


	//   ....[1]....
        /*005c*/ 	.word	0x00001490


	//----- nvinfo : EIATTR_VRC_CTA_INIT_COUNT
	.align		4
.L_7315:
        /*0060*/ 	.byte	0x02, 0x4a
	.zero		1
	.zero		1


	//----- nvinfo : EIATTR_EXIT_INSTR_OFFSETS
	.align		4
        /*0064*/ 	.byte	0x04, 0x1c
        /*0066*/ 	.short	(.L_7317 - .L_7316)


	//   ....[0]....
.L_7316:
        /*0068*/ 	.word	0x000014d0


	//   ....[1]....
        /*006c*/ 	.word	0x00001510


	//----- nvinfo : EIATTR_CRS_STACK_SIZE
	.align		4
.L_7317:
        /*0070*/ 	.byte	0x04, 0x1e
        /*0072*/ 	.short	(.L_7319 - .L_7318)
.L_7318:
        /*0074*/ 	.word	0x00000000


	//----- nvinfo : EIATTR_CBANK_PARAM_SIZE
	.align		4
.L_7319:
        /*0078*/ 	.byte	0x03, 0x19
        /*007a*/ 	.short	0x0014


	//----- nvinfo : EIATTR_PARAM_CBANK
	.align		4
        /*007c*/ 	.byte	0x04, 0x0a
        /*007e*/ 	.short	(.L_7321 - .L_7320)
	.align		4
.L_7320:
        /*0080*/ 	.word	index@(.nv.constant0._Z11reduceRegr3IdEvPT_S1_j)
        /*0084*/ 	.short	0x0380
        /*0086*/ 	.short	0x0014


	//----- nvinfo : EIATTR_SW_WAR
	.align		4
.L_7321:
        /*0088*/ 	.byte	0x04, 0x36
        /*008a*/ 	.short	(.L_7323 - .L_7322)
.L_7322:
        /*008c*/ 	.word	0x00000008
.L_7323:


//--------------------- .nv.info._Z11reduceRegr2IdEvPT_S1_j --------------------------
	.section	.nv.info._Z11reduceRegr2IdEvPT_S1_j,"",@"SHT_CUDA_INFO"
	.sectionflags	@""
	.align	4


	//----- nvinfo : EIATTR_CUDA_API_VERSION
	.align		4
        /*0000*/ 	.byte	0x04, 0x37
        /*0002*/ 	.short	(.L_7325 - .L_7324)
.L_7324:
        /*0004*/ 	.word	0x00000082


	//----- nvinfo : EIATTR_KPARAM_INFO
	.align		4
.L_7325:
        /*0008*/ 	.byte	0x04, 0x17
        /*000a*/ 	.short	(.L_7327 - .L_7326)
.L_7326:
        /*000c*/ 	.word	0x00000000
        /*0010*/ 	.short	0x0002
        /*0012*/ 	.short	0x0010
        /*0014*/ 	.byte	0x00, 0xf0, 0x11, 0x00


	//----- nvinfo : EIATTR_KPARAM_INFO
	.align		4
.L_7327:
        /*0018*/ 	.byte	0x04, 0x17
        /*001a*/ 	.short	(.L_7329 - .L_7328)
.L_7328:
        /*001c*/ 	.word	0x00000000
        /*0020*/ 	.short	0x0001
        /*0022*/ 	.short	0x0008
        /*0024*/ 	.byte	0x00, 0xf5, 0x21, 0x00


	//----- nvinfo : EIATTR_KPARAM_INFO
	.align		4
.L_7329:
        /*0028*/ 	.byte	0x04, 0x17
        /*002a*/ 	.short	(.L_7331 - .L_7330)
.L_7330:
        /*002c*/ 	.word	0x00000000
        /*0030*/ 	.short	0x0000
        /*0032*/ 	.short	0x0000
        /*0034*/ 	.byte	0x00, 0xf5, 0x21, 0x00


	//----- nvinfo : EIATTR_SPARSE_MMA_MASK
	.align		4
.L_7331:
        /*0038*/ 	.byte	0x03, 0x50
        /*003a*/ 	.short	0x0000


	//----- nvinfo : EIATTR_MAXREG_COUNT
	.align		4
        /*003c*/ 	.byte	0x03, 0x1b
        /*003e*/ 	.short	0x00ff


	//----- nvinfo : EIATTR_NUM_BARRIERS
	.align		4
        /*0040*/ 	.byte	0x02, 0x4c
        /*0042*/ 	.byte	0x01
	.zero		1


	//----- nvinfo : EIATTR_MERCURY_ISA_VERSION
	.align		4
        /*0044*/ 	.byte	0x03, 0x5f
        /*0046*/ 	.short	0x0101


	//----- nvinfo : EIATTR_COOP_GROUP_MASK_REGIDS
	.align		4
        /*0048*/ 	.byte	0x04, 0x29
        /*004a*/ 	.short	(.L_7333 - .L_7332)


	//   ....[0]....
.L_7332:
        /*004c*/ 	.word	0xffffffff


	//   ....[1]....
        /*0050*/ 	.word	0xffffffff


	//----- nvinfo : EIATTR_COOP_GROUP_INSTR_OFFSETS
	.align		4
.L_7333:
        /*0054*/ 	.byte	0x04, 0x28
        /*0056*/ 	.short	(.L_7335 - .L_7334)


	//   ....[0]....
.L_7334:
        /*0058*/ 	.word	0x00000a70


	//   ....[1]....
        /*005c*/ 	.word	0x00000b00


	//----- nvinfo : EIATTR_VRC_CTA_INIT_COUNT
	.align		4
.L_7335:
        /*0060*/ 	.byte	0x02, 0x4a
	.zero		1
	.zero		1


	//----- nvinfo : EIATTR_EXIT_INSTR_OFFSETS
	.align		4
        /*0064*/ 	.byte	0x04, 0x1c
        /*0066*/ 	.short	(.L_7337 - .L_7336)


	//   ....[0]....
.L_7336:
        /*0068*/ 	.word	0x00000b40


	//   ....[1]....
        /*006c*/ 	.word	0x00000bc0


	//----- nvinfo : EIATTR_CRS_STACK_SIZE
	.align		4
.L_7337:
        /*0070*/ 	.byte	0x04, 0x1e
        /*0072*/ 	.short	(.L_7339 - .L_7338)
.L_7338:
        /*0074*/ 	.word	0x00000000


	//----- nvinfo : EIATTR_CBANK_PARAM_SIZE
	.align		4
.L_7339:
        /*0078*/ 	.byte	0x03, 0x19
        /*007a*/ 	.short	0x0014


	//----- nvinfo : EIATTR_PARAM_CBANK
	.align		4
        /*007c*/ 	.byte	0x04, 0x0a
        /*007e*/ 	.short	(.L_7341 - .L_7340)
	.align		4
.L_7340:
        /*0080*/ 	.word	index@(.nv.constant0._Z11reduceRegr2IdEvPT_S1_j)
        /*0084*/ 	.short	0x0380
        /*0086*/ 	.short	0x0014


	//----- nvinfo : EIATTR_SW_WAR
	.align		4
.L_7341:
        /*0088*/ 	.byte	0x04, 0x36
        /*008a*/ 	.short	(.L_7343 - .L_7342)
.L_7342:
        /*008c*/ 	.word	0x00000008
.L_7343:


//--------------------- .nv.info._Z11reduceRegr1IdEvPT_S1_j --------------------------
	.section	.nv.info._Z11reduceRegr1IdEvPT_S1_j,"",@"SHT_CUDA_INFO"
	.sectionflags	@""
	.align	4


	//----- nvinfo : EIATTR_CUDA_API_VERSION
	.align		4
        /*0000*/ 	.byte	0x04, 0x37
        /*0002*/ 	.short	(.L_7345 - .L_7344)
.L_7344:
        /*0004*/ 	.word	0x00000082


	//----- nvinfo : EIATTR_KPARAM_INFO
	.align		4
.L_7345:
        /*0008*/ 	.byte	0x04, 0x17
        /*000a*/ 	.short	(.L_7347 - .L_7346)
.L_7346:
        /*000c*/ 	.word	0x00000000
        /*0010*/ 	.short	0x0002
        /*0012*/ 	.short	0x0010
        /*0014*/ 	.byte	0x00, 0xf0, 0x11, 0x00


	//----- nvinfo : EIATTR_KPARAM_INFO
	.align		4
.L_7347:
        /*0018*/ 	.byte	0x04, 0x17
        /*001a*/ 	.short	(.L_7349 - .L_7348)
.L_7348:
        /*001c*/ 	.word	0x00000000
        /*0020*/ 	.short	0x0001
        /*0022*/ 	.short	0x0008
        /*0024*/ 	.byte	0x00, 0xf5, 0x21, 0x00


	//----- nvinfo : EIATTR_KPARAM_INFO
	.align		4
.L_7349:
        /*0028*/ 	.byte	0x04, 0x17
        /*002a*/ 	.short	(.L_7351 - .L_7350)
.L_7350:
        /*002c*/ 	.word	0x00000000
        /*0030*/ 	.short	0x0000
        /*0032*/ 	.short	0x0000
        /*0034*/ 	.byte	0x00, 0xf5, 0x21, 0x00


	//----- nvinfo : EIATTR_SPARSE_MMA_MASK
	.align		4
.L_7351:
        /*0038*/ 	.byte	0x03, 0x50
        /*003a*/ 	.short	0x0000


	//----- nvinfo : EIATTR_MAXREG_COUNT
	.align		4
        /*003c*/ 	.byte	0x03, 0x1b
        /*003e*/ 	.short	0x00ff


	//----- nvinfo : EIATTR_NUM_BARRIERS
	.align		4
        /*0040*/ 	.byte	0x02, 0x4c
        /*0042*/ 	.byte	0x01
	.zero		1


	//----- nvinfo : EIATTR_MERCURY_ISA_VERSION
	.align		4
        /*0044*/ 	.byte	0x03, 0x5f
        /*0046*/ 	.short	0x0101


	//----- nvinfo : EIATTR_COOP_GROUP_MASK_REGIDS
	.align		4
        /*0048*/ 	.byte	0x04, 0x29
        /*004a*/ 	.short	(.L_7353 - .L_7352)


	//   ....[0]....
.L_7352:
        /*004c*/ 	.word	0xffffffff


	//   ....[1]....
        /*0050*/ 	.word	0xffffffff


	//----- nvinfo : EIATTR_COOP_GROUP_INSTR_OFFSETS
	.align		4
.L_7353:
        /*0054*/ 	.byte	0x04, 0x28
        /*0056*/ 	.short	(.L_7355 - .L_7354)


	//   ....[0]....
.L_7354:
        /*0058*/ 	.word	0x00000a50


	//   ....[1]....
        /*005c*/ 	.word	0x00000b40


	//----- nvinfo : EIATTR_VRC_CTA_INIT_COUNT
	.align		4
.L_7355:
        /*0060*/ 	.byte	0x02, 0x4a
	.zero		1
	.zero		1


	//----- nvinfo : EIATTR_EXIT_INSTR_OFFSETS
	.align		4
        /*0064*/ 	.byte	0x04, 0x1c
        /*0066*/ 	.short	(.L_7357 - .L_7356)


	//   ....[0]....
.L_7356:
        /*0068*/ 	.word	0x00000b60


	//   ....[1]....
        /*006c*/ 	.word	0x00000be0


	//----- nvinfo : EIATTR_CRS_STACK_SIZE
	.align		4
.L_7357:
        /*0070*/ 	.byte	0x04, 0x1e
        /*0072*/ 	.short	(.L_7359 - .L_7358)
.L_7358:
        /*0074*/ 	.word	0x00000000


	//----- nvinfo : EIATTR_CBANK_PARAM_SIZE
	.align		4
.L_7359:
        /*0078*/ 	.byte	0x03, 0x19
        /*007a*/ 	.short	0x0014


	//----- nvinfo : EIATTR_PARAM_CBANK
	.align		4
        /*007c*/ 	.byte	0x04, 0x0a
        /*007e*/ 	.short	(.L_7361 - .L_7360)
	.align		4
.L_7360:
        /*0080*/ 	.word	index@(.nv.constant0._Z11reduceRegr1IdEvPT_S1_j)
        /*0084*/ 	.short	0x0380
        /*0086*/ 	.short	0x0014


	//----- nvinfo : EIATTR_SW_WAR
	.align		4
.L_7361:
        /*0088*/ 	.byte	0x04, 0x36
        /*008a*/ 	.short	(.L_7363 - .L_7362)
.L_7362:
        /*008c*/ 	.word	0x00000008
.L_7363:


//--------------------- .nv.info._Z11reduceRegr0IdEvPT_S1_j --------------------------
	.section	.nv.info._Z11reduceRegr0IdEvPT_S1_j,"",@"SHT_CUDA_INFO"
	.sectionflags	@""
	.align	4


	//----- nvinfo : EIATTR_CUDA_API_VERSION
	.align		4
        /*0000*/ 	.byte	0x04, 0x37
        /*0002*/ 	.short	(.L_7365 - .L_7364)
.L_7364:
        /*0004*/ 	.word	0x00000082


	//----- nvinfo : EIATTR_KPARAM_INFO
	.align		4
.L_7365:
        /*0008*/ 	.byte	0x04, 0x17
        /*000a*/ 	.short	(.L_7367 - .L_7366)
.L_7366:
        /*000c*/ 	.word	0x00000000
        /*0010*/ 	.short	0x0002
        /*0012*/ 	.short	0x0010
        /*0014*/ 	.byte	0x00, 0xf0, 0x11, 0x00


	//----- nvinfo : EIATTR_KPARAM_INFO
	.align		4
.L_7367:
        /*0018*/ 	.byte	0x04, 0x17
        /*001a*/ 	.short	(.L_7369 - .L_7368)
.L_7368:
        /*001c*/ 	.word	0x00000000
        /*0020*/ 	.short	0x0001
        /*0022*/ 	.short	0x0008
        /*0024*/ 	.byte	0x00, 0xf5, 0x21, 0x00


	//----- nvinfo : EIATTR_KPARAM_INFO
	.align		4
.L_7369:
        /*0028*/ 	.byte	0x04, 0x17
        /*002a*/ 	.short	(.L_7371 - .L_7370)
.L_7370:
        /*002c*/ 	.word	0x00000000
        /*0030*/ 	.short	0x0000
        /*0032*/ 	.short	0x0000
        /*0034*/ 	.byte	0x00, 0xf5, 0x21, 0x00


	//----- nvinfo : EIATTR_SPARSE_MMA_MASK
	.align		4
.L_7371:
        /*0038*/ 	.byte	0x03, 0x50
        /*003a*/ 	.short	0x0000


	//----- nvinfo : EIATTR_MAXREG_COUNT
	.align		4
        /*003c*/ 	.byte	0x03, 0x1b
        /*003e*/ 	.short	0x00ff


	//----- nvinfo : EIATTR_NUM_BARRIERS
	.align		4
        /*0040*/ 	.byte	0x02, 0x4c
        /*0042*/ 	.byte	0x01
	.zero		1


	//----- nvinfo : EIATTR_MERCURY_ISA_VERSION
	.align		4
        /*0044*/ 	.byte	0x03, 0x5f
        /*0046*/ 	.short	0x0101


	//----- nvinfo : EIATTR_COOP_GROUP_MASK_REGIDS
	.align		4
        /*0048*/ 	.byte	0x04, 0x29
        /*004a*/ 	.short	(.L_7373 - .L_7372)


	//   ....[0]....
.L_7372:
        /*004c*/ 	.word	0xffffffff


	//   ....[1]....
        /*0050*/ 	.word	0xffffffff


	//----- nvinfo : EIATTR_COOP_GROUP_INSTR_OFFSETS
	.align		4
.L_7373:
        /*0054*/ 	.byte	0x04, 0x28
        /*0056*/ 	.short	(.L_7375 - .L_7374)


	//   ....[0]....
.L_7374:
        /*0058*/ 	.word	0x00000a50


	//   ....[1]....
        /*005c*/ 	.word	0x00000b10


	//----- nvinfo : EIATTR_VRC_CTA_INIT_COUNT
	.align		4
.L_7375:
        /*0060*/ 	.byte	0x02, 0x4a
	.zero		1
	.zero		1


	//----- nvinfo : EIATTR_EXIT_INSTR_OFFSETS
	.align		4
        /*0064*/ 	.byte	0x04, 0x1c
        /*0066*/ 	.short	(.L_7377 - .L_7376)


	//   ....[0]....
.L_7376:
        /*0068*/ 	.word	0x00000b40


	//   ....[1]....
        /*006c*/ 	.word	0x00000bc0


	//----- nvinfo : EIATTR_CRS_STACK_SIZE
	.align		4
.L_7377:
        /*0070*/ 	.byte	0x04, 0x1e
        /*0072*/ 	.short	(.L_7379 - .L_7378)
.L_7378:
        /*0074*/ 	.word	0x00000000


	//----- nvinfo : EIATTR_CBANK_PARAM_SIZE
	.align		4
.L_7379:
        /*0078*/ 	.byte	0x03, 0x19
        /*007a*/ 	.short	0x0014


	//----- nvinfo : EIATTR_PARAM_CBANK
	.align		4
        /*007c*/ 	.byte	0x04, 0x0a
        /*007e*/ 	.short	(.L_7381 - .L_7380)
	.align		4
.L_7380:
        /*0080*/ 	.word	index@(.nv.constant0._Z11reduceRegr0IdEvPT_S1_j)
        /*0084*/ 	.short	0x0380
        /*0086*/ 	.short	0x0014


	//----- nvinfo : EIATTR_SW_WAR
	.align		4
.L_7381:
        /*0088*/ 	.byte	0x04, 0x36
        /*008a*/ 	.short	(.L_7383 - .L_7382)
.L_7382:
        /*008c*/ 	.word	0x00000008
.L_7383:


//--------------------- .nv.callgraph             --------------------------
	.section	.nv.callgraph,"",@"SHT_CUDA_CALLGRAPH"
	.align	4
	.sectionentsize	8
	.align		4
        /*0000*/ 	.word	0x00000000
	.align		4
        /*0004*/ 	.word	0xffffffff
	.align		4
        /*0008*/ 	.word	0x00000000
	.align		4
        /*000c*/ 	.word	0xfffffffe
	.align		4
        /*0010*/ 	.word	0x00000000
	.align		4
        /*0014*/ 	.word	0xfffffffd
	.align		4
        /*0018*/ 	.word	0x00000000
	.align		4
        /*001c*/ 	.word	0xfffffffc


//--------------------- .text._Z10reduceLog6IfLj1ELb0EEvPT_S1_j --------------------------
	.section	.text._Z10reduceLog6IfLj1ELb0EEvPT_S1_j,"ax",@progbits
	.align	128
        .global         _Z10reduceLog6IfLj1ELb0EEvPT_S1_j
        .type           _Z10reduceLog6IfLj1ELb0EEvPT_S1_j,@function
        .size           _Z10reduceLog6IfLj1ELb0EEvPT_S1_j,(.L_x_4676 - _Z10reduceLog6IfLj1ELb0EEvPT_S1_j)
        .other          _Z10reduceLog6IfLj1ELb0EEvPT_S1_j,@"STO_CUDA_ENTRY STV_DEFAULT"
_Z10reduceLog6IfLj1ELb0EEvPT_S1_j:
.text._Z10reduceLog6IfLj1ELb0EEvPT_S1_j:
[----:B------:R-:W-:Y:S01]  /*0000*/  LDC R1, c[0x0][0x37c] ;  /* 0x0000df00ff017b82 */ /* 0x000fe20000000800 */
[----:B------:R-:W0:Y:S01]  /*0010*/  S2R R7, SR_TID.X ;  /* 0x0000000000077919 */ /* 0x000e220000002100 */
[----:B------:R-:W1:Y:S01]  /*0020*/  LDCU UR4, c[0x0][0x390] ;  /* 0x00007200ff0477ac */ /* 0x000e620008000800 */
[----:B------:R-:W-:Y:S01]  /*0030*/  BSSY.RECONVERGENT B0, `(.L_x_0) ;  /* 0x000004a000007945 */ /* 0x000fe20003800200 */
[----:B------:R-:W-:Y:S01]  /*0040*/  IMAD.MOV.U32 R6, RZ, RZ, RZ ;  /* 0x000000ffff067224 */ /* 0x000fe200078e00ff */
[----:B------:R-:W0:Y:S01]  /*0050*/  S2R R0, SR_CTAID.X ;  /* 0x0000000000007919 */ /* 0x000e220000002500 */
[----:B------:R-:W2:Y:S01]  /*0060*/  LDCU.64 UR6, c[0x0][0x358] ;  /* 0x00006b00ff0677ac */ /* 0x000ea20008000a00 */
[----:B------:R-:W3:Y:S01]  /*0070*/  LDCU UR8, c[0x0][0x390] ;  /* 0x00007200ff0877ac */ /* 0x000ee20008000800 */
[----:B0-----:R-:W-:-:S05]  /*0080*/  IMAD R9, R0, 0x2, R7 ;  /* 0x0000000200097824 */ /* 0x001fca00078e0207 */
[----:B-1----:R-:W-:-:S13]  /*0090*/  ISETP.GE.U32.AND P0, PT, R9, UR4, PT ;  /* 0x0000000409007c0c */ /* 0x002fda000bf06070 */
[----:B--23--:R-:W-:Y:S05]  /*00a0*/  @P0 BRA `(.L_x_1) ;  /* 0x0000000400080947 */ /* 0x00cfea0003800000 */
[----:B------:R-:W0:Y:S01]  /*00b0*/  LDC R8, c[0x0][0x370] ;  /* 0x0000dc00ff087b82 */ /* 0x000e220000000800 */
[----:B------:R-:W-:-:S07]  /*00c0*/  IMAD.MOV.U32 R6, RZ, RZ, RZ ;  /* 0x000000ffff067224 */ /* 0x000fce00078e00ff */
[----:B------:R-:W1:Y:S02]  /*00d0*/  LDC.64 R2, c[0x0][0x380] ;  /* 0x0000e000ff027b82 */ /* 0x000e640000000a00 */
.L_x_4:
[----:B-1----:R-:W-:-:S05]  /*00e0*/  IMAD.WIDE.U32 R4, R9, 0x4, R2 ;  /* 0x0000000409047825 */ /* 0x002fca00078e0002 */
[----:B------:R-:W2:Y:S01]  /*00f0*/  LDG.E R10, desc[UR6][R4.64] ;  /* 0x00000006040a7981 */ /* 0x000ea2000c1e1900 */
[----:B------:R-:W-:Y:S01]  /*0100*/  BSSY.RECONVERGENT B1, `(.L_x_2) ;  /* 0x000003b000017945 */ /* 0x000fe20003800200 */
[----:B--2---:R-:W-:-:S13]  /*0110*/  FSETP.GEU.AND P0, PT, R10, 1.175494350822287508e-38, PT ;  /* 0x008000000a00780b */ /* 0x004fda0003f0e000 */
[----:B------:R-:W-:-:S04]  /*0120*/  @!P0 FMUL R10, R10, 8388608 ;  /* 0x4b0000000a0a8820 */ /* 0x000fc80000400000 */
[C---:B------:R-:W-:Y:S01]  /*0130*/  VIADD R11, R10.reuse, 0xc0d55555 ;  /* 0xc0d555550a0b7836 */ /* 0x040fe20000000000 */
[----:B------:R-:W-:-:S04]  /*0140*/  FSETP.NEU.AND P1, PT, R10, RZ, PT ;  /* 0x000000ff0a00720b */ /* 0x000fc80003f2d000 */
[----:B------:R-:W-:Y:S01]  /*0150*/  LOP3.LUT R13, R11, 0xff800000, RZ, 0xc0, !PT ;  /* 0xff8000000b0d7812 */ /* 0x000fe200078ec0ff */
[----:B------:R-:W-:-:S04]  /*0160*/  IMAD.MOV.U32 R11, RZ, RZ, 0x3e055027 ;  /* 0x3e055027ff0b7424 */ /* 0x000fc800078e00ff */
[----:B------:R-:W-:Y:S01]  /*0170*/  IMAD.IADD R12, R10, 0x1, -R13 ;  /* 0x000000010a0c7824 */ /* 0x000fe200078e0a0d */
[----:B------:R-:W-:-:S03]  /*0180*/  I2FP.F32.S32 R13, R13 ;  /* 0x0000000d000d7245 */ /* 0x000fc60000201400 */
[----:B------:R-:W-:Y:S01]  /*0190*/  FADD R14, R12, -1 ;  /* 0xbf8000000c0e7421 */ /* 0x000fe20000000000 */
[----:B------:R-:W-:Y:S02]  /*01a0*/  FSEL R12, RZ, -23, P0 ;  /* 0xc1b80000ff0c7808 */ /* 0x000fe40000000000 */
[----:B------:R-:W-:Y:S01]  /*01b0*/  ISETP.GT.U32.AND P0, PT, R10, 0x7f7fffff, PT ;  /* 0x7f7fffff0a00780c */ /* 0x000fe20003f04070 */
[C---:B------:R-:W-:Y:S02]  /*01c0*/  FFMA R15, R14.reuse, -R11, 0.14084610342979431152 ;  /* 0x3e1039f60e0f7423 */ /* 0x040fe4000000080b */
[----:B------:R-:W-:Y:S01]  /*01d0*/  FFMA R12, R13, 1.1920928955078125e-07, R12 ;  /* 0x340000000d0c7823 */ /* 0x000fe2000000000c */
[----:B------:R-:W-:Y:S02]  /*01e0*/  IMAD.MOV.U32 R13, RZ, RZ, 0x7f800000 ;  /* 0x7f800000ff0d7424 */ /* 0x000fe400078e00ff */
[----:B------:R-:W-:-:S04]  /*01f0*/  FFMA R15, R14, R15, -0.12148627638816833496 ;  /* 0xbdf8cdcc0e0f7423 */ /* 0x000fc8000000000f */
[----:B------:R-:W-:-:S04]  /*0200*/  FFMA R15, R14, R15, 0.13980610668659210205 ;  /* 0x3e0f29550e0f7423 */ /* 0x000fc8000000000f */
[----:B------:R-:W-:-:S04]  /*0210*/  FFMA R15, R14, R15, -0.16684235632419586182 ;  /* 0xbe2ad8b90e0f7423 */ /* 0x000fc8000000000f */
[----:B------:R-:W-:-:S04]  /*0220*/  FFMA R15, R14, R15, 0.20012299716472625732 ;  /* 0x3e4ced0b0e0f7423 */ /* 0x000fc8000000000f */
[----:B------:R-:W-:-:S04]  /*0230*/  FFMA R15, R14, R15, -0.24999669194221496582 ;  /* 0xbe7fff220e0f7423 */ /* 0x000fc8000000000f */
[----:B------:R-:W-:-:S04]  /*0240*/  FFMA R15, R14, R15, 0.33333182334899902344 ;  /* 0x3eaaaa780e0f7423 */ /* 0x000fc8000000000f */
[----:B------:R-:W-:-:S04]  /*0250*/  FFMA R15, R14, R15, -0.5 ;  /* 0xbf0000000e0f7423 */ /* 0x000fc8000000000f */
[----:B------:R-:W-:-:S04]  /*0260*/  FMUL R15, R14, R15 ;  /* 0x0000000f0e0f7220 */ /* 0x000fc80000400000 */
[----:B------:R-:W-:Y:S01]  /*0270*/  FFMA R15, R14, R15, R14 ;  /* 0x0000000f0e0f7223 */ /* 0x000fe2000000000e */
[----:B------:R-:W-:Y:S02]  /*0280*/  VIADD R14, R9, 0x1 ;  /* 0x00000001090e7836 */ /* 0x000fe40000000000 */
[----:B0-----:R-:W-:Y:S02]  /*0290*/  IMAD R9, R8, 0x2, R9 ;  /* 0x0000000208097824 */ /* 0x001fe400078e0209 */
[----:B------:R-:W-:Y:S01]  /*02a0*/  FFMA R12, R12, 0.69314718246459960938, R15 ;  /* 0x3f3172180c0c7823 */ /* 0x000fe2000000000f */
[----:B------:R-:W-:Y:S01]  /*02b0*/  @P0 FFMA R12, R10, R13, +INF ;  /* 0x7f8000000a0c0423 */ /* 0x000fe2000000000d */
[----:B------:R-:W-:Y:S02]  /*02c0*/  ISETP.GE.U32.AND P2, PT, R14, UR8, PT ;  /* 0x000000080e007c0c */ /* 0x000fe4000bf46070 */
[----:B------:R-:W-:Y:S02]  /*02d0*/  ISETP.GE.U32.AND P0, PT, R9, UR8, PT ;  /* 0x0000000809007c0c */ /* 0x000fe4000bf06070 */
[----:B------:R-:W-:-:S05]  /*02e0*/  FSEL R15, R12, -INF , P1 ;  /* 0xff8000000c0f7808 */ /* 0x000fca0000800000 */
[----:B------:R-:W-:-:S04]  /*02f0*/  FADD R6, R15, R6 ;  /* 0x000000060f067221 */ /* 0x000fc80000000000 */
[----:B------:R-:W-:Y:S05]  /*0300*/  @P2 BRA `(.L_x_3) ;  /* 0x0000000000682947 */ /* 0x000fea0003800000 */
[----:B------:R-:W2:Y:S02]  /*0310*/  LDG.E R10, desc[UR6][R4.64+0x4] ;  /* 0x00000406040a7981 */ /* 0x000ea4000c1e1900 */
[----:B--2---:R-:W-:-:S04]  /*0320*/  FSETP.GEU.AND P1, PT, R10, 1.175494350822287508e-38, PT ;  /* 0x008000000a00780b */ /* 0x004fc80003f2e000 */
[----:B------:R-:W-:-:S09]  /*0330*/  FSEL R4, RZ, -23, P1 ;  /* 0xc1b80000ff047808 */ /* 0x000fd20000800000 */
[----:B------:R-:W-:-:S04]  /*0340*/  @!P1 FMUL R10, R10, 8388608 ;  /* 0x4b0000000a0a9820 */ /* 0x000fc80000400000 */
[C---:B------:R-:W-:Y:S01]  /*0350*/  VIADD R12, R10.reuse, 0xc0d55555 ;  /* 0xc0d555550a0c7836 */ /* 0x040fe20000000000 */
[----:B------:R-:W-:-:S04]  /*0360*/  ISETP.GT.U32.AND P1, PT, R10, 0x7f7fffff, PT ;  /* 0x7f7fffff0a00780c */ /* 0x000fc80003f24070 */
[----:B------:R-:W-:-:S05]  /*0370*/  LOP3.LUT R15, R12, 0xff800000, RZ, 0xc0, !PT ;  /* 0xff8000000c0f7812 */ /* 0x000fca00078ec0ff */
[----:B------:R-:W-:Y:S01]  /*0380*/  IMAD.IADD R12, R10, 0x1, -R15 ;  /* 0x000000010a0c7824 */ /* 0x000fe200078e0a0f */
[----:B------:R-:W-:-:S03]  /*0390*/  I2FP.F32.S32 R15, R15 ;  /* 0x0000000f000f7245 */ /* 0x000fc60000201400 */
[----:B------:R-:W-:Y:S02]  /*03a0*/  FADD R12, R12, -1 ;  /* 0xbf8000000c0c7421 */ /* 0x000fe40000000000 */
[----:B------:R-:W-:Y:S02]  /*03b0*/  FFMA R4, R15, 1.1920928955078125e-07, R4 ;  /* 0x340000000f047823 */ /* 0x000fe40000000004 */
[----:B------:R-:W-:-:S04]  /*03c0*/  FFMA R11, R12, -R11, 0.14084610342979431152 ;  /* 0x3e1039f60c0b7423 */ /* 0x000fc8000000080b */
        /* <DEDUP_REMOVED lines=8> */
[----:B------:R-:W-:-:S04]  /*0450*/  FFMA R11, R12, R11, R12 ;  /* 0x0000000b0c0b7223 */ /* 0x000fc8000000000c */
[----:B------:R-:W-:Y:S01]  /*0460*/  FFMA R4, R4, 0.69314718246459960938, R11 ;  /* 0x3f31721804047823 */ /* 0x000fe2000000000b */
[C---:B------:R-:W-:Y:S01]  /*0470*/  @P1 FFMA R4, R10.reuse, R13, +INF ;  /* 0x7f8000000a041423 */ /* 0x040fe2000000000d */
[----:B------:R-:W-:-:S04]  /*0480*/  FSETP.NEU.AND P1, PT, R10, RZ, PT ;  /* 0x000000ff0a00720b */ /* 0x000fc80003f2d000 */
[----:B------:R-:W-:-:S05]  /*0490*/  FSEL R5, R4, -INF , P1 ;  /* 0xff80000004057808 */ /* 0x000fca0000800000 */
[----:B------:R-:W-:-:S07]  /*04a0*/  FADD R6, R6, R5 ;  /* 0x0000000506067221 */ /* 0x000fce0000000000 */
.L_x_3:
[----:B------:R-:W-:Y:S05]  /*04b0*/  BSYNC.RECONVERGENT B1 ;  /* 0x0000000000017941 */ /* 0x000fea0003800200 */
.L_x_2:
[----:B------:R-:W-:Y:S05]  /*04c0*/  @!P0 BRA `(.L_x_4) ;  /* 0xfffffffc00048947 */ /* 0x000fea000383ffff */
.L_x_1:
[----:B------:R-:W-:Y:S05]  /*04d0*/  BSYNC.RECONVERGENT B0 ;  /* 0x0000000000007941 */ /* 0x000fea0003800200 */
.L_x_0:
[----:B------:R-:W0:Y:S01]  /*04e0*/  S2UR UR5, SR_CgaCtaId ;  /* 0x00000000000579c3 */ /* 0x000e220000008800 */
[----:B------:R-:W-:Y:S01]  /*04f0*/  UMOV UR4, 0x400 ;  /* 0x0000040000047882 */ /* 0x000fe20000000000 */
[----:B------:R-:W-:Y:S01]  /*0500*/  ISETP.GT.U32.AND P0, PT, R7, 0x1f, PT ;  /* 0x0000001f0700780c */ /* 0x000fe20003f04070 */
[----:B0-----:R-:W-:-:S06]  /*0510*/  ULEA UR4, UR5, UR4, 0x18 ;  /* 0x0000000405047291 */ /* 0x001fcc000f8ec0ff */
[----:B------:R-:W-:-:S05]  /*0520*/  LEA R3, R7, UR4, 0x2 ;  /* 0x0000000407037c11 */ /* 0x000fca000f8e10ff */
[----:B------:R0:W-:Y:S01]  /*0530*/  STS [R3], R6 ;  /* 0x0000000603007388 */ /* 0x0001e20000000800 */
[----:B------:R-:W-:Y:S08]  /*0540*/  BAR.SYNC.DEFER_BLOCKING 0x0 ;  /* 0x0000000000007b1d */ /* 0x000ff00000010000 */
[----:B------:R-:W-:Y:S08]  /*0550*/  BAR.SYNC.DEFER_BLOCKING 0x0 ;  /* 0x0000000000007b1d */ /* 0x000ff00000010000 */
[----:B------:R-:W-:Y:S08]  /*0560*/  BAR.SYNC.DEFER_BLOCKING 0x0 ;  /* 0x0000000000007b1d */ /* 0x000ff00000010000 */
[----:B------:R-:W-:Y:S06]  /*0570*/  BAR.SYNC.DEFER_BLOCKING 0x0 ;  /* 0x0000000000007b1d */ /* 0x000fec0000010000 */
[----:B0-----:R-:W-:Y:S05]  /*0580*/  @P0 EXIT ;  /* 0x000000000000094d */ /* 0x001fea0003800000 */
[----:B------:R-:W-:-:S04]  /*0590*/  VOTE.ANY R3, PT, PT ;  /* 0x0000000000037806 */ /* 0x000fc800038e0100 */
[----:B------:R-:W-:-:S13]  /*05a0*/  ISETP.NE.AND P0, PT, R3, -0x1, PT ;  /* 0xffffffff0300780c */ /* 0x000fda0003f05270 */
[----:B------:R-:W-:Y:S05]  /*05b0*/  @P0 BRA `(.L_x_5) ;  /* 0x0000000000080947 */ /* 0x000fea0003800000 */
[----:B------:R2:W3:Y:S01]  /*05c0*/  SHFL.DOWN PT, R5, R6, 0x10, 0x1f ;  /* 0x0a001f0006057f89 */ /* 0x0004e200000e0000 */
[----:B------:R-:W-:Y:S05]  /*05d0*/  BRA `(.L_x_6) ;  /* 0x0000000000a07947 */ /* 0x000fea0003800000 */
.L_x_5:
[----:B------:R-:W0:Y:S01]  /*05e0*/  S2R R5, SR_LANEID ;  /* 0x0000000000057919 */ /* 0x000e220000000000 */
[----:B------:R-:W-:-:S05]  /*05f0*/  IMAD.MOV.U32 R2, RZ, RZ, -0x1 ;  /* 0xffffffffff027424 */ /* 0x000fca00078e00ff */
[----:B0-----:R-:W-:-:S04]  /*0600*/  SHF.L.U32 R2, R2, R5, RZ ;  /* 0x0000000502027219 */ /* 0x001fc800000006ff */
[----:B------:R-:W-:-:S04]  /*0610*/  LOP3.LUT R2, R3, R2, RZ, 0xc0, !PT ;  /* 0x0000000203027212 */ /* 0x000fc800078ec0ff */
[----:B------:R-:W-:Y:S01]  /*0620*/  PRMT R8, R2, 0x7710, RZ ;  /* 0x0000771002087816 */ /* 0x000fe200000000ff */
[----:B------:R-:W-:Y:S08]  /*0630*/  POPC R4, R2 ;  /* 0x0000000200047309 */ /* 0x000ff00000000000 */
[----:B------:R-:W0:Y:S02]  /*0640*/  POPC R8, R8 ;  /* 0x0000000800087309 */ /* 0x000e240000000000 */
[----:B0-----:R-:W-:-:S02]  /*0650*/  ISETP.LT.U32.AND P0, PT, R8, 0x11, PT ;  /* 0x000000110800780c */ /* 0x001fc40003f01070 */
[----:B------:R-:W-:-:S04]  /*0660*/  IADD3 R9, PT, PT, -R8, 0x11, RZ ;  /* 0x0000001108097810 */ /* 0x000fc80007ffe1ff */
[----:B------:R-:W-:-:S07]  /*0670*/  SEL R9, R9, 0x11, P0 ;  /* 0x0000001109097807 */ /* 0x000fce0000000000 */
[----:B------:R-:W-:-:S04]  /*0680*/  @P0 SHF.R.U32.HI R2, RZ, 0x10, R2 ;  /* 0x00000010ff020819 */ /* 0x000fc80000011602 */
[----:B------:R-:W-:-:S06]  /*0690*/  PRMT R10, R2, 0x7770, RZ ;  /* 0x00007770020a7816 */ /* 0x000fcc00000000ff */
[----:B------:R-:W0:Y:S02]  /*06a0*/  POPC R10, R10 ;  /* 0x0000000a000a7309 */ /* 0x000e240000000000 */
[----:B0-----:R-:W-:-:S13]  /*06b0*/  ISETP.LT.U32.AND P1, PT, R10, R9, PT ;  /* 0x000000090a00720c */ /* 0x001fda0003f21070 */
[----:B------:R-:W-:Y:S01]  /*06c0*/  @P1 SHF.R.U32.HI R2, RZ, 0x8, R2 ;  /* 0x00000008ff021819 */ /* 0x000fe20000011602 */
[----:B------:R-:W-:-:S03]  /*06d0*/  @P1 IMAD.IADD R9, R9, 0x1, -R10 ;  /* 0x0000000109091824 */ /* 0x000fc600078e0a0a */
[----:B------:R-:W-:-:S04]  /*06e0*/  SGXT.U32 R11, R2, 0x4 ;  /* 0x00000004020b781a */ /* 0x000fc80000000000 */
[----:B------:R-:W0:Y:S02]  /*06f0*/  POPC R8, R11 ;  /* 0x0000000b00087309 */ /* 0x000e240000000000 */
[----:B0-----:R-:W-:-:S13]  /*0700*/  ISETP.LT.U32.AND P2, PT, R8, R9, PT ;  /* 0x000000090800720c */ /* 0x001fda0003f41070 */
[----:B------:R-:W-:Y:S01]  /*0710*/  @P2 SHF.R.U32.HI R2, RZ, 0x4, R2 ;  /* 0x00000004ff022819 */ /* 0x000fe20000011602 */
[----:B------:R-:W-:-:S03]  /*0720*/  @P2 IMAD.IADD R9, R9, 0x1, -R8 ;  /* 0x0000000109092824 */ /* 0x000fc600078e0a08 */
[----:B------:R-:W-:Y:S02]  /*0730*/  SHF.R.U32.HI R13, RZ, 0x1, R2 ;  /* 0x00000001ff0d7819 */ /* 0x000fe40000011602 */
[----:B------:R-:W-:Y:S02]  /*0740*/  SGXT.U32 R10, R2, 0x1 ;  /* 0x00000001020a781a */ /* 0x000fe40000000000 */
[----:B------:R-:W-:-:S05]  /*0750*/  SGXT.U32 R13, R13, 0x1 ;  /* 0x000000010d0d781a */ /* 0x000fca0000000000 */
[----:B------:R-:W-:-:S05]  /*0760*/  IMAD.IADD R10, R10, 0x1, R13 ;  /* 0x000000010a0a7824 */ /* 0x000fca00078e020d */
[----:B------:R-:W-:-:S13]  /*0770*/  ISETP.LT.U32.AND P3, PT, R10, R9, PT ;  /* 0x000000090a00720c */ /* 0x000fda0003f61070 */
[----:B------:R-:W-:Y:S01]  /*0780*/  @P3 SHF.R.U32.HI R2, RZ, 0x2, R2 ;  /* 0x00000002ff023819 */ /* 0x000fe20000011602 */
[----:B------:R-:W-:-:S03]  /*0790*/  @P3 IMAD.IADD R9, R9, 0x1, -R10 ;  /* 0x0000000109093824 */ /* 0x000fc600078e0a0a */
[----:B------:R-:W-:Y:S02]  /*07a0*/  SGXT.U32 R8, R2, 0x1 ;  /* 0x000000010208781a */ /* 0x000fe40000000000 */
[----:B------:R-:W-:Y:S02]  /*07b0*/  SEL R2, RZ, 0x10, !P0 ;  /* 0x00000010ff027807 */ /* 0x000fe40004000000 */
[----:B------:R-:W-:Y:S02]  /*07c0*/  ISETP.LT.U32.AND P4, PT, R8, R9, PT ;  /* 0x000000090800720c */ /* 0x000fe40003f81070 */
[----:B------:R-:W-:Y:S01]  /*07d0*/  ISETP.LT.AND P0, PT, R4, 0x11, PT ;  /* 0x000000110400780c */ /* 0x000fe20003f01270 */
[----:B------:R-:W-:-:S04]  /*07e0*/  @P1 VIADD R2, R2, 0x8 ;  /* 0x0000000802021836 */ /* 0x000fc80000000000 */
[----:B------:R-:W-:-:S04]  /*07f0*/  @P2 VIADD R2, R2, 0x4 ;  /* 0x0000000402022836 */ /* 0x000fc80000000000 */
[----:B------:R-:W-:-:S04]  /*0800*/  @P3 VIADD R2, R2, 0x2 ;  /* 0x0000000202023836 */ /* 0x000fc80000000000 */
[----:B------:R-:W-:-:S05]  /*0810*/  @P4 VIADD R2, R2, 0x1 ;  /* 0x0000000102024836 */ /* 0x000fca0000000000 */
[----:B------:R-:W-:-:S04]  /*0820*/  SEL R2, R2, 0xffffffff, !P0 ;  /* 0xffffffff02027807 */ /* 0x000fc80004000000 */
[----:B------:R-:W-:-:S04]  /*0830*/  ISETP.GT.U32.AND P0, PT, R2, 0x1f, PT ;  /* 0x0000001f0200780c */ /* 0x000fc80003f04070 */
[----:B------:R-:W-:-:S05]  /*0840*/  SEL R2, R5, R2, P0 ;  /* 0x0000000205027207 */ /* 0x000fca0000000000 */
[----:B------:R0:W1:Y:S04]  /*0850*/  SHFL.IDX PT, R5, R6, R2, 0x1f ;  /* 0x00001f0206057589 */ /* 0x00006800000e0000 */
.L_x_6:
[----:B------:R-:W-:Y:S01]  /*0860*/  ISETP.NE.AND P0, PT, R3, -0x1, PT ;  /* 0xffffffff0300780c */ /* 0x000fe20003f05270 */
[----:B-1-3--:R-:W-:-:S12]  /*0870*/  FADD R11, R5, R6 ;  /* 0x00000006050b7221 */ /* 0x00afd80000000000 */
[----:B------:R-:W-:Y:S05]  /*0880*/  @!P0 BRA `(.L_x_7) ;  /* 0x0000000000a48947 */ /* 0x000fea0003800000 */
[----:B------:R-:W1:Y:S01]  /*0890*/  S2R R13, SR_LANEID ;  /* 0x00000000000d7919 */ /* 0x000e620000000000 */
[----:B0-----:R-:W-:-:S05]  /*08a0*/  IMAD.MOV.U32 R2, RZ, RZ, -0x1 ;  /* 0xffffffffff027424 */ /* 0x001fca00078e00ff */
[----:B-1----:R-:W-:-:S04]  /*08b0*/  SHF.L.U32 R2, R2, R13, RZ ;  /* 0x0000000d02027219 */ /* 0x002fc800000006ff */
        /* <DEDUP_REMOVED lines=8> */
[----:B------:R-:W-:-:S04]  /*0940*/  PRMT R4, R8, 0x7770, RZ ;  /* 0x0000777008047816 */ /* 0x000fc800000000ff */
[----:B------:R-:W0:Y:S02]  /*0950*/  POPC R5, R4 ;  /* 0x0000000400057309 */ /* 0x000e240000000000 */
[----:B0-----:R-:W-:-:S13]  /*0960*/  ISETP.LT.U32.AND P2, PT, R5, R2, PT ;  /* 0x000000020500720c */ /* 0x001fda0003f41070 */
[----:B------:R-:W-:Y:S01]  /*0970*/  @P2 SHF.R.U32.HI R8, RZ, 0x8, R8 ;  /* 0x00000008ff082819 */ /* 0x000fe20000011608 */
[----:B------:R-:W-:-:S03]  /*0980*/  @P2 IMAD.IADD R2, R2, 0x1, -R5 ;  /* 0x0000000102022824 */ /* 0x000fc600078e0a05 */
[----:B--2---:R-:W-:-:S04]  /*0990*/  SGXT.U32 R6, R8, 0x4 ;  /* 0x000000040806781a */ /* 0x004fc80000000000 */
[----:B------:R-:W0:Y:S02]  /*09a0*/  POPC R9, R6 ;  /* 0x0000000600097309 */ /* 0x000e240000000000 */
[----:B0-----:R-:W-:-:S13]  /*09b0*/  ISETP.LT.U32.AND P3, PT, R9, R2, PT ;  /* 0x000000020900720c */ /* 0x001fda0003f61070 */
[----:B------:R-:W-:Y:S01]  /*09c0*/  @P3 SHF.R.U32.HI R8, RZ, 0x4, R8 ;  /* 0x00000004ff083819 */ /* 0x000fe20000011608 */
[----:B------:R-:W-:-:S03]  /*09d0*/  @P3 IMAD.IADD R2, R2, 0x1, -R9 ;  /* 0x0000000102023824 */ /* 0x000fc600078e0a09 */
[----:B------:R-:W-:Y:S02]  /*09e0*/  SHF.R.U32.HI R5, RZ, 0x1, R8 ;  /* 0x00000001ff057819 */ /* 0x000fe40000011608 */
[----:B------:R-:W-:Y:S02]  /*09f0*/  SGXT.U32 R4, R8, 0x1 ;  /* 0x000000010804781a */ /* 0x000fe40000000000 */
[----:B------:R-:W-:-:S05]  /*0a00*/  SGXT.U32 R5, R5, 0x1 ;  /* 0x000000010505781a */ /* 0x000fca0000000000 */
[----:B------:R-:W-:Y:S01]  /*0a10*/  IMAD.IADD R5, R4, 0x1, R5 ;  /* 0x0000000104057824 */ /* 0x000fe200078e0205 */
[----:B------:R-:W-:-:S04]  /*0a20*/  SEL R4, RZ, 0x10, !P1 ;  /* 0x00000010ff047807 */ /* 0x000fc80004800000 */
[----:B------:R-:W-:Y:S01]  /*0a30*/  ISETP.LT.U32.AND P4, PT, R5, R2, PT ;  /* 0x000000020500720c */ /* 0x000fe20003f81070 */
[----:B------:R-:W-:Y:S01]  /*0a40*/  @P2 VIADD R4, R4, 0x8 ;  /* 0x0000000804042836 */ /* 0x000fe20000000000 */
[----:B------:R-:W-:-:S03]  /*0a50*/  ISETP.LT.AND P2, PT, R10, 0x9, PT ;  /* 0x000000090a00780c */ /* 0x000fc60003f41270 */
[----:B------:R-:W-:-:S08]  /*0a60*/  @P3 VIADD R4, R4, 0x4 ;  /* 0x0000000404043836 */ /* 0x000fd00000000000 */
[----:B------:R-:W-:Y:S01]  /*0a70*/  @P4 SHF.R.U32.HI R8, RZ, 0x2, R8 ;  /* 0x00000002ff084819 */ /* 0x000fe20000011608 */
[----:B------:R-:W-:Y:S02]  /*0a80*/  @P4 IMAD.IADD R2, R2, 0x1, -R5 ;  /* 0x0000000102024824 */ /* 0x000fe400078e0a05 */
[----:B------:R-:W-:Y:S01]  /*0a90*/  @P4 VIADD R4, R4, 0x2 ;  /* 0x0000000204044836 */ /* 0x000fe20000000000 */
[----:B------:R-:W-:-:S04]  /*0aa0*/  SGXT.U32 R5, R8, 0x1 ;  /* 0x000000010805781a */ /* 0x000fc80000000000 */
[----:B------:R-:W-:-:S13]  /*0ab0*/  ISETP.LT.U32.AND P1, PT, R5, R2, PT ;  /* 0x000000020500720c */ /* 0x000fda0003f21070 */
[----:B------:R-:W-:-:S05]  /*0ac0*/  @P1 VIADD R4, R4, 0x1 ;  /* 0x0000000104041836 */ /* 0x000fca0000000000 */
[----:B------:R-:W-:-:S04]  /*0ad0*/  SEL R2, R4, 0xffffffff, !P2 ;  /* 0xffffffff04027807 */ /* 0x000fc80005000000 */
[----:B------:R-:W-:-:S04]  /*0ae0*/  ISETP.GT.U32.AND P1, PT, R2, 0x1f, PT ;  /* 0x0000001f0200780c */ /* 0x000fc80003f24070 */
[----:B------:R-:W-:-:S06]  /*0af0*/  SEL R2, R13, R2, P1 ;  /* 0x000000020d027207 */ /* 0x000fcc0000800000 */
[----:B------:R0:W1:Y:S01]  /*0b00*/  SHFL.IDX PT, R2, R11, R2, 0x1f ;  /* 0x00001f020b027589 */ /* 0x00006200000e0000 */
[----:B------:R-:W-:Y:S05]  /*0b10*/  BRA `(.L_x_8) ;  /* 0x0000000000047947 */ /* 0x000fea0003800000 */
.L_x_7:
[----:B0-----:R3:W4:Y:S02]  /*0b20*/  SHFL.DOWN PT, R2, R11, 0x8, 0x1f ;  /* 0x09001f000b027f89 */ /* 0x00172400000e0000 */
.L_x_8:
[----:B01-34-:R-:W-:Y:S01]  /*0b30*/  FADD R11, R11, R2 ;  /* 0x000000020b0b7221 */ /* 0x01bfe20000000000 */
[----:B------:R-:W-:Y:S06]  /*0b40*/  @!P0 BRA `(.L_x_9) ;  /* 0x0000000000a48947 */ /* 0x000fec0003800000 */
        /* <DEDUP_REMOVED lines=39> */
[----:B------:R3:W4:Y:S01]  /*0dc0*/  SHFL.IDX PT, R2, R11, R2, 0x1f ;  /* 0x00001f020b027589 */ /* 0x00072200000e0000 */
[----:B------:R-:W-:Y:S05]  /*0dd0*/  BRA `(.L_x_10) ;  /* 0x0000000000047947 */ /* 0x000fea0003800000 */
.L_x_9:
[----:B------:R0:W1:Y:S02]  /*0de0*/  SHFL.DOWN PT, R2, R11, 0x4, 0x1f ;  /* 0x08801f000b027f89 */ /* 0x00006400000e0000 */
.L_x_10:
        /* <DEDUP_REMOVED lines=43> */
.L_x_11:
[----:B------:R3:W4:Y:S02]  /*10a0*/  SHFL.DOWN PT, R2, R11, 0x2, 0x1f ;  /* 0x08401f000b027f89 */ /* 0x00072400000e0000 */
.L_x_12:
        /* <DEDUP_REMOVED lines=27> */
[----:B------:R-:W-:Y:S02]  /*1260*/  SEL R4, RZ, 0x10, !P0 ;  /* 0x00000010ff047807 */ /* 0x000fe40004000000 */
[----:B------:R-:W-:Y:S02]  /*1270*/  ISETP.LT.AND P0, PT, R10, 0x2, PT ;  /* 0x000000020a00780c */ /* 0x000fe40003f01270 */
[----:B------:R-:W-:Y:S01]  /*1280*/  ISETP.LT.U32.AND P3, PT, R5, R2, PT ;  /* 0x000000020500720c */ /* 0x000fe20003f61070 */
[----:B------:R-:W-:-:S04]  /*1290*/  @P1 VIADD R4, R4, 0x8 ;  /* 0x0000000804041836 */ /* 0x000fc80000000000 */
        /* <DEDUP_REMOVED lines=9> */
[----:B------:R-:W-:-:S05]  /*1330*/  SEL R2, R13, R2, P0 ;  /* 0x000000020d027207 */ /* 0x000fca0000000000 */
[----:B------:R3:W4:Y:S01]  /*1340*/  SHFL.IDX PT, R4, R11, R2, 0x1f ;  /* 0x00001f020b047589 */ /* 0x00072200000e0000 */
[----:B------:R-:W-:Y:S05]  /*1350*/  BRA `(.L_x_14) ;  /* 0x0000000000047947 */ /* 0x000fea0003800000 */
.L_x_13:
[----:B------:R0:W1:Y:S02]  /*1360*/  SHFL.DOWN PT, R4, R11, 0x1, 0x1f ;  /* 0x08201f000b047f89 */ /* 0x00006400000e0000 */
.L_x_14:
[----:B------:R-:W-:-:S13]  /*1370*/  ISETP.NE.AND P0, PT, R7, RZ, PT ;  /* 0x000000ff0700720c */ /* 0x000fda0003f05270 */
[----:B------:R-:W-:Y:S05]  /*1380*/  @P0 EXIT ;  /* 0x000000000000094d */ /* 0x000fea0003800000 */
[----:B---3--:R-:W3:Y:S01]  /*1390*/  LDC.64 R2, c[0x0][0x388] ;  /* 0x0000e200ff027b82 */ /* 0x008ee20000000a00 */
[----:B01--4-:R-:W-:Y:S01]  /*13a0*/  FADD R11, R11, R4 ;  /* 0x000000040b0b7221 */ /* 0x013fe20000000000 */
[----:B---3--:R-:W-:-:S05]  /*13b0*/  IMAD.WIDE.U32 R2, R0, 0x4, R2 ;  /* 0x0000000400027825 */ /* 0x008fca00078e0002 */
[----:B------:R-:W-:Y:S01]  /*13c0*/  STG.E desc[UR6][R2.64], R11 ;  /* 0x0000000b02007986 */ /* 0x000fe2000c101906 */
[----:B------:R-:W-:Y:S05]  /*13d0*/  EXIT ;  /* 0x000000000000794d */ /* 0x000fea0003800000 */
.L_x_15:
[----:B------:R-:W-:-:S00]  /*13e0*/  BRA `(.L_x_15) ;  /* 0xfffffffc00fc7947 */ /* 0x000fc0000383ffff */
[----:B------:R-:W-:-:S00]  /*13f0*/  NOP ;  /* 0x0000000000007918 */ /* 0x000fc00000000000 */
        /* <DEDUP_REMOVED lines=8> */
.L_x_4676:


//--------------------- .text._Z10reduceLog6IfLj2ELb0EEvPT_S1_j --------------------------
	.section	.text._Z10reduceLog6IfLj2ELb0EEvPT_S1_j,"ax",@progbits
	.align	128
        .global         _Z10reduceLog6IfLj2ELb0EEvPT_S1_j
        .type           _Z10reduceLog6IfLj2ELb0EEvPT_S1_j,@function
        .size           _Z10reduceLog6IfLj2ELb0EEvPT_S1_j,(.L_x_4677 - _Z10reduceLog6IfLj2ELb0EEvPT_S1_j)
        .other          _Z10reduceLog6IfLj2ELb0EEvPT_S1_j,@"STO_CUDA_ENTRY STV_DEFAULT"
_Z10reduceLog6IfLj2ELb0EEvPT_S1_j:
.text._Z10reduceLog6IfLj2ELb0EEvPT_S1_j:
        /* <DEDUP_REMOVED lines=14> */
.L_x_20:
        /* <DEDUP_REMOVED lines=8> */
[----:B------:R-:W-:-:S03]  /*0160*/  IMAD.MOV.U32 R8, RZ, RZ, 0x3e055027 ;  /* 0x3e055027ff087424 */ /* 0x000fc600078e00ff */
[----:B------:R-:W-:Y:S01]  /*0170*/  I2FP.F32.S32 R10, R13 ;  /* 0x0000000d000a7245 */ /* 0x000fe20000201400 */
[----:B------:R-:W-:Y:S02]  /*0180*/  IMAD.IADD R9, R12, 0x1, -R13 ;  /* 0x000000010c097824 */ /* 0x000fe400078e0a0d */
[----:B------:R-:W-:Y:S02]  /*0190*/  VIADD R13, R7, 0x2 ;  /* 0x00000002070d7836 */ /* 0x000fe40000000000 */
[----:B------:R-:W-:Y:S01]  /*01a0*/  FADD R15, R9, -1 ;  /* 0xbf800000090f7421 */ /* 0x000fe20000000000 */
[----:B------:R-:W-:Y:S01]  /*01b0*/  FSEL R9, RZ, -23, P0 ;  /* 0xc1b80000ff097808 */ /* 0x000fe20000000000 */
[----:B0-----:R-:W-:Y:S01]  /*01c0*/  IMAD R7, R6, 0x4, R7 ;  /* 0x0000000406077824 */ /* 0x001fe200078e0207 */
[----:B------:R-:W-:Y:S01]  /*01d0*/  ISETP.GT.U32.AND P0, PT, R12, 0x7f7fffff, PT ;  /* 0x7f7fffff0c00780c */ /* 0x000fe20003f04070 */
[----:B------:R-:W-:Y:S01]  /*01e0*/  FFMA R14, R15, -R8, 0.14084610342979431152 ;  /* 0x3e1039f60f0e7423 */ /* 0x000fe20000000808 */
[----:B------:R-:W-:Y:S01]  /*01f0*/  ISETP.GE.U32.AND P2, PT, R13, UR8, PT ;  /* 0x000000080d007c0c */ /* 0x000fe2000bf46070 */
[----:B------:R-:W-:Y:S01]  /*0200*/  FFMA R10, R10, 1.1920928955078125e-07, R9 ;  /* 0x340000000a0a7823 */ /* 0x000fe20000000009 */
[----:B------:R-:W-:-:S02]  /*0210*/  IMAD.MOV.U32 R9, RZ, RZ, 0x7f800000 ;  /* 0x7f800000ff097424 */ /* 0x000fc400078e00ff */
        /* <DEDUP_REMOVED lines=10> */
[----:B------:R-:W-:Y:S01]  /*02c0*/  @P0 FFMA R10, R12, R9, +INF ;  /* 0x7f8000000c0a0423 */ /* 0x000fe20000000009 */
[----:B------:R-:W-:-:S04]  /*02d0*/  ISETP.GE.U32.AND P0, PT, R7, UR8, PT ;  /* 0x0000000807007c0c */ /* 0x000fc8000bf06070 */
[----:B------:R-:W-:-:S05]  /*02e0*/  FSEL R11, R10, -INF , P1 ;  /* 0xff8000000a0b7808 */ /* 0x000fca0000800000 */
[----:B------:R-:W-:Y:S01]  /*02f0*/  FADD R4, R11, R4 ;  /* 0x000000040b047221 */ /* 0x000fe20000000000 */
[----:B------:R-:W-:Y:S06]  /*0300*/  @P2 BRA `(.L_x_19) ;  /* 0x00000000006c2947 */ /* 0x000fec0003800000 */
[----:B------:R-:W-:-:S05]  /*0310*/  IMAD.WIDE.U32 R10, R13, 0x4, R2 ;  /* 0x000000040d0a7825 */ /* 0x000fca00078e0002 */
[----:B------:R-:W2:Y:S02]  /*0320*/  LDG.E R12, desc[UR6][R10.64] ;  /* 0x000000060a0c7981 */ /* 0x000ea4000c1e1900 */
[----:B--2---:R-:W-:-:S13]  /*0330*/  FSETP.GEU.AND P1, PT, R12, 1.175494350822287508e-38, PT ;  /* 0x008000000c00780b */ /* 0x004fda0003f2e000 */
[----:B------:R-:W-:-:S04]  /*0340*/  @!P1 FMUL R12, R12, 8388608 ;  /* 0x4b0000000c0c9820 */ /* 0x000fc80000400000 */
[----:B------:R-:W-:-:S05]  /*0350*/  VIADD R13, R12, 0xc0d55555 ;  /* 0xc0d555550c0d7836 */ /* 0x000fca0000000000 */
[----:B------:R-:W-:-:S05]  /*0360*/  LOP3.LUT R13, R13, 0xff800000, RZ, 0xc0, !PT ;  /* 0xff8000000d0d7812 */ /* 0x000fca00078ec0ff */
[----:B------:R-:W-:Y:S01]  /*0370*/  IMAD.IADD R14, R12, 0x1, -R13 ;  /* 0x000000010c0e7824 */ /* 0x000fe200078e0a0d */
[----:B------:R-:W-:-:S03]  /*0380*/  I2FP.F32.S32 R13, R13 ;  /* 0x0000000d000d7245 */ /* 0x000fc60000201400 */
[----:B------:R-:W-:-:S04]  /*0390*/  FADD R15, R14, -1 ;  /* 0xbf8000000e0f7421 */ /* 0x000fc80000000000 */
[----:B------:R-:W-:-:S04]  /*03a0*/  FFMA R8, R15, -R8, 0.14084610342979431152 ;  /* 0x3e1039f60f087423 */ /* 0x000fc80000000808 */
[----:B------:R-:W-:-:S04]  /*03b0*/  FFMA R8, R15, R8, -0.12148627638816833496 ;  /* 0xbdf8cdcc0f087423 */ /* 0x000fc80000000008 */
[----:B------:R-:W-:-:S04]  /*03c0*/  FFMA R8, R15, R8, 0.13980610668659210205 ;  /* 0x3e0f29550f087423 */ /* 0x000fc80000000008 */
[----:B------:R-:W-:-:S04]  /*03d0*/  FFMA R8, R15, R8, -0.16684235632419586182 ;  /* 0xbe2ad8b90f087423 */ /* 0x000fc80000000008 */
[----:B------:R-:W-:-:S04]  /*03e0*/  FFMA R8, R15, R8, 0.20012299716472625732 ;  /* 0x3e4ced0b0f087423 */ /* 0x000fc80000000008 */
[----:B------:R-:W-:-:S04]  /*03f0*/  FFMA R8, R15, R8, -0.24999669194221496582 ;  /* 0xbe7fff220f087423 */ /* 0x000fc80000000008 */
[----:B------:R-:W-:-:S04]  /*0400*/  FFMA R8, R15, R8, 0.33333182334899902344 ;  /* 0x3eaaaa780f087423 */ /* 0x000fc80000000008 */
[C---:B------:R-:W-:Y:S01]  /*0410*/  FFMA R10, R15.reuse, R8, -0.5 ;  /* 0xbf0000000f0a7423 */ /* 0x040fe20000000008 */
[----:B------:R-:W-:Y:S02]  /*0420*/  FSEL R8, RZ, -23, P1 ;  /* 0xc1b80000ff087808 */ /* 0x000fe40000800000 */
[----:B------:R-:W-:Y:S01]  /*0430*/  ISETP.GT.U32.AND P1, PT, R12, 0x7f7fffff, PT ;  /* 0x7f7fffff0c00780c */ /* 0x000fe20003f24070 */
[----:B------:R-:W-:Y:S02]  /*0440*/  FMUL R10, R15, R10 ;  /* 0x0000000a0f0a7220 */ /* 0x000fe40000400000 */
[----:B------:R-:W-:Y:S02]  /*0450*/  FFMA R8, R13, 1.1920928955078125e-07, R8 ;  /* 0x340000000d087823 */ /* 0x000fe40000000008 */
[----:B------:R-:W-:-:S04]  /*0460*/  FFMA R15, R15, R10, R15 ;  /* 0x0000000a0f0f7223 */ /* 0x000fc8000000000f */
[----:B------:R-:W-:-:S04]  /*0470*/  FFMA R8, R8, 0.69314718246459960938, R15 ;  /* 0x3f31721808087823 */ /* 0x000fc8000000000f */
[C---:B------:R-:W-:Y:S01]  /*0480*/  @P1 FFMA R8, R12.reuse, R9, +INF ;  /* 0x7f8000000c081423 */ /* 0x040fe20000000009 */
[----:B------:R-:W-:-:S04]  /*0490*/  FSETP.NEU.AND P1, PT, R12, RZ, PT ;  /* 0x000000ff0c00720b */ /* 0x000fc80003f2d000 */
[----:B------:R-:W-:-:S05]  /*04a0*/  FSEL R9, R8, -INF , P1 ;  /* 0xff80000008097808 */ /* 0x000fca0000800000 */
[----:B------:R-:W-:-:S07]  /*04b0*/  FADD R4, R4, R9 ;  /* 0x0000000904047221 */ /* 0x000fce0000000000 */
.L_x_19:
[----:B------:R-:W-:Y:S05]  /*04c0*/  BSYNC.RECONVERGENT B1 ;  /* 0x0000000000017941 */ /* 0x000fea0003800200 */
.L_x_18:
[----:B------:R-:W-:Y:S05]  /*04d0*/  @!P0 BRA `(.L_x_20) ;  /* 0xfffffffc00008947 */ /* 0x000fea000383ffff */
.L_x_17:
[----:B------:R-:W-:Y:S05]  /*04e0*/  BSYNC.RECONVERGENT B0 ;  /* 0x0000000000007941 */ /* 0x000fea0003800200 */
.L_x_16:
        /* <DEDUP_REMOVED lines=16> */
.L_x_21:
        /* <DEDUP_REMOVED lines=40> */
.L_x_22:
        /* <DEDUP_REMOVED lines=14> */
[----:B--2---:R-:W-:-:S04]  /*0950*/  PRMT R4, R8, 0x7770, RZ ;  /* 0x0000777008047816 */ /* 0x004fc800000000ff */
        /* <DEDUP_REMOVED lines=29> */
.L_x_23:
[----:B0-----:R3:W4:Y:S02]  /*0b30*/  SHFL.DOWN PT, R2, R11, 0x8, 0x1f ;  /* 0x09001f000b027f89 */ /* 0x00172400000e0000 */
.L_x_24:
        /* <DEDUP_REMOVED lines=43> */
.L_x_25:
[----:B------:R0:W1:Y:S02]  /*0df0*/  SHFL.DOWN PT, R2, R11, 0x4, 0x1f ;  /* 0x08801f000b027f89 */ /* 0x00006400000e0000 */
.L_x_26:
        /* <DEDUP_REMOVED lines=43> */
.L_x_27:
[----:B------:R3:W4:Y:S02]  /*10b0*/  SHFL.DOWN PT, R2, R11, 0x2, 0x1f ;  /* 0x08401f000b027f89 */ /* 0x00072400000e0000 */
.L_x_28:
        /* <DEDUP_REMOVED lines=41> */
[----:B------:R2:W3:Y:S01]  /*1350*/  SHFL.IDX PT, R4, R11, R2, 0x1f ;  /* 0x00001f020b047589 */ /* 0x0004e200000e0000 */
[----:B------:R-:W-:Y:S05]  /*1360*/  BRA `(.L_x_30) ;  /* 0x0000000000047947 */ /* 0x000fea0003800000 */
.L_x_29:
[----:B--2---:R0:W1:Y:S02]  /*1370*/  SHFL.DOWN PT, R4, R11, 0x1, 0x1f ;  /* 0x08201f000b047f89 */ /* 0x00406400000e0000 */
.L_x_30:
[----:B------:R-:W-:-:S13]  /*1380*/  ISETP.NE.AND P0, PT, R5, RZ, PT ;  /* 0x000000ff0500720c */ /* 0x000fda0003f05270 */
[----:B------:R-:W-:Y:S05]  /*1390*/  @P0 EXIT ;  /* 0x000000000000094d */ /* 0x000fea0003800000 */
[----:B--2---:R-:W2:Y:S01]  /*13a0*/  LDC.64 R2, c[0x0][0x388] ;  /* 0x0000e200ff027b82 */ /* 0x004ea20000000a00 */
[----:B01-3--:R-:W-:Y:S01]  /*13b0*/  FADD R11, R11, R4 ;  /* 0x000000040b0b7221 */ /* 0x00bfe20000000000 */
[----:B--2---:R-:W-:-:S05]  /*13c0*/  IMAD.WIDE.U32 R2, R0, 0x4, R2 ;  /* 0x0000000400027825 */ /* 0x004fca00078e0002 */
[----:B------:R-:W-:Y:S01]  /*13d0*/  STG.E desc[UR6][R2.64], R11 ;  /* 0x0000000b02007986 */ /* 0x000fe2000c101906 */
[----:B------:R-:W-:Y:S05]  /*13e0*/  EXIT ;  /* 0x000000000000794d */ /* 0x000fea0003800000 */
.L_x_31:
        /* <DEDUP_REMOVED lines=9> */
.L_x_4677:


//--------------------- .text._Z10reduceLog6IfLj4ELb0EEvPT_S1_j --------------------------
	.section	.text._Z10reduceLog6IfLj4ELb0EEvPT_S1_j,"ax",@progbits
	.align	128
        .global         _Z10reduceLog6IfLj4ELb0EEvPT_S1_j
        .type           _Z10reduceLog6IfLj4ELb0EEvPT_S1_j,@function
        .size           _Z10reduceLog6IfLj4ELb0EEvPT_S1_j,(.L_x_4678 - _Z10reduceLog6IfLj4ELb0EEvPT_S1_j)
        .other          _Z10reduceLog6IfLj4ELb0EEvPT_S1_j,@"STO_CUDA_ENTRY STV_DEFAULT"
_Z10reduceLog6IfLj4ELb0EEvPT_S1_j:
.text._Z10reduceLog6IfLj4ELb0EEvPT_S1_j:
        /* <DEDUP_REMOVED lines=14> */
.L_x_36:
        /* <DEDUP_REMOVED lines=62> */
.L_x_35:
[----:B------:R-:W-:Y:S05]  /*04c0*/  BSYNC.RECONVERGENT B1 ;  /* 0x0000000000017941 */ /* 0x000fea0003800200 */
.L_x_34:
[----:B------:R-:W-:Y:S05]  /*04d0*/  @!P0 BRA `(.L_x_36) ;  /* 0xfffffffc00008947 */ /* 0x000fea000383ffff */
.L_x_33:
[----:B------:R-:W-:Y:S05]  /*04e0*/  BSYNC.RECONVERGENT B0 ;  /* 0x0000000000007941 */ /* 0x000fea0003800200 */
.L_x_32:
        /* <DEDUP_REMOVED lines=16> */
.L_x_37:
        /* <DEDUP_REMOVED lines=40> */
.L_x_38:
        /* <DEDUP_REMOVED lines=44> */
.L_x_39:
[----:B0-----:R3:W4:Y:S02]  /*0b30*/  SHFL.DOWN PT, R2, R11, 0x8, 0x1f ;  /* 0x09001f000b027f89 */ /* 0x00172400000e0000 */
.L_x_40:
        /* <DEDUP_REMOVED lines=43> */
.L_x_41:
[----:B------:R0:W1:Y:S02]  /*0df0*/  SHFL.DOWN PT, R2, R11, 0x4, 0x1f ;  /* 0x08801f000b027f89 */ /* 0x00006400000e0000 */
.L_x_42:
        /* <DEDUP_REMOVED lines=43> */
.L_x_43:
[----:B------:R3:W4:Y:S02]  /*10b0*/  SHFL.DOWN PT, R2, R11, 0x2, 0x1f ;  /* 0x08401f000b027f89 */ /* 0x00072400000e0000 */
.L_x_44:
        /* <DEDUP_REMOVED lines=43> */
.L_x_45:
[----:B--2---:R0:W1:Y:S02]  /*1370*/  SHFL.DOWN PT, R4, R11, 0x1, 0x1f ;  /* 0x08201f000b047f89 */ /* 0x00406400000e0000 */
.L_x_46:
[----:B------:R-:W-:-:S13]  /*1380*/  ISETP.NE.AND P0, PT, R5, RZ, PT ;  /* 0x000000ff0500720c */ /* 0x000fda0003f05270 */
[----:B------:R-:W-:Y:S05]  /*1390*/  @P0 EXIT ;  /* 0x000000000000094d */ /* 0x000fea0003800000 */
[----:B--2---:R-:W2:Y:S01]  /*13a0*/  LDC.64 R2, c[0x0][0x388] ;  /* 0x0000e200ff027b82 */ /* 0x004ea20000000a00 */
[----:B01-3--:R-:W-:Y:S01]  /*13b0*/  FADD R11, R11, R4 ;  /* 0x000000040b0b7221 */ /* 0x00bfe20000000000 */
[----:B--2---:R-:W-:-:S05]  /*13c0*/  IMAD.WIDE.U32 R2, R0, 0x4, R2 ;  /* 0x0000000400027825 */ /* 0x004fca00078e0002 */
[----:B------:R-:W-:Y:S01]  /*13d0*/  STG.E desc[UR6][R2.64], R11 ;  /* 0x0000000b02007986 */ /* 0x000fe2000c101906 */
[----:B------:R-:W-:Y:S05]  /*13e0*/  EXIT ;  /* 0x000000000000794d */ /* 0x000fea0003800000 */
.L_x_47:
        /* <DEDUP_REMOVED lines=9> */
.L_x_4678:


//--------------------- .text._Z10reduceLog6IfLj8ELb0EEvPT_S1_j --------------------------
	.section	.text._Z10reduceLog6IfLj8ELb0EEvPT_S1_j,"ax",@progbits
	.align	128
        .global         _Z10reduceLog6IfLj8ELb0EEvPT_S1_j
        .type           _Z10reduceLog6IfLj8ELb0EEvPT_S1_j,@function
        .size           _Z10reduceLog6IfLj8ELb0EEvPT_S1_j,(.L_x_4679 - _Z10reduceLog6IfLj8ELb0EEvPT_S1_j)
        .other          _Z10reduceLog6IfLj8ELb0EEvPT_S1_j,@"STO_CUDA_ENTRY STV_DEFAULT"
_Z10reduceLog6IfLj8ELb0EEvPT_S1_j:
.text._Z10reduceLog6IfLj8ELb0EEvPT_S1_j:
        /* <DEDUP_REMOVED lines=14> */
.L_x_52:
        /* <DEDUP_REMOVED lines=62> */
.L_x_51:
[----:B------:R-:W-:Y:S05]  /*04c0*/  BSYNC.RECONVERGENT B1 ;  /* 0x0000000000017941 */ /* 0x000fea0003800200 */
.L_x_50:
[----:B------:R-:W-:Y:S05]  /*04d0*/  @!P0 BRA `(.L_x_52) ;  /* 0xfffffffc00008947 */ /* 0x000fea000383ffff */
.L_x_49:
[----:B------:R-:W-:Y:S05]  /*04e0*/  BSYNC.RECONVERGENT B0 ;  /* 0x0000000000007941 */ /* 0x000fea0003800200 */
.L_x_48:
        /* <DEDUP_REMOVED lines=16> */
.L_x_53:
        /* <DEDUP_REMOVED lines=40> */
.L_x_54:
        /* <DEDUP_REMOVED lines=44> */
.L_x_55:
[----:B0-----:R3:W4:Y:S02]  /*0b30*/  SHFL.DOWN PT, R2, R11, 0x8, 0x1f ;  /* 0x09001f000b027f89 */ /* 0x00172400000e0000 */
.L_x_56:
        /* <DEDUP_REMOVED lines=43> */
.L_x_57:
[----:B------:R0:W1:Y:S02]  /*0df0*/  SHFL.DOWN PT, R2, R11, 0x4, 0x1f ;  /* 0x08801f000b027f89 */ /* 0x00006400000e0000 */
.L_x_58:
        /* <DEDUP_REMOVED lines=43> */
.L_x_59:
[----:B------:R3:W4:Y:S02]  /*10b0*/  SHFL.DOWN PT, R2, R11, 0x2, 0x1f ;  /* 0x08401f000b027f89 */ /* 0x00072400000e0000 */
.L_x_60:
        /* <DEDUP_REMOVED lines=43> */
.L_x_61:
[----:B--2---:R0:W1:Y:S02]  /*1370*/  SHFL.DOWN PT, R4, R11, 0x1, 0x1f ;  /* 0x08201f000b047f89 */ /* 0x00406400000e0000 */
.L_x_62:
[----:B------:R-:W-:-:S13]  /*1380*/  ISETP.NE.AND P0, PT, R5, RZ, PT ;  /* 0x000000ff0500720c */ /* 0x000fda0003f05270 */
[----:B------:R-:W-:Y:S05]  /*1390*/  @P0 EXIT ;  /* 0x000000000000094d */ /* 0x000fea0003800000 */
[----:B--2---:R-:W2:Y:S01]  /*13a0*/  LDC.64 R2, c[0x0][0x388] ;  /* 0x0000e200ff027b82 */ /* 0x004ea20000000a00 */
[----:B01-3--:R-:W-:Y:S01]  /*13b0*/  FADD R11, R11, R4 ;  /* 0x000000040b0b7221 */ /* 0x00bfe20000000000 */
[----:B--2---:R-:W-:-:S05]  /*13c0*/  IMAD.WIDE.U32 R2, R0, 0x4, R2 ;  /* 0x0000000400027825 */ /* 0x004fca00078e0002 */
[----:B------:R-:W-:Y:S01]  /*13d0*/  STG.E desc[UR6][R2.64], R11 ;  /* 0x0000000b02007986 */ /* 0x000fe2000c101906 */
[----:B------:R-:W-:Y:S05]  /*13e0*/  EXIT ;  /* 0x000000000000794d */ /* 0x000fea0003800000 */
.L_x_63:
        /* <DEDUP_REMOVED lines=9> */
.L_x_4679:


//--------------------- .text._Z10reduceLog6IfLj16ELb0EEvPT_S1_j --------------------------
	.section	.text._Z10reduceLog6IfLj16ELb0EEvPT_S1_j,"ax",@progbits
	.align	128
        .global         _Z10reduceLog6IfLj16ELb0EEvPT_S1_j
        .type           _Z10reduceLog6IfLj16ELb0EEvPT_S1_j,@function
        .size           _Z10reduceLog6IfLj16ELb0EEvPT_S1_j,(.L_x_4680 - _Z10reduceLog6IfLj16ELb0EEvPT_S1_j)
        .other          _Z10reduceLog6IfLj16ELb0EEvPT_S1_j,@"STO_CUDA_ENTRY STV_DEFAULT"
_Z10reduceLog6IfLj16ELb0EEvPT_S1_j:
.text._Z10reduceLog6IfLj16ELb0EEvPT_S1_j:
        /* <DEDUP_REMOVED lines=14> */
.L_x_68:
        /* <DEDUP_REMOVED lines=62> */
.L_x_67:
[----:B------:R-:W-:Y:S05]  /*04c0*/  BSYNC.RECONVERGENT B1 ;  /* 0x0000000000017941 */ /* 0x000fea0003800200 */
.L_x_66:
[----:B------:R-:W-:Y:S05]  /*04d0*/  @!P0 BRA `(.L_x_68) ;  /* 0xfffffffc00008947 */ /* 0x000fea000383ffff */
.L_x_65:
[----:B------:R-:W-:Y:S05]  /*04e0*/  BSYNC.RECONVERGENT B0 ;  /* 0x0000000000007941 */ /* 0x000fea0003800200 */
.L_x_64:
        /* <DEDUP_REMOVED lines=16> */
.L_x_69:
        /* <DEDUP_REMOVED lines=40> */
.L_x_70:
        /* <DEDUP_REMOVED lines=44> */
.L_x_71:
[----:B0-----:R3:W4:Y:S02]  /*0b30*/  SHFL.DOWN PT, R2, R11, 0x8, 0x1f ;  /* 0x09001f000b027f89 */ /* 0x00172400000e0000 */
.L_x_72:
        /* <DEDUP_REMOVED lines=43> */
.L_x_73:
[----:B------:R0:W1:Y:S02]  /*0df0*/  SHFL.DOWN PT, R2, R11, 0x4, 0x1f ;  /* 0x08801f000b027f89 */ /* 0x00006400000e0000 */
.L_x_74:
        /* <DEDUP_REMOVED lines=43> */
.L_x_75:
[----:B------:R3:W4:Y:S02]  /*10b0*/  SHFL.DOWN PT, R2, R11, 0x2, 0x1f ;  /* 0x08401f000b027f89 */ /* 0x00072400000e0000 */
.L_x_76:
        /* <DEDUP_REMOVED lines=43> */
.L_x_77:
[----:B--2---:R0:W1:Y:S02]  /*1370*/  SHFL.DOWN PT, R4, R11, 0x1, 0x1f ;  /* 0x08201f000b047f89 */ /* 0x00406400000e0000 */
.L_x_78:
[----:B------:R-:W-:-:S13]  /*1380*/  ISETP.NE.AND P0, PT, R5, RZ, PT ;  /* 0x000000ff0500720c */ /* 0x000fda0003f05270 */
[----:B------:R-:W-:Y:S05]  /*1390*/  @P0 EXIT ;  /* 0x000000000000094d */ /* 0x000fea0003800000 */
[----:B--2---:R-:W2:Y:S01]  /*13a0*/  LDC.64 R2, c[0x0][0x388] ;  /* 0x0000e200ff027b82 */ /* 0x004ea20000000a00 */
[----:B01-3--:R-:W-:Y:S01]  /*13b0*/  FADD R11, R11, R4 ;  /* 0x000000040b0b7221 */ /* 0x00bfe20000000000 */
[----:B--2---:R-:W-:-:S05]  /*13c0*/  IMAD.WIDE.U32 R2, R0, 0x4, R2 ;  /* 0x0000000400027825 */ /* 0x004fca00078e0002 */
[----:B------:R-:W-:Y:S01]  /*13d0*/  STG.E desc[UR6][R2.64], R11 ;  /* 0x0000000b02007986 */ /* 0x000fe2000c101906 */
[----:B------:R-:W-:Y:S05]  /*13e0*/  EXIT ;  /* 0x000000000000794d */ /* 0x000fea0003800000 */
.L_x_79:
        /* <DEDUP_REMOVED lines=9> */
.L_x_4680:


//--------------------- .text._Z10reduceLog6IfLj32ELb0EEvPT_S1_j --------------------------
	.section	.text._Z10reduceLog6IfLj32ELb0EEvPT_S1_j,"ax",@progbits
	.align	128
        .global         _Z10reduceLog6IfLj32ELb0EEvPT_S1_j
        .type           _Z10reduceLog6IfLj32ELb0EEvPT_S1_j,@function
        .size           _Z10reduceLog6IfLj32ELb0EEvPT_S1_j,(.L_x_4681 - _Z10reduceLog6IfLj32ELb0EEvPT_S1_j)
        .other          _Z10reduceLog6IfLj32ELb0EEvPT_S1_j,@"STO_CUDA_ENTRY STV_DEFAULT"
_Z10reduceLog6IfLj32ELb0EEvPT_S1_j:
.text._Z10reduceLog6IfLj32ELb0EEvPT_S1_j:
        /* <DEDUP_REMOVED lines=14> */
.L_x_84:
        /* <DEDUP_REMOVED lines=62> */
.L_x_83:
[----:B------:R-:W-:Y:S05]  /*04c0*/  BSYNC.RECONVERGENT B1 ;  /* 0x0000000000017941 */ /* 0x000fea0003800200 */
.L_x_82:
[----:B------:R-:W-:Y:S05]  /*04d0*/  @!P0 BRA `(.L_x_84) ;  /* 0xfffffffc00008947 */ /* 0x000fea000383ffff */
.L_x_81:
[----:B------:R-:W-:Y:S05]  /*04e0*/  BSYNC.RECONVERGENT B0 ;  /* 0x0000000000007941 */ /* 0x000fea0003800200 */
.L_x_80:
        /* <DEDUP_REMOVED lines=16> */
.L_x_85:
        /* <DEDUP_REMOVED lines=40> */
.L_x_86:
        /* <DEDUP_REMOVED lines=44> */
.L_x_87:
[----:B0-----:R3:W4:Y:S02]  /*0b30*/  SHFL.DOWN PT, R2, R11, 0x8, 0x1f ;  /* 0x09001f000b027f89 */ /* 0x00172400000e0000 */
.L_x_88:
        /* <DEDUP_REMOVED lines=43> */
.L_x_89:
[----:B------:R0:W1:Y:S02]  /*0df0*/  SHFL.DOWN PT, R2, R11, 0x4, 0x1f ;  /* 0x08801f000b027f89 */ /* 0x00006400000e0000 */
.L_x_90:
        /* <DEDUP_REMOVED lines=43> */
.L_x_91:
[----:B------:R3:W4:Y:S02]  /*10b0*/  SHFL.DOWN PT, R2, R11, 0x2, 0x1f ;  /* 0x08401f000b027f89 */ /* 0x00072400000e0000 */
.L_x_92:
        /* <DEDUP_REMOVED lines=43> */
.L_x_93:
[----:B--2---:R0:W1:Y:S02]  /*1370*/  SHFL.DOWN PT, R4, R11, 0x1, 0x1f ;  /* 0x08201f000b047f89 */ /* 0x00406400000e0000 */
.L_x_94:
[----:B------:R-:W-:-:S13]  /*1380*/  ISETP.NE.AND P0, PT, R5, RZ, PT ;  /* 0x000000ff0500720c */ /* 0x000fda0003f05270 */
[----:B------:R-:W-:Y:S05]  /*1390*/  @P0 EXIT ;  /* 0x000000000000094d */ /* 0x000fea0003800000 */
[----:B--2---:R-:W2:Y:S01]  /*13a0*/  LDC.64 R2, c[0x0][0x388] ;  /* 0x0000e200ff027b82 */ /* 0x004ea20000000a00 */
[----:B01-3--:R-:W-:Y:S01]  /*13b0*/  FADD R11, R11, R4 ;  /* 0x000000040b0b7221 */ /* 0x00bfe20000000000 */
[----:B--2---:R-:W-:-:S05]  /*13c0*/  IMAD.WIDE.U32 R2, R0, 0x4, R2 ;  /* 0x0000000400027825 */ /* 0x004fca00078e0002 */
[----:B------:R-:W-:Y:S01]  /*13d0*/  STG.E desc[UR6][R2.64], R11 ;  /* 0x0000000b02007986 */ /* 0x000fe2000c101906 */
[----:B------:R-:W-:Y:S05]  /*13e0*/  EXIT ;  /* 0x000000000000794d */ /* 0x000fea0003800000 */
.L_x_95:
        /* <DEDUP_REMOVED lines=9> */
.L_x_4681:


//--------------------- .text._Z10reduceLog6IfLj64ELb0EEvPT_S1_j --------------------------
	.section	.text._Z10reduceLog6IfLj64ELb0EEvPT_S1_j,"ax",@progbits
	.align	128
        .global         _Z10reduceLog6IfLj64ELb0EEvPT_S1_j
        .type           _Z10reduceLog6IfLj64ELb0EEvPT_S1_j,@function
        .size           _Z10reduceLog6IfLj64ELb0EEvPT_S1_j,(.L_x_4682 - _Z10reduceLog6IfLj64ELb0EEvPT_S1_j)
        .other          _Z10reduceLog6IfLj64ELb0EEvPT_S1_j,@"STO_CUDA_ENTRY STV_DEFAULT"
_Z10reduceLog6IfLj64ELb0EEvPT_S1_j:
.text._Z10reduceLog6IfLj64ELb0EEvPT_S1_j:
        /* <DEDUP_REMOVED lines=14> */
.L_x_100:
        /* <DEDUP_REMOVED lines=62> */
.L_x_99:
[----:B------:R-:W-:Y:S05]  /*04c0*/  BSYNC.RECONVERGENT B1 ;  /* 0x0000000000017941 */ /* 0x000fea0003800200 */
.L_x_98:
[----:B------:R-:W-:Y:S05]  /*04d0*/  @!P0 BRA `(.L_x_100) ;  /* 0xfffffffc00008947 */ /* 0x000fea000383ffff */
.L_x_97:
[----:B------:R-:W-:Y:S05]  /*04e0*/  BSYNC.RECONVERGENT B0 ;  /* 0x0000000000007941 */ /* 0x000fea0003800200 */
.L_x_96:
        /* <DEDUP_REMOVED lines=11> */
[----:B------:R-:W0:Y:S01]  /*05a0*/  LDS R3, [R3+0x80] ;  /* 0x0000800003037984 */ /* 0x000e220000000800 */
[----:B------:R-:W-:-:S04]  /*05b0*/  VOTE.ANY R2, PT, PT ;  /* 0x0000000000027806 */ /* 0x000fc800038e0100 */
[----:B------:R-:W-:Y:S01]  /*05c0*/  ISETP.NE.AND P0, PT, R2, -0x1, PT ;  /* 0xffffffff0200780c */ /* 0x000fe20003f05270 */
[----:B0-----:R-:W-:-:S12]  /*05d0*/  FADD R14, R3, R4 ;  /* 0x00000004030e7221 */ /* 0x001fd80000000000 */
[----:B------:R-:W-:Y:S05]  /*05e0*/  @P0 BRA `(.L_x_101) ;  /* 0x0000000000080947 */ /* 0x000fea0003800000 */
[----:B------:R2:W3:Y:S01]  /*05f0*/  SHFL.DOWN PT, R3, R14, 0x10, 0x1f ;  /* 0x0a001f000e037f89 */ /* 0x0004e200000e0000 */
[----:B------:R-:W-:Y:S05]  /*0600*/  BRA `(.L_x_102) ;  /* 0x0000000000a07947 */ /* 0x000fea0003800000 */
.L_x_101:
        /* <DEDUP_REMOVED lines=38> */
[----:B------:R-:W-:-:S06]  /*0870*/  SEL R3, R4, R3, P0 ;  /* 0x0000000304037207 */ /* 0x000fcc0000000000 */
[----:B------:R0:W1:Y:S03]  /*0880*/  SHFL.IDX PT, R3, R14, R3, 0x1f ;  /* 0x00001f030e037589 */ /* 0x00006600000e0000 */
.L_x_102:
[----:B------:R-:W-:Y:S01]  /*0890*/  ISETP.NE.AND P0, PT, R2, -0x1, PT ;  /* 0xffffffff0200780c */ /* 0x000fe20003f05270 */
[----:B0123--:R-:W-:-:S12]  /*08a0*/  FADD R14, R14, R3 ;  /* 0x000000030e0e7221 */ /* 0x00ffd80000000000 */
[----:B------:R-:W-:Y:S05]  /*08b0*/  @!P0 BRA `(.L_x_103) ;  /* 0x0000000000a48947 */ /* 0x000fea0003800000 */
        /* <DEDUP_REMOVED lines=16> */
[----:B------:R-:W-:-:S06]  /*09c0*/  SGXT.U32 R6, R9, 0x4 ;  /* 0x000000040906781a */ /* 0x000fcc0000000000 */
        /* <DEDUP_REMOVED lines=10> */
[----:B------:R-:W-:Y:S01]  /*0a70*/  @P4 IMAD.IADD R3, R3, 0x1, -R4 ;  /* 0x0000000103034824 */ /* 0x000fe200078e0a04 */
[----:B------:R-:W-:Y:S02]  /*0a80*/  SEL R4, RZ, 0x10, !P1 ;  /* 0x00000010ff047807 */ /* 0x000fe40004800000 */
[----:B------:R-:W-:-:S03]  /*0a90*/  SGXT.U32 R6, R9, 0x1 ;  /* 0x000000010906781a */ /* 0x000fc60000000000 */
[----:B------:R-:W-:Y:S01]  /*0aa0*/  @P2 VIADD R4, R4, 0x8 ;  /* 0x0000000804042836 */ /* 0x000fe20000000000 */
[----:B------:R-:W-:Y:S02]  /*0ab0*/  ISETP.LT.U32.AND P1, PT, R6, R3, PT ;  /* 0x000000030600720c */ /* 0x000fe40003f21070 */
[----:B------:R-:W-:Y:S01]  /*0ac0*/  ISETP.LT.AND P2, PT, R10, 0x9, PT ;  /* 0x000000090a00780c */ /* 0x000fe20003f41270 */
[----:B------:R-:W-:-:S04]  /*0ad0*/  @P3 VIADD R4, R4, 0x4 ;  /* 0x0000000404043836 */ /* 0x000fc80000000000 */
[----:B------:R-:W-:-:S06]  /*0ae0*/  @P4 VIADD R4, R4, 0x2 ;  /* 0x0000000204044836 */ /* 0x000fcc0000000000 */
[----:B------:R-:W-:-:S05]  /*0af0*/  @P1 VIADD R4, R4, 0x1 ;  /* 0x0000000104041836 */ /* 0x000fca0000000000 */
[----:B------:R-:W-:-:S04]  /*0b00*/  SEL R3, R4, 0xffffffff, !P2 ;  /* 0xffffffff04037807 */ /* 0x000fc80005000000 */
[----:B------:R-:W-:-:S04]  /*0b10*/  ISETP.GT.U32.AND P1, PT, R3, 0x1f, PT ;  /* 0x0000001f0300780c */ /* 0x000fc80003f24070 */
[----:B------:R-:W-:-:S06]  /*0b20*/  SEL R3, R8, R3, P1 ;  /* 0x0000000308037207 */ /* 0x000fcc0000800000 */
[----:B------:R0:W1:Y:S01]  /*0b30*/  SHFL.IDX PT, R3, R14, R3, 0x1f ;  /* 0x00001f030e037589 */ /* 0x00006200000e0000 */
[----:B------:R-:W-:Y:S05]  /*0b40*/  BRA `(.L_x_104) ;  /* 0x0000000000047947 */ /* 0x000fea0003800000 */
.L_x_103:
[----:B------:R2:W3:Y:S02]  /*0b50*/  SHFL.DOWN PT, R3, R14, 0x8, 0x1f ;  /* 0x09001f000e037f89 */ /* 0x0004e400000e0000 */
.L_x_104:
[----:B0123--:R-:W-:Y:S01]  /*0b60*/  FADD R14, R14, R3 ;  /* 0x000000030e0e7221 */ /* 0x00ffe20000000000 */
        /* <DEDUP_REMOVED lines=40> */
[----:B------:R2:W3:Y:S01]  /*0df0*/  SHFL.IDX PT, R3, R14, R3, 0x1f ;  /* 0x00001f030e037589 */ /* 0x0004e200000e0000 */
[----:B------:R-:W-:Y:S05]  /*0e00*/  BRA `(.L_x_106) ;  /* 0x0000000000047947 */ /* 0x000fea0003800000 */
.L_x_105:
[----:B------:R0:W1:Y:S02]  /*0e10*/  SHFL.DOWN PT, R3, R14, 0x4, 0x1f ;  /* 0x08801f000e037f89 */ /* 0x00006400000e0000 */
.L_x_106:
        /* <DEDUP_REMOVED lines=43> */
.L_x_107:
[----:B------:R2:W3:Y:S02]  /*10d0*/  SHFL.DOWN PT, R3, R14, 0x2, 0x1f ;  /* 0x08401f000e037f89 */ /* 0x0004e400000e0000 */
.L_x_108:
[----:B-1-3--:R-:W-:Y:S01]  /*10e0*/  FADD R9, R14, R3 ;  /* 0x000000030e097221 */ /* 0x00afe20000000000 */
[----:B------:R-:W-:Y:S06]  /*10f0*/  @!P0 BRA `(.L_x_109) ;  /* 0x0000000000a48947 */ /* 0x000fec0003800000 */
[----:B------:R-:W1:Y:S01]  /*1100*/  S2R R8, SR_LANEID ;  /* 0x0000000000087919 */ /* 0x000e620000000000 */
[----:B------:R-:W-:-:S05]  /*1110*/  IMAD.MOV.U32 R3, RZ, RZ, -0x1 ;  /* 0xffffffffff037424 */ /* 0x000fca00078e00ff */
[----:B-1----:R-:W-:-:S04]  /*1120*/  SHF.L.U32 R3, R3, R8, RZ ;  /* 0x0000000803037219 */ /* 0x002fc800000006ff */
[----:B------:R-:W-:-:S04]  /*1130*/  LOP3.LUT R10, R2, R3, RZ, 0xc0, !PT ;  /* 0x00000003020a7212 */ /* 0x000fc800078ec0ff */
[----:B------:R-:W-:Y:S01]  /*1140*/  PRMT R7, R10, 0x7710, RZ ;  /* 0x000077100a077816 */ /* 0x000fe200000000ff */
[----:B------:R-:W-:Y:S08]  /*1150*/  POPC R11, R10 ;  /* 0x0000000a000b7309 */ /* 0x000ff00000000000 */
[----:B------:R-:W1:Y:S02]  /*1160*/  POPC R3, R7 ;  /* 0x0000000700037309 */ /* 0x000e640000000000 */
[----:B-1----:R-:W-:-:S02]  /*1170*/  ISETP.LT.U32.AND P0, PT, R3, 0x2, PT ;  /* 0x000000020300780c */ /* 0x002fc40003f01070 */
[----:B------:R-:W-:-:S04]  /*1180*/  IADD3 R3, PT, PT, -R3, 0x2, RZ ;  /* 0x0000000203037810 */ /* 0x000fc80007ffe1ff */
[----:B------:R-:W-:-:S07]  /*1190*/  SEL R3, R3, 0x2, P0 ;  /* 0x0000000203037807 */ /* 0x000fce0000000000 */
[----:B------:R-:W-:-:S04]  /*11a0*/  @P0 SHF.R.U32.HI R10, RZ, 0x10, R10 ;  /* 0x00000010ff0a0819 */ /* 0x000fc8000001160a */
[----:B------:R-:W-:-:S06]  /*11b0*/  PRMT R4, R10, 0x7770, RZ ;  /* 0x000077700a047816 */ /* 0x000fcc00000000ff */
[----:B------:R-:W1:Y:S02]  /*11c0*/  POPC R4, R4 ;  /* 0x0000000400047309 */ /* 0x000e640000000000 */
[----:B-1----:R-:W-:-:S13]  /*11d0*/  ISETP.LT.U32.AND P1, PT, R4, R3, PT ;  /* 0x000000030400720c */ /* 0x002fda0003f21070 */
[----:B------:R-:W-:Y:S01]  /*11e0*/  @P1 SHF.R.U32.HI R10, RZ, 0x8, R10 ;  /* 0x00000008ff0a1819 */ /* 0x000fe2000001160a */
[----:B------:R-:W-:-:S03]  /*11f0*/  @P1 IMAD.IADD R3, R3, 0x1, -R4 ;  /* 0x0000000103031824 */ /* 0x000fc600078e0a04 */
[----:B------:R-:W-:-:S06]  /*1200*/  SGXT.U32 R6, R10, 0x4 ;  /* 0x000000040a06781a */ /* 0x000fcc0000000000 */
[----:B------:R-:W1:Y:S02]  /*1210*/  POPC R6, R6 ;  /* 0x0000000600067309 */ /* 0x000e640000000000 */
[----:B-1----:R-:W-:-:S13]  /*1220*/  ISETP.LT.U32.AND P2, PT, R6, R3, PT ;  /* 0x000000030600720c */ /* 0x002fda0003f41070 */
        /* <DEDUP_REMOVED lines=10> */
[----:B------:R-:W-:Y:S02]  /*12d0*/  SGXT.U32 R6, R10, 0x1 ;  /* 0x000000010a06781a */ /* 0x000fe40000000000 */
[----:B------:R-:W-:Y:S01]  /*12e0*/  ISETP.LT.AND P0, PT, R11, 0x2, PT ;  /* 0x000000020b00780c */ /* 0x000fe20003f01270 */
[----:B------:R-:W-:Y:S01]  /*12f0*/  @P1 VIADD R4, R4, 0x8 ;  /* 0x0000000804041836 */ /* 0x000fe20000000000 */
[----:B------:R-:W-:-:S03]  /*1300*/  ISETP.LT.U32.AND P4, PT, R6, R3, PT ;  /* 0x000000030600720c */ /* 0x000fc60003f81070 */
[----:B------:R-:W-:-:S04]  /*1310*/  @P2 VIADD R4, R4, 0x4 ;  /* 0x0000000404042836 */ /* 0x000fc80000000000 */
[----:B------:R-:W-:-:S06]  /*1320*/  @P3 VIADD R4, R4, 0x2 ;  /* 0x0000000204043836 */ /* 0x000fcc0000000000 */
[----:B------:R-:W-:-:S05]  /*1330*/  @P4 VIADD R4, R4, 0x1 ;  /* 0x0000000104044836 */ /* 0x000fca0000000000 */
[----:B------:R-:W-:-:S04]  /*1340*/  SEL R3, R4, 0xffffffff, !P0 ;  /* 0xffffffff04037807 */ /* 0x000fc80004000000 */
[----:B------:R-:W-:-:S04]  /*1350*/  ISETP.GT.U32.AND P0, PT, R3, 0x1f, PT ;  /* 0x0000001f0300780c */ /* 0x000fc80003f04070 */
[----:B------:R-:W-:-:S05]  /*1360*/  SEL R3, R8, R3, P0 ;  /* 0x0000000308037207 */ /* 0x000fca0000000000 */
[----:B------:R4:W1:Y:S01]  /*1370*/  SHFL.IDX PT, R4, R9, R3, 0x1f ;  /* 0x00001f0309047589 */ /* 0x00086200000e0000 */
[----:B------:R-:W-:Y:S05]  /*1380*/  BRA `(.L_x_110) ;  /* 0x0000000000047947 */ /* 0x000fea0003800000 */
.L_x_109:
[----:B------:R1:W3:Y:S02]  /*1390*/  SHFL.DOWN PT, R4, R9, 0x1, 0x1f ;  /* 0x08201f0009047f89 */ /* 0x0002e400000e0000 */
.L_x_110:
[----:B------:R-:W-:-:S13]  /*13a0*/  ISETP.NE.AND P0, PT, R5, RZ, PT ;  /* 0x000000ff0500720c */ /* 0x000fda0003f05270 */
[----:B------:R-:W-:Y:S05]  /*13b0*/  @P0 EXIT ;  /* 0x000000000000094d */ /* 0x000fea0003800000 */
[----:B----4-:R-:W4:Y:S01]  /*13c0*/  LDC.64 R2, c[0x0][0x388] ;  /* 0x0000e200ff027b82 */ /* 0x010f220000000a00 */
[----:B-1-3--:R-:W-:Y:S01]  /*13d0*/  FADD R9, R9, R4 ;  /* 0x0000000409097221 */ /* 0x00afe20000000000 */
[----:B----4-:R-:W-:-:S05]  /*13e0*/  IMAD.WIDE.U32 R2, R0, 0x4, R2 ;  /* 0x0000000400027825 */ /* 0x010fca00078e0002 */
[----:B------:R-:W-:Y:S01]  /*13f0*/  STG.E desc[UR6][R2.64], R9 ;  /* 0x0000000902007986 */ /* 0x000fe2000c101906 */
[----:B------:R-:W-:Y:S05]  /*1400*/  EXIT ;  /* 0x000000000000794d */ /* 0x000fea0003800000 */
.L_x_111:
        /* <DEDUP_REMOVED lines=15> */
.L_x_4682:


//--------------------- .text._Z10reduceLog6IfLj128ELb0EEvPT_S1_j --------------------------
	.section	.text._Z10reduceLog6IfLj128ELb0EEvPT_S1_j,"ax",@progbits
	.align	128
        .global         _Z10reduceLog6IfLj128ELb0EEvPT_S1_j
        .type           _Z10reduceLog6IfLj128ELb0EEvPT_S1_j,@function
        .size           _Z10reduceLog6IfLj128ELb0EEvPT_S1_j,(.L_x_4683 - _Z10reduceLog6IfLj128ELb0EEvPT_S1_j)
        .other          _Z10reduceLog6IfLj128ELb0EEvPT_S1_j,@"STO_CUDA_ENTRY STV_DEFAULT"
_Z10reduceLog6IfLj128ELb0EEvPT_S1_j:
.text._Z10reduceLog6IfLj128ELb0EEvPT_S1_j:
        /* <DEDUP_REMOVED lines=14> */
.L_x_116:
        /* <DEDUP_REMOVED lines=62> */
.L_x_115:
[----:B------:R-:W-:Y:S05]  /*04c0*/  BSYNC.RECONVERGENT B1 ;  /* 0x0000000000017941 */ /* 0x000fea0003800200 */
.L_x_114:
[----:B------:R-:W-:Y:S05]  /*04d0*/  @!P0 BRA `(.L_x_116) ;  /* 0xfffffffc00008947 */ /* 0x000fea000383ffff */
.L_x_113:
[----:B------:R-:W-:Y:S05]  /*04e0*/  BSYNC.RECONVERGENT B0 ;  /* 0x0000000000007941 */ /* 0x000fea0003800200 */
.L_x_112:
[----:B------:R-:W0:Y:S01]  /*04f0*/  S2UR UR5, SR_CgaCtaId ;  /* 0x00000000000579c3 */ /* 0x000e220000008800 */
[----:B------:R-:W-:Y:S01]  /*0500*/  UMOV UR4, 0x400 ;  /* 0x0000040000047882 */ /* 0x000fe20000000000 */
[C---:B------:R-:W-:Y:S01]  /*0510*/  ISETP.GT.U32.AND P0, PT, R5.reuse, 0x3f, PT ;  /* 0x0000003f0500780c */ /* 0x040fe20003f04070 */
[----:B------:R-:W-:Y:S01]  /*0520*/  IMAD.MOV.U32 R4, RZ, RZ, R6 ;  /* 0x000000ffff047224 */ /* 0x000fe200078e0006 */
[----:B------:R-:W-:Y:S01]  /*0530*/  ISETP.GT.U32.AND P1, PT, R5, 0x1f, PT ;  /* 0x0000001f0500780c */ /* 0x000fe20003f24070 */
[----:B0-----:R-:W-:-:S06]  /*0540*/  ULEA UR4, UR5, UR4, 0x18 ;  /* 0x0000000405047291 */ /* 0x001fcc000f8ec0ff */
[----:B------:R-:W-:-:S05]  /*0550*/  LEA R3, R5, UR4, 0x2 ;  /* 0x0000000405037c11 */ /* 0x000fca000f8e10ff */
[----:B------:R-:W-:Y:S01]  /*0560*/  STS [R3], R6 ;  /* 0x0000000603007388 */ /* 0x000fe20000000800 */
[----:B------:R-:W-:Y:S08]  /*0570*/  BAR.SYNC.DEFER_BLOCKING 0x0 ;  /* 0x0000000000007b1d */ /* 0x000ff00000010000 */
[----:B------:R-:W-:Y:S08]  /*0580*/  BAR.SYNC.DEFER_BLOCKING 0x0 ;  /* 0x0000000000007b1d */ /* 0x000ff00000010000 */
[----:B------:R-:W-:Y:S06]  /*0590*/  BAR.SYNC.DEFER_BLOCKING 0x0 ;  /* 0x0000000000007b1d */ /* 0x000fec0000010000 */
[----:B------:R-:W0:Y:S02]  /*05a0*/  @!P0 LDS R2, [R3+0x100] ;  /* 0x0001000003028984 */ /* 0x000e240000000800 */
[----:B0-----:R-:W-:-:S05]  /*05b0*/  @!P0 FADD R4, R2, R4 ;  /* 0x0000000402048221 */ /* 0x001fca0000000000 */
[----:B------:R0:W-:Y:S01]  /*05c0*/  @!P0 STS [R3], R4 ;  /* 0x0000000403008388 */ /* 0x0001e20000000800 */
[----:B------:R-:W-:Y:S06]  /*05d0*/  BAR.SYNC.DEFER_BLOCKING 0x0 ;  /* 0x0000000000007b1d */ /* 0x000fec0000010000 */
[----:B------:R-:W-:Y:S05]  /*05e0*/  @P1 EXIT ;  /* 0x000000000000194d */ /* 0x000fea0003800000 */
[----:B0-----:R-:W0:Y:S01]  /*05f0*/  LDS R3, [R3+0x80] ;  /* 0x0000800003037984 */ /* 0x001e220000000800 */
[----:B------:R-:W-:-:S04]  /*0600*/  VOTE.ANY R2, PT, PT ;  /* 0x0000000000027806 */ /* 0x000fc800038e0100 */
[----:B------:R-:W-:Y:S01]  /*0610*/  ISETP.NE.AND P0, PT, R2, -0x1, PT ;  /* 0xffffffff0200780c */ /* 0x000fe20003f05270 */
[----:B0-----:R-:W-:-:S12]  /*0620*/  FADD R14, R3, R4 ;  /* 0x00000004030e7221 */ /* 0x001fd80000000000 */
[----:B------:R-:W-:Y:S05]  /*0630*/  @P0 BRA `(.L_x_117) ;  /* 0x0000000000080947 */ /* 0x000fea0003800000 */
[----:B------:R2:W3:Y:S01]  /*0640*/  SHFL.DOWN PT, R3, R14, 0x10, 0x1f ;  /* 0x0a001f000e037f89 */ /* 0x0004e200000e0000 */
[----:B------:R-:W-:Y:S05]  /*0650*/  BRA `(.L_x_118) ;  /* 0x0000000000a07947 */ /* 0x000fea0003800000 */
.L_x_117:
        /* <DEDUP_REMOVED lines=40> */
.L_x_118:
        /* <DEDUP_REMOVED lines=44> */
.L_x_119:
[----:B------:R2:W3:Y:S02]  /*0ba0*/  SHFL.DOWN PT, R3, R14, 0x8, 0x1f ;  /* 0x09001f000e037f89 */ /* 0x0004e400000e0000 */
.L_x_120:
        /* <DEDUP_REMOVED lines=43> */
.L_x_121:
[----:B------:R0:W1:Y:S02]  /*0e60*/  SHFL.DOWN PT, R3, R14, 0x4, 0x1f ;  /* 0x08801f000e037f89 */ /* 0x00006400000e0000 */
.L_x_122:
        /* <DEDUP_REMOVED lines=43> */
.L_x_123:
[----:B------:R2:W3:Y:S02]  /*1120*/  SHFL.DOWN PT, R3, R14, 0x2, 0x1f ;  /* 0x08401f000e037f89 */ /* 0x0004e400000e0000 */
.L_x_124:
        /* <DEDUP_REMOVED lines=43> */
.L_x_125:
[----:B------:R1:W3:Y:S02]  /*13e0*/  SHFL.DOWN PT, R4, R9, 0x1, 0x1f ;  /* 0x08201f0009047f89 */ /* 0x0002e400000e0000 */
.L_x_126:
[----:B------:R-:W-:-:S13]  /*13f0*/  ISETP.NE.AND P0, PT, R5, RZ, PT ;  /* 0x000000ff0500720c */ /* 0x000fda0003f05270 */
[----:B------:R-:W-:Y:S05]  /*1400*/  @P0 EXIT ;  /* 0x000000000000094d */ /* 0x000fea0003800000 */
[----:B----4-:R-:W4:Y:S01]  /*1410*/  LDC.64 R2, c[0x0][0x388] ;  /* 0x0000e200ff027b82 */ /* 0x010f220000000a00 */
[----:B-1-3--:R-:W-:Y:S01]  /*1420*/  FADD R9, R9, R4 ;  /* 0x0000000409097221 */ /* 0x00afe20000000000 */
[----:B----4-:R-:W-:-:S05]  /*1430*/  IMAD.WIDE.U32 R2, R0, 0x4, R2 ;  /* 0x0000000400027825 */ /* 0x010fca00078e0002 */
[----:B------:R-:W-:Y:S01]  /*1440*/  STG.E desc[UR6][R2.64], R9 ;  /* 0x0000000902007986 */ /* 0x000fe2000c101906 */
[----:B------:R-:W-:Y:S05]  /*1450*/  EXIT ;  /* 0x000000000000794d */ /* 0x000fea0003800000 */
.L_x_127:
        /* <DEDUP_REMOVED lines=10> */
.L_x_4683:


//--------------------- .text._Z10reduceLog6IfLj256ELb0EEvPT_S1_j --------------------------
	.section	.text._Z10reduceLog6IfLj256ELb0EEvPT_S1_j,"ax",@progbits
	.align	128
        .global         _Z10reduceLog6IfLj256ELb0EEvPT_S1_j
        .type           _Z10reduceLog6IfLj256ELb0EEvPT_S1_j,@function
        .size           _Z10reduceLog6IfLj256ELb0EEvPT_S1_j,(.L_x_4684 - _Z10reduceLog6IfLj256ELb0EEvPT_S1_j)
        .other          _Z10reduceLog6IfLj256ELb0EEvPT_S1_j,@"STO_CUDA_ENTRY STV_DEFAULT"
_Z10reduceLog6IfLj256ELb0EEvPT_S1_j:
.text._Z10reduceLog6IfLj256ELb0EEvPT_S1_j:
        /* <DEDUP_REMOVED lines=14> */
.L_x_132:
        /* <DEDUP_REMOVED lines=62> */
.L_x_131:
[----:B------:R-:W-:Y:S05]  /*04c0*/  BSYNC.RECONVERGENT B1 ;  /* 0x0000000000017941 */ /* 0x000fea0003800200 */
.L_x_130:
[----:B------:R-:W-:Y:S05]  /*04d0*/  @!P0 BRA `(.L_x_132) ;  /* 0xfffffffc00008947 */ /* 0x000fea000383ffff */
.L_x_129:
[----:B------:R-:W-:Y:S05]  /*04e0*/  BSYNC.RECONVERGENT B0 ;  /* 0x0000000000007941 */ /* 0x000fea0003800200 */
.L_x_128:
        /* <DEDUP_REMOVED lines=9> */
[----:B------:R-:W-:Y:S06]  /*0580*/  BAR.SYNC.DEFER_BLOCKING 0x0 ;  /* 0x0000000000007b1d */ /* 0x000fec0000010000 */
[----:B------:R-:W0:Y:S02]  /*0590*/  @!P0 LDS R2, [R3+0x200] ;  /* 0x0002000003028984 */ /* 0x000e240000000800 */
[----:B0-----:R-:W-:-:S05]  /*05a0*/  @!P0 FADD R4, R2, R4 ;  /* 0x0000000402048221 */ /* 0x001fca0000000000 */
[----:B------:R-:W-:Y:S01]  /*05b0*/  @!P0 STS [R3], R4 ;  /* 0x0000000403008388 */ /* 0x000fe20000000800 */
[----:B------:R-:W-:Y:S01]  /*05c0*/  BAR.SYNC.DEFER_BLOCKING 0x0 ;  /* 0x0000000000007b1d */ /* 0x000fe20000010000 */
[----:B------:R-:W-:-:S05]  /*05d0*/  ISETP.GT.U32.AND P0, PT, R5, 0x1f, PT ;  /* 0x0000001f0500780c */ /* 0x000fca0003f04070 */
        /* <DEDUP_REMOVED lines=12> */
.L_x_133:
        /* <DEDUP_REMOVED lines=40> */
.L_x_134:
        /* <DEDUP_REMOVED lines=44> */
.L_x_135:
[----:B------:R2:W3:Y:S02]  /*0be0*/  SHFL.DOWN PT, R3, R14, 0x8, 0x1f ;  /* 0x09001f000e037f89 */ /* 0x0004e400000e0000 */
.L_x_136:
        /* <DEDUP_REMOVED lines=43> */
.L_x_137:
[----:B------:R0:W1:Y:S02]  /*0ea0*/  SHFL.DOWN PT, R3, R14, 0x4, 0x1f ;  /* 0x08801f000e037f89 */ /* 0x00006400000e0000 */
.L_x_138:
        /* <DEDUP_REMOVED lines=43> */
.L_x_139:
[----:B------:R2:W3:Y:S02]  /*1160*/  SHFL.DOWN PT, R3, R14, 0x2, 0x1f ;  /* 0x08401f000e037f89 */ /* 0x0004e400000e0000 */
.L_x_140:
        /* <DEDUP_REMOVED lines=43> */
.L_x_141:
[----:B------:R1:W3:Y:S02]  /*1420*/  SHFL.DOWN PT, R4, R9, 0x1, 0x1f ;  /* 0x08201f0009047f89 */ /* 0x0002e400000e0000 */
.L_x_142:
[----:B------:R-:W-:-:S13]  /*1430*/  ISETP.NE.AND P0, PT, R5, RZ, PT ;  /* 0x000000ff0500720c */ /* 0x000fda0003f05270 */
[----:B------:R-:W-:Y:S05]  /*1440*/  @P0 EXIT ;  /* 0x000000000000094d */ /* 0x000fea0003800000 */
[----:B----4-:R-:W4:Y:S01]  /*1450*/  LDC.64 R2, c[0x0][0x388] ;  /* 0x0000e200ff027b82 */ /* 0x010f220000000a00 */
[----:B-1-3--:R-:W-:Y:S01]  /*1460*/  FADD R9, R9, R4 ;  /* 0x0000000409097221 */ /* 0x00afe20000000000 */
[----:B----4-:R-:W-:-:S05]  /*1470*/  IMAD.WIDE.U32 R2, R0, 0x4, R2 ;  /* 0x0000000400027825 */ /* 0x010fca00078e0002 */
[----:B------:R-:W-:Y:S01]  /*1480*/  STG.E desc[UR6][R2.64], R9 ;  /* 0x0000000902007986 */ /* 0x000fe2000c101906 */
[----:B------:R-:W-:Y:S05]  /*1490*/  EXIT ;  /* 0x000000000000794d */ /* 0x000fea0003800000 */
.L_x_143:
        /* <DEDUP_REMOVED lines=14> */
.L_x_4684:


//--------------------- .text._Z10reduceLog6IfLj512ELb0EEvPT_S1_j --------------------------
	.section	.text._Z10reduceLog6IfLj512ELb0EEvPT_S1_j,"ax",@progbits
	.align	128
        .global         _Z10reduceLog6IfLj512ELb0EEvPT_S1_j
        .type           _Z10reduceLog6IfLj512ELb0EEvPT_S1_j,@function
        .size           _Z10reduceLog6IfLj512ELb0EEvPT_S1_j,(.L_x_4685 - _Z10reduceLog6IfLj512ELb0EEvPT_S1_j)
        .other          _Z10reduceLog6IfLj512ELb0EEvPT_S1_j,@"STO_CUDA_ENTRY STV_DEFAULT"
_Z10reduceLog6IfLj512ELb0EEvPT_S1_j:
.text._Z10reduceLog6IfLj512ELb0EEvPT_S1_j:
[----:B------:R-:W-:Y:S01]  /*0000*/  LDC R1, c[0x0][0x37c] ;  /* 0x0000df00ff017b82 */ /* 0x000fe20000000800 */
[----:B------:R-:W0:Y:S01]  /*0010*/  S2R R0, SR_CTAID.X ;  /* 0x0000000000007919 */ /* 0x000e220000002500 */
[----:B------:R-:W1:Y:S01]  /*0020*/  LDCU UR4, c[0x0][0x390] ;  /* 0x00007200ff0477ac */ /* 0x000e620008000800 */
[----:B------:R-:W-:Y:S01]  /*0030*/  BSSY.RECONVERGENT B0, `(.L_x_144) ;  /* 0x000004c000007945 */ /* 0x000fe20003800200 */
[----:B------:R-:W-:Y:S01]  /*0040*/  IMAD.MOV.U32 R6, RZ, RZ, RZ ;  /* 0x000000ffff067224 */ /* 0x000fe200078e00ff */
[----:B------:R-:W2:Y:S01]  /*0050*/  S2R R4, SR_TID.X ;  /* 0x0000000000047919 */ /* 0x000ea20000002100 */
[----:B------:R-:W3:Y:S01]  /*0060*/  LDCU.64 UR6, c[0x0][0x358] ;  /* 0x00006b00ff0677ac */ /* 0x000ee20008000a00 */
[----:B------:R-:W4:Y:S01]  /*0070*/  LDCU UR8, c[0x0][0x390] ;  /* 0x00007200ff0877ac */ /* 0x000f220008000800 */
[----:B0-----:R-:W-:-:S05]  /*0080*/  IMAD.SHL.U32 R3, R0, 0x400, RZ ;  /* 0x0000040000037824 */ /* 0x001fca00078e00ff */
[----:B--2---:R-:W-:-:S04]  /*0090*/  LOP3.LUT R7, R3, R4, RZ, 0xfc, !PT ;  /* 0x0000000403077212 */ /* 0x004fc800078efcff */
[----:B-1----:R-:W-:-:S13]  /*00a0*/  ISETP.GE.U32.AND P0, PT, R7, UR4, PT ;  /* 0x0000000407007c0c */ /* 0x002fda000bf06070 */
[----:B---34-:R-:W-:Y:S05]  /*00b0*/  @P0 BRA `(.L_x_145) ;  /* 0x00000004000c0947 */ /* 0x018fea0003800000 */
[----:B------:R-:W0:Y:S01]  /*00c0*/  LDC R5, c[0x0][0x370] ;  /* 0x0000dc00ff057b82 */ /* 0x000e220000000800 */
[----:B------:R-:W-:-:S07]  /*00d0*/  IMAD.MOV.U32 R6, RZ, RZ, RZ ;  /* 0x000000ffff067224 */ /* 0x000fce00078e00ff */
[----:B------:R-:W1:Y:S02]  /*00e0*/  LDC.64 R2, c[0x0][0x380] ;  /* 0x0000e000ff027b82 */ /* 0x000e640000000a00 */
.L_x_148:
        /* <DEDUP_REMOVED lines=10> */
[C---:B------:R-:W-:Y:S02]  /*0190*/  IMAD.IADD R9, R12.reuse, 0x1, -R13 ;  /* 0x000000010c097824 */ /* 0x040fe400078e0a0d */
        /* <DEDUP_REMOVED lines=51> */
.L_x_147:
[----:B------:R-:W-:Y:S05]  /*04d0*/  BSYNC.RECONVERGENT B1 ;  /* 0x0000000000017941 */ /* 0x000fea0003800200 */
.L_x_146:
[----:B------:R-:W-:Y:S05]  /*04e0*/  @!P0 BRA `(.L_x_148) ;  /* 0xfffffffc00008947 */ /* 0x000fea000383ffff */
.L_x_145:
[----:B------:R-:W-:Y:S05]  /*04f0*/  BSYNC.RECONVERGENT B0 ;  /* 0x0000000000007941 */ /* 0x000fea0003800200 */
.L_x_144:
        /* <DEDUP_REMOVED lines=31> */
.L_x_149:
        /* <DEDUP_REMOVED lines=40> */
.L_x_150:
        /* <DEDUP_REMOVED lines=44> */
.L_x_151:
[----:B------:R2:W3:Y:S02]  /*0c30*/  SHFL.DOWN PT, R3, R14, 0x8, 0x1f ;  /* 0x09001f000e037f89 */ /* 0x0004e400000e0000 */
.L_x_152:
        /* <DEDUP_REMOVED lines=41> */
[----:B------:R2:W3:Y:S01]  /*0ed0*/  SHFL.IDX PT, R3, R14, R3, 0x1f ;  /* 0x00001f030e037589 */ /* 0x0004e200000e0000 */
[----:B------:R-:W-:Y:S05]  /*0ee0*/  BRA `(.L_x_154) ;  /* 0x0000000000047947 */ /* 0x000fea0003800000 */
.L_x_153:
[----:B------:R0:W1:Y:S02]  /*0ef0*/  SHFL.DOWN PT, R3, R14, 0x4, 0x1f ;  /* 0x08801f000e037f89 */ /* 0x00006400000e0000 */
.L_x_154:
        /* <DEDUP_REMOVED lines=43> */
.L_x_155:
[----:B------:R2:W3:Y:S02]  /*11b0*/  SHFL.DOWN PT, R3, R14, 0x2, 0x1f ;  /* 0x08401f000e037f89 */ /* 0x0004e400000e0000 */
.L_x_156:
        /* <DEDUP_REMOVED lines=43> */
.L_x_157:
[----:B------:R0:W1:Y:S02]  /*1470*/  SHFL.DOWN PT, R5, R14, 0x1, 0x1f ;  /* 0x08201f000e057f89 */ /* 0x00006400000e0000 */
.L_x_158:
[----:B------:R-:W-:-:S13]  /*1480*/  ISETP.NE.AND P0, PT, R4, RZ, PT ;  /* 0x000000ff0400720c */ /* 0x000fda0003f05270 */
[----:B------:R-:W-:Y:S05]  /*1490*/  @P0 EXIT ;  /* 0x000000000000094d */ /* 0x000fea0003800000 */
[----:B--2---:R-:W2:Y:S01]  /*14a0*/  LDC.64 R2, c[0x0][0x388] ;  /* 0x0000e200ff027b82 */ /* 0x004ea20000000a00 */
[----:B-1-3--:R-:W-:Y:S01]  /*14b0*/  FADD R5, R14, R5 ;  /* 0x000000050e057221 */ /* 0x00afe20000000000 */
[----:B--2---:R-:W-:-:S05]  /*14c0*/  IMAD.WIDE.U32 R2, R0, 0x4, R2 ;  /* 0x0000000400027825 */ /* 0x004fca00078e0002 */
[----:B------:R-:W-:Y:S01]  /*14d0*/  STG.E desc[UR6][R2.64], R5 ;  /* 0x0000000502007986 */ /* 0x000fe2000c101906 */
[----:B------:R-:W-:Y:S05]  /*14e0*/  EXIT ;  /* 0x000000000000794d */ /* 0x000fea0003800000 */
.L_x_159:
        /* <DEDUP_REMOVED lines=9> */
.L_x_4685:


//--------------------- .text._Z10reduceLog6IfLj1024ELb0EEvPT_S1_j --------------------------
	.section	.text._Z10reduceLog6IfLj1024ELb0EEvPT_S1_j,"ax",@progbits
	.align	128
        .global         _Z10reduceLog6IfLj1024ELb0EEvPT_S1_j
        .type           _Z10reduceLog6IfLj1024ELb0EEvPT_S1_j,@function
        .size           _Z10reduceLog6IfLj1024ELb0EEvPT_S1_j,(.L_x_4686 - _Z10reduceLog6IfLj1024ELb0EEvPT_S1_j)
        .other          _Z10reduceLog6IfLj1024ELb0EEvPT_S1_j,@"STO_CUDA_ENTRY STV_DEFAULT"
_Z10reduceLog6IfLj1024ELb0EEvPT_S1_j:
.text._Z10reduceLog6IfLj1024ELb0EEvPT_S1_j:
        /* <DEDUP_REMOVED lines=15> */
.L_x_164:
        /* <DEDUP_REMOVED lines=62> */
.L_x_163:
[----:B------:R-:W-:Y:S05]  /*04d0*/  BSYNC.RECONVERGENT B1 ;  /* 0x0000000000017941 */ /* 0x000fea0003800200 */
.L_x_162:
[----:B------:R-:W-:Y:S05]  /*04e0*/  @!P0 BRA `(.L_x_164) ;  /* 0xfffffffc00008947 */ /* 0x000fea000383ffff */
.L_x_161:
[----:B------:R-:W-:Y:S05]  /*04f0*/  BSYNC.RECONVERGENT B0 ;  /* 0x0000000000007941 */ /* 0x000fea0003800200 */
.L_x_160:
        /* <DEDUP_REMOVED lines=31> */
.L_x_165:
        /* <DEDUP_REMOVED lines=40> */
.L_x_166:
        /* <DEDUP_REMOVED lines=44> */
.L_x_167:
[----:B------:R2:W3:Y:S02]  /*0c30*/  SHFL.DOWN PT, R3, R14, 0x8, 0x1f ;  /* 0x09001f000e037f89 */ /* 0x0004e400000e0000 */
.L_x_168:
        /* <DEDUP_REMOVED lines=43> */
.L_x_169:
[----:B------:R0:W1:Y:S02]  /*0ef0*/  SHFL.DOWN PT, R3, R14, 0x4, 0x1f ;  /* 0x08801f000e037f89 */ /* 0x00006400000e0000 */
.L_x_170:
        /* <DEDUP_REMOVED lines=43> */
.L_x_171:
[----:B------:R2:W3:Y:S02]  /*11b0*/  SHFL.DOWN PT, R3, R14, 0x2, 0x1f ;  /* 0x08401f000e037f89 */ /* 0x0004e400000e0000 */
.L_x_172:
        /* <DEDUP_REMOVED lines=43> */
.L_x_173:
[----:B------:R0:W1:Y:S02]  /*1470*/  SHFL.DOWN PT, R5, R14, 0x1, 0x1f ;  /* 0x08201f000e057f89 */ /* 0x00006400000e0000 */
.L_x_174:
[----:B------:R-:W-:-:S13]  /*1480*/  ISETP.NE.AND P0, PT, R4, RZ, PT ;  /* 0x000000ff0400720c */ /* 0x000fda0003f05270 */
[----:B------:R-:W-:Y:S05]  /*1490*/  @P0 EXIT ;  /* 0x000000000000094d */ /* 0x000fea0003800000 */
[----:B--2---:R-:W2:Y:S01]  /*14a0*/  LDC.64 R2, c[0x0][0x388] ;  /* 0x0000e200ff027b82 */ /* 0x004ea20000000a00 */
[----:B-1-3--:R-:W-:Y:S01]  /*14b0*/  FADD R5, R14, R5 ;  /* 0x000000050e057221 */ /* 0x00afe20000000000 */
[----:B--2---:R-:W-:-:S05]  /*14c0*/  IMAD.WIDE.U32 R2, R0, 0x4, R2 ;  /* 0x0000000400027825 */ /* 0x004fca00078e0002 */
[----:B------:R-:W-:Y:S01]  /*14d0*/  STG.E desc[UR6][R2.64], R5 ;  /* 0x0000000502007986 */ /* 0x000fe2000c101906 */
[----:B------:R-:W-:Y:S05]  /*14e0*/  EXIT ;  /* 0x000000000000794d */ /* 0x000fea0003800000 */
.L_x_175:
        /* <DEDUP_REMOVED lines=9> */
.L_x_4686:


//--------------------- .text._Z10reduceLog6IfLj1ELb1EEvPT_S1_j --------------------------
	.section	.text._Z10reduceLog6IfLj1ELb1EEvPT_S1_j,"ax",@progbits
	.align	128
        .global         _Z10reduceLog6IfLj1ELb1EEvPT_S1_j
        .type           _Z10reduceLog6IfLj1ELb1EEvPT_S1_j,@function
        .size           _Z10reduceLog6IfLj1ELb1EEvPT_S1_j,(.L_x_4687 - _Z10reduceLog6IfLj1ELb1EEvPT_S1_j)
        .other          _Z10reduceLog6IfLj1ELb1EEvPT_S1_j,@"STO_CUDA_ENTRY STV_DEFAULT"
_Z10reduceLog6IfLj1ELb1EEvPT_S1_j:
.text._Z10reduceLog6IfLj1ELb1EEvPT_S1_j:
[----:B------:R-:W-:Y:S01]  /*0000*/  LDC R1, c[0x0][0x37c] ;  /* 0x0000df00ff017b82 */ /* 0x000fe20000000800 */
[----:B------:R-:W0:Y:S01]  /*0010*/  S2R R5, SR_TID.X ;  /* 0x0000000000057919 */ /* 0x000e220000002100 */
[----:B------:R-:W1:Y:S01]  /*0020*/  LDCU UR8, c[0x0][0x390] ;  /* 0x00007200ff0877ac */ /* 0x000e620008000800 */
[----:B------:R-:W-:Y:S01]  /*0030*/  BSSY.RECONVERGENT B0, `(.L_x_176) ;  /* 0x0000044000007945 */ /* 0x000fe20003800200 */
[----:B------:R-:W-:Y:S01]  /*0040*/  IMAD.MOV.U32 R4, RZ, RZ, RZ ;  /* 0x000000ffff047224 */ /* 0x000fe200078e00ff */
[----:B------:R-:W0:Y:S01]  /*0050*/  S2R R0, SR_CTAID.X ;  /* 0x0000000000007919 */ /* 0x000e220000002500 */
[----:B------:R-:W2:Y:S01]  /*0060*/  LDCU.64 UR6, c[0x0][0x358] ;  /* 0x00006b00ff0677ac */ /* 0x000ea20008000a00 */
[----:B0-----:R-:W-:-:S05]  /*0070*/  IMAD R9, R0, 0x2, R5 ;  /* 0x0000000200097824 */ /* 0x001fca00078e0205 */
[----:B-1----:R-:W-:-:S13]  /*0080*/  ISETP.GE.U32.AND P0, PT, R9, UR8, PT ;  /* 0x0000000809007c0c */ /* 0x002fda000bf06070 */
[----:B--2---:R-:W-:Y:S05]  /*0090*/  @P0 BRA `(.L_x_177) ;  /* 0x0000000000f40947 */ /* 0x004fea0003800000 */
[----:B------:R-:W0:Y:S01]  /*00a0*/  LDC R6, c[0x0][0x370] ;  /* 0x0000dc00ff067b82 */ /* 0x000e220000000800 */
[----:B------:R-:W-:-:S07]  /*00b0*/  IMAD.MOV.U32 R4, RZ, RZ, RZ ;  /* 0x000000ffff047224 */ /* 0x000fce00078e00ff */
[----:B------:R-:W1:Y:S02]  /*00c0*/  LDC.64 R2, c[0x0][0x380] ;  /* 0x0000e000ff027b82 */ /* 0x000e640000000a00 */
.L_x_178:
[----:B-1----:R-:W-:-:S05]  /*00d0*/  IMAD.WIDE.U32 R10, R9, 0x4, R2 ;  /* 0x00000004090a7825 */ /* 0x002fca00078e0002 */
[----:B------:R-:W2:Y:S04]  /*00e0*/  LDG.E R7, desc[UR6][R10.64] ;  /* 0x000000060a077981 */ /* 0x000ea8000c1e1900 */
[----:B------:R-:W3:Y:S01]  /*00f0*/  LDG.E R8, desc[UR6][R10.64+0x4] ;  /* 0x000004060a087981 */ /* 0x000ee2000c1e1900 */
[----:B------:R-:W-:Y:S02]  /*0100*/  IMAD.MOV.U32 R16, RZ, RZ, 0x3e055027 ;  /* 0x3e055027ff107424 */ /* 0x000fe400078e00ff */
[----:B0-----:R-:W-:Y:S01]  /*0110*/  IMAD R9, R6, 0x2, R9 ;  /* 0x0000000206097824 */ /* 0x001fe200078e0209 */
[----:B--2---:R-:W-:Y:S02]  /*0120*/  FSETP.GEU.AND P0, PT, R7, 1.175494350822287508e-38, PT ;  /* 0x008000000700780b */ /* 0x004fe40003f0e000 */
[----:B---3--:R-:W-:-:S04]  /*0130*/  FSETP.GEU.AND P1, PT, R8, 1.175494350822287508e-38, PT ;  /* 0x008000000800780b */ /* 0x008fc80003f2e000 */
[----:B------:R-:W-:-:S07]  /*0140*/  FSEL R17, RZ, -23, P1 ;  /* 0xc1b80000ff117808 */ /* 0x000fce0000800000 */
[----:B------:R-:W-:Y:S02]  /*0150*/  @!P0 FMUL R7, R7, 8388608 ;  /* 0x4b00000007078820 */ /* 0x000fe40000400000 */
[----:B------:R-:W-:Y:S02]  /*0160*/  @!P1 FMUL R8, R8, 8388608 ;  /* 0x4b00000008089820 */ /* 0x000fe40000400000 */
[----:B------:R-:W-:Y:S02]  /*0170*/  VIADD R12, R7, 0xc0d55555 ;  /* 0xc0d55555070c7836 */ /* 0x000fe40000000000 */
[C---:B------:R-:W-:Y:S01]  /*0180*/  VIADD R13, R8.reuse, 0xc0d55555 ;  /* 0xc0d55555080d7836 */ /* 0x040fe20000000000 */
[----:B------:R-:W-:Y:S02]  /*0190*/  ISETP.GT.U32.AND P1, PT, R8, 0x7f7fffff, PT ;  /* 0x7f7fffff0800780c */ /* 0x000fe40003f24070 */
[----:B------:R-:W-:Y:S02]  /*01a0*/  LOP3.LUT R12, R12, 0xff800000, RZ, 0xc0, !PT ;  /* 0xff8000000c0c7812 */ /* 0x000fe400078ec0ff */
[----:B------:R-:W-:-:S02]  /*01b0*/  LOP3.LUT R13, R13, 0xff800000, RZ, 0xc0, !PT ;  /* 0xff8000000d0d7812 */ /* 0x000fc400078ec0ff */
[C---:B------:R-:W-:Y:S01]  /*01c0*/  FSETP.NEU.AND P2, PT, R8.reuse, RZ, PT ;  /* 0x000000ff0800720b */ /* 0x040fe20003f4d000 */
[----:B------:R-:W-:Y:S02]  /*01d0*/  IMAD.IADD R14, R7, 0x1, -R12 ;  /* 0x00000001070e7824 */ /* 0x000fe400078e0a0c */
[----:B------:R-:W-:Y:S02]  /*01e0*/  IMAD.IADD R15, R8, 0x1, -R13 ;  /* 0x00000001080f7824 */ /* 0x000fe400078e0a0d */
[----:B------:R-:W-:Y:S02]  /*01f0*/  FADD R11, R14, -1 ;  /* 0xbf8000000e0b7421 */ /* 0x000fe40000000000 */
[----:B------:R-:W-:Y:S02]  /*0200*/  FADD R10, R15, -1 ;  /* 0xbf8000000f0a7421 */ /* 0x000fe40000000000 */
[-C--:B------:R-:W-:Y:S02]  /*0210*/  FFMA R14, R11, -R16.reuse, 0.14084610342979431152 ;  /* 0x3e1039f60b0e7423 */ /* 0x080fe40000000810 */
[----:B------:R-:W-:-:S02]  /*0220*/  FFMA R15, R10, -R16, 0.14084610342979431152 ;  /* 0x3e1039f60a0f7423 */ /* 0x000fc40000000810 */
[C---:B------:R-:W-:Y:S02]  /*0230*/  FFMA R14, R11.reuse, R14, -0.12148627638816833496 ;  /* 0xbdf8cdcc0b0e7423 */ /* 0x040fe4000000000e */
[C---:B------:R-:W-:Y:S02]  /*0240*/  FFMA R15, R10.reuse, R15, -0.12148627638816833496 ;  /* 0xbdf8cdcc0a0f7423 */ /* 0x040fe4000000000f */
[C---:B------:R-:W-:Y:S02]  /*0250*/  FFMA R14, R11.reuse, R14, 0.13980610668659210205 ;  /* 0x3e0f29550b0e7423 */ /* 0x040fe4000000000e */
[C---:B------:R-:W-:Y:S02]  /*0260*/  FFMA R15, R10.reuse, R15, 0.13980610668659210205 ;  /* 0x3e0f29550a0f7423 */ /* 0x040fe4000000000f */
[----:B------:R-:W-:Y:S02]  /*0270*/  FFMA R14, R11, R14, -0.16684235632419586182 ;  /* 0xbe2ad8b90b0e7423 */ /* 0x000fe4000000000e */
[----:B------:R-:W-:-:S02]  /*0280*/  FFMA R15, R10, R15, -0.16684235632419586182 ;  /* 0xbe2ad8b90a0f7423 */ /* 0x000fc4000000000f */
[C---:B------:R-:W-:Y:S02]  /*0290*/  FFMA R14, R11.reuse, R14, 0.20012299716472625732 ;  /* 0x3e4ced0b0b0e7423 */ /* 0x040fe4000000000e */
[C---:B------:R-:W-:Y:S02]  /*02a0*/  FFMA R15, R10.reuse, R15, 0.20012299716472625732 ;  /* 0x3e4ced0b0a0f7423 */ /* 0x040fe4000000000f */
[----:B------:R-:W-:Y:S01]  /*02b0*/  FFMA R16, R11, R14, -0.24999669194221496582 ;  /* 0xbe7fff220b107423 */ /* 0x000fe2000000000e */
[----:B------:R-:W-:Y:S01]  /*02c0*/  FSEL R14, RZ, -23, P0 ;  /* 0xc1b80000ff0e7808 */ /* 0x000fe20000000000 */
[C---:B------:R-:W-:Y:S01]  /*02d0*/  FFMA R15, R10.reuse, R15, -0.24999669194221496582 ;  /* 0xbe7fff220a0f7423 */ /* 0x040fe2000000000f */
[----:B------:R-:W-:Y:S01]  /*02e0*/  ISETP.GT.U32.AND P0, PT, R7, 0x7f7fffff, PT ;  /* 0x7f7fffff0700780c */ /* 0x000fe20003f04070 */
[C---:B------:R-:W-:Y:S02]  /*02f0*/  FFMA R16, R11.reuse, R16, 0.33333182334899902344 ;  /* 0x3eaaaa780b107423 */ /* 0x040fe40000000010 */
[C---:B------:R-:W-:Y:S01]  /*0300*/  FFMA R19, R10.reuse, R15, 0.33333182334899902344 ;  /* 0x3eaaaa780a137423 */ /* 0x040fe2000000000f */
[----:B------:R-:W-:Y:S01]  /*0310*/  I2FP.F32.S32 R15, R12 ;  /* 0x0000000c000f7245 */ /* 0x000fe20000201400 */
[----:B------:R-:W-:Y:S01]  /*0320*/  FFMA R16, R11, R16, -0.5 ;  /* 0xbf0000000b107423 */ /* 0x000fe20000000010 */
[----:B------:R-:W-:Y:S01]  /*0330*/  I2FP.F32.S32 R12, R13 ;  /* 0x0000000d000c7245 */ /* 0x000fe20000201400 */
[----:B------:R-:W-:-:S02]  /*0340*/  FFMA R19, R10, R19, -0.5 ;  /* 0xbf0000000a137423 */ /* 0x000fc40000000013 */
[----:B------:R-:W-:Y:S01]  /*0350*/  FMUL R16, R11, R16 ;  /* 0x000000100b107220 */ /* 0x000fe20000400000 */
[----:B------:R-:W-:Y:S01]  /*0360*/  FFMA R14, R15, 1.1920928955078125e-07, R14 ;  /* 0x340000000f0e7823 */ /* 0x000fe2000000000e */
[----:B------:R-:W-:Y:S01]  /*0370*/  FMUL R19, R10, R19 ;  /* 0x000000130a137220 */ /* 0x000fe20000400000 */
[----:B------:R-:W-:Y:S01]  /*0380*/  FFMA R12, R12, 1.1920928955078125e-07, R17 ;  /* 0x340000000c0c7823 */ /* 0x000fe20000000011 */
[----:B------:R-:W-:Y:S02]  /*0390*/  FFMA R11, R11, R16, R11 ;  /* 0x000000100b0b7223 */ /* 0x000fe4000000000b */
[----:B------:R-:W-:Y:S01]  /*03a0*/  FFMA R19, R10, R19, R10 ;  /* 0x000000130a137223 */ /* 0x000fe2000000000a */
[----:B------:R-:W-:Y:S02]  /*03b0*/  IMAD.MOV.U32 R10, RZ, RZ, 0x7f800000 ;  /* 0x7f800000ff0a7424 */ /* 0x000fe400078e00ff */
[----:B------:R-:W-:Y:S01]  /*03c0*/  FFMA R11, R14, 0.69314718246459960938, R11 ;  /* 0x3f3172180e0b7823 */ /* 0x000fe2000000000b */
[----:B------:R-:W-:Y:S01]  /*03d0*/  FFMA R12, R12, 0.69314718246459960938, R19 ;  /* 0x3f3172180c0c7823 */ /* 0x000fe20000000013 */
[CC--:B------:R-:W-:Y:S01]  /*03e0*/  @P0 FFMA R11, R7.reuse, R10.reuse, +INF ;  /* 0x7f800000070b0423 */ /* 0x0c0fe2000000000a */
[----:B------:R-:W-:Y:S01]  /*03f0*/  FSETP.NEU.AND P0, PT, R7, RZ, PT ;  /* 0x000000ff0700720b */ /* 0x000fe20003f0d000 */
[----:B------:R-:W-:-:S03]  /*0400*/  @P1 FFMA R12, R8, R10, +INF ;  /* 0x7f800000080c1423 */ /* 0x000fc6000000000a */
[----:B------:R-:W-:Y:S02]  /*0410*/  FSEL R11, R11, -INF , P0 ;  /* 0xff8000000b0b7808 */ /* 0x000fe40000000000 */
[----:B------:R-:W-:Y:S02]  /*0420*/  ISETP.GE.U32.AND P0, PT, R9, UR8, PT ;  /* 0x0000000809007c0c */ /* 0x000fe4000bf06070 */
[----:B------:R-:W-:Y:S01]  /*0430*/  FSEL R7, R12, -INF , P2 ;  /* 0xff8000000c077808 */ /* 0x000fe20001000000 */
[----:B------:R-:W-:-:S04]  /*0440*/  FADD R4, R11, R4 ;  /* 0x000000040b047221 */ /* 0x000fc80000000000 */
[----:B------:R-:W-:-:S06]  /*0450*/  FADD R4, R4, R7 ;  /* 0x0000000704047221 */ /* 0x000fcc0000000000 */
[----:B------:R-:W-:Y:S05]  /*0460*/  @!P0 BRA `(.L_x_178) ;  /* 0xfffffffc00188947 */ /* 0x000fea000383ffff */
.L_x_177:
[----:B------:R-:W-:Y:S05]  /*0470*/  BSYNC.RECONVERGENT B0 ;  /* 0x0000000000007941 */ /* 0x000fea0003800200 */
.L_x_176:
        /* <DEDUP_REMOVED lines=14> */
[----:B------:R0:W1:Y:S01]  /*0560*/  SHFL.DOWN PT, R7, R4, 0x10, 0x1f ;  /* 0x0a001f0004077f89 */ /* 0x00006200000e0000 */
[----:B------:R-:W-:Y:S05]  /*0570*/  BRA `(.L_x_180) ;  /* 0x0000000000a07947 */ /* 0x000fea0003800000 */
.L_x_179:
        /* <DEDUP_REMOVED lines=39> */
[----:B------:R2:W3:Y:S04]  /*07f0*/  SHFL.IDX PT, R7, R4, R2, 0x1f ;  /* 0x00001f0204077589 */ /* 0x0004e800000e0000 */
.L_x_180:
[----:B------:R-:W-:Y:S01]  /*0800*/  ISETP.NE.AND P0, PT, R3, -0x1, PT ;  /* 0xffffffff0300780c */ /* 0x000fe20003f05270 */
[----:B-1-3--:R-:W-:-:S12]  /*0810*/  FADD R11, R7, R4 ;  /* 0x00000004070b7221 */ /* 0x00afd80000000000 */
[----:B------:R-:W-:Y:S05]  /*0820*/  @!P0 BRA `(.L_x_181) ;  /* 0x0000000000a48947 */ /* 0x000fea0003800000 */
[----:B------:R-:W1:Y:S01]  /*0830*/  S2R R13, SR_LANEID ;  /* 0x00000000000d7919 */ /* 0x000e620000000000 */
[----:B--2---:R-:W-:-:S05]  /*0840*/  IMAD.MOV.U32 R2, RZ, RZ, -0x1 ;  /* 0xffffffffff027424 */ /* 0x004fca00078e00ff */
        /* <DEDUP_REMOVED lines=9> */
[----:B0-----:R-:W-:-:S04]  /*08e0*/  PRMT R4, R8, 0x7770, RZ ;  /* 0x0000777008047816 */ /* 0x001fc800000000ff */
        /* <DEDUP_REMOVED lines=29> */
.L_x_181:
[----:B--2---:R1:W2:Y:S02]  /*0ac0*/  SHFL.DOWN PT, R2, R11, 0x8, 0x1f ;  /* 0x09001f000b027f89 */ /* 0x0042a400000e0000 */
.L_x_182:
[----:B-1234-:R-:W-:Y:S01]  /*0ad0*/  FADD R11, R11, R2 ;  /* 0x000000020b0b7221 */ /* 0x01efe20000000000 */
        /* <DEDUP_REMOVED lines=42> */
.L_x_183:
[----:B------:R2:W3:Y:S02]  /*0d80*/  SHFL.DOWN PT, R2, R11, 0x4, 0x1f ;  /* 0x08801f000b027f89 */ /* 0x0004e400000e0000 */
.L_x_184:
        /* <DEDUP_REMOVED lines=43> */
.L_x_185:
[----:B------:R0:W1:Y:S02]  /*1040*/  SHFL.DOWN PT, R2, R11, 0x2, 0x1f ;  /* 0x08401f000b027f89 */ /* 0x00006400000e0000 */
.L_x_186:
        /* <DEDUP_REMOVED lines=41> */
[----:B------:R0:W1:Y:S01]  /*12e0*/  SHFL.IDX PT, R4, R11, R2, 0x1f ;  /* 0x00001f020b047589 */ /* 0x00006200000e0000 */
[----:B------:R-:W-:Y:S05]  /*12f0*/  BRA `(.L_x_188) ;  /* 0x0000000000047947 */ /* 0x000fea0003800000 */
.L_x_187:
[----:B------:R2:W3:Y:S02]  /*1300*/  SHFL.DOWN PT, R4, R11, 0x1, 0x1f ;  /* 0x08201f000b047f89 */ /* 0x0004e400000e0000 */
.L_x_188:
[----:B------:R-:W-:-:S13]  /*1310*/  ISETP.NE.AND P0, PT, R5, RZ, PT ;  /* 0x000000ff0500720c */ /* 0x000fda0003f05270 */
[----:B------:R-:W-:Y:S05]  /*1320*/  @P0 EXIT ;  /* 0x000000000000094d */ /* 0x000fea0003800000 */
[----:B0-----:R-:W0:Y:S01]  /*1330*/  LDC.64 R2, c[0x0][0x388] ;  /* 0x0000e200ff027b82 */ /* 0x001e220000000a00 */
[----:B-123--:R-:W-:Y:S01]  /*1340*/  FADD R11, R11, R4 ;  /* 0x000000040b0b7221 */ /* 0x00efe20000000000 */
[----:B0-----:R-:W-:-:S05]  /*1350*/  IMAD.WIDE.U32 R2, R0, 0x4, R2 ;  /* 0x0000000400027825 */ /* 0x001fca00078e0002 */
[----:B------:R-:W-:Y:S01]  /*1360*/  STG.E desc[UR6][R2.64], R11 ;  /* 0x0000000b02007986 */ /* 0x000fe2000c101906 */
[----:B------:R-:W-:Y:S05]  /*1370*/  EXIT ;  /* 0x000000000000794d */ /* 0x000fea0003800000 */
.L_x_189:
        /* <DEDUP_REMOVED lines=16> */
.L_x_4687:


//--------------------- .text._Z10reduceLog6IfLj2ELb1EEvPT_S1_j --------------------------
	.section	.text._Z10reduceLog6IfLj2ELb1EEvPT_S1_j,"ax",@progbits
	.align	128
        .global         _Z10reduceLog6IfLj2ELb1EEvPT_S1_j
        .type           _Z10reduceLog6IfLj2ELb1EEvPT_S1_j,@function
        .size           _Z10reduceLog6IfLj2ELb1EEvPT_S1_j,(.L_x_4688 - _Z10reduceLog6IfLj2ELb1EEvPT_S1_j)
        .other          _Z10reduceLog6IfLj2ELb1EEvPT_S1_j,@"STO_CUDA_ENTRY STV_DEFAULT"
_Z10reduceLog6IfLj2ELb1EEvPT_S1_j:
.text._Z10reduceLog6IfLj2ELb1EEvPT_S1_j:
        /* <DEDUP_REMOVED lines=13> */
.L_x_192:
[C---:B------:R-:W-:Y:S02]  /*00d0*/  VIADD R15, R7.reuse, 0x2 ;  /* 0x00000002070f7836 */ /* 0x040fe40000000000 */
[----:B-1----:R-:W-:-:S04]  /*00e0*/  IMAD.WIDE.U32 R10, R7, 0x4, R2 ;  /* 0x00000004070a7825 */ /* 0x002fc800078e0002 */
[----:B------:R-:W-:Y:S01]  /*00f0*/  IMAD.WIDE.U32 R14, R15, 0x4, R2 ;  /* 0x000000040f0e7825 */ /* 0x000fe200078e0002 */
[----:B------:R-:W2:Y:S04]  /*0100*/  LDG.E R8, desc[UR6][R10.64] ;  /* 0x000000060a087981 */ /* 0x000ea8000c1e1900 */
[----:B------:R1:W3:Y:S01]  /*0110*/  LDG.E R9, desc[UR6][R14.64] ;  /* 0x000000060e097981 */ /* 0x0002e2000c1e1900 */
[----:B0-----:R-:W-:Y:S02]  /*0120*/  IMAD R7, R6, 0x4, R7 ;  /* 0x0000000406077824 */ /* 0x001fe400078e0207 */
[----:B-1----:R-:W-:Y:S01]  /*0130*/  IMAD.MOV.U32 R15, RZ, RZ, 0x3e055027 ;  /* 0x3e055027ff0f7424 */ /* 0x002fe200078e00ff */
[----:B--2---:R-:W-:Y:S02]  /*0140*/  FSETP.GEU.AND P0, PT, R8, 1.175494350822287508e-38, PT ;  /* 0x008000000800780b */ /* 0x004fe40003f0e000 */
[----:B---3--:R-:W-:-:S11]  /*0150*/  FSETP.GEU.AND P1, PT, R9, 1.175494350822287508e-38, PT ;  /* 0x008000000900780b */ /* 0x008fd60003f2e000 */
[----:B------:R-:W-:Y:S02]  /*0160*/  @!P0 FMUL R8, R8, 8388608 ;  /* 0x4b00000008088820 */ /* 0x000fe40000400000 */
[----:B------:R-:W-:Y:S02]  /*0170*/  @!P1 FMUL R9, R9, 8388608 ;  /* 0x4b00000009099820 */ /* 0x000fe40000400000 */
[----:B------:R-:W-:Y:S02]  /*0180*/  VIADD R13, R8, 0xc0d55555 ;  /* 0xc0d55555080d7836 */ /* 0x000fe40000000000 */
[C---:B------:R-:W-:Y:S01]  /*0190*/  VIADD R12, R9.reuse, 0xc0d55555 ;  /* 0xc0d55555090c7836 */ /* 0x040fe20000000000 */
[----:B------:R-:W-:Y:S02]  /*01a0*/  FSETP.NEU.AND P2, PT, R9, RZ, PT ;  /* 0x000000ff0900720b */ /* 0x000fe40003f4d000 */
[----:B------:R-:W-:Y:S02]  /*01b0*/  LOP3.LUT R13, R13, 0xff800000, RZ, 0xc0, !PT ;  /* 0xff8000000d0d7812 */ /* 0x000fe400078ec0ff */
[----:B------:R-:W-:-:S03]  /*01c0*/  LOP3.LUT R12, R12, 0xff800000, RZ, 0xc0, !PT ;  /* 0xff8000000c0c7812 */ /* 0x000fc600078ec0ff */
[----:B------:R-:W-:Y:S01]  /*01d0*/  IMAD.IADD R16, R8, 0x1, -R13 ;  /* 0x0000000108107824 */ /* 0x000fe200078e0a0d */
[----:B------:R-:W-:Y:S01]  /*01e0*/  I2FP.F32.S32 R13, R13 ;  /* 0x0000000d000d7245 */ /* 0x000fe20000201400 */
[----:B------:R-:W-:Y:S01]  /*01f0*/  IMAD.IADD R10, R9, 0x1, -R12 ;  /* 0x00000001090a7824 */ /* 0x000fe200078e0a0c */
[----:B------:R-:W-:Y:S01]  /*0200*/  I2FP.F32.S32 R12, R12 ;  /* 0x0000000c000c7245 */ /* 0x000fe20000201400 */
        /* <DEDUP_REMOVED lines=12> */
[C---:B------:R-:W-:Y:S01]  /*02d0*/  FFMA R16, R11.reuse, R14, -0.24999669194221496582 ;  /* 0xbe7fff220b107423 */ /* 0x040fe2000000000e */
[----:B------:R-:W-:Y:S01]  /*02e0*/  FSEL R14, RZ, -23, P0 ;  /* 0xc1b80000ff0e7808 */ /* 0x000fe20000000000 */
[----:B------:R-:W-:Y:S01]  /*02f0*/  FFMA R15, R10, R15, -0.24999669194221496582 ;  /* 0xbe7fff220a0f7423 */ /* 0x000fe2000000000f */
[----:B------:R-:W-:Y:S01]  /*0300*/  ISETP.GT.U32.AND P0, PT, R8, 0x7f7fffff, PT ;  /* 0x7f7fffff0800780c */ /* 0x000fe20003f04070 */
[----:B------:R-:W-:Y:S02]  /*0310*/  FFMA R16, R11, R16, 0.33333182334899902344 ;  /* 0x3eaaaa780b107423 */ /* 0x000fe40000000010 */
[C---:B------:R-:W-:Y:S01]  /*0320*/  FFMA R17, R10.reuse, R15, 0.33333182334899902344 ;  /* 0x3eaaaa780a117423 */ /* 0x040fe2000000000f */
[----:B------:R-:W-:Y:S01]  /*0330*/  FFMA R13, R13, 1.1920928955078125e-07, R14 ;  /* 0x340000000d0d7823 */ /* 0x000fe2000000000e */
[----:B------:R-:W-:Y:S01]  /*0340*/  FFMA R16, R11, R16, -0.5 ;  /* 0xbf0000000b107423 */ /* 0x000fe20000000010 */
[----:B------:R-:W-:Y:S01]  /*0350*/  FSEL R15, RZ, -23, P1 ;  /* 0xc1b80000ff0f7808 */ /* 0x000fe20000800000 */
[----:B------:R-:W-:Y:S01]  /*0360*/  FFMA R17, R10, R17, -0.5 ;  /* 0xbf0000000a117423 */ /* 0x000fe20000000011 */
[----:B------:R-:W-:Y:S01]  /*0370*/  ISETP.GT.U32.AND P1, PT, R9, 0x7f7fffff, PT ;  /* 0x7f7fffff0900780c */ /* 0x000fe20003f24070 */
[----:B------:R-:W-:-:S02]  /*0380*/  FMUL R16, R11, R16 ;  /* 0x000000100b107220 */ /* 0x000fc40000400000 */
        /* <DEDUP_REMOVED lines=16> */
.L_x_191:
[----:B------:R-:W-:Y:S05]  /*0490*/  BSYNC.RECONVERGENT B0 ;  /* 0x0000000000007941 */ /* 0x000fea0003800200 */
.L_x_190:
        /* <DEDUP_REMOVED lines=16> */
.L_x_193:
        /* <DEDUP_REMOVED lines=40> */
.L_x_194:
        /* <DEDUP_REMOVED lines=44> */
.L_x_195:
[----:B--2---:R1:W2:Y:S02]  /*0ae0*/  SHFL.DOWN PT, R2, R11, 0x8, 0x1f ;  /* 0x09001f000b027f89 */ /* 0x0042a400000e0000 */
.L_x_196:
        /* <DEDUP_REMOVED lines=43> */
.L_x_197:
[----:B------:R2:W3:Y:S02]  /*0da0*/  SHFL.DOWN PT, R2, R11, 0x4, 0x1f ;  /* 0x08801f000b027f89 */ /* 0x0004e400000e0000 */
.L_x_198:
        /* <DEDUP_REMOVED lines=43> */
.L_x_199:
[----:B------:R0:W1:Y:S02]  /*1060*/  SHFL.DOWN PT, R2, R11, 0x2, 0x1f ;  /* 0x08401f000b027f89 */ /* 0x00006400000e0000 */
.L_x_200:
        /* <DEDUP_REMOVED lines=43> */
.L_x_201:
[----:B------:R2:W3:Y:S02]  /*1320*/  SHFL.DOWN PT, R4, R11, 0x1, 0x1f ;  /* 0x08201f000b047f89 */ /* 0x0004e400000e0000 */
.L_x_202:
[----:B------:R-:W-:-:S13]  /*1330*/  ISETP.NE.AND P0, PT, R5, RZ, PT ;  /* 0x000000ff0500720c */ /* 0x000fda0003f05270 */
[----:B------:R-:W-:Y:S05]  /*1340*/  @P0 EXIT ;  /* 0x000000000000094d */ /* 0x000fea0003800000 */
[----:B0-----:R-:W0:Y:S01]  /*1350*/  LDC.64 R2, c[0x0][0x388] ;  /* 0x0000e200ff027b82 */ /* 0x001e220000000a00 */
[----:B-123--:R-:W-:Y:S01]  /*1360*/  FADD R11, R11, R4 ;  /* 0x000000040b0b7221 */ /* 0x00efe20000000000 */
[----:B0-----:R-:W-:-:S05]  /*1370*/  IMAD.WIDE.U32 R2, R0, 0x4, R2 ;  /* 0x0000000400027825 */ /* 0x001fca00078e0002 */
[----:B------:R-:W-:Y:S01]  /*1380*/  STG.E desc[UR6][R2.64], R11 ;  /* 0x0000000b02007986 */ /* 0x000fe2000c101906 */
[----:B------:R-:W-:Y:S05]  /*1390*/  EXIT ;  /* 0x000000000000794d */ /* 0x000fea0003800000 */
.L_x_203:
        /* <DEDUP_REMOVED lines=14> */
.L_x_4688:


//--------------------- .text._Z10reduceLog6IfLj4ELb1EEvPT_S1_j --------------------------
	.section	.text._Z10reduceLog6IfLj4ELb1EEvPT_S1_j,"ax",@progbits
	.align	128
        .global         _Z10reduceLog6IfLj4ELb1EEvPT_S1_j
        .type           _Z10reduceLog6IfLj4ELb1EEvPT_S1_j,@function
        .size           _Z10reduceLog6IfLj4ELb1EEvPT_S1_j,(.L_x_4689 - _Z10reduceLog6IfLj4ELb1EEvPT_S1_j)
        .other          _Z10reduceLog6IfLj4ELb1EEvPT_S1_j,@"STO_CUDA_ENTRY STV_DEFAULT"
_Z10reduceLog6IfLj4ELb1EEvPT_S1_j:
.text._Z10reduceLog6IfLj4ELb1EEvPT_S1_j:
        /* <DEDUP_REMOVED lines=13> */
.L_x_206:
        /* <DEDUP_REMOVED lines=60> */
.L_x_205:
[----:B------:R-:W-:Y:S05]  /*0490*/  BSYNC.RECONVERGENT B0 ;  /* 0x0000000000007941 */ /* 0x000fea0003800200 */
.L_x_204:
        /* <DEDUP_REMOVED lines=16> */
.L_x_207:
        /* <DEDUP_REMOVED lines=40> */
.L_x_208:
        /* <DEDUP_REMOVED lines=44> */
.L_x_209:
[----:B--2---:R1:W2:Y:S02]  /*0ae0*/  SHFL.DOWN PT, R2, R11, 0x8, 0x1f ;  /* 0x09001f000b027f89 */ /* 0x0042a400000e0000 */
.L_x_210:
        /* <DEDUP_REMOVED lines=43> */
.L_x_211:
[----:B------:R2:W3:Y:S02]  /*0da0*/  SHFL.DOWN PT, R2, R11, 0x4, 0x1f ;  /* 0x08801f000b027f89 */ /* 0x0004e400000e0000 */
.L_x_212:
        /* <DEDUP_REMOVED lines=43> */
.L_x_213:
[----:B------:R0:W1:Y:S02]  /*1060*/  SHFL.DOWN PT, R2, R11, 0x2, 0x1f ;  /* 0x08401f000b027f89 */ /* 0x00006400000e0000 */
.L_x_214:
        /* <DEDUP_REMOVED lines=43> */
.L_x_215:
[----:B------:R2:W3:Y:S02]  /*1320*/  SHFL.DOWN PT, R4, R11, 0x1, 0x1f ;  /* 0x08201f000b047f89 */ /* 0x0004e400000e0000 */
.L_x_216:
[----:B------:R-:W-:-:S13]  /*1330*/  ISETP.NE.AND P0, PT, R5, RZ, PT ;  /* 0x000000ff0500720c */ /* 0x000fda0003f05270 */
[----:B------:R-:W-:Y:S05]  /*1340*/  @P0 EXIT ;  /* 0x000000000000094d */ /* 0x000fea0003800000 */
[----:B0-----:R-:W0:Y:S01]  /*1350*/  LDC.64 R2, c[0x0][0x388] ;  /* 0x0000e200ff027b82 */ /* 0x001e220000000a00 */
[----:B-123--:R-:W-:Y:S01]  /*1360*/  FADD R11, R11, R4 ;  /* 0x000000040b0b7221 */ /* 0x00efe20000000000 */
[----:B0-----:R-:W-:-:S05]  /*1370*/  IMAD.WIDE.U32 R2, R0, 0x4, R2 ;  /* 0x0000000400027825 */ /* 0x001fca00078e0002 */
[----:B------:R-:W-:Y:S01]  /*1380*/  STG.E desc[UR6][R2.64], R11 ;  /* 0x0000000b02007986 */ /* 0x000fe2000c101906 */
[----:B------:R-:W-:Y:S05]  /*1390*/  EXIT ;  /* 0x000000000000794d */ /* 0x000fea0003800000 */
.L_x_217:
        /* <DEDUP_REMOVED lines=14> */
.L_x_4689:


//--------------------- .text._Z10reduceLog6IfLj8ELb1EEvPT_S1_j --------------------------
	.section	.text._Z10reduceLog6IfLj8ELb1EEvPT_S1_j,"ax",@progbits
	.align	128
        .global         _Z10reduceLog6IfLj8ELb1EEvPT_S1_j
        .type           _Z10reduceLog6IfLj8ELb1EEvPT_S1_j,@function
        .size           _Z10reduceLog6IfLj8ELb1EEvPT_S1_j,(.L_x_4690 - _Z10reduceLog6IfLj8ELb1EEvPT_S1_j)
        .other          _Z10reduceLog6IfLj8ELb1EEvPT_S1_j,@"STO_CUDA_ENTRY STV_DEFAULT"
_Z10reduceLog6IfLj8ELb1EEvPT_S1_j:
.text._Z10reduceLog6IfLj8ELb1EEvPT_S1_j:
        /* <DEDUP_REMOVED lines=13> */
.L_x_220:
        /* <DEDUP_REMOVED lines=60> */
.L_x_219:
[----:B------:R-:W-:Y:S05]  /*0490*/  BSYNC.RECONVERGENT B0 ;  /* 0x0000000000007941 */ /* 0x000fea0003800200 */
.L_x_218:
        /* <DEDUP_REMOVED lines=16> */
.L_x_221:
        /* <DEDUP_REMOVED lines=40> */
.L_x_222:
        /* <DEDUP_REMOVED lines=44> */
.L_x_223:
[----:B--2---:R1:W2:Y:S02]  /*0ae0*/  SHFL.DOWN PT, R2, R11, 0x8, 0x1f ;  /* 0x09001f000b027f89 */ /* 0x0042a400000e0000 */
.L_x_224:
        /* <DEDUP_REMOVED lines=43> */
.L_x_225:
[----:B------:R2:W3:Y:S02]  /*0da0*/  SHFL.DOWN PT, R2, R11, 0x4, 0x1f ;  /* 0x08801f000b027f89 */ /* 0x0004e400000e0000 */
.L_x_226:
        /* <DEDUP_REMOVED lines=43> */
.L_x_227:
[----:B------:R0:W1:Y:S02]  /*1060*/  SHFL.DOWN PT, R2, R11, 0x2, 0x1f ;  /* 0x08401f000b027f89 */ /* 0x00006400000e0000 */
.L_x_228:
        /* <DEDUP_REMOVED lines=43> */
.L_x_229:
[----:B------:R2:W3:Y:S02]  /*1320*/  SHFL.DOWN PT, R4, R11, 0x1, 0x1f ;  /* 0x08201f000b047f89 */ /* 0x0004e400000e0000 */
.L_x_230:
[----:B------:R-:W-:-:S13]  /*1330*/  ISETP.NE.AND P0, PT, R5, RZ, PT ;  /* 0x000000ff0500720c */ /* 0x000fda0003f05270 */
[----:B------:R-:W-:Y:S05]  /*1340*/  @P0 EXIT ;  /* 0x000000000000094d */ /* 0x000fea0003800000 */
[----:B0-----:R-:W0:Y:S01]  /*1350*/  LDC.64 R2, c[0x0][0x388] ;  /* 0x0000e200ff027b82 */ /* 0x001e220000000a00 */
[----:B-123--:R-:W-:Y:S01]  /*1360*/  FADD R11, R11, R4 ;  /* 0x000000040b0b7221 */ /* 0x00efe20000000000 */
[----:B0-----:R-:W-:-:S05]  /*1370*/  IMAD.WIDE.U32 R2, R0, 0x4, R2 ;  /* 0x0000000400027825 */ /* 0x001fca00078e0002 */
[----:B------:R-:W-:Y:S01]  /*1380*/  STG.E desc[UR6][R2.64], R11 ;  /* 0x0000000b02007986 */ /* 0x000fe2000c101906 */
[----:B------:R-:W-:Y:S05]  /*1390*/  EXIT ;  /* 0x000000000000794d */ /* 0x000fea0003800000 */
.L_x_231:
        /* <DEDUP_REMOVED lines=14> */
.L_x_4690:


//--------------------- .text._Z10reduceLog6IfLj16ELb1EEvPT_S1_j --------------------------
	.section	.text._Z10reduceLog6IfLj16ELb1EEvPT_S1_j,"ax",@progbits
	.align	128
        .global         _Z10reduceLog6IfLj16ELb1EEvPT_S1_j
        .type           _Z10reduceLog6IfLj16ELb1EEvPT_S1_j,@function
        .size           _Z10reduceLog6IfLj16ELb1EEvPT_S1_j,(.L_x_4691 - _Z10reduceLog6IfLj16ELb1EEvPT_S1_j)
        .other          _Z10reduceLog6IfLj16ELb1EEvPT_S1_j,@"STO_CUDA_ENTRY STV_DEFAULT"
_Z10reduceLog6IfLj16ELb1EEvPT_S1_j:
.text._Z10reduceLog6IfLj16ELb1EEvPT_S1_j:
        /* <DEDUP_REMOVED lines=13> */
.L_x_234:
        /* <DEDUP_REMOVED lines=60> */
.L_x_233:
[----:B------:R-:W-:Y:S05]  /*0490*/  BSYNC.RECONVERGENT B0 ;  /* 0x0000000000007941 */ /* 0x000fea0003800200 */
.L_x_232:
        /* <DEDUP_REMOVED lines=16> */
.L_x_235:
        /* <DEDUP_REMOVED lines=40> */
.L_x_236:
        /* <DEDUP_REMOVED lines=44> */
.L_x_237:
[----:B--2---:R1:W2:Y:S02]  /*0ae0*/  SHFL.DOWN PT, R2, R11, 0x8, 0x1f ;  /* 0x09001f000b027f89 */ /* 0x0042a400000e0000 */
.L_x_238:
        /* <DEDUP_REMOVED lines=43> */
.L_x_239:
[----:B------:R2:W3:Y:S02]  /*0da0*/  SHFL.DOWN PT, R2, R11, 0x4, 0x1f ;  /* 0x08801f000b027f89 */ /* 0x0004e400000e0000 */
.L_x_240:
        /* <DEDUP_REMOVED lines=43> */
.L_x_241:
[----:B------:R0:W1:Y:S02]  /*1060*/  SHFL.DOWN PT, R2, R11, 0x2, 0x1f ;  /* 0x08401f000b027f89 */ /* 0x00006400000e0000 */
.L_x_242:
        /* <DEDUP_REMOVED lines=43> */
.L_x_243:
[----:B------:R2:W3:Y:S02]  /*1320*/  SHFL.DOWN PT, R4, R11, 0x1, 0x1f ;  /* 0x08201f000b047f89 */ /* 0x0004e400000e0000 */
.L_x_244:
[----:B------:R-:W-:-:S13]  /*1330*/  ISETP.NE.AND P0, PT, R5, RZ, PT ;  /* 0x000000ff0500720c */ /* 0x000fda0003f05270 */
[----:B------:R-:W-:Y:S05]  /*1340*/  @P0 EXIT ;  /* 0x000000000000094d */ /* 0x000fea0003800000 */
[----:B0-----:R-:W0:Y:S01]  /*1350*/  LDC.64 R2, c[0x0][0x388] ;  /* 0x0000e200ff027b82 */ /* 0x001e220000000a00 */
[----:B-123--:R-:W-:Y:S01]  /*1360*/  FADD R11, R11, R4 ;  /* 0x000000040b0b7221 */ /* 0x00efe20000000000 */
[----:B0-----:R-:W-:-:S05]  /*1370*/  IMAD.WIDE.U32 R2, R0, 0x4, R2 ;  /* 0x0000000400027825 */ /* 0x001fca00078e0002 */
[----:B------:R-:W-:Y:S01]  /*1380*/  STG.E desc[UR6][R2.64], R11 ;  /* 0x0000000b02007986 */ /* 0x000fe2000c101906 */
[----:B------:R-:W-:Y:S05]  /*1390*/  EXIT ;  /* 0x000000000000794d */ /* 0x000fea0003800000 */
.L_x_245:
        /* <DEDUP_REMOVED lines=14> */
.L_x_4691:


//--------------------- .text._Z10reduceLog6IfLj32ELb1EEvPT_S1_j --------------------------
	.section	.text._Z10reduceLog6IfLj32ELb1EEvPT_S1_j,"ax",@progbits
	.align	128
        .global         _Z10reduceLog6IfLj32ELb1EEvPT_S1_j
        .type           _Z10reduceLog6IfLj32ELb1EEvPT_S1_j,@function
        .size           _Z10reduceLog6IfLj32ELb1EEvPT_S1_j,(.L_x_4692 - _Z10reduceLog6IfLj32ELb1EEvPT_S1_j)
        .other          _Z10reduceLog6IfLj32ELb1EEvPT_S1_j,@"STO_CUDA_ENTRY STV_DEFAULT"
_Z10reduceLog6IfLj32ELb1EEvPT_S1_j:
.text._Z10reduceLog6IfLj32ELb1EEvPT_S1_j:
        /* <DEDUP_REMOVED lines=13> */
.L_x_248:
        /* <DEDUP_REMOVED lines=60> */
.L_x_247:
[----:B------:R-:W-:Y:S05]  /*0490*/  BSYNC.RECONVERGENT B0 ;  /* 0x0000000000007941 */ /* 0x000fea0003800200 */
.L_x_246:
        /* <DEDUP_REMOVED lines=16> */
.L_x_249:
        /* <DEDUP_REMOVED lines=40> */
.L_x_250:
        /* <DEDUP_REMOVED lines=44> */
.L_x_251:
[----:B--2---:R1:W2:Y:S02]  /*0ae0*/  SHFL.DOWN PT, R2, R11, 0x8, 0x1f ;  /* 0x09001f000b027f89 */ /* 0x0042a400000e0000 */
.L_x_252:
        /* <DEDUP_REMOVED lines=43> */
.L_x_253:
[----:B------:R2:W3:Y:S02]  /*0da0*/  SHFL.DOWN PT, R2, R11, 0x4, 0x1f ;  /* 0x08801f000b027f89 */ /* 0x0004e400000e0000 */
.L_x_254:
        /* <DEDUP_REMOVED lines=43> */
.L_x_255:
[----:B------:R0:W1:Y:S02]  /*1060*/  SHFL.DOWN PT, R2, R11, 0x2, 0x1f ;  /* 0x08401f000b027f89 */ /* 0x00006400000e0000 */
.L_x_256:
        /* <DEDUP_REMOVED lines=43> */
.L_x_257:
[----:B------:R2:W3:Y:S02]  /*1320*/  SHFL.DOWN PT, R4, R11, 0x1, 0x1f ;  /* 0x08201f000b047f89 */ /* 0x0004e400000e0000 */
.L_x_258:
[----:B------:R-:W-:-:S13]  /*1330*/  ISETP.NE.AND P0, PT, R5, RZ, PT ;  /* 0x000000ff0500720c */ /* 0x000fda0003f05270 */
[----:B------:R-:W-:Y:S05]  /*1340*/  @P0 EXIT ;  /* 0x000000000000094d */ /* 0x000fea0003800000 */
[----:B0-----:R-:W0:Y:S01]  /*1350*/  LDC.64 R2, c[0x0][0x388] ;  /* 0x0000e200ff027b82 */ /* 0x001e220000000a00 */
[----:B-123--:R-:W-:Y:S01]  /*1360*/  FADD R11, R11, R4 ;  /* 0x000000040b0b7221 */ /* 0x00efe20000000000 */
[----:B0-----:R-:W-:-:S05]  /*1370*/  IMAD.WIDE.U32 R2, R0, 0x4, R2 ;  /* 0x0000000400027825 */ /* 0x001fca00078e0002 */
[----:B------:R-:W-:Y:S01]  /*1380*/  STG.E desc[UR6][R2.64], R11 ;  /* 0x0000000b02007986 */ /* 0x000fe2000c101906 */
[----:B------:R-:W-:Y:S05]  /*1390*/  EXIT ;  /* 0x000000000000794d */ /* 0x000fea0003800000 */
.L_x_259:
        /* <DEDUP_REMOVED lines=14> */
.L_x_4692:


//--------------------- .text._Z10reduceLog6IfLj64ELb1EEvPT_S1_j --------------------------
	.section	.text._Z10reduceLog6IfLj64ELb1EEvPT_S1_j,"ax",@progbits
	.align	128
        .global         _Z10reduceLog6IfLj64ELb1EEvPT_S1_j
        .type           _Z10reduceLog6IfLj64ELb1EEvPT_S1_j,@function
        .size           _Z10reduceLog6IfLj64ELb1EEvPT_S1_j,(.L_x_4693 - _Z10reduceLog6IfLj64ELb1EEvPT_S1_j)
        .other          _Z10reduceLog6IfLj64ELb1EEvPT_S1_j,@"STO_CUDA_ENTRY STV_DEFAULT"
_Z10reduceLog6IfLj64ELb1EEvPT_S1_j:
.text._Z10reduceLog6IfLj64ELb1EEvPT_S1_j:
        /* <DEDUP_REMOVED lines=13> */
.L_x_262:
        /* <DEDUP_REMOVED lines=60> */
.L_x_261:
[----:B------:R-:W-:Y:S05]  /*0490*/  BSYNC.RECONVERGENT B0 ;  /* 0x0000000000007941 */ /* 0x000fea0003800200 */
.L_x_260:
        /* <DEDUP_REMOVED lines=16> */
[----:B------:R0:W1:Y:S01]  /*05a0*/  SHFL.DOWN PT, R3, R14, 0x10, 0x1f ;  /* 0x0a001f000e037f89 */ /* 0x00006200000e0000 */
[----:B------:R-:W-:Y:S05]  /*05b0*/  BRA `(.L_x_264) ;  /* 0x0000000000a07947 */ /* 0x000fea0003800000 */
.L_x_263:
        /* <DEDUP_REMOVED lines=39> */
[----:B------:R2:W3:Y:S03]  /*0830*/  SHFL.IDX PT, R3, R14, R3, 0x1f ;  /* 0x00001f030e037589 */ /* 0x0004e600000e0000 */
.L_x_264:
        /* <DEDUP_REMOVED lines=44> */
.L_x_265:
[----:B------:R0:W1:Y:S02]  /*0b00*/  SHFL.DOWN PT, R3, R14, 0x8, 0x1f ;  /* 0x09001f000e037f89 */ /* 0x00006400000e0000 */
.L_x_266:
        /* <DEDUP_REMOVED lines=43> */
.L_x_267:
[----:B------:R2:W3:Y:S02]  /*0dc0*/  SHFL.DOWN PT, R3, R14, 0x4, 0x1f ;  /* 0x08801f000e037f89 */ /* 0x0004e400000e0000 */
.L_x_268:
        /* <DEDUP_REMOVED lines=43> */
.L_x_269:
[----:B------:R0:W1:Y:S02]  /*1080*/  SHFL.DOWN PT, R3, R14, 0x2, 0x1f ;  /* 0x08401f000e037f89 */ /* 0x00006400000e0000 */
.L_x_270:
        /* <DEDUP_REMOVED lines=41> */
[----:B------:R1:W3:Y:S01]  /*1320*/  SHFL.IDX PT, R4, R9, R3, 0x1f ;  /* 0x00001f0309047589 */ /* 0x0002e200000e0000 */
[----:B------:R-:W-:Y:S05]  /*1330*/  BRA `(.L_x_272) ;  /* 0x0000000000047947 */ /* 0x000fea0003800000 */
.L_x_271:
[----:B------:R4:W1:Y:S02]  /*1340*/  SHFL.DOWN PT, R4, R9, 0x1, 0x1f ;  /* 0x08201f0009047f89 */ /* 0x00086400000e0000 */
.L_x_272:
[----:B------:R-:W-:-:S13]  /*1350*/  ISETP.NE.AND P0, PT, R5, RZ, PT ;  /* 0x000000ff0500720c */ /* 0x000fda0003f05270 */
[----:B------:R-:W-:Y:S05]  /*1360*/  @P0 EXIT ;  /* 0x000000000000094d */ /* 0x000fea0003800000 */
[----:B-1----:R-:W1:Y:S01]  /*1370*/  LDC.64 R2, c[0x0][0x388] ;  /* 0x0000e200ff027b82 */ /* 0x002e620000000a00 */
[----:B---34-:R-:W-:Y:S01]  /*1380*/  FADD R9, R9, R4 ;  /* 0x0000000409097221 */ /* 0x018fe20000000000 */
[----:B-1----:R-:W-:-:S05]  /*1390*/  IMAD.WIDE.U32 R2, R0, 0x4, R2 ;  /* 0x0000000400027825 */ /* 0x002fca00078e0002 */
[----:B------:R-:W-:Y:S01]  /*13a0*/  STG.E desc[UR6][R2.64], R9 ;  /* 0x0000000902007986 */ /* 0x000fe2000c101906 */
[----:B------:R-:W-:Y:S05]  /*13b0*/  EXIT ;  /* 0x000000000000794d */ /* 0x000fea0003800000 */
.L_x_273:
        /* <DEDUP_REMOVED lines=12> */
.L_x_4693:


//--------------------- .text._Z10reduceLog6IfLj128ELb1EEvPT_S1_j --------------------------
	.section	.text._Z10reduceLog6IfLj128ELb1EEvPT_S1_j,"ax",@progbits
	.align	128
        .global         _Z10reduceLog6IfLj128ELb1EEvPT_S1_j
        .type           _Z10reduceLog6IfLj128ELb1EEvPT_S1_j,@function
        .size           _Z10reduceLog6IfLj128ELb1EEvPT_S1_j,(.L_x_4694 - _Z10reduceLog6IfLj128ELb1EEvPT_S1_j)
        .other          _Z10reduceLog6IfLj128ELb1EEvPT_S1_j,@"STO_CUDA_ENTRY STV_DEFAULT"
_Z10reduceLog6IfLj128ELb1EEvPT_S1_j:
.text._Z10reduceLog6IfLj128ELb1EEvPT_S1_j:
        /* <DEDUP_REMOVED lines=13> */
.L_x_276:
        /* <DEDUP_REMOVED lines=60> */
.L_x_275:
[----:B------:R-:W-:Y:S05]  /*0490*/  BSYNC.RECONVERGENT B0 ;  /* 0x0000000000007941 */ /* 0x000fea0003800200 */
.L_x_274:
[----:B------:R-:W0:Y:S01]  /*04a0*/  S2UR UR5, SR_CgaCtaId ;  /* 0x00000000000579c3 */ /* 0x000e220000008800 */
[----:B------:R-:W-:Y:S01]  /*04b0*/  UMOV UR4, 0x400 ;  /* 0x0000040000047882 */ /* 0x000fe20000000000 */
[C---:B------:R-:W-:Y:S02]  /*04c0*/  ISETP.GT.U32.AND P0, PT, R5.reuse, 0x3f, PT ;  /* 0x0000003f0500780c */ /* 0x040fe40003f04070 */
        /* <DEDUP_REMOVED lines=17> */
[----:B------:R0:W1:Y:S01]  /*05e0*/  SHFL.DOWN PT, R3, R14, 0x10, 0x1f ;  /* 0x0a001f000e037f89 */ /* 0x00006200000e0000 */
[----:B------:R-:W-:Y:S05]  /*05f0*/  BRA `(.L_x_278) ;  /* 0x0000000000a07947 */ /* 0x000fea0003800000 */
.L_x_277:
        /* <DEDUP_REMOVED lines=40> */
.L_x_278:
        /* <DEDUP_REMOVED lines=44> */
.L_x_279:
[----:B------:R0:W1:Y:S02]  /*0b40*/  SHFL.DOWN PT, R3, R14, 0x8, 0x1f ;  /* 0x09001f000e037f89 */ /* 0x00006400000e0000 */
.L_x_280:
        /* <DEDUP_REMOVED lines=43> */
.L_x_281:
[----:B------:R2:W3:Y:S02]  /*0e00*/  SHFL.DOWN PT, R3, R14, 0x4, 0x1f ;  /* 0x08801f000e037f89 */ /* 0x0004e400000e0000 */
.L_x_282:
        /* <DEDUP_REMOVED lines=43> */
.L_x_283:
[----:B------:R0:W1:Y:S02]  /*10c0*/  SHFL.DOWN PT, R3, R14, 0x2, 0x1f ;  /* 0x08401f000e037f89 */ /* 0x00006400000e0000 */
.L_x_284:
        /* <DEDUP_REMOVED lines=43> */
.L_x_285:
[----:B------:R4:W1:Y:S02]  /*1380*/  SHFL.DOWN PT, R4, R9, 0x1, 0x1f ;  /* 0x08201f0009047f89 */ /* 0x00086400000e0000 */
.L_x_286:
[----:B------:R-:W-:-:S13]  /*1390*/  ISETP.NE.AND P0, PT, R5, RZ, PT ;  /* 0x000000ff0500720c */ /* 0x000fda0003f05270 */
[----:B------:R-:W-:Y:S05]  /*13a0*/  @P0 EXIT ;  /* 0x000000000000094d */ /* 0x000fea0003800000 */
[----:B-1----:R-:W1:Y:S01]  /*13b0*/  LDC.64 R2, c[0x0][0x388] ;  /* 0x0000e200ff027b82 */ /* 0x002e620000000a00 */
[----:B---34-:R-:W-:Y:S01]  /*13c0*/  FADD R9, R9, R4 ;  /* 0x0000000409097221 */ /* 0x018fe20000000000 */
[----:B-1----:R-:W-:-:S05]  /*13d0*/  IMAD.WIDE.U32 R2, R0, 0x4, R2 ;  /* 0x0000000400027825 */ /* 0x002fca00078e0002 */
[----:B------:R-:W-:Y:S01]  /*13e0*/  STG.E desc[UR6][R2.64], R9 ;  /* 0x0000000902007986 */ /* 0x000fe2000c101906 */
[----:B------:R-:W-:Y:S05]  /*13f0*/  EXIT ;  /* 0x000000000000794d */ /* 0x000fea0003800000 */
.L_x_287:
        /* <DEDUP_REMOVED lines=16> */
.L_x_4694:


//--------------------- .text._Z10reduceLog6IfLj256ELb1EEvPT_S1_j --------------------------
	.section	.text._Z10reduceLog6IfLj256ELb1EEvPT_S1_j,"ax",@progbits
	.align	128
        .global         _Z10reduceLog6IfLj256ELb1EEvPT_S1_j
        .type           _Z10reduceLog6IfLj256ELb1EEvPT_S1_j,@function
        .size           _Z10reduceLog6IfLj256ELb1EEvPT_S1_j,(.L_x_4695 - _Z10reduceLog6IfLj256ELb1EEvPT_S1_j)
        .other          _Z10reduceLog6IfLj256ELb1EEvPT_S1_j,@"STO_CUDA_ENTRY STV_DEFAULT"
_Z10reduceLog6IfLj256ELb1EEvPT_S1_j:
.text._Z10reduceLog6IfLj256ELb1EEvPT_S1_j:
        /* <DEDUP_REMOVED lines=13> */
.L_x_290:
        /* <DEDUP_REMOVED lines=60> */
.L_x_289:
[----:B------:R-:W-:Y:S05]  /*0490*/  BSYNC.RECONVERGENT B0 ;  /* 0x0000000000007941 */ /* 0x000fea0003800200 */
.L_x_288:
        /* <DEDUP_REMOVED lines=26> */
.L_x_291:
        /* <DEDUP_REMOVED lines=40> */
.L_x_292:
        /* <DEDUP_REMOVED lines=44> */
.L_x_293:
[----:B------:R0:W1:Y:S02]  /*0b80*/  SHFL.DOWN PT, R3, R14, 0x8, 0x1f ;  /* 0x09001f000e037f89 */ /* 0x00006400000e0000 */
.L_x_294:
        /* <DEDUP_REMOVED lines=43> */
.L_x_295:
[----:B------:R2:W3:Y:S02]  /*0e40*/  SHFL.DOWN PT, R3, R14, 0x4, 0x1f ;  /* 0x08801f000e037f89 */ /* 0x0004e400000e0000 */
.L_x_296:
        /* <DEDUP_REMOVED lines=43> */
.L_x_297:
[----:B------:R0:W1:Y:S02]  /*1100*/  SHFL.DOWN PT, R3, R14, 0x2, 0x1f ;  /* 0x08401f000e037f89 */ /* 0x00006400000e0000 */
.L_x_298:
        /* <DEDUP_REMOVED lines=43> */
.L_x_299:
[----:B------:R4:W1:Y:S02]  /*13c0*/  SHFL.DOWN PT, R4, R9, 0x1, 0x1f ;  /* 0x08201f0009047f89 */ /* 0x00086400000e0000 */
.L_x_300:
[----:B------:R-:W-:-:S13]  /*13d0*/  ISETP.NE.AND P0, PT, R5, RZ, PT ;  /* 0x000000ff0500720c */ /* 0x000fda0003f05270 */
[----:B------:R-:W-:Y:S05]  /*13e0*/  @P0 EXIT ;  /* 0x000000000000094d */ /* 0x000fea0003800000 */
[----:B-1----:R-:W1:Y:S01]  /*13f0*/  LDC.64 R2, c[0x0][0x388] ;  /* 0x0000e200ff027b82 */ /* 0x002e620000000a00 */
[----:B---34-:R-:W-:Y:S01]  /*1400*/  FADD R9, R9, R4 ;  /* 0x0000000409097221 */ /* 0x018fe20000000000 */
[----:B-1----:R-:W-:-:S05]  /*1410*/  IMAD.WIDE.U32 R2, R0, 0x4, R2 ;  /* 0x0000000400027825 */ /* 0x002fca00078e0002 */
[----:B------:R-:W-:Y:S01]  /*1420*/  STG.E desc[UR6][R2.64], R9 ;  /* 0x0000000902007986 */ /* 0x000fe2000c101906 */
[----:B------:R-:W-:Y:S05]  /*1430*/  EXIT ;  /* 0x000000000000794d */ /* 0x000fea0003800000 */
.L_x_301:
        /* <DEDUP_REMOVED lines=12> */
.L_x_4695:


//--------------------- .text._Z10reduceLog6IfLj512ELb1EEvPT_S1_j --------------------------
	.section	.text._Z10reduceLog6IfLj512ELb1EEvPT_S1_j,"ax",@progbits
	.align	128
        .global         _Z10reduceLog6IfLj512ELb1EEvPT_S1_j
        .type           _Z10reduceLog6IfLj512ELb1EEvPT_S1_j,@function
        .size           _Z10reduceLog6IfLj512ELb1EEvPT_S1_j,(.L_x_4696 - _Z10reduceLog6IfLj512ELb1EEvPT_S1_j)
        .other          _Z10reduceLog6IfLj512ELb1EEvPT_S1_j,@"STO_CUDA_ENTRY STV_DEFAULT"
_Z10reduceLog6IfLj512ELb1EEvPT_S1_j:
.text._Z10reduceLog6IfLj512ELb1EEvPT_S1_j:
[----:B------:R-:W-:Y:S01]  /*0000*/  LDC R1, c[0x0][0x37c] ;  /* 0x0000df00ff017b82 */ /* 0x000fe20000000800 */
[----:B------:R-:W0:Y:S01]  /*0010*/  S2R R0, SR_CTAID.X ;  /* 0x0000000000007919 */ /* 0x000e220000002500 */
[----:B------:R-:W1:Y:S01]  /*0020*/  LDCU UR8, c[0x0][0x390] ;  /* 0x00007200ff0877ac */ /* 0x000e620008000800 */
[----:B------:R-:W-:Y:S01]  /*0030*/  BSSY.RECONVERGENT B0, `(.L_x_302) ;  /* 0x0000047000007945 */ /* 0x000fe20003800200 */
[----:B------:R-:W-:Y:S01]  /*0040*/  IMAD.MOV.U32 R5, RZ, RZ, RZ ;  /* 0x000000ffff057224 */ /* 0x000fe200078e00ff */
[----:B------:R-:W2:Y:S01]  /*0050*/  S2R R4, SR_TID.X ;  /* 0x0000000000047919 */ /* 0x000ea20000002100 */
[----:B------:R-:W3:Y:S01]  /*0060*/  LDCU.64 UR6, c[0x0][0x358] ;  /* 0x00006b00ff0677ac */ /* 0x000ee20008000a00 */
[----:B0-----:R-:W-:-:S05]  /*0070*/  IMAD.SHL.U32 R3, R0, 0x400, RZ ;  /* 0x0000040000037824 */ /* 0x001fca00078e00ff */
[----:B--2---:R-:W-:-:S04]  /*0080*/  LOP3.LUT R7, R3, R4, RZ, 0xfc, !PT ;  /* 0x0000000403077212 */ /* 0x004fc800078efcff */
[----:B-1----:R-:W-:-:S13]  /*0090*/  ISETP.GE.U32.AND P0, PT, R7, UR8, PT ;  /* 0x0000000807007c0c */ /* 0x002fda000bf06070 */
[----:B---3--:R-:W-:Y:S05]  /*00a0*/  @P0 BRA `(.L_x_303) ;  /* 0x0000000000fc0947 */ /* 0x008fea0003800000 */
[----:B------:R-:W0:Y:S01]  /*00b0*/  LDC R6, c[0x0][0x370] ;  /* 0x0000dc00ff067b82 */ /* 0x000e220000000800 */
[----:B------:R-:W-:-:S07]  /*00c0*/  IMAD.MOV.U32 R5, RZ, RZ, RZ ;  /* 0x000000ffff057224 */ /* 0x000fce00078e00ff */
[----:B------:R-:W1:Y:S02]  /*00d0*/  LDC.64 R2, c[0x0][0x380] ;  /* 0x0000e000ff027b82 */ /* 0x000e640000000a00 */
.L_x_304:
        /* <DEDUP_REMOVED lines=60> */
.L_x_303:
[----:B------:R-:W-:Y:S05]  /*04a0*/  BSYNC.RECONVERGENT B0 ;  /* 0x0000000000007941 */ /* 0x000fea0003800200 */
.L_x_302:
[----:B------:R-:W0:Y:S01]  /*04b0*/  S2UR UR5, SR_CgaCtaId ;  /* 0x00000000000579c3 */ /* 0x000e220000008800 */
[----:B------:R-:W-:Y:S01]  /*04c0*/  UMOV UR4, 0x400 ;  /* 0x0000040000047882 */ /* 0x000fe20000000000 */
[C---:B------:R-:W-:Y:S02]  /*04d0*/  ISETP.GT.U32.AND P0, PT, R4.reuse, 0xff, PT ;  /* 0x000000ff0400780c */ /* 0x040fe40003f04070 */
        /* <DEDUP_REMOVED lines=27> */
.L_x_305:
        /* <DEDUP_REMOVED lines=40> */
.L_x_306:
        /* <DEDUP_REMOVED lines=44> */
.L_x_307:
[----:B------:R0:W1:Y:S02]  /*0bd0*/  SHFL.DOWN PT, R3, R14, 0x8, 0x1f ;  /* 0x09001f000e037f89 */ /* 0x00006400000e0000 */
.L_x_308:
        /* <DEDUP_REMOVED lines=43> */
.L_x_309:
[----:B------:R2:W3:Y:S02]  /*0e90*/  SHFL.DOWN PT, R3, R14, 0x4, 0x1f ;  /* 0x08801f000e037f89 */ /* 0x0004e400000e0000 */
.L_x_310:
        /* <DEDUP_REMOVED lines=43> */
.L_x_311:
[----:B------:R0:W1:Y:S02]  /*1150*/  SHFL.DOWN PT, R3, R14, 0x2, 0x1f ;  /* 0x08401f000e037f89 */ /* 0x00006400000e0000 */
.L_x_312:
        /* <DEDUP_REMOVED lines=43> */
.L_x_313:
[----:B------:R2:W3:Y:S02]  /*1410*/  SHFL.DOWN PT, R5, R14, 0x1, 0x1f ;  /* 0x08201f000e057f89 */ /* 0x0004e400000e0000 */
.L_x_314:
[----:B------:R-:W-:-:S13]  /*1420*/  ISETP.NE.AND P0, PT, R4, RZ, PT ;  /* 0x000000ff0400720c */ /* 0x000fda0003f05270 */
[----:B------:R-:W-:Y:S05]  /*1430*/  @P0 EXIT ;  /* 0x000000000000094d */ /* 0x000fea0003800000 */
[----:B0-----:R-:W0:Y:S01]  /*1440*/  LDC.64 R2, c[0x0][0x388] ;  /* 0x0000e200ff027b82 */ /* 0x001e220000000a00 */
[----:B-1-3--:R-:W-:Y:S01]  /*1450*/  FADD R5, R14, R5 ;  /* 0x000000050e057221 */ /* 0x00afe20000000000 */
[----:B0-----:R-:W-:-:S05]  /*1460*/  IMAD.WIDE.U32 R2, R0, 0x4, R2 ;  /* 0x0000000400027825 */ /* 0x001fca00078e0002 */
[----:B------:R-:W-:Y:S01]  /*1470*/  STG.E desc[UR6][R2.64], R5 ;  /* 0x0000000502007986 */ /* 0x000fe2000c101906 */
[----:B------:R-:W-:Y:S05]  /*1480*/  EXIT ;  /* 0x000000000000794d */ /* 0x000fea0003800000 */
.L_x_315:
        /* <DEDUP_REMOVED lines=15> */
.L_x_4696:


//--------------------- .text._Z10reduceLog6IfLj1024ELb1EEvPT_S1_j --------------------------
	.section	.text._Z10reduceLog6IfLj1024ELb1EEvPT_S1_j,"ax",@progbits
	.align	128
        .global         _Z10reduceLog6IfLj1024ELb1EEvPT_S1_j
        .type           _Z10reduceLog6IfLj1024ELb1EEvPT_S1_j,@function
        .size           _Z10reduceLog6IfLj1024ELb1EEvPT_S1_j,(.L_x_4697 - _Z10reduceLog6IfLj1024ELb1EEvPT_S1_j)
        .other          _Z10reduceLog6IfLj1024ELb1EEvPT_S1_j,@"STO_CUDA_ENTRY STV_DEFAULT"
_Z10reduceLog6IfLj1024ELb1EEvPT_S1_j:
.text._Z10reduceLog6IfLj1024ELb1EEvPT_S1_j:
        /* <DEDUP_REMOVED lines=14> */
.L_x_318:
        /* <DEDUP_REMOVED lines=60> */
.L_x_317:
[----:B------:R-:W-:Y:S05]  /*04a0*/  BSYNC.RECONVERGENT B0 ;  /* 0x0000000000007941 */ /* 0x000fea0003800200 */
.L_x_316:
        /* <DEDUP_REMOVED lines=30> */
.L_x_319:
        /* <DEDUP_REMOVED lines=40> */
.L_x_320:
        /* <DEDUP_REMOVED lines=44> */
.L_x_321:
[----:B------:R0:W1:Y:S02]  /*0bd0*/  SHFL.DOWN PT, R3, R14, 0x8, 0x1f ;  /* 0x09001f000e037f89 */ /* 0x00006400000e0000 */
.L_x_322:
        /* <DEDUP_REMOVED lines=43> */
.L_x_323:
[----:B------:R2:W3:Y:S02]  /*0e90*/  SHFL.DOWN PT, R3, R14, 0x4, 0x1f ;  /* 0x08801f000e037f89 */ /* 0x0004e400000e0000 */
.L_x_324:
        /* <DEDUP_REMOVED lines=43> */
.L_x_325:
[----:B------:R0:W1:Y:S02]  /*1150*/  SHFL.DOWN PT, R3, R14, 0x2, 0x1f ;  /* 0x08401f000e037f89 */ /* 0x00006400000e0000 */
.L_x_326:
        /* <DEDUP_REMOVED lines=43> */
.L_x_327:
[----:B------:R2:W3:Y:S02]  /*1410*/  SHFL.DOWN PT, R5, R14, 0x1, 0x1f ;  /* 0x08201f000e057f89 */ /* 0x0004e400000e0000 */
.L_x_328:
[----:B------:R-:W-:-:S13]  /*1420*/  ISETP.NE.AND P0, PT, R4, RZ, PT ;  /* 0x000000ff0400720c */ /* 0x000fda0003f05270 */
[----:B------:R-:W-:Y:S05]  /*1430*/  @P0 EXIT ;  /* 0x000000000000094d */ /* 0x000fea0003800000 */
[----:B0-----:R-:W0:Y:S01]  /*1440*/  LDC.64 R2, c[0x0][0x388] ;  /* 0x0000e200ff027b82 */ /* 0x001e220000000a00 */
[----:B-1-3--:R-:W-:Y:S01]  /*1450*/  FADD R5, R14, R5 ;  /* 0x000000050e057221 */ /* 0x00afe20000000000 */
[----:B0-----:R-:W-:-:S05]  /*1460*/  IMAD.WIDE.U32 R2, R0, 0x4, R2 ;  /* 0x0000000400027825 */ /* 0x001fca00078e0002 */
[----:B------:R-:W-:Y:S01]  /*1470*/  STG.E desc[UR6][R2.64], R5 ;  /* 0x0000000502007986 */ /* 0x000fe2000c101906 */
[----:B------:R-:W-:Y:S05]  /*1480*/  EXIT ;  /* 0x000000000000794d */ /* 0x000fea0003800000 */
.L_x_329:
        /* <DEDUP_REMOVED lines=15> */
.L_x_4697:


//--------------------- .text._Z10reduceLog5IfLj1EEvPT_S1_j --------------------------
	.section	.text._Z10reduceLog5IfLj1EEvPT_S1_j,"ax",@progbits
	.align	128
        .global         _Z10reduceLog5IfLj1EEvPT_S1_j
        .type           _Z10reduceLog5IfLj1EEvPT_S1_j,@function
        .size           _Z10reduceLog5IfLj1EEvPT_S1_j,(.L_x_4698 - _Z10reduceLog5IfLj1EEvPT_S1_j)
        .other          _Z10reduceLog5IfLj1EEvPT_S1_j,@"STO_CUDA_ENTRY STV_DEFAULT"
_Z10reduceLog5IfLj1EEvPT_S1_j:
.text._Z10reduceLog5IfLj1EEvPT_S1_j:
[----:B------:R-:W-:Y:S01]  /*0000*/  LDC R1, c[0x0][0x37c] ;  /* 0x0000df00ff017b82 */ /* 0x000fe20000000800 */
[----:B------:R-:W0:Y:S01]  /*0010*/  S2R R3, SR_TID.X ;  /* 0x0000000000037919 */ /* 0x000e220000002100 */
[----:B------:R-:W1:Y:S01]  /*0020*/  LDCU UR4, c[0x0][0x390] ;  /* 0x00007200ff0477ac */ /* 0x000e620008000800 */
[----:B------:R-:W-:Y:S01]  /*0030*/  BSSY.RECONVERGENT B0, `(.L_x_330) ;  /* 0x0000026000007945 */ /* 0x000fe20003800200 */
[----:B------:R-:W-:Y:S01]  /*0040*/  IMAD.MOV.U32 R4, RZ, RZ, RZ ;  /* 0x000000ffff047224 */ /* 0x000fe200078e00ff */
[----:B------:R-:W0:Y:S01]  /*0050*/  S2R R0, SR_CTAID.X ;  /* 0x0000000000007919 */ /* 0x000e220000002500 */
[----:B------:R-:W2:Y:S01]  /*0060*/  LDCU.64 UR6, c[0x0][0x358] ;  /* 0x00006b00ff0677ac */ /* 0x000ea20008000a00 */
[----:B0-----:R-:W-:-:S04]  /*0070*/  IMAD R7, R0, 0x2, R3 ;  /* 0x0000000200077824 */ /* 0x001fc800078e0203 */
[C---:B------:R-:W-:Y:S01]  /*0080*/  VIADD R2, R7.reuse, 0x1 ;  /* 0x0000000107027836 */ /* 0x040fe20000000000 */
[----:B-1----:R-:W-:-:S04]  /*0090*/  ISETP.GE.U32.AND P0, PT, R7, UR4, PT ;  /* 0x0000000407007c0c */ /* 0x002fc8000bf06070 */
[----:B------:R-:W-:-:S09]  /*00a0*/  ISETP.GE.U32.AND P2, PT, R2, UR4, PT ;  /* 0x0000000402007c0c */ /* 0x000fd2000bf46070 */
[----:B--2---:R-:W-:Y:S05]  /*00b0*/  @P0 BRA `(.L_x_331) ;  /* 0x0000000000740947 */ /* 0x004fea0003800000 */
[----:B------:R-:W0:Y:S02]  /*00c0*/  LDC.64 R4, c[0x0][0x380] ;  /* 0x0000e000ff047b82 */ /* 0x000e240000000a00 */
[----:B0-----:R-:W-:-:S05]  /*00d0*/  IMAD.WIDE.U32 R4, R7, 0x4, R4 ;  /* 0x0000000407047825 */ /* 0x001fca00078e0004 */
[----:B------:R0:W2:Y:S01]  /*00e0*/  LDG.E R6, desc[UR6][R4.64] ;  /* 0x0000000604067981 */ /* 0x0000a2000c1e1900 */
[----:B------:R-:W-:Y:S02]  /*00f0*/  IMAD.MOV.U32 R9, RZ, RZ, 0x3e055027 ;  /* 0x3e055027ff097424 */ /* 0x000fe400078e00ff */
[----:B0-----:R-:W-:Y:S01]  /*0100*/  IMAD.MOV.U32 R5, RZ, RZ, 0x7f800000 ;  /* 0x7f800000ff057424 */ /* 0x001fe200078e00ff */
[----:B--2---:R-:W-:-:S04]  /*0110*/  FSETP.GEU.AND P0, PT, R6, 1.175494350822287508e-38, PT ;  /* 0x008000000600780b */ /* 0x004fc80003f0e000 */
[----:B------:R-:W-:-:S09]  /*0120*/  FSEL R4, RZ, -23, P0 ;  /* 0xc1b80000ff047808 */ /* 0x000fd20000000000 */
[----:B------:R-:W-:-:S04]  /*0130*/  @!P0 FMUL R6, R6, 8388608 ;  /* 0x4b00000006068820 */ /* 0x000fc80000400000 */
[C---:B------:R-:W-:Y:S01]  /*0140*/  VIADD R7, R6.reuse, 0xc0d55555 ;  /* 0xc0d5555506077836 */ /* 0x040fe20000000000 */
[C---:B------:R-:W-:Y:S02]  /*0150*/  ISETP.GT.U32.AND P0, PT, R6.reuse, 0x7f7fffff, PT ;  /* 0x7f7fffff0600780c */ /* 0x040fe40003f04070 */
[----:B------:R-:W-:Y:S02]  /*0160*/  FSETP.NEU.AND P1, PT, R6, RZ, PT ;  /* 0x000000ff0600720b */ /* 0x000fe40003f2d000 */
        /* <DEDUP_REMOVED lines=16> */
[----:B------:R-:W-:-:S05]  /*0270*/  @P0 FFMA R4, R6, R5, +INF ;  /* 0x7f80000006040423 */ /* 0x000fca0000000005 */
[----:B------:R-:W-:-:S07]  /*0280*/  FSEL R4, R4, -INF , P1 ;  /* 0xff80000004047808 */ /* 0x000fce0000800000 */
.L_x_331:
[----:B------:R-:W-:Y:S05]  /*0290*/  BSYNC.RECONVERGENT B0 ;  /* 0x0000000000007941 */ /* 0x000fea0003800200 */
.L_x_330:
[----:B------:R-:W-:Y:S04]  /*02a0*/  BSSY.RECONVERGENT B0, `(.L_x_332) ;  /* 0x0000020000007945 */ /* 0x000fe80003800200 */
[----:B------:R-:W-:Y:S05]  /*02b0*/  @P2 BRA `(.L_x_333) ;  /* 0x0000000000782947 */ /* 0x000fea0003800000 */
[----:B------:R-:W0:Y:S02]  /*02c0*/  LDC.64 R6, c[0x0][0x380] ;  /* 0x0000e000ff067b82 */ /* 0x000e240000000a00 */
[----:B0-----:R-:W-:-:S05]  /*02d0*/  IMAD.WIDE.U32 R6, R2, 0x4, R6 ;  /* 0x0000000402067825 */ /* 0x001fca00078e0006 */
[----:B------:R-:W2:Y:S01]  /*02e0*/  LDG.E R2, desc[UR6][R6.64] ;  /* 0x0000000606027981 */ /* 0x000ea2000c1e1900 */
[----:B------:R-:W-:Y:S01]  /*02f0*/  IMAD.MOV.U32 R11, RZ, RZ, 0x3e055027 ;  /* 0x3e055027ff0b7424 */ /* 0x000fe200078e00ff */
[----:B--2---:R-:W-:-:S13]  /*0300*/  FSETP.GEU.AND P0, PT, R2, 1.175494350822287508e-38, PT ;  /* 0x008000000200780b */ /* 0x004fda0003f0e000 */
[----:B------:R-:W-:-:S04]  /*0310*/  @!P0 FMUL R2, R2, 8388608 ;  /* 0x4b00000002028820 */ /* 0x000fc80000400000 */
[----:B------:R-:W-:-:S05]  /*0320*/  VIADD R5, R2, 0xc0d55555 ;  /* 0xc0d5555502057836 */ /* 0x000fca0000000000 */
[----:B------:R-:W-:-:S04]  /*0330*/  LOP3.LUT R9, R5, 0xff800000, RZ, 0xc0, !PT ;  /* 0xff80000005097812 */ /* 0x000fc800078ec0ff */
[----:B------:R-:W-:Y:S01]  /*0340*/  I2FP.F32.S32 R6, R9 ;  /* 0x0000000900067245 */ /* 0x000fe20000201400 */
[----:B------:R-:W-:-:S04]  /*0350*/  IMAD.IADD R5, R2, 0x1, -R9 ;  /* 0x0000000102057824 */ /* 0x000fc800078e0a09 */
        /* <DEDUP_REMOVED lines=8> */
[----:B------:R-:W-:Y:S01]  /*03e0*/  FFMA R7, R8, R5, -0.5 ;  /* 0xbf00000008077423 */ /* 0x000fe20000000005 */
[----:B------:R-:W-:Y:S02]  /*03f0*/  FSEL R5, RZ, -23, P0 ;  /* 0xc1b80000ff057808 */ /* 0x000fe40000000000 */
[----:B------:R-:W-:Y:S01]  /*0400*/  ISETP.GT.U32.AND P0, PT, R2, 0x7f7fffff, PT ;  /* 0x7f7fffff0200780c */ /* 0x000fe20003f04070 */
[----:B------:R-:W-:Y:S02]  /*0410*/  FMUL R7, R8, R7 ;  /* 0x0000000708077220 */ /* 0x000fe40000400000 */
[----:B------:R-:W-:Y:S02]  /*0420*/  FFMA R5, R6, 1.1920928955078125e-07, R5 ;  /* 0x3400000006057823 */ /* 0x000fe40000000005 */
[----:B------:R-:W-:Y:S01]  /*0430*/  FFMA R8, R8, R7, R8 ;  /* 0x0000000708087223 */ /* 0x000fe20000000008 */
[----:B------:R-:W-:-:S03]  /*0440*/  IMAD.MOV.U32 R7, RZ, RZ, 0x7f800000 ;  /* 0x7f800000ff077424 */ /* 0x000fc600078e00ff */
[----:B------:R-:W-:-:S04]  /*0450*/  FFMA R5, R5, 0.69314718246459960938, R8 ;  /* 0x3f31721805057823 */ /* 0x000fc80000000008 */
[C---:B------:R-:W-:Y:S01]  /*0460*/  @P0 FFMA R5, R2.reuse, R7, +INF ;  /* 0x7f80000002050423 */ /* 0x040fe20000000007 */
[----:B------:R-:W-:-:S04]  /*0470*/  FSETP.NEU.AND P0, PT, R2, RZ, PT ;  /* 0x000000ff0200720b */ /* 0x000fc80003f0d000 */
[----:B------:R-:W-:-:S05]  /*0480*/  FSEL R5, R5, -INF , P0 ;  /* 0xff80000005057808 */ /* 0x000fca0000000000 */
[----:B------:R-:W-:-:S07]  /*0490*/  FADD R4, R4, R5 ;  /* 0x0000000504047221 */ /* 0x000fce0000000000 */
.L_x_333:
[----:B------:R-:W-:Y:S05]  /*04a0*/  BSYNC.RECONVERGENT B0 ;  /* 0x0000000000007941 */ /* 0x000fea0003800200 */
.L_x_332:
        /* <DEDUP_REMOVED lines=16> */
.L_x_334:
        /* <DEDUP_REMOVED lines=40> */
.L_x_335:
        /* <DEDUP_REMOVED lines=44> */
.L_x_336:
[----:B--2---:R2:W3:Y:S02]  /*0af0*/  SHFL.DOWN PT, R2, R11, 0x8, 0x1f ;  /* 0x09001f000b027f89 */ /* 0x0044e400000e0000 */
.L_x_337:
        /* <DEDUP_REMOVED lines=43> */
.L_x_338:
[----:B------:R2:W3:Y:S02]  /*0db0*/  SHFL.DOWN PT, R2, R11, 0x4, 0x1f ;  /* 0x08801f000b027f89 */ /* 0x0004e400000e0000 */
.L_x_339:
        /* <DEDUP_REMOVED lines=43> */
.L_x_340:
[----:B------:R0:W1:Y:S02]  /*1070*/  SHFL.DOWN PT, R2, R11, 0x2, 0x1f ;  /* 0x08401f000b027f89 */ /* 0x00006400000e0000 */
.L_x_341:
[----:B-1-3--:R-:W-:Y:S01]  /*1080*/  FADD R8, R11, R2 ;  /* 0x000000020b087221 */ /* 0x00afe20000000000 */
[----:B------:R-:W-:Y:S06]  /*1090*/  @!P0 BRA `(.L_x_342) ;  /* 0x0000000000a48947 */ /* 0x000fec0003800000 */
[----:B0-2---:R-:W0:Y:S01]  /*10a0*/  S2R R11, SR_LANEID ;  /* 0x00000000000b7919 */ /* 0x005e220000000000 */
        /* <DEDUP_REMOVED lines=40> */
.L_x_342:
[----:B------:R3:W4:Y:S02]  /*1330*/  SHFL.DOWN PT, R5, R8, 0x1, 0x1f ;  /* 0x08201f0008057f89 */ /* 0x00072400000e0000 */
.L_x_343:
[----:B------:R-:W-:-:S13]  /*1340*/  ISETP.NE.AND P0, PT, R3, RZ, PT ;  /* 0x000000ff0300720c */ /* 0x000fda0003f05270 */
[----:B------:R-:W-:Y:S05]  /*1350*/  @P0 EXIT ;  /* 0x000000000000094d */ /* 0x000fea0003800000 */
[----:B0-----:R-:W0:Y:S01]  /*1360*/  LDC.64 R2, c[0x0][0x388] ;  /* 0x0000e200ff027b82 */ /* 0x001e220000000a00 */
[----:B-1--4-:R-:W-:Y:S01]  /*1370*/  FADD R5, R8, R5 ;  /* 0x0000000508057221 */ /* 0x012fe20000000000 */
[----:B0-----:R-:W-:-:S05]  /*1380*/  IMAD.WIDE.U32 R2, R0, 0x4, R2 ;  /* 0x0000000400027825 */ /* 0x001fca00078e0002 */
[----:B------:R-:W-:Y:S01]  /*1390*/  STG.E desc[UR6][R2.64], R5 ;  /* 0x0000000502007986 */ /* 0x000fe2000c101906 */
[----:B------:R-:W-:Y:S05]  /*13a0*/  EXIT ;  /* 0x000000000000794d */ /* 0x000fea0003800000 */
.L_x_344:
        /* <DEDUP_REMOVED lines=13> */
.L_x_4698:


//--------------------- .text._Z10reduceLog5IfLj2EEvPT_S1_j --------------------------
	.section	.text._Z10reduceLog5IfLj2EEvPT_S1_j,"ax",@progbits
	.align	128
        .global         _Z10reduceLog5IfLj2EEvPT_S1_j
        .type           _Z10reduceLog5IfLj2EEvPT_S1_j,@function
        .size           _Z10reduceLog5IfLj2EEvPT_S1_j,(.L_x_4699 - _Z10reduceLog5IfLj2EEvPT_S1_j)
        .other          _Z10reduceLog5IfLj2EEvPT_S1_j,@"STO_CUDA_ENTRY STV_DEFAULT"
_Z10reduceLog5IfLj2EEvPT_S1_j:
.text._Z10reduceLog5IfLj2EEvPT_S1_j:
        /* <DEDUP_REMOVED lines=41> */
.L_x_346:
[----:B------:R-:W-:Y:S05]  /*0290*/  BSYNC.RECONVERGENT B0 ;  /* 0x0000000000007941 */ /* 0x000fea0003800200 */
.L_x_345:
        /* <DEDUP_REMOVED lines=32> */
.L_x_348:
[----:B------:R-:W-:Y:S05]  /*04a0*/  BSYNC.RECONVERGENT B0 ;  /* 0x0000000000007941 */ /* 0x000fea0003800200 */
.L_x_347:
        /* <DEDUP_REMOVED lines=16> */
.L_x_349:
        /* <DEDUP_REMOVED lines=40> */
.L_x_350:
        /* <DEDUP_REMOVED lines=44> */
.L_x_351:
[----:B--2---:R2:W3:Y:S02]  /*0af0*/  SHFL.DOWN PT, R2, R11, 0x8, 0x1f ;  /* 0x09001f000b027f89 */ /* 0x0044e400000e0000 */
.L_x_352:
        /* <DEDUP_REMOVED lines=43> */
.L_x_353:
[----:B------:R2:W3:Y:S02]  /*0db0*/  SHFL.DOWN PT, R2, R11, 0x4, 0x1f ;  /* 0x08801f000b027f89 */ /* 0x0004e400000e0000 */
.L_x_354:
        /* <DEDUP_REMOVED lines=43> */
.L_x_355:
[----:B------:R0:W1:Y:S02]  /*1070*/  SHFL.DOWN PT, R2, R11, 0x2, 0x1f ;  /* 0x08401f000b027f89 */ /* 0x00006400000e0000 */
.L_x_356:
        /* <DEDUP_REMOVED lines=43> */
.L_x_357:
[----:B------:R3:W4:Y:S02]  /*1330*/  SHFL.DOWN PT, R5, R8, 0x1, 0x1f ;  /* 0x08201f0008057f89 */ /* 0x00072400000e0000 */
.L_x_358:
[----:B------:R-:W-:-:S13]  /*1340*/  ISETP.NE.AND P0, PT, R3, RZ, PT ;  /* 0x000000ff0300720c */ /* 0x000fda0003f05270 */
[----:B------:R-:W-:Y:S05]  /*1350*/  @P0 EXIT ;  /* 0x000000000000094d */ /* 0x000fea0003800000 */
[----:B0-----:R-:W0:Y:S01]  /*1360*/  LDC.64 R2, c[0x0][0x388] ;  /* 0x0000e200ff027b82 */ /* 0x001e220000000a00 */
[----:B-1--4-:R-:W-:Y:S01]  /*1370*/  FADD R5, R8, R5 ;  /* 0x0000000508057221 */ /* 0x012fe20000000000 */
[----:B0-----:R-:W-:-:S05]  /*1380*/  IMAD.WIDE.U32 R2, R0, 0x4, R2 ;  /* 0x0000000400027825 */ /* 0x001fca00078e0002 */
[----:B------:R-:W-:Y:S01]  /*1390*/  STG.E desc[UR6][R2.64], R5 ;  /* 0x0000000502007986 */ /* 0x000fe2000c101906 */
[----:B------:R-:W-:Y:S05]  /*13a0*/  EXIT ;  /* 0x000000000000794d */ /* 0x000fea0003800000 */
.L_x_359:
        /* <DEDUP_REMOVED lines=13> */
.L_x_4699:


//--------------------- .text._Z10reduceLog5IfLj4EEvPT_S1_j --------------------------
	.section	.text._Z10reduceLog5IfLj4EEvPT_S1_j,"ax",@progbits
	.align	128
        .global         _Z10reduceLog5IfLj4EEvPT_S1_j
        .type           _Z10reduceLog5IfLj4EEvPT_S1_j,@function
        .size           _Z10reduceLog5IfLj4EEvPT_S1_j,(.L_x_4700 - _Z10reduceLog5IfLj4EEvPT_S1_j)
        .other          _Z10reduceLog5IfLj4EEvPT_S1_j,@"STO_CUDA_ENTRY STV_DEFAULT"
_Z10reduceLog5IfLj4EEvPT_S1_j:
.text._Z10reduceLog5IfLj4EEvPT_S1_j:
        /* <DEDUP_REMOVED lines=41> */
.L_x_361:
[----:B------:R-:W-:Y:S05]  /*0290*/  BSYNC.RECONVERGENT B0 ;  /* 0x0000000000007941 */ /* 0x000fea0003800200 */
.L_x_360:
        /* <DEDUP_REMOVED lines=32> */
.L_x_363:
[----:B------:R-:W-:Y:S05]  /*04a0*/  BSYNC.RECONVERGENT B0 ;  /* 0x0000000000007941 */ /* 0x000fea0003800200 */
.L_x_362:
        /* <DEDUP_REMOVED lines=16> */
.L_x_364:
        /* <DEDUP_REMOVED lines=40> */
.L_x_365:
        /* <DEDUP_REMOVED lines=44> */
.L_x_366:
[----:B--2---:R2:W3:Y:S02]  /*0af0*/  SHFL.DOWN PT, R2, R11, 0x8, 0x1f ;  /* 0x09001f000b027f89 */ /* 0x0044e400000e0000 */
.L_x_367:
        /* <DEDUP_REMOVED lines=43> */
.L_x_368:
[----:B------:R2:W3:Y:S02]  /*0db0*/  SHFL.DOWN PT, R2, R11, 0x4, 0x1f ;  /* 0x08801f000b027f89 */ /* 0x0004e400000e0000 */
.L_x_369:
        /* <DEDUP_REMOVED lines=43> */
.L_x_370:
[----:B------:R0:W1:Y:S02]  /*1070*/  SHFL.DOWN PT, R2, R11, 0x2, 0x1f ;  /* 0x08401f000b027f89 */ /* 0x00006400000e0000 */
.L_x_371:
        /* <DEDUP_REMOVED lines=43> */
.L_x_372:
[----:B------:R3:W4:Y:S02]  /*1330*/  SHFL.DOWN PT, R5, R8, 0x1, 0x1f ;  /* 0x08201f0008057f89 */ /* 0x00072400000e0000 */
.L_x_373:
[----:B------:R-:W-:-:S13]  /*1340*/  ISETP.NE.AND P0, PT, R3, RZ, PT ;  /* 0x000000ff0300720c */ /* 0x000fda0003f05270 */
[----:B------:R-:W-:Y:S05]  /*1350*/  @P0 EXIT ;  /* 0x000000000000094d */ /* 0x000fea0003800000 */
[----:B0-----:R-:W0:Y:S01]  /*1360*/  LDC.64 R2, c[0x0][0x388] ;  /* 0x0000e200ff027b82 */ /* 0x001e220000000a00 */
[----:B-1--4-:R-:W-:Y:S01]  /*1370*/  FADD R5, R8, R5 ;  /* 0x0000000508057221 */ /* 0x012fe20000000000 */
[----:B0-----:R-:W-:-:S05]  /*1380*/  IMAD.WIDE.U32 R2, R0, 0x4, R2 ;  /* 0x0000000400027825 */ /* 0x001fca00078e0002 */
[----:B------:R-:W-:Y:S01]  /*1390*/  STG.E desc[UR6][R2.64], R5 ;  /* 0x0000000502007986 */ /* 0x000fe2000c101906 */
[----:B------:R-:W-:Y:S05]  /*13a0*/  EXIT ;  /* 0x000000000000794d */ /* 0x000fea0003800000 */
.L_x_374:
        /* <DEDUP_REMOVED lines=13> */
.L_x_4700:


//--------------------- .text._Z10reduceLog5IfLj8EEvPT_S1_j --------------------------
	.section	.text._Z10reduceLog5IfLj8EEvPT_S1_j,"ax",@progbits
	.align	128
        .global         _Z10reduceLog5IfLj8EEvPT_S1_j
        .type           _Z10reduceLog5IfLj8EEvPT_S1_j,@function
        .size           _Z10reduceLog5IfLj8EEvPT_S1_j,(.L_x_4701 - _Z10reduceLog5IfLj8EEvPT_S1_j)
        .other          _Z10reduceLog5IfLj8EEvPT_S1_j,@"STO_CUDA_ENTRY STV_DEFAULT"
_Z10reduceLog5IfLj8EEvPT_S1_j:
.text._Z10reduceLog5IfLj8EEvPT_S1_j:
        /* <DEDUP_REMOVED lines=41> */
.L_x_376:
[----:B------:R-:W-:Y:S05]  /*0290*/  BSYNC.RECONVERGENT B0 ;  /* 0x0000000000007941 */ /* 0x000fea0003800200 */
.L_x_375:
        /* <DEDUP_REMOVED lines=32> */
.L_x_378:
[----:B------:R-:W-:Y:S05]  /*04a0*/  BSYNC.RECONVERGENT B0 ;  /* 0x0000000000007941 */ /* 0x000fea0003800200 */
.L_x_377:
        /* <DEDUP_REMOVED lines=16> */
.L_x_379:
        /* <DEDUP_REMOVED lines=40> */
.L_x_380:
        /* <DEDUP_REMOVED lines=44> */
.L_x_381:
[----:B--2---:R2:W3:Y:S02]  /*0af0*/  SHFL.DOWN PT, R2, R11, 0x8, 0x1f ;  /* 0x09001f000b027f89 */ /* 0x0044e400000e0000 */
.L_x_382:
        /* <DEDUP_REMOVED lines=43> */
.L_x_383:
[----:B------:R2:W3:Y:S02]  /*0db0*/  SHFL.DOWN PT, R2, R11, 0x4, 0x1f ;  /* 0x08801f000b027f89 */ /* 0x0004e400000e0000 */
.L_x_384:
        /* <DEDUP_REMOVED lines=43> */
.L_x_385:
[----:B------:R0:W1:Y:S02]  /*1070*/  SHFL.DOWN PT, R2, R11, 0x2, 0x1f ;  /* 0x08401f000b027f89 */ /* 0x00006400000e0000 */
.L_x_386:
        /* <DEDUP_REMOVED lines=43> */
.L_x_387:
[----:B------:R3:W4:Y:S02]  /*1330*/  SHFL.DOWN PT, R5, R8, 0x1, 0x1f ;  /* 0x08201f0008057f89 */ /* 0x00072400000e0000 */
.L_x_388:
[----:B------:R-:W-:-:S13]  /*1340*/  ISETP.NE.AND P0, PT, R3, RZ, PT ;  /* 0x000000ff0300720c */ /* 0x000fda0003f05270 */
[----:B------:R-:W-:Y:S05]  /*1350*/  @P0 EXIT ;  /* 0x000000000000094d */ /* 0x000fea0003800000 */
[----:B0-----:R-:W0:Y:S01]  /*1360*/  LDC.64 R2, c[0x0][0x388] ;  /* 0x0000e200ff027b82 */ /* 0x001e220000000a00 */
[----:B-1--4-:R-:W-:Y:S01]  /*1370*/  FADD R5, R8, R5 ;  /* 0x0000000508057221 */ /* 0x012fe20000000000 */
[----:B0-----:R-:W-:-:S05]  /*1380*/  IMAD.WIDE.U32 R2, R0, 0x4, R2 ;  /* 0x0000000400027825 */ /* 0x001fca00078e0002 */
[----:B------:R-:W-:Y:S01]  /*1390*/  STG.E desc[UR6][R2.64], R5 ;  /* 0x0000000502007986 */ /* 0x000fe2000c101906 */
[----:B------:R-:W-:Y:S05]  /*13a0*/  EXIT ;  /* 0x000000000000794d */ /* 0x000fea0003800000 */
.L_x_389:
        /* <DEDUP_REMOVED lines=13> */
.L_x_4701:


//--------------------- .text._Z10reduceLog5IfLj16EEvPT_S1_j --------------------------
	.section	.text._Z10reduceLog5IfLj16EEvPT_S1_j,"ax",@progbits
	.align	128
        .global         _Z10reduceLog5IfLj16EEvPT_S1_j
        .type           _Z10reduceLog5IfLj16EEvPT_S1_j,@function
        .size           _Z10reduceLog5IfLj16EEvPT_S1_j,(.L_x_4702 - _Z10reduceLog5IfLj16EEvPT_S1_j)
        .other          _Z10reduceLog5IfLj16EEvPT_S1_j,@"STO_CUDA_ENTRY STV_DEFAULT"
_Z10reduceLog5IfLj16EEvPT_S1_j:
.text._Z10reduceLog5IfLj16EEvPT_S1_j:
        /* <DEDUP_REMOVED lines=41> */
.L_x_391:
[----:B------:R-:W-:Y:S05]  /*0290*/  BSYNC.RECONVERGENT B0 ;  /* 0x0000000000007941 */ /* 0x000fea0003800200 */
.L_x_390:
        /* <DEDUP_REMOVED lines=32> */
.L_x_393:
[----:B------:R-:W-:Y:S05]  /*04a0*/  BSYNC.RECONVERGENT B0 ;  /* 0x0000000000007941 */ /* 0x000fea0003800200 */
.L_x_392:
        /* <DEDUP_REMOVED lines=16> */
.L_x_394:
        /* <DEDUP_REMOVED lines=40> */
.L_x_395:
        /* <DEDUP_REMOVED lines=44> */
.L_x_396:
[----:B--2---:R2:W3:Y:S02]  /*0af0*/  SHFL.DOWN PT, R2, R11, 0x8, 0x1f ;  /* 0x09001f000b027f89 */ /* 0x0044e400000e0000 */
.L_x_397:
        /* <DEDUP_REMOVED lines=43> */
.L_x_398:
[----:B------:R2:W3:Y:S02]  /*0db0*/  SHFL.DOWN PT, R2, R11, 0x4, 0x1f ;  /* 0x08801f000b027f89 */ /* 0x0004e400000e0000 */
.L_x_399:
        /* <DEDUP_REMOVED lines=43> */
.L_x_400:
[----:B------:R0:W1:Y:S02]  /*1070*/  SHFL.DOWN PT, R2, R11, 0x2, 0x1f ;  /* 0x08401f000b027f89 */ /* 0x00006400000e0000 */
.L_x_401:
        /* <DEDUP_REMOVED lines=43> */
.L_x_402:
[----:B------:R3:W4:Y:S02]  /*1330*/  SHFL.DOWN PT, R5, R8, 0x1, 0x1f ;  /* 0x08201f0008057f89 */ /* 0x00072400000e0000 */
.L_x_403:
[----:B------:R-:W-:-:S13]  /*1340*/  ISETP.NE.AND P0, PT, R3, RZ, PT ;  /* 0x000000ff0300720c */ /* 0x000fda0003f05270 */
[----:B------:R-:W-:Y:S05]  /*1350*/  @P0 EXIT ;  /* 0x000000000000094d */ /* 0x000fea0003800000 */
[----:B0-----:R-:W0:Y:S01]  /*1360*/  LDC.64 R2, c[0x0][0x388] ;  /* 0x0000e200ff027b82 */ /* 0x001e220000000a00 */
[----:B-1--4-:R-:W-:Y:S01]  /*1370*/  FADD R5, R8, R5 ;  /* 0x0000000508057221 */ /* 0x012fe20000000000 */
[----:B0-----:R-:W-:-:S05]  /*1380*/  IMAD.WIDE.U32 R2, R0, 0x4, R2 ;  /* 0x0000000400027825 */ /* 0x001fca00078e0002 */
[----:B------:R-:W-:Y:S01]  /*1390*/  STG.E desc[UR6][R2.64], R5 ;  /* 0x0000000502007986 */ /* 0x000fe2000c101906 */
[----:B------:R-:W-:Y:S05]  /*13a0*/  EXIT ;  /* 0x000000000000794d */ /* 0x000fea0003800000 */
.L_x_404:
        /* <DEDUP_REMOVED lines=13> */
.L_x_4702:


//--------------------- .text._Z10reduceLog5IfLj32EEvPT_S1_j --------------------------
	.section	.text._Z10reduceLog5IfLj32EEvPT_S1_j,"ax",@progbits
	.align	128
        .global         _Z10reduceLog5IfLj32EEvPT_S1_j
        .type           _Z10reduceLog5IfLj32EEvPT_S1_j,@function
        .size           _Z10reduceLog5IfLj32EEvPT_S1_j,(.L_x_4703 - _Z10reduceLog5IfLj32EEvPT_S1_j)
        .other          _Z10reduceLog5IfLj32EEvPT_S1_j,@"STO_CUDA_ENTRY STV_DEFAULT"
_Z10reduceLog5IfLj32EEvPT_S1_j:
.text._Z10reduceLog5IfLj32EEvPT_S1_j:
        /* <DEDUP_REMOVED lines=41> */
.L_x_406:
[----:B------:R-:W-:Y:S05]  /*0290*/  BSYNC.RECONVERGENT B0 ;  /* 0x0000000000007941 */ /* 0x000fea0003800200 */
.L_x_405:
        /* <DEDUP_REMOVED lines=32> */
.L_x_408:
[----:B------:R-:W-:Y:S05]  /*04a0*/  BSYNC.RECONVERGENT B0 ;  /* 0x0000000000007941 */ /* 0x000fea0003800200 */
.L_x_407:
        /* <DEDUP_REMOVED lines=16> */
.L_x_409:
        /* <DEDUP_REMOVED lines=40> */
.L_x_410:
        /* <DEDUP_REMOVED lines=44> */
.L_x_411:
[----:B--2---:R2:W3:Y:S02]  /*0af0*/  SHFL.DOWN PT, R2, R11, 0x8, 0x1f ;  /* 0x09001f000b027f89 */ /* 0x0044e400000e0000 */
.L_x_412:
        /* <DEDUP_REMOVED lines=43> */
.L_x_413:
[----:B------:R2:W3:Y:S02]  /*0db0*/  SHFL.DOWN PT, R2, R11, 0x4, 0x1f ;  /* 0x08801f000b027f89 */ /* 0x0004e400000e0000 */
.L_x_414:
        /* <DEDUP_REMOVED lines=43> */
.L_x_415:
[----:B------:R0:W1:Y:S02]  /*1070*/  SHFL.DOWN PT, R2, R11, 0x2, 0x1f ;  /* 0x08401f000b027f89 */ /* 0x00006400000e0000 */
.L_x_416:
        /* <DEDUP_REMOVED lines=43> */
.L_x_417:
[----:B------:R3:W4:Y:S02]  /*1330*/  SHFL.DOWN PT, R5, R8, 0x1, 0x1f ;  /* 0x08201f0008057f89 */ /* 0x00072400000e0000 */
.L_x_418:
[----:B------:R-:W-:-:S13]  /*1340*/  ISETP.NE.AND P0, PT, R3, RZ, PT ;  /* 0x000000ff0300720c */ /* 0x000fda0003f05270 */
[----:B------:R-:W-:Y:S05]  /*1350*/  @P0 EXIT ;  /* 0x000000000000094d */ /* 0x000fea0003800000 */
[----:B0-----:R-:W0:Y:S01]  /*1360*/  LDC.64 R2, c[0x0][0x388] ;  /* 0x0000e200ff027b82 */ /* 0x001e220000000a00 */
[----:B-1--4-:R-:W-:Y:S01]  /*1370*/  FADD R5, R8, R5 ;  /* 0x0000000508057221 */ /* 0x012fe20000000000 */
[----:B0-----:R-:W-:-:S05]  /*1380*/  IMAD.WIDE.U32 R2, R0, 0x4, R2 ;  /* 0x0000000400027825 */ /* 0x001fca00078e0002 */
[----:B------:R-:W-:Y:S01]  /*1390*/  STG.E desc[UR6][R2.64], R5 ;  /* 0x0000000502007986 */ /* 0x000fe2000c101906 */
[----:B------:R-:W-:Y:S05]  /*13a0*/  EXIT ;  /* 0x000000000000794d */ /* 0x000fea0003800000 */
.L_x_419:
        /* <DEDUP_REMOVED lines=13> */
.L_x_4703:


//--------------------- .text._Z10reduceLog5IfLj64EEvPT_S1_j --------------------------
	.section	.text._Z10reduceLog5IfLj64EEvPT_S1_j,"ax",@progbits
	.align	128
        .global         _Z10reduceLog5IfLj64EEvPT_S1_j
        .type           _Z10reduceLog5IfLj64EEvPT_S1_j,@function
        .size           _Z10reduceLog5IfLj64EEvPT_S1_j,(.L_x_4704 - _Z10reduceLog5IfLj64EEvPT_S1_j)
        .other          _Z10reduceLog5IfLj64EEvPT_S1_j,@"STO_CUDA_ENTRY STV_DEFAULT"
_Z10reduceLog5IfLj64EEvPT_S1_j:
.text._Z10reduceLog5IfLj64EEvPT_S1_j:
        /* <DEDUP_REMOVED lines=41> */
.L_x_421:
[----:B------:R-:W-:Y:S05]  /*0290*/  BSYNC.RECONVERGENT B0 ;  /* 0x0000000000007941 */ /* 0x000fea0003800200 */
.L_x_420:
        /* <DEDUP_REMOVED lines=32> */
.L_x_423:
[----:B------:R-:W-:Y:S05]  /*04a0*/  BSYNC.RECONVERGENT B0 ;  /* 0x0000000000007941 */ /* 0x000fea0003800200 */
.L_x_422:
        /* <DEDUP_REMOVED lines=18> */
.L_x_424:
        /* <DEDUP_REMOVED lines=39> */
[----:B------:R2:W3:Y:S04]  /*0840*/  SHFL.IDX PT, R4, R13, R5, 0x1f ;  /* 0x00001f050d047589 */ /* 0x0004e800000e0000 */
.L_x_425:
[----:B------:R-:W-:Y:S01]  /*0850*/  ISETP.NE.AND P0, PT, R2, -0x1, PT ;  /* 0xffffffff0200780c */ /* 0x000fe20003f05270 */
[----:B-1-3--:R-:W-:-:S12]  /*0860*/  FADD R10, R13, R4 ;  /* 0x000000040d0a7221 */ /* 0x00afd80000000000 */
[----:B------:R-:W-:Y:S05]  /*0870*/  @!P0 BRA `(.L_x_426) ;  /* 0x0000000000a48947 */ /* 0x000fea0003800000 */
[----:B------:R-:W2:Y:S01]  /*0880*/  S2R R9, SR_LANEID ;  /* 0x0000000000097919 */ /* 0x000ea20000000000 */
[----:B------:R-:W-:-:S05]  /*0890*/  IMAD.MOV.U32 R4, RZ, RZ, -0x1 ;  /* 0xffffffffff047424 */ /* 0x000fca00078e00ff */
[----:B--2---:R-:W-:-:S04]  /*08a0*/  SHF.L.U32 R5, R4, R9, RZ ;  /* 0x0000000904057219 */ /* 0x004fc800000006ff */
        /* <DEDUP_REMOVED lines=13> */
[----:B------:R-:W-:-:S04]  /*0980*/  SGXT.U32 R6, R11, 0x4 ;  /* 0x000000040b06781a */ /* 0x000fc80000000000 */
        /* <DEDUP_REMOVED lines=22> */
[----:B------:R1:W2:Y:S01]  /*0af0*/  SHFL.IDX PT, R5, R10, R5, 0x1f ;  /* 0x00001f050a057589 */ /* 0x0002a200000e0000 */
[----:B------:R-:W-:Y:S05]  /*0b00*/  BRA `(.L_x_427) ;  /* 0x0000000000047947 */ /* 0x000fea0003800000 */
.L_x_426:
[----:B--2---:R3:W4:Y:S02]  /*0b10*/  SHFL.DOWN PT, R5, R10, 0x8, 0x1f ;  /* 0x09001f000a057f89 */ /* 0x00472400000e0000 */
.L_x_427:
        /* <DEDUP_REMOVED lines=43> */
.L_x_428:
[----:B------:R3:W4:Y:S02]  /*0dd0*/  SHFL.DOWN PT, R5, R10, 0x4, 0x1f ;  /* 0x08801f000a057f89 */ /* 0x00072400000e0000 */
.L_x_429:
        /* <DEDUP_REMOVED lines=41> */
[----:B------:R3:W4:Y:S01]  /*1070*/  SHFL.IDX PT, R5, R10, R5, 0x1f ;  /* 0x00001f050a057589 */ /* 0x00072200000e0000 */
[----:B------:R-:W-:Y:S05]  /*1080*/  BRA `(.L_x_431) ;  /* 0x0000000000047947 */ /* 0x000fea0003800000 */
.L_x_430:
[----:B------:R1:W2:Y:S02]  /*1090*/  SHFL.DOWN PT, R5, R10, 0x2, 0x1f ;  /* 0x08401f000a057f89 */ /* 0x0002a400000e0000 */
.L_x_431:
        /* <DEDUP_REMOVED lines=43> */
.L_x_432:
[----:B------:R3:W4:Y:S02]  /*1350*/  SHFL.DOWN PT, R5, R10, 0x1, 0x1f ;  /* 0x08201f000a057f89 */ /* 0x00072400000e0000 */
.L_x_433:
[----:B------:R-:W-:-:S13]  /*1360*/  ISETP.NE.AND P0, PT, R3, RZ, PT ;  /* 0x000000ff0300720c */ /* 0x000fda0003f05270 */
[----:B------:R-:W-:Y:S05]  /*1370*/  @P0 EXIT ;  /* 0x000000000000094d */ /* 0x000fea0003800000 */
[----:B------:R-:W5:Y:S01]  /*1380*/  LDC.64 R2, c[0x0][0x388] ;  /* 0x0000e200ff027b82 */ /* 0x000f620000000a00 */
[----:B--2-4-:R-:W-:Y:S01]  /*1390*/  FADD R5, R10, R5 ;  /* 0x000000050a057221 */ /* 0x014fe20000000000 */
[----:B-----5:R-:W-:-:S05]  /*13a0*/  IMAD.WIDE.U32 R2, R0, 0x4, R2 ;  /* 0x0000000400027825 */ /* 0x020fca00078e0002 */
[----:B------:R-:W-:Y:S01]  /*13b0*/  STG.E desc[UR6][R2.64], R5 ;  /* 0x0000000502007986 */ /* 0x000fe2000c101906 */
[----:B------:R-:W-:Y:S05]  /*13c0*/  EXIT ;  /* 0x000000000000794d */ /* 0x000fea0003800000 */
.L_x_434:
        /* <DEDUP_REMOVED lines=11> */
.L_x_4704:


//--------------------- .text._Z10reduceLog5IfLj128EEvPT_S1_j --------------------------
	.section	.text._Z10reduceLog5IfLj128EEvPT_S1_j,"ax",@progbits
	.align	128
        .global         _Z10reduceLog5IfLj128EEvPT_S1_j
        .type           _Z10reduceLog5IfLj128EEvPT_S1_j,@function
        .size           _Z10reduceLog5IfLj128EEvPT_S1_j,(.L_x_4705 - _Z10reduceLog5IfLj128EEvPT_S1_j)
        .other          _Z10reduceLog5IfLj128EEvPT_S1_j,@"STO_CUDA_ENTRY STV_DEFAULT"
_Z10reduceLog5IfLj128EEvPT_S1_j:
.text._Z10reduceLog5IfLj128EEvPT_S1_j:
        /* <DEDUP_REMOVED lines=41> */
.L_x_436:
[----:B------:R-:W-:Y:S05]  /*0290*/  BSYNC.RECONVERGENT B0 ;  /* 0x0000000000007941 */ /* 0x000fea0003800200 */
.L_x_435:
        /* <DEDUP_REMOVED lines=32> */
.L_x_438:
[----:B------:R-:W-:Y:S05]  /*04a0*/  BSYNC.RECONVERGENT B0 ;  /* 0x0000000000007941 */ /* 0x000fea0003800200 */
.L_x_437:
        /* <DEDUP_REMOVED lines=22> */
.L_x_439:
        /* <DEDUP_REMOVED lines=40> */
.L_x_440:
        /* <DEDUP_REMOVED lines=44> */
.L_x_441:
[----:B--2---:R3:W4:Y:S02]  /*0b50*/  SHFL.DOWN PT, R5, R10, 0x8, 0x1f ;  /* 0x09001f000a057f89 */ /* 0x00472400000e0000 */
.L_x_442:
        /* <DEDUP_REMOVED lines=43> */
.L_x_443:
[----:B------:R3:W4:Y:S02]  /*0e10*/  SHFL.DOWN PT, R5, R10, 0x4, 0x1f ;  /* 0x08801f000a057f89 */ /* 0x00072400000e0000 */
.L_x_444:
        /* <DEDUP_REMOVED lines=43> */
.L_x_445:
[----:B------:R1:W2:Y:S02]  /*10d0*/  SHFL.DOWN PT, R5, R10, 0x2, 0x1f ;  /* 0x08401f000a057f89 */ /* 0x0002a400000e0000 */
.L_x_446:
        /* <DEDUP_REMOVED lines=43> */
.L_x_447:
[----:B------:R3:W4:Y:S02]  /*1390*/  SHFL.DOWN PT, R5, R10, 0x1, 0x1f ;  /* 0x08201f000a057f89 */ /* 0x00072400000e0000 */
.L_x_448:
[----:B------:R-:W-:-:S13]  /*13a0*/  ISETP.NE.AND P0, PT, R3, RZ, PT ;  /* 0x000000ff0300720c */ /* 0x000fda0003f05270 */
[----:B------:R-:W-:Y:S05]  /*13b0*/  @P0 EXIT ;  /* 0x000000000000094d */ /* 0x000fea0003800000 */
[----:B------:R-:W5:Y:S01]  /*13c0*/  LDC.64 R2, c[0x0][0x388] ;  /* 0x0000e200ff027b82 */ /* 0x000f620000000a00 */
[----:B--2-4-:R-:W-:Y:S01]  /*13d0*/  FADD R5, R10, R5 ;  /* 0x000000050a057221 */ /* 0x014fe20000000000 */
[----:B-----5:R-:W-:-:S05]  /*13e0*/  IMAD.WIDE.U32 R2, R0, 0x4, R2 ;  /* 0x0000000400027825 */ /* 0x020fca00078e0002 */
[----:B------:R-:W-:Y:S01]  /*13f0*/  STG.E desc[UR6][R2.64], R5 ;  /* 0x0000000502007986 */ /* 0x000fe2000c101906 */
[----:B------:R-:W-:Y:S05]  /*1400*/  EXIT ;  /* 0x000000000000794d */ /* 0x000fea0003800000 */
.L_x_449:
        /* <DEDUP_REMOVED lines=15> */
.L_x_4705:


//--------------------- .text._Z10reduceLog5IfLj256EEvPT_S1_j --------------------------
	.section	.text._Z10reduceLog5IfLj256EEvPT_S1_j,"ax",@progbits
	.align	128
        .global         _Z10reduceLog5IfLj256EEvPT_S1_j
        .type           _Z10reduceLog5IfLj256EEvPT_S1_j,@function
        .size           _Z10reduceLog5IfLj256EEvPT_S1_j,(.L_x_4706 - _Z10reduceLog5IfLj256EEvPT_S1_j)
        .other          _Z10reduceLog5IfLj256EEvPT_S1_j,@"STO_CUDA_ENTRY STV_DEFAULT"
_Z10reduceLog5IfLj256EEvPT_S1_j:
.text._Z10reduceLog5IfLj256EEvPT_S1_j:
        /* <DEDUP_REMOVED lines=41> */
.L_x_451:
[----:B------:R-:W-:Y:S05]  /*0290*/  BSYNC.RECONVERGENT B0 ;  /* 0x0000000000007941 */ /* 0x000fea0003800200 */
.L_x_450:
        /* <DEDUP_REMOVED lines=32> */
.L_x_453:
[----:B------:R-:W-:Y:S05]  /*04a0*/  BSYNC.RECONVERGENT B0 ;  /* 0x0000000000007941 */ /* 0x000fea0003800200 */
.L_x_452:
        /* <DEDUP_REMOVED lines=26> */
.L_x_454:
        /* <DEDUP_REMOVED lines=40> */
.L_x_455:
        /* <DEDUP_REMOVED lines=44> */
.L_x_456:
[----:B--2---:R3:W4:Y:S02]  /*0b90*/  SHFL.DOWN PT, R5, R10, 0x8, 0x1f ;  /* 0x09001f000a057f89 */ /* 0x00472400000e0000 */
.L_x_457:
        /* <DEDUP_REMOVED lines=43> */
.L_x_458:
[----:B------:R3:W4:Y:S02]  /*0e50*/  SHFL.DOWN PT, R5, R10, 0x4, 0x1f ;  /* 0x08801f000a057f89 */ /* 0x00072400000e0000 */
.L_x_459:
        /* <DEDUP_REMOVED lines=43> */
.L_x_460:
[----:B------:R1:W2:Y:S02]  /*1110*/  SHFL.DOWN PT, R5, R10, 0x2, 0x1f ;  /* 0x08401f000a057f89 */ /* 0x0002a400000e0000 */
.L_x_461:
        /* <DEDUP_REMOVED lines=43> */
.L_x_462:
[----:B------:R3:W4:Y:S02]  /*13d0*/  SHFL.DOWN PT, R5, R10, 0x1, 0x1f ;  /* 0x08201f000a057f89 */ /* 0x00072400000e0000 */
.L_x_463:
[----:B------:R-:W-:-:S13]  /*13e0*/  ISETP.NE.AND P0, PT, R3, RZ, PT ;  /* 0x000000ff0300720c */ /* 0x000fda0003f05270 */
[----:B------:R-:W-:Y:S05]  /*13f0*/  @P0 EXIT ;  /* 0x000000000000094d */ /* 0x000fea0003800000 */
[----:B------:R-:W5:Y:S01]  /*1400*/  LDC.64 R2, c[0x0][0x388] ;  /* 0x0000e200ff027b82 */ /* 0x000f620000000a00 */
[----:B--2-4-:R-:W-:Y:S01]  /*1410*/  FADD R5, R10, R5 ;  /* 0x000000050a057221 */ /* 0x014fe20000000000 */
[----:B-----5:R-:W-:-:S05]  /*1420*/  IMAD.WIDE.U32 R2, R0, 0x4, R2 ;  /* 0x0000000400027825 */ /* 0x020fca00078e0002 */
[----:B------:R-:W-:Y:S01]  /*1430*/  STG.E desc[UR6][R2.64], R5 ;  /* 0x0000000502007986 */ /* 0x000fe2000c101906 */
[----:B------:R-:W-:Y:S05]  /*1440*/  EXIT ;  /* 0x000000000000794d */ /* 0x000fea0003800000 */
.L_x_464:
        /* <DEDUP_REMOVED lines=11> */
.L_x_4706:


//--------------------- .text._Z10reduceLog5IfLj512EEvPT_S1_j --------------------------
	.section	.text._Z10reduceLog5IfLj512EEvPT_S1_j,"ax",@progbits
	.align	128
        .global         _Z10reduceLog5IfLj512EEvPT_S1_j
        .type           _Z10reduceLog5IfLj512EEvPT_S1_j,@function
        .size           _Z10reduceLog5IfLj512EEvPT_S1_j,(.L_x_4707 - _Z10reduceLog5IfLj512EEvPT_S1_j)
        .other          _Z10reduceLog5IfLj512EEvPT_S1_j,@"STO_CUDA_ENTRY STV_DEFAULT"
_Z10reduceLog5IfLj512EEvPT_S1_j:
.text._Z10reduceLog5IfLj512EEvPT_S1_j:
        /* <DEDUP_REMOVED lines=9> */
[C---:B-1----:R-:W-:Y:S01]  /*0090*/  ISETP.GE.U32.AND P0, PT, R7.reuse, UR4, PT ;  /* 0x0000000407007c0c */ /* 0x042fe2000bf06070 */
[----:B------:R-:W-:-:S05]  /*00a0*/  VIADD R3, R7, 0x200 ;  /* 0x0000020007037836 */ /* 0x000fca0000000000 */
[----:B------:R-:W-:-:S07]  /*00b0*/  ISETP.GE.U32.AND P2, PT, R3, UR4, PT ;  /* 0x0000000403007c0c */ /* 0x000fce000bf46070 */
[----:B---3--:R-:W-:Y:S06]  /*00c0*/  @P0 BRA `(.L_x_466) ;  /* 0x0000000000740947 */ /* 0x008fec0003800000 */
        /* <DEDUP_REMOVED lines=29> */
.L_x_466:
[----:B------:R-:W-:Y:S05]  /*02a0*/  BSYNC.RECONVERGENT B0 ;  /* 0x0000000000007941 */ /* 0x000fea0003800200 */
.L_x_465:
[----:B------:R-:W-:Y:S04]  /*02b0*/  BSSY.RECONVERGENT B0, `(.L_x_467) ;  /* 0x0000020000007945 */ /* 0x000fe80003800200 */
[----:B------:R-:W-:Y:S05]  /*02c0*/  @P2 BRA `(.L_x_468) ;  /* 0x0000000000782947 */ /* 0x000fea0003800000 */
[----:B------:R-:W0:Y:S02]  /*02d0*/  LDC.64 R6, c[0x0][0x380] ;  /* 0x0000e000ff067b82 */ /* 0x000e240000000a00 */
[----:B0-----:R-:W-:-:S05]  /*02e0*/  IMAD.WIDE.U32 R6, R3, 0x4, R6 ;  /* 0x0000000403067825 */ /* 0x001fca00078e0006 */
[----:B------:R0:W2:Y:S01]  /*02f0*/  LDG.E R3, desc[UR6][R6.64] ;  /* 0x0000000606037981 */ /* 0x0000a2000c1e1900 */
[----:B------:R-:W-:Y:S02]  /*0300*/  IMAD.MOV.U32 R10, RZ, RZ, 0x3e055027 ;  /* 0x3e055027ff0a7424 */ /* 0x000fe400078e00ff */
[----:B0-----:R-:W-:Y:S01]  /*0310*/  IMAD.MOV.U32 R6, RZ, RZ, 0x7f800000 ;  /* 0x7f800000ff067424 */ /* 0x001fe200078e00ff */
[----:B--2---:R-:W-:-:S13]  /*0320*/  FSETP.GEU.AND P0, PT, R3, 1.175494350822287508e-38, PT ;  /* 0x008000000300780b */ /* 0x004fda0003f0e000 */
[----:B------:R-:W-:-:S04]  /*0330*/  @!P0 FMUL R3, R3, 8388608 ;  /* 0x4b00000003038820 */ /* 0x000fc80000400000 */
[----:B------:R-:W-:-:S05]  /*0340*/  VIADD R5, R3, 0xc0d55555 ;  /* 0xc0d5555503057836 */ /* 0x000fca0000000000 */
[----:B------:R-:W-:-:S05]  /*0350*/  LOP3.LUT R8, R5, 0xff800000, RZ, 0xc0, !PT ;  /* 0xff80000005087812 */ /* 0x000fca00078ec0ff */
[----:B------:R-:W-:Y:S01]  /*0360*/  IMAD.IADD R5, R3, 0x1, -R8 ;  /* 0x0000000103057824 */ /* 0x000fe200078e0a08 */
[----:B------:R-:W-:-:S03]  /*0370*/  I2FP.F32.S32 R8, R8 ;  /* 0x0000000800087245 */ /* 0x000fc60000201400 */
[----:B------:R-:W-:Y:S01]  /*0380*/  FADD R9, R5, -1 ;  /* 0xbf80000005097421 */ /* 0x000fe20000000000 */
[----:B------:R-:W-:Y:S02]  /*0390*/  FSEL R5, RZ, -23, P0 ;  /* 0xc1b80000ff057808 */ /* 0x000fe40000000000 */
[----:B------:R-:W-:Y:S01]  /*03a0*/  ISETP.GT.U32.AND P0, PT, R3, 0x7f7fffff, PT ;  /* 0x7f7fffff0300780c */ /* 0x000fe20003f04070 */
[C---:B------:R-:W-:Y:S02]  /*03b0*/  FFMA R10, R9.reuse, -R10, 0.14084610342979431152 ;  /* 0x3e1039f6090a7423 */ /* 0x040fe4000000080a */
[----:B------:R-:W-:Y:S02]  /*03c0*/  FFMA R5, R8, 1.1920928955078125e-07, R5 ;  /* 0x3400000008057823 */ /* 0x000fe40000000005 */
        /* <DEDUP_REMOVED lines=14> */
.L_x_468:
[----:B------:R-:W-:Y:S05]  /*04b0*/  BSYNC.RECONVERGENT B0 ;  /* 0x0000000000007941 */ /* 0x000fea0003800200 */
.L_x_467:
        /* <DEDUP_REMOVED lines=30> */
.L_x_469:
        /* <DEDUP_REMOVED lines=40> */
.L_x_470:
        /* <DEDUP_REMOVED lines=44> */
.L_x_471:
[----:B------:R2:W3:Y:S02]  /*0be0*/  SHFL.DOWN PT, R4, R11, 0x8, 0x1f ;  /* 0x09001f000b047f89 */ /* 0x0004e400000e0000 */
.L_x_472:
        /* <DEDUP_REMOVED lines=43> */
.L_x_473:
[----:B------:R2:W3:Y:S02]  /*0ea0*/  SHFL.DOWN PT, R4, R11, 0x4, 0x1f ;  /* 0x08801f000b047f89 */ /* 0x0004e400000e0000 */
.L_x_474:
        /* <DEDUP_REMOVED lines=43> */
.L_x_475:
[----:B------:R0:W1:Y:S02]  /*1160*/  SHFL.DOWN PT, R4, R11, 0x2, 0x1f ;  /* 0x08401f000b047f89 */ /* 0x00006400000e0000 */
.L_x_476:
        /* <DEDUP_REMOVED lines=43> */
.L_x_477:
[----:B------:R2:W3:Y:S02]  /*1420*/  SHFL.DOWN PT, R4, R11, 0x1, 0x1f ;  /* 0x08201f000b047f89 */ /* 0x0004e400000e0000 */
.L_x_478:
[----:B------:R-:W-:-:S13]  /*1430*/  ISETP.NE.AND P0, PT, R2, RZ, PT ;  /* 0x000000ff0200720c */ /* 0x000fda0003f05270 */
[----:B------:R-:W-:Y:S05]  /*1440*/  @P0 EXIT ;  /* 0x000000000000094d */ /* 0x000fea0003800000 */
[----:B------:R-:W4:Y:S01]  /*1450*/  LDC.64 R2, c[0x0][0x388] ;  /* 0x0000e200ff027b82 */ /* 0x000f220000000a00 */
[----:B0123--:R-:W-:Y:S01]  /*1460*/  FADD R11, R11, R4 ;  /* 0x000000040b0b7221 */ /* 0x00ffe20000000000 */
[----:B----4-:R-:W-:-:S05]  /*1470*/  IMAD.WIDE.U32 R2, R0, 0x4, R2 ;  /* 0x0000000400027825 */ /* 0x010fca00078e0002 */
[----:B------:R-:W-:Y:S01]  /*1480*/  STG.E desc[UR6][R2.64], R11 ;  /* 0x0000000b02007986 */ /* 0x000fe2000c101906 */
[----:B------:R-:W-:Y:S05]  /*1490*/  EXIT ;  /* 0x000000000000794d */ /* 0x000fea0003800000 */
.L_x_479:
        /* <DEDUP_REMOVED lines=14> */
.L_x_4707:


//--------------------- .text._Z10reduceLog5IfLj1024EEvPT_S1_j --------------------------
	.section	.text._Z10reduceLog5IfLj1024EEvPT_S1_j,"ax",@progbits
	.align	128
        .global         _Z10reduceLog5IfLj1024EEvPT_S1_j
        .type           _Z10reduceLog5IfLj1024EEvPT_S1_j,@function
        .size           _Z10reduceLog5IfLj1024EEvPT_S1_j,(.L_x_4708 - _Z10reduceLog5IfLj1024EEvPT_S1_j)
        .other          _Z10reduceLog5IfLj1024EEvPT_S1_j,@"STO_CUDA_ENTRY STV_DEFAULT"
_Z10reduceLog5IfLj1024EEvPT_S1_j:
.text._Z10reduceLog5IfLj1024EEvPT_S1_j:
[----:B------:R-:W-:Y:S01]  /*0000*/  LDC R1, c[0x0][0x37c] ;  /* 0x0000df00ff017b82 */ /* 0x000fe20000000800 */
[----:B------:R-:W0:Y:S01]  /*0010*/  S2R R0, SR_CTAID.X ;  /* 0x0000000000007919 */ /* 0x000e220000002500 */
[----:B------:R-:W1:Y:S06]  /*0020*/  LDCU UR4, c[0x0][0x390] ;  /* 0x00007200ff0477ac */ /* 0x000e6c0008000800 */
[----:B------:R-:W2:Y:S01]  /*0030*/  LDC.64 R2, c[0x0][0x380] ;  /* 0x0000e000ff027b82 */ /* 0x000ea20000000a00 */
[----:B------:R-:W-:Y:S01]  /*0040*/  BSSY.RECONVERGENT B0, `(.L_x_480) ;  /* 0x0000026000007945 */ /* 0x000fe20003800200 */
[----:B------:R-:W3:Y:S01]  /*0050*/  S2R R4, SR_TID.X ;  /* 0x0000000000047919 */ /* 0x000ee20000002100 */
[----:B------:R-:W4:Y:S01]  /*0060*/  LDCU.64 UR6, c[0x0][0x358] ;  /* 0x00006b00ff0677ac */ /* 0x000f220008000a00 */
[----:B0-----:R-:W-:-:S05]  /*0070*/  IMAD.SHL.U32 R5, R0, 0x800, RZ ;  /* 0x0000080000057824 */ /* 0x001fca00078e00ff */
[----:B---3--:R-:W-:-:S04]  /*0080*/  LOP3.LUT R5, R5, R4, RZ, 0xfc, !PT ;  /* 0x0000000405057212 */ /* 0x008fc800078efcff */
[C---:B-1----:R-:W-:Y:S01]  /*0090*/  ISETP.GE.U32.AND P0, PT, R5.reuse, UR4, PT ;  /* 0x0000000405007c0c */ /* 0x042fe2000bf06070 */
[C---:B------:R-:W-:Y:S02]  /*00a0*/  VIADD R6, R5.reuse, 0x400 ;  /* 0x0000040005067836 */ /* 0x040fe40000000000 */
[----:B--2---:R-:W-:-:S03]  /*00b0*/  IMAD.WIDE.U32 R2, R5, 0x4, R2 ;  /* 0x0000000405027825 */ /* 0x004fc600078e0002 */
[----:B------:R-:W-:Y:S01]  /*00c0*/  ISETP.GE.U32.AND P2, PT, R6, UR4, PT ;  /* 0x0000000406007c0c */ /* 0x000fe2000bf46070 */
[----:B------:R-:W-:-:S06]  /*00d0*/  IMAD.MOV.U32 R5, RZ, RZ, RZ ;  /* 0x000000ffff057224 */ /* 0x000fcc00078e00ff */
[----:B----4-:R-:W-:Y:S06]  /*00e0*/  @P0 BRA `(.L_x_481) ;  /* 0x00000000006c0947 */ /* 0x010fec0003800000 */
[----:B------:R-:W2:Y:S01]  /*00f0*/  LDG.E R5, desc[UR6][R2.64] ;  /* 0x0000000602057981 */ /* 0x000ea2000c1e1900 */
[----:B------:R-:W-:Y:S01]  /*0100*/  IMAD.MOV.U32 R10, RZ, RZ, 0x3e055027 ;  /* 0x3e055027ff0a7424 */ /* 0x000fe200078e00ff */
[----:B--2---:R-:W-:-:S13]  /*0110*/  FSETP.GEU.AND P0, PT, R5, 1.175494350822287508e-38, PT ;  /* 0x008000000500780b */ /* 0x004fda0003f0e000 */
[----:B------:R-:W-:-:S04]  /*0120*/  @!P0 FMUL R5, R5, 8388608 ;  /* 0x4b00000005058820 */ /* 0x000fc80000400000 */
[C---:B------:R-:W-:Y:S01]  /*0130*/  VIADD R6, R5.reuse, 0xc0d55555 ;  /* 0xc0d5555505067836 */ /* 0x040fe20000000000 */
[----:B------:R-:W-:-:S04]  /*0140*/  FSETP.NEU.AND P1, PT, R5, RZ, PT ;  /* 0x000000ff0500720b */ /* 0x000fc80003f2d000 */
[----:B------:R-:W-:-:S04]  /*0150*/  LOP3.LUT R8, R6, 0xff800000, RZ, 0xc0, !PT ;  /* 0xff80000006087812 */ /* 0x000fc800078ec0ff */
[----:B------:R-:W-:Y:S01]  /*0160*/  I2FP.F32.S32 R7, R8 ;  /* 0x0000000800077245 */ /* 0x000fe20000201400 */
[----:B------:R-:W-:Y:S02]  /*0170*/  IMAD.IADD R6, R5, 0x1, -R8 ;  /* 0x0000000105067824 */ /* 0x000fe400078e0a08 */
[----:B------:R-:W-:Y:S02]  /*0180*/  IMAD.MOV.U32 R8, RZ, RZ, 0x7f800000 ;  /* 0x7f800000ff087424 */ /* 0x000fe400078e00ff */
        /* <DEDUP_REMOVED lines=13> */
[----:B------:R-:W-:-:S04]  /*0260*/  FFMA R9, R9, R10, R9 ;  /* 0x0000000a09097223 */ /* 0x000fc80000000009 */
[----:B------:R-:W-:-:S04]  /*0270*/  FFMA R6, R6, 0.69314718246459960938, R9 ;  /* 0x3f31721806067823 */ /* 0x000fc80000000009 */
[----:B------:R-:W-:-:S05]  /*0280*/  @P0 FFMA R6, R5, R8, +INF ;  /* 0x7f80000005060423 */ /* 0x000fca0000000008 */
[----:B------:R-:W-:-:S07]  /*0290*/  FSEL R5, R6, -INF , P1 ;  /* 0xff80000006057808 */ /* 0x000fce0000800000 */
.L_x_481:
[----:B------:R-:W-:Y:S05]  /*02a0*/  BSYNC.RECONVERGENT B0 ;  /* 0x0000000000007941 */ /* 0x000fea0003800200 */
.L_x_480:
[----:B------:R-:W-:Y:S04]  /*02b0*/  BSSY.RECONVERGENT B0, `(.L_x_482) ;  /* 0x000001e000007945 */ /* 0x000fe80003800200 */
[----:B------:R-:W-:Y:S05]  /*02c0*/  @P2 BRA `(.L_x_483) ;  /* 0x0000000000702947 */ /* 0x000fea0003800000 */
[----:B------:R0:W2:Y:S01]  /*02d0*/  LDG.E R6, desc[UR6][R2.64+0x1000] ;  /* 0x0010000602067981 */ /* 0x0000a2000c1e1900 */
[----:B------:R-:W-:Y:S02]  /*02e0*/  IMAD.MOV.U32 R9, RZ, RZ, 0x3e055027 ;  /* 0x3e055027ff097424 */ /* 0x000fe400078e00ff */
[----:B0-----:R-:W-:Y:S01]  /*02f0*/  IMAD.MOV.U32 R3, RZ, RZ, 0x7f800000 ;  /* 0x7f800000ff037424 */ /* 0x001fe200078e00ff */
        /* <DEDUP_REMOVED lines=25> */
.L_x_483:
[----:B------:R-:W-:Y:S05]  /*0490*/  BSYNC.RECONVERGENT B0 ;  /* 0x0000000000007941 */ /* 0x000fea0003800200 */
.L_x_482:
        /* <DEDUP_REMOVED lines=30> */
.L_x_484:
        /* <DEDUP_REMOVED lines=40> */
.L_x_485:
        /* <DEDUP_REMOVED lines=44> */
.L_x_486:
[----:B------:R2:W3:Y:S02]  /*0bc0*/  SHFL.DOWN PT, R3, R14, 0x8, 0x1f ;  /* 0x09001f000e037f89 */ /* 0x0004e400000e0000 */
.L_x_487:
        /* <DEDUP_REMOVED lines=43> */
.L_x_488:
[----:B------:R2:W3:Y:S02]  /*0e80*/  SHFL.DOWN PT, R3, R14, 0x4, 0x1f ;  /* 0x08801f000e037f89 */ /* 0x0004e400000e0000 */
.L_x_489:
        /* <DEDUP_REMOVED lines=43> */
.L_x_490:
[----:B------:R0:W1:Y:S02]  /*1140*/  SHFL.DOWN PT, R3, R14, 0x2, 0x1f ;  /* 0x08401f000e037f89 */ /* 0x00006400000e0000 */
.L_x_491:
        /* <DEDUP_REMOVED lines=43> */
.L_x_492:
[----:B------:R2:W3:Y:S02]  /*1400*/  SHFL.DOWN PT, R5, R14, 0x1, 0x1f ;  /* 0x08201f000e057f89 */ /* 0x0004e400000e0000 */
.L_x_493:
[----:B------:R-:W-:-:S13]  /*1410*/  ISETP.NE.AND P0, PT, R4, RZ, PT ;  /* 0x000000ff0400720c */ /* 0x000fda0003f05270 */
[----:B------:R-:W-:Y:S05]  /*1420*/  @P0 EXIT ;  /* 0x000000000000094d */ /* 0x000fea0003800000 */
[----:B0-----:R-:W0:Y:S01]  /*1430*/  LDC.64 R2, c[0x0][0x388] ;  /* 0x0000e200ff027b82 */ /* 0x001e220000000a00 */
[----:B-1-3--:R-:W-:Y:S01]  /*1440*/  FADD R5, R14, R5 ;  /* 0x000000050e057221 */ /* 0x00afe20000000000 */
[----:B0-----:R-:W-:-:S05]  /*1450*/  IMAD.WIDE.U32 R2, R0, 0x4, R2 ;  /* 0x0000000400027825 */ /* 0x001fca00078e0002 */
[----:B------:R-:W-:Y:S01]  /*1460*/  STG.E desc[UR6][R2.64], R5 ;  /* 0x0000000502007986 */ /* 0x000fe2000c101906 */
[----:B------:R-:W-:Y:S05]  /*1470*/  EXIT ;  /* 0x000000000000794d */ /* 0x000fea0003800000 */
.L_x_494:
        /* <DEDUP_REMOVED lines=16> */
.L_x_4708:


//--------------------- .text._Z10reduceLog4IfLj1EEvPT_S1_j --------------------------
	.section	.text._Z10reduceLog4IfLj1EEvPT_S1_j,"ax",@progbits
	.align	128
        .global         _Z10reduceLog4IfLj1EEvPT_S1_j
        .type           _Z10reduceLog4IfLj1EEvPT_S1_j,@function
        .size           _Z10reduceLog4IfLj1EEvPT_S1_j,(.L_x_4709 - _Z10reduceLog4IfLj1EEvPT_S1_j)
        .other          _Z10reduceLog4IfLj1EEvPT_S1_j,@"STO_CUDA_ENTRY STV_DEFAULT"
_Z10reduceLog4IfLj1EEvPT_S1_j:
.text._Z10reduceLog4IfLj1EEvPT_S1_j:
[----:B------:R-:W-:Y:S01]  /*0000*/  LDC R1, c[0x0][0x37c] ;  /* 0x0000df00ff017b82 */ /* 0x000fe20000000800 */
[----:B------:R-:W0:Y:S01]  /*0010*/  S2R R0, SR_CTAID.X ;  /* 0x0000000000007919 */ /* 0x000e220000002500 */
[----:B------:R-:W0:Y:S01]  /*0020*/  LDCU UR4, c[0x0][0x360] ;  /* 0x00006c00ff0477ac */ /* 0x000e220008000800 */
[----:B------:R-:W-:Y:S01]  /*0030*/  BSSY.RECONVERGENT B0, `(.L_x_495) ;  /* 0x0000029000007945 */ /* 0x000fe20003800200 */
[----:B------:R-:W-:Y:S01]  /*0040*/  IMAD.MOV.U32 R5, RZ, RZ, RZ ;  /* 0x000000ffff057224 */ /* 0x000fe200078e00ff */
[----:B------:R-:W1:Y:S01]  /*0050*/  S2R R2, SR_TID.X ;  /* 0x0000000000027919 */ /* 0x000e620000002100 */
[----:B------:R-:W2:Y:S01]  /*0060*/  LDCU UR5, c[0x0][0x390] ;  /* 0x00007200ff0577ac */ /* 0x000ea20008000800 */
[----:B------:R-:W3:Y:S01]  /*0070*/  LDCU.64 UR6, c[0x0][0x358] ;  /* 0x00006b00ff0677ac */ /* 0x000ee20008000a00 */
[----:B0-----:R-:W-:-:S04]  /*0080*/  IMAD R3, R0, UR4, RZ ;  /* 0x0000000400037c24 */ /* 0x001fc8000f8e02ff */
[----:B-1----:R-:W-:Y:S02]  /*0090*/  IMAD R9, R3, 0x2, R2 ;  /* 0x0000000203097824 */ /* 0x002fe400078e0202 */
[----:B------:R-:W-:Y:S02]  /*00a0*/  IMAD.U32 R3, RZ, RZ, UR4 ;  /* 0x00000004ff037e24 */ /* 0x000fe4000f8e00ff */
[C---:B------:R-:W-:Y:S01]  /*00b0*/  VIADD R4, R9.reuse, 0x1 ;  /* 0x0000000109047836 */ /* 0x040fe20000000000 */
[----:B--2---:R-:W-:-:S04]  /*00c0*/  ISETP.GE.U32.AND P0, PT, R9, UR5, PT ;  /* 0x0000000509007c0c */ /* 0x004fc8000bf06070 */
[----:B------:R-:W-:-:S09]  /*00d0*/  ISETP.GE.U32.AND P2, PT, R4, UR5, PT ;  /* 0x0000000504007c0c */ /* 0x000fd2000bf46070 */
[----:B---3--:R-:W-:Y:S05]  /*00e0*/  @P0 BRA `(.L_x_496) ;  /* 0x0000000000740947 */ /* 0x008fea0003800000 */
[----:B------:R-:W0:Y:S02]  /*00f0*/  LDC.64 R6, c[0x0][0x380] ;  /* 0x0000e000ff067b82 */ /* 0x000e240000000a00 */
[----:B0-----:R-:W-:-:S05]  /*0100*/  IMAD.WIDE.U32 R6, R9, 0x4, R6 ;  /* 0x0000000409067825 */ /* 0x001fca00078e0006 */
[----:B------:R-:W2:Y:S01]  /*0110*/  LDG.E R5, desc[UR6][R6.64] ;  /* 0x0000000606057981 */ /* 0x000ea2000c1e1900 */
[----:B------:R-:W-:Y:S01]  /*0120*/  IMAD.MOV.U32 R10, RZ, RZ, 0x3e055027 ;  /* 0x3e055027ff0a7424 */ /* 0x000fe200078e00ff */
[----:B--2---:R-:W-:-:S04]  /*0130*/  FSETP.GEU.AND P0, PT, R5, 1.175494350822287508e-38, PT ;  /* 0x008000000500780b */ /* 0x004fc80003f0e000 */
[----:B------:R-:W-:-:S09]  /*0140*/  FSEL R6, RZ, -23, P0 ;  /* 0xc1b80000ff067808 */ /* 0x000fd20000000000 */
[----:B------:R-:W-:-:S04]  /*0150*/  @!P0 FMUL R5, R5, 8388608 ;  /* 0x4b00000005058820 */ /* 0x000fc80000400000 */
[C---:B------:R-:W-:Y:S01]  /*0160*/  VIADD R8, R5.reuse, 0xc0d55555 ;  /* 0xc0d5555505087836 */ /* 0x040fe20000000000 */
[C---:B------:R-:W-:Y:S02]  /*0170*/  ISETP.GT.U32.AND P0, PT, R5.reuse, 0x7f7fffff, PT ;  /* 0x7f7fffff0500780c */ /* 0x040fe40003f04070 */
[----:B------:R-:W-:Y:S02]  /*0180*/  FSETP.NEU.AND P1, PT, R5, RZ, PT ;  /* 0x000000ff0500720b */ /* 0x000fe40003f2d000 */
[----:B------:R-:W-:-:S04]  /*0190*/  LOP3.LUT R8, R8, 0xff800000, RZ, 0xc0, !PT ;  /* 0xff80000008087812 */ /* 0x000fc800078ec0ff */
[----:B------:R-:W-:Y:S01]  /*01a0*/  I2FP.F32.S32 R7, R8 ;  /* 0x0000000800077245 */ /* 0x000fe20000201400 */
[----:B------:R-:W-:Y:S02]  /*01b0*/  IMAD.IADD R9, R5, 0x1, -R8 ;  /* 0x0000000105097824 */ /* 0x000fe400078e0a08 */
[----:B------:R-:W-:Y:S02]  /*01c0*/  IMAD.MOV.U32 R8, RZ, RZ, 0x7f800000 ;  /* 0x7f800000ff087424 */ /* 0x000fe400078e00ff */
[----:B------:R-:W-:Y:S01]  /*01d0*/  FADD R9, R9, -1 ;  /* 0xbf80000009097421 */ /* 0x000fe20000000000 */
[----:B------:R-:W-:-:S03]  /*01e0*/  FFMA R6, R7, 1.1920928955078125e-07, R6 ;  /* 0x3400000007067823 */ /* 0x000fc60000000006 */
        /* <DEDUP_REMOVED lines=13> */
.L_x_496:
[----:B------:R-:W-:Y:S05]  /*02c0*/  BSYNC.RECONVERGENT B0 ;  /* 0x0000000000007941 */ /* 0x000fea0003800200 */
.L_x_495:
[----:B------:R-:W-:Y:S04]  /*02d0*/  BSSY.RECONVERGENT B0, `(.L_x_497) ;  /* 0x0000020000007945 */ /* 0x000fe80003800200 */
[----:B------:R-:W-:Y:S05]  /*02e0*/  @P2 BRA `(.L_x_498) ;  /* 0x0000000000782947 */ /* 0x000fea0003800000 */
        /* <DEDUP_REMOVED lines=30> */
.L_x_498:
[----:B------:R-:W-:Y:S05]  /*04d0*/  BSYNC.RECONVERGENT B0 ;  /* 0x0000000000007941 */ /* 0x000fea0003800200 */
.L_x_497:
[----:B------:R-:W0:Y:S01]  /*04e0*/  S2UR UR5, SR_CgaCtaId ;  /* 0x00000000000579c3 */ /* 0x000e220000008800 */
[----:B------:R-:W-:Y:S01]  /*04f0*/  UMOV UR4, 0x400 ;  /* 0x0000040000047882 */ /* 0x000fe20000000000 */
[----:B------:R-:W-:Y:S02]  /*0500*/  ISETP.GE.U32.AND P0, PT, R3, 0x42, PT ;  /* 0x000000420300780c */ /* 0x000fe40003f06070 */
[----:B------:R-:W-:Y:S01]  /*0510*/  ISETP.GT.U32.AND P1, PT, R2, 0x1f, PT ;  /* 0x0000001f0200780c */ /* 0x000fe20003f24070 */
[----:B0-----:R-:W-:-:S06]  /*0520*/  ULEA UR4, UR5, UR4, 0x18 ;  /* 0x0000000405047291 */ /* 0x001fcc000f8ec0ff */
[----:B------:R-:W-:-:S05]  /*0530*/  LEA R4, R2, UR4, 0x2 ;  /* 0x0000000402047c11 */ /* 0x000fca000f8e10ff */
[----:B------:R0:W-:Y:S01]  /*0540*/  STS [R4], R5 ;  /* 0x0000000504007388 */ /* 0x0001e20000000800 */
[----:B------:R-:W-:Y:S06]  /*0550*/  BAR.SYNC.DEFER_BLOCKING 0x0 ;  /* 0x0000000000007b1d */ /* 0x000fec0000010000 */
[----:B------:R-:W-:Y:S05]  /*0560*/  @!P0 BRA `(.L_x_499) ;  /* 0x0000000000288947 */ /* 0x000fea0003800000 */
.L_x_500:
[----:B------:R-:W-:-:S04]  /*0570*/  SHF.R.U32.HI R7, RZ, 0x1, R3 ;  /* 0x00000001ff077819 */ /* 0x000fc80000011603 */
[----:B------:R-:W-:-:S13]  /*0580*/  ISETP.GE.U32.AND P0, PT, R2, R7, PT ;  /* 0x000000070200720c */ /* 0x000fda0003f06070 */
[----:B------:R-:W-:-:S06]  /*0590*/  @!P0 IMAD R6, R7, 0x4, R4 ;  /* 0x0000000407068824 */ /* 0x000fcc00078e0204 */
[----:B------:R-:W0:Y:S02]  /*05a0*/  @!P0 LDS R6, [R6] ;  /* 0x0000000006068984 */ /* 0x000e240000000800 */
[----:B0-----:R-:W-:-:S05]  /*05b0*/  @!P0 FADD R5, R5, R6 ;  /* 0x0000000605058221 */ /* 0x001fca0000000000 */
[----:B------:R1:W-:Y:S01]  /*05c0*/  @!P0 STS [R4], R5 ;  /* 0x0000000504008388 */ /* 0x0003e20000000800 */
[----:B------:R-:W-:Y:S01]  /*05d0*/  BAR.SYNC.DEFER_BLOCKING 0x0 ;  /* 0x0000000000007b1d */ /* 0x000fe20000010000 */
[----:B------:R-:W-:Y:S01]  /*05e0*/  ISETP.GT.U32.AND P0, PT, R3, 0x83, PT ;  /* 0x000000830300780c */ /* 0x000fe20003f04070 */
[----:B------:R-:W-:-:S12]  /*05f0*/  IMAD.MOV.U32 R3, RZ, RZ, R7 ;  /* 0x000000ffff037224 */ /* 0x000fd800078e0007 */
[----:B-1----:R-:W-:Y:S05]  /*0600*/  @P0 BRA `(.L_x_500) ;  /* 0xfffffffc00d80947 */ /* 0x002fea000383ffff */
.L_x_499:
[----:B------:R-:W-:Y:S05]  /*0610*/  @P1 EXIT ;  /* 0x000000000000194d */ /* 0x000fea0003800000 */
[----:B0-----:R-:W-:-:S04]  /*0620*/  VOTE.ANY R4, PT, PT ;  /* 0x0000000000047806 */ /* 0x001fc800038e0100 */
[----:B------:R-:W-:-:S13]  /*0630*/  ISETP.NE.AND P0, PT, R4, -0x1, PT ;  /* 0xffffffff0400780c */ /* 0x000fda0003f05270 */
[----:B------:R-:W-:Y:S05]  /*0640*/  @P0 BRA `(.L_x_501) ;  /* 0x0000000000080947 */ /* 0x000fea0003800000 */
[----:B------:R0:W1:Y:S01]  /*0650*/  SHFL.DOWN PT, R6, R5, 0x10, 0x1f ;  /* 0x0a001f0005067f89 */ /* 0x00006200000e0000 */
[----:B------:R-:W-:Y:S05]  /*0660*/  BRA `(.L_x_502) ;  /* 0x0000000000a07947 */ /* 0x000fea0003800000 */
.L_x_501:
        /* <DEDUP_REMOVED lines=40> */
.L_x_502:
        /* <DEDUP_REMOVED lines=44> */
.L_x_503:
[----:B--2---:R1:W2:Y:S02]  /*0bb0*/  SHFL.DOWN PT, R3, R10, 0x8, 0x1f ;  /* 0x09001f000a037f89 */ /* 0x0042a400000e0000 */
.L_x_504:
        /* <DEDUP_REMOVED lines=43> */
.L_x_505:
[----:B------:R2:W3:Y:S02]  /*0e70*/  SHFL.DOWN PT, R3, R10, 0x4, 0x1f ;  /* 0x08801f000a037f89 */ /* 0x0004e400000e0000 */
.L_x_506:
        /* <DEDUP_REMOVED lines=43> */
.L_x_507:
[----:B------:R2:W3:Y:S02]  /*1130*/  SHFL.DOWN PT, R3, R10, 0x2, 0x1f ;  /* 0x08401f000a037f89 */ /* 0x0004e400000e0000 */
.L_x_508:
        /* <DEDUP_REMOVED lines=43> */
.L_x_509:
[----:B------:R3:W4:Y:S02]  /*13f0*/  SHFL.DOWN PT, R4, R9, 0x1, 0x1f ;  /* 0x08201f0009047f89 */ /* 0x00072400000e0000 */
.L_x_510:
[----:B------:R-:W-:-:S13]  /*1400*/  ISETP.NE.AND P0, PT, R2, RZ, PT ;  /* 0x000000ff0200720c */ /* 0x000fda0003f05270 */
[----:B------:R-:W-:Y:S05]  /*1410*/  @P0 EXIT ;  /* 0x000000000000094d */ /* 0x000fea0003800000 */
[----:B0-----:R-:W0:Y:S01]  /*1420*/  LDC.64 R2, c[0x0][0x388] ;  /* 0x0000e200ff027b82 */ /* 0x001e220000000a00 */
[----:B-1-34-:R-:W-:Y:S01]  /*1430*/  FADD R9, R9, R4 ;  /* 0x0000000409097221 */ /* 0x01afe20000000000 */
[----:B0-----:R-:W-:-:S05]  /*1440*/  IMAD.WIDE.U32 R2, R0, 0x4, R2 ;  /* 0x0000000400027825 */ /* 0x001fca00078e0002 */
[----:B------:R-:W-:Y:S01]  /*1450*/  STG.E desc[UR6][R2.64], R9 ;  /* 0x0000000902007986 */ /* 0x000fe2000c101906 */
[----:B------:R-:W-:Y:S05]  /*1460*/  EXIT ;  /* 0x000000000000794d */ /* 0x000fea0003800000 */
.L_x_511:
        /* <DEDUP_REMOVED lines=9> */
.L_x_4709:


//--------------------- .text._Z10reduceLog4IfLj2EEvPT_S1_j --------------------------
	.section	.text._Z10reduceLog4IfLj2EEvPT_S1_j,"ax",@progbits
	.align	128
        .global         _Z10reduceLog4IfLj2EEvPT_S1_j
        .type           _Z10reduceLog4IfLj2EEvPT_S1_j,@function
        .size           _Z10reduceLog4IfLj2EEvPT_S1_j,(.L_x_4710 - _Z10reduceLog4IfLj2EEvPT_S1_j)
        .other          _Z10reduceLog4IfLj2EEvPT_S1_j,@"STO_CUDA_ENTRY STV_DEFAULT"
_Z10reduceLog4IfLj2EEvPT_S1_j:
.text._Z10reduceLog4IfLj2EEvPT_S1_j:
        /* <DEDUP_REMOVED lines=44> */
.L_x_513:
[----:B------:R-:W-:Y:S05]  /*02c0*/  BSYNC.RECONVERGENT B0 ;  /* 0x0000000000007941 */ /* 0x000fea0003800200 */
.L_x_512:
        /* <DEDUP_REMOVED lines=32> */
.L_x_515:
[----:B------:R-:W-:Y:S05]  /*04d0*/  BSYNC.RECONVERGENT B0 ;  /* 0x0000000000007941 */ /* 0x000fea0003800200 */
.L_x_514:
        /* <DEDUP_REMOVED lines=9> */
.L_x_517:
        /* <DEDUP_REMOVED lines=10> */
.L_x_516:
[----:B------:R-:W-:Y:S05]  /*0610*/  @P1 EXIT ;  /* 0x000000000000194d */ /* 0x000fea0003800000 */
[----:B0-----:R-:W-:-:S04]  /*0620*/  VOTE.ANY R4, PT, PT ;  /* 0x0000000000047806 */ /* 0x001fc800038e0100 */
[----:B------:R-:W-:-:S13]  /*0630*/  ISETP.NE.AND P0, PT, R4, -0x1, PT ;  /* 0xffffffff0400780c */ /* 0x000fda0003f05270 */
[----:B------:R-:W-:Y:S05]  /*0640*/  @P0 BRA `(.L_x_518) ;  /* 0x0000000000080947 */ /* 0x000fea0003800000 */
[----:B------:R0:W1:Y:S01]  /*0650*/  SHFL.DOWN PT, R6, R5, 0x10, 0x1f ;  /* 0x0a001f0005067f89 */ /* 0x00006200000e0000 */
[----:B------:R-:W-:Y:S05]  /*0660*/  BRA `(.L_x_519) ;  /* 0x0000000000a07947 */ /* 0x000fea0003800000 */
.L_x_518:
        /* <DEDUP_REMOVED lines=40> */
.L_x_519:
        /* <DEDUP_REMOVED lines=44> */
.L_x_520:
[----:B--2---:R1:W2:Y:S02]  /*0bb0*/  SHFL.DOWN PT, R3, R10, 0x8, 0x1f ;  /* 0x09001f000a037f89 */ /* 0x0042a400000e0000 */
.L_x_521:
        /* <DEDUP_REMOVED lines=43> */
.L_x_522:
[----:B------:R2:W3:Y:S02]  /*0e70*/  SHFL.DOWN PT, R3, R10, 0x4, 0x1f ;  /* 0x08801f000a037f89 */ /* 0x0004e400000e0000 */
.L_x_523:
        /* <DEDUP_REMOVED lines=43> */
.L_x_524:
[----:B------:R2:W3:Y:S02]  /*1130*/  SHFL.DOWN PT, R3, R10, 0x2, 0x1f ;  /* 0x08401f000a037f89 */ /* 0x0004e400000e0000 */
.L_x_525:
        /* <DEDUP_REMOVED lines=43> */
.L_x_526:
[----:B------:R3:W4:Y:S02]  /*13f0*/  SHFL.DOWN PT, R4, R9, 0x1, 0x1f ;  /* 0x08201f0009047f89 */ /* 0x00072400000e0000 */
.L_x_527:
[----:B------:R-:W-:-:S13]  /*1400*/  ISETP.NE.AND P0, PT, R2, RZ, PT ;  /* 0x000000ff0200720c */ /* 0x000fda0003f05270 */
[----:B------:R-:W-:Y:S05]  /*1410*/  @P0 EXIT ;  /* 0x000000000000094d */ /* 0x000fea0003800000 */
[----:B0-----:R-:W0:Y:S01]  /*1420*/  LDC.64 R2, c[0x0][0x388] ;  /* 0x0000e200ff027b82 */ /* 0x001e220000000a00 */
[----:B-1-34-:R-:W-:Y:S01]  /*1430*/  FADD R9, R9, R4 ;  /* 0x0000000409097221 */ /* 0x01afe20000000000 */
[----:B0-----:R-:W-:-:S05]  /*1440*/  IMAD.WIDE.U32 R2, R0, 0x4, R2 ;  /* 0x0000000400027825 */ /* 0x001fca00078e0002 */
[----:B------:R-:W-:Y:S01]  /*1450*/  STG.E desc[UR6][R2.64], R9 ;  /* 0x0000000902007986 */ /* 0x000fe2000c101906 */
[----:B------:R-:W-:Y:S05]  /*1460*/  EXIT ;  /* 0x000000000000794d */ /* 0x000fea0003800000 */
.L_x_528:
        /* <DEDUP_REMOVED lines=9> */
.L_x_4710:


//--------------------- .text._Z10reduceLog4IfLj4EEvPT_S1_j --------------------------
	.section	.text._Z10reduceLog4IfLj4EEvPT_S1_j,"ax",@progbits
	.align	128
        .global         _Z10reduceLog4IfLj4EEvPT_S1_j
        .type           _Z10reduceLog4IfLj4EEvPT_S1_j,@function
        .size           _Z10reduceLog4IfLj4EEvPT_S1_j,(.L_x_4711 - _Z10reduceLog4IfLj4EEvPT_S1_j)
        .other          _Z10reduceLog4IfLj4EEvPT_S1_j,@"STO_CUDA_ENTRY STV_DEFAULT"
_Z10reduceLog4IfLj4EEvPT_S1_j:
.text._Z10reduceLog4IfLj4EEvPT_S1_j:
        /* <DEDUP_REMOVED lines=44> */
.L_x_530:
[----:B------:R-:W-:Y:S05]  /*02c0*/  BSYNC.RECONVERGENT B0 ;  /* 0x0000000000007941 */ /* 0x000fea0003800200 */
.L_x_529:
        /* <DEDUP_REMOVED lines=32> */
.L_x_532:
[----:B------:R-:W-:Y:S05]  /*04d0*/  BSYNC.RECONVERGENT B0 ;  /* 0x0000000000007941 */ /* 0x000fea0003800200 */
.L_x_531:
        /* <DEDUP_REMOVED lines=9> */
.L_x_534:
        /* <DEDUP_REMOVED lines=10> */
.L_x_533:
[----:B------:R-:W-:Y:S05]  /*0610*/  @P1 EXIT ;  /* 0x000000000000194d */ /* 0x000fea0003800000 */
[----:B0-----:R-:W-:-:S04]  /*0620*/  VOTE.ANY R4, PT, PT ;  /* 0x0000000000047806 */ /* 0x001fc800038e0100 */
[----:B------:R-:W-:-:S13]  /*0630*/  ISETP.NE.AND P0, PT, R4, -0x1, PT ;  /* 0xffffffff0400780c */ /* 0x000fda0003f05270 */
[----:B------:R-:W-:Y:S05]  /*0640*/  @P0 BRA `(.L_x_535) ;  /* 0x0000000000080947 */ /* 0x000fea0003800000 */
[----:B------:R0:W1:Y:S01]  /*0650*/  SHFL.DOWN PT, R6, R5, 0x10, 0x1f ;  /* 0x0a001f0005067f89 */ /* 0x00006200000e0000 */
[----:B------:R-:W-:Y:S05]  /*0660*/  BRA `(.L_x_536) ;  /* 0x0000000000a07947 */ /* 0x000fea0003800000 */
.L_x_535:
        /* <DEDUP_REMOVED lines=40> */
.L_x_536:
        /* <DEDUP_REMOVED lines=44> */
.L_x_537:
[----:B--2---:R1:W2:Y:S02]  /*0bb0*/  SHFL.DOWN PT, R3, R10, 0x8, 0x1f ;  /* 0x09001f000a037f89 */ /* 0x0042a400000e0000 */
.L_x_538:
        /* <DEDUP_REMOVED lines=43> */
.L_x_539:
[----:B------:R2:W3:Y:S02]  /*0e70*/  SHFL.DOWN PT, R3, R10, 0x4, 0x1f ;  /* 0x08801f000a037f89 */ /* 0x0004e400000e0000 */
.L_x_540:
        /* <DEDUP_REMOVED lines=43> */
.L_x_541:
[----:B------:R2:W3:Y:S02]  /*1130*/  SHFL.DOWN PT, R3, R10, 0x2, 0x1f ;  /* 0x08401f000a037f89 */ /* 0x0004e400000e0000 */
.L_x_542:
        /* <DEDUP_REMOVED lines=43> */
.L_x_543:
[----:B------:R3:W4:Y:S02]  /*13f0*/  SHFL.DOWN PT, R4, R9, 0x1, 0x1f ;  /* 0x08201f0009047f89 */ /* 0x00072400000e0000 */
.L_x_544:
[----:B------:R-:W-:-:S13]  /*1400*/  ISETP.NE.AND P0, PT, R2, RZ, PT ;  /* 0x000000ff0200720c */ /* 0x000fda0003f05270 */
[----:B------:R-:W-:Y:S05]  /*1410*/  @P0 EXIT ;  /* 0x000000000000094d */ /* 0x000fea0003800000 */
[----:B0-----:R-:W0:Y:S01]  /*1420*/  LDC.64 R2, c[0x0][0x388] ;  /* 0x0000e200ff027b82 */ /* 0x001e220000000a00 */
[----:B-1-34-:R-:W-:Y:S01]  /*1430*/  FADD R9, R9, R4 ;  /* 0x0000000409097221 */ /* 0x01afe20000000000 */
[----:B0-----:R-:W-:-:S05]  /*1440*/  IMAD.WIDE.U32 R2, R0, 0x4, R2 ;  /* 0x0000000400027825 */ /* 0x001fca00078e0002 */
[----:B------:R-:W-:Y:S01]  /*1450*/  STG.E desc[UR6][R2.64], R9 ;  /* 0x0000000902007986 */ /* 0x000fe2000c101906 */
[----:B------:R-:W-:Y:S05]  /*1460*/  EXIT ;  /* 0x000000000000794d */ /* 0x000fea0003800000 */
.L_x_545:
        /* <DEDUP_REMOVED lines=9> */
.L_x_4711:


//--------------------- .text._Z10reduceLog4IfLj8EEvPT_S1_j --------------------------
	.section	.text._Z10reduceLog4IfLj8EEvPT_S1_j,"ax",@progbits
	.align	128
        .global         _Z10reduceLog4IfLj8EEvPT_S1_j
        .type           _Z10reduceLog4IfLj8EEvPT_S1_j,@function
        .size           _Z10reduceLog4IfLj8EEvPT_S1_j,(.L_x_4712 - _Z10reduceLog4IfLj8EEvPT_S1_j)
        .other          _Z10reduceLog4IfLj8EEvPT_S1_j,@"STO_CUDA_ENTRY STV_DEFAULT"
_Z10reduceLog4IfLj8EEvPT_S1_j:
.text._Z10reduceLog4IfLj8EEvPT_S1_j:
        /* <DEDUP_REMOVED lines=44> */
.L_x_547:
[----:B------:R-:W-:Y:S05]  /*02c0*/  BSYNC.RECONVERGENT B0 ;  /* 0x0000000000007941 */ /* 0x000fea0003800200 */
.L_x_546:
        /* <DEDUP_REMOVED lines=32> */
.L_x_549:
[----:B------:R-:W-:Y:S05]  /*04d0*/  BSYNC.RECONVERGENT B0 ;  /* 0x0000000000007941 */ /* 0x000fea0003800200 */
.L_x_548:
        /* <DEDUP_REMOVED lines=9> */
.L_x_551:
        /* <DEDUP_REMOVED lines=10> */
.L_x_550:
[----:B------:R-:W-:Y:S05]  /*0610*/  @P1 EXIT ;  /* 0x000000000000194d */ /* 0x000fea0003800000 */
[----:B0-----:R-:W-:-:S04]  /*0620*/  VOTE.ANY R4, PT, PT ;  /* 0x0000000000047806 */ /* 0x001fc800038e0100 */
[----:B------:R-:W-:-:S13]  /*0630*/  ISETP.NE.AND P0, PT, R4, -0x1, PT ;  /* 0xffffffff0400780c */ /* 0x000fda0003f05270 */
[----:B------:R-:W-:Y:S05]  /*0640*/  @P0 BRA `(.L_x_552) ;  /* 0x0000000000080947 */ /* 0x000fea0003800000 */
[----:B------:R0:W1:Y:S01]  /*0650*/  SHFL.DOWN PT, R6, R5, 0x10, 0x1f ;  /* 0x0a001f0005067f89 */ /* 0x00006200000e0000 */
[----:B------:R-:W-:Y:S05]  /*0660*/  BRA `(.L_x_553) ;  /* 0x0000000000a07947 */ /* 0x000fea0003800000 */
.L_x_552:
        /* <DEDUP_REMOVED lines=40> */
.L_x_553:
        /* <DEDUP_REMOVED lines=44> */
.L_x_554:
[----:B--2---:R1:W2:Y:S02]  /*0bb0*/  SHFL.DOWN PT, R3, R10, 0x8, 0x1f ;  /* 0x09001f000a037f89 */ /* 0x0042a400000e0000 */
.L_x_555:
        /* <DEDUP_REMOVED lines=43> */
.L_x_556:
[----:B------:R2:W3:Y:S02]  /*0e70*/  SHFL.DOWN PT, R3, R10, 0x4, 0x1f ;  /* 0x08801f000a037f89 */ /* 0x0004e400000e0000 */
.L_x_557:
        /* <DEDUP_REMOVED lines=43> */
.L_x_558:
[----:B------:R2:W3:Y:S02]  /*1130*/  SHFL.DOWN PT, R3, R10, 0x2, 0x1f ;  /* 0x08401f000a037f89 */ /* 0x0004e400000e0000 */
.L_x_559:
        /* <DEDUP_REMOVED lines=43> */
.L_x_560:
[----:B------:R3:W4:Y:S02]  /*13f0*/  SHFL.DOWN PT, R4, R9, 0x1, 0x1f ;  /* 0x08201f0009047f89 */ /* 0x00072400000e0000 */
.L_x_561:
[----:B------:R-:W-:-:S13]  /*1400*/  ISETP.NE.AND P0, PT, R2, RZ, PT ;  /* 0x000000ff0200720c */ /* 0x000fda0003f05270 */
[----:B------:R-:W-:Y:S05]  /*1410*/  @P0 EXIT ;  /* 0x000000000000094d */ /* 0x000fea0003800000 */
[----:B0-----:R-:W0:Y:S01]  /*1420*/  LDC.64 R2, c[0x0][0x388] ;  /* 0x0000e200ff027b82 */ /* 0x001e220000000a00 */
[----:B-1-34-:R-:W-:Y:S01]  /*1430*/  FADD R9, R9, R4 ;  /* 0x0000000409097221 */ /* 0x01afe20000000000 */
[----:B0-----:R-:W-:-:S05]  /*1440*/  IMAD.WIDE.U32 R2, R0, 0x4, R2 ;  /* 0x0000000400027825 */ /* 0x001fca00078e0002 */
[----:B------:R-:W-:Y:S01]  /*1450*/  STG.E desc[UR6][R2.64], R9 ;  /* 0x0000000902007986 */ /* 0x000fe2000c101906 */
[----:B------:R-:W-:Y:S05]  /*1460*/  EXIT ;  /* 0x000000000000794d */ /* 0x000fea0003800000 */
.L_x_562:
        /* <DEDUP_REMOVED lines=9> */
.L_x_4712:


//--------------------- .text._Z10reduceLog4IfLj16EEvPT_S1_j --------------------------
	.section	.text._Z10reduceLog4IfLj16EEvPT_S1_j,"ax",@progbits
	.align	128
        .global         _Z10reduceLog4IfLj16EEvPT_S1_j
        .type           _Z10reduceLog4IfLj16EEvPT_S1_j,@function
        .size           _Z10reduceLog4IfLj16EEvPT_S1_j,(.L_x_4713 - _Z10reduceLog4IfLj16EEvPT_S1_j)
        .other          _Z10reduceLog4IfLj16EEvPT_S1_j,@"STO_CUDA_ENTRY STV_DEFAULT"
_Z10reduceLog4IfLj16EEvPT_S1_j:
.text._Z10reduceLog4IfLj16EEvPT_S1_j:
        /* <DEDUP_REMOVED lines=44> */
.L_x_564:
[----:B------:R-:W-:Y:S05]  /*02c0*/  BSYNC.RECONVERGENT B0 ;  /* 0x0000000000007941 */ /* 0x000fea0003800200 */
.L_x_563:
        /* <DEDUP_REMOVED lines=32> */
.L_x_566:
[----:B------:R-:W-:Y:S05]  /*04d0*/  BSYNC.RECONVERGENT B0 ;  /* 0x0000000000007941 */ /* 0x000fea0003800200 */
.L_x_565:
        /* <DEDUP_REMOVED lines=9> */
.L_x_568:
        /* <DEDUP_REMOVED lines=10> */
.L_x_567:
[----:B------:R-:W-:Y:S05]  /*0610*/  @P1 EXIT ;  /* 0x000000000000194d */ /* 0x000fea0003800000 */
[----:B0-----:R-:W-:-:S04]  /*0620*/  VOTE.ANY R4, PT, PT ;  /* 0x0000000000047806 */ /* 0x001fc800038e0100 */
[----:B------:R-:W-:-:S13]  /*0630*/  ISETP.NE.AND P0, PT, R4, -0x1, PT ;  /* 0xffffffff0400780c */ /* 0x000fda0003f05270 */
[----:B------:R-:W-:Y:S05]  /*0640*/  @P0 BRA `(.L_x_569) ;  /* 0x0000000000080947 */ /* 0x000fea0003800000 */
[----:B------:R0:W1:Y:S01]  /*0650*/  SHFL.DOWN PT, R6, R5, 0x10, 0x1f ;  /* 0x0a001f0005067f89 */ /* 0x00006200000e0000 */
[----:B------:R-:W-:Y:S05]  /*0660*/  BRA `(.L_x_570) ;  /* 0x0000000000a07947 */ /* 0x000fea0003800000 */
.L_x_569:
        /* <DEDUP_REMOVED lines=40> */
.L_x_570:
        /* <DEDUP_REMOVED lines=44> */
.L_x_571:
[----:B--2---:R1:W2:Y:S02]  /*0bb0*/  SHFL.DOWN PT, R3, R10, 0x8, 0x1f ;  /* 0x09001f000a037f89 */ /* 0x0042a400000e0000 */
.L_x_572:
        /* <DEDUP_REMOVED lines=43> */
.L_x_573:
[----:B------:R2:W3:Y:S02]  /*0e70*/  SHFL.DOWN PT, R3, R10, 0x4, 0x1f ;  /* 0x08801f000a037f89 */ /* 0x0004e400000e0000 */
.L_x_574:
        /* <DEDUP_REMOVED lines=43> */
.L_x_575:
[----:B------:R2:W3:Y:S02]  /*1130*/  SHFL.DOWN PT, R3, R10, 0x2, 0x1f ;  /* 0x08401f000a037f89 */ /* 0x0004e400000e0000 */
.L_x_576:
        /* <DEDUP_REMOVED lines=43> */
.L_x_577:
[----:B------:R3:W4:Y:S02]  /*13f0*/  SHFL.DOWN PT, R4, R9, 0x1, 0x1f ;  /* 0x08201f0009047f89 */ /* 0x00072400000e0000 */
.L_x_578:
[----:B------:R-:W-:-:S13]  /*1400*/  ISETP.NE.AND P0, PT, R2, RZ, PT ;  /* 0x000000ff0200720c */ /* 0x000fda0003f05270 */
[----:B------:R-:W-:Y:S05]  /*1410*/  @P0 EXIT ;  /* 0x000000000000094d */ /* 0x000fea0003800000 */
[----:B0-----:R-:W0:Y:S01]  /*1420*/  LDC.64 R2, c[0x0][0x388] ;  /* 0x0000e200ff027b82 */ /* 0x001e220000000a00 */
[----:B-1-34-:R-:W-:Y:S01]  /*1430*/  FADD R9, R9, R4 ;  /* 0x0000000409097221 */ /* 0x01afe20000000000 */
[----:B0-----:R-:W-:-:S05]  /*1440*/  IMAD.WIDE.U32 R2, R0, 0x4, R2 ;  /* 0x0000000400027825 */ /* 0x001fca00078e0002 */
[----:B------:R-:W-:Y:S01]  /*1450*/  STG.E desc[UR6][R2.64], R9 ;  /* 0x0000000902007986 */ /* 0x000fe2000c101906 */
[----:B------:R-:W-:Y:S05]  /*1460*/  EXIT ;  /* 0x000000000000794d */ /* 0x000fea0003800000 */
.L_x_579:
        /* <DEDUP_REMOVED lines=9> */
.L_x_4713:


//--------------------- .text._Z10reduceLog4IfLj32EEvPT_S1_j --------------------------
	.section	.text._Z10reduceLog4IfLj32EEvPT_S1_j,"ax",@progbits
	.align	128
        .global         _Z10reduceLog4IfLj32EEvPT_S1_j
        .type           _Z10reduceLog4IfLj32EEvPT_S1_j,@function
        .size           _Z10reduceLog4IfLj32EEvPT_S1_j,(.L_x_4714 - _Z10reduceLog4IfLj32EEvPT_S1_j)
        .other          _Z10reduceLog4IfLj32EEvPT_S1_j,@"STO_CUDA_ENTRY STV_DEFAULT"
_Z10reduceLog4IfLj32EEvPT_S1_j:
.text._Z10reduceLog4IfLj32EEvPT_S1_j:
        /* <DEDUP_REMOVED lines=44> */
.L_x_581:
[----:B------:R-:W-:Y:S05]  /*02c0*/  BSYNC.RECONVERGENT B0 ;  /* 0x0000000000007941 */ /* 0x000fea0003800200 */
.L_x_580:
        /* <DEDUP_REMOVED lines=32> */
.L_x_583:
[----:B------:R-:W-:Y:S05]  /*04d0*/  BSYNC.RECONVERGENT B0 ;  /* 0x0000000000007941 */ /* 0x000fea0003800200 */
.L_x_582:
        /* <DEDUP_REMOVED lines=9> */
.L_x_585:
        /* <DEDUP_REMOVED lines=10> */
.L_x_584:
[----:B------:R-:W-:Y:S05]  /*0610*/  @P1 EXIT ;  /* 0x000000000000194d */ /* 0x000fea0003800000 */
[----:B0-----:R-:W-:-:S04]  /*0620*/  VOTE.ANY R4, PT, PT ;  /* 0x0000000000047806 */ /* 0x001fc800038e0100 */
[----:B------:R-:W-:-:S13]  /*0630*/  ISETP.NE.AND P0, PT, R4, -0x1, PT ;  /* 0xffffffff0400780c */ /* 0x000fda0003f05270 */
[----:B------:R-:W-:Y:S05]  /*0640*/  @P0 BRA `(.L_x_586) ;  /* 0x0000000000080947 */ /* 0x000fea0003800000 */
[----:B------:R0:W1:Y:S01]  /*0650*/  SHFL.DOWN PT, R6, R5, 0x10, 0x1f ;  /* 0x0a001f0005067f89 */ /* 0x00006200000e0000 */
[----:B------:R-:W-:Y:S05]  /*0660*/  BRA `(.L_x_587) ;  /* 0x0000000000a07947 */ /* 0x000fea0003800000 */
.L_x_586:
        /* <DEDUP_REMOVED lines=40> */
.L_x_587:
        /* <DEDUP_REMOVED lines=44> */
.L_x_588:
[----:B--2---:R1:W2:Y:S02]  /*0bb0*/  SHFL.DOWN PT, R3, R10, 0x8, 0x1f ;  /* 0x09001f000a037f89 */ /* 0x0042a400000e0000 */
.L_x_589:
        /* <DEDUP_REMOVED lines=43> */
.L_x_590:
[----:B------:R2:W3:Y:S02]  /*0e70*/  SHFL.DOWN PT, R3, R10, 0x4, 0x1f ;  /* 0x08801f000a037f89 */ /* 0x0004e400000e0000 */
.L_x_591:
        /* <DEDUP_REMOVED lines=43> */
.L_x_592:
[----:B------:R2:W3:Y:S02]  /*1130*/  SHFL.DOWN PT, R3, R10, 0x2, 0x1f ;  /* 0x08401f000a037f89 */ /* 0x0004e400000e0000 */
.L_x_593:
        /* <DEDUP_REMOVED lines=43> */
.L_x_594:
[----:B------:R3:W4:Y:S02]  /*13f0*/  SHFL.DOWN PT, R4, R9, 0x1, 0x1f ;  /* 0x08201f0009047f89 */ /* 0x00072400000e0000 */
.L_x_595:
[----:B------:R-:W-:-:S13]  /*1400*/  ISETP.NE.AND P0, PT, R2, RZ, PT ;  /* 0x000000ff0200720c */ /* 0x000fda0003f05270 */
[----:B------:R-:W-:Y:S05]  /*1410*/  @P0 EXIT ;  /* 0x000000000000094d */ /* 0x000fea0003800000 */
[----:B0-----:R-:W0:Y:S01]  /*1420*/  LDC.64 R2, c[0x0][0x388] ;  /* 0x0000e200ff027b82 */ /* 0x001e220000000a00 */
[----:B-1-34-:R-:W-:Y:S01]  /*1430*/  FADD R9, R9, R4 ;  /* 0x0000000409097221 */ /* 0x01afe20000000000 */
[----:B0-----:R-:W-:-:S05]  /*1440*/  IMAD.WIDE.U32 R2, R0, 0x4, R2 ;  /* 0x0000000400027825 */ /* 0x001fca00078e0002 */
[----:B------:R-:W-:Y:S01]  /*1450*/  STG.E desc[UR6][R2.64], R9 ;  /* 0x0000000902007986 */ /* 0x000fe2000c101906 */
[----:B------:R-:W-:Y:S05]  /*1460*/  EXIT ;  /* 0x000000000000794d */ /* 0x000fea0003800000 */
.L_x_596:
        /* <DEDUP_REMOVED lines=9> */
.L_x_4714:


//--------------------- .text._Z10reduceLog4IfLj64EEvPT_S1_j --------------------------
	.section	.text._Z10reduceLog4IfLj64EEvPT_S1_j,"ax",@progbits
	.align	128
        .global         _Z10reduceLog4IfLj64EEvPT_S1_j
        .type           _Z10reduceLog4IfLj64EEvPT_S1_j,@function
        .size           _Z10reduceLog4IfLj64EEvPT_S1_j,(.L_x_4715 - _Z10reduceLog4IfLj64EEvPT_S1_j)
        .other          _Z10reduceLog4IfLj64EEvPT_S1_j,@"STO_CUDA_ENTRY STV_DEFAULT"
_Z10reduceLog4IfLj64EEvPT_S1_j:
.text._Z10reduceLog4IfLj64EEvPT_S1_j:
        /* <DEDUP_REMOVED lines=44> */
.L_x_598:
[----:B------:R-:W-:Y:S05]  /*02c0*/  BSYNC.RECONVERGENT B0 ;  /* 0x0000000000007941 */ /* 0x000fea0003800200 */
.L_x_597:
        /* <DEDUP_REMOVED lines=32> */
.L_x_600:
[----:B------:R-:W-:Y:S05]  /*04d0*/  BSYNC.RECONVERGENT B0 ;  /* 0x0000000000007941 */ /* 0x000fea0003800200 */
.L_x_599:
        /* <DEDUP_REMOVED lines=9> */
.L_x_602:
        /* <DEDUP_REMOVED lines=10> */
.L_x_601:
        /* <DEDUP_REMOVED lines=8> */
.L_x_603:
        /* <DEDUP_REMOVED lines=40> */
.L_x_604:
        /* <DEDUP_REMOVED lines=44> */
.L_x_605:
[----:B------:R0:W1:Y:S02]  /*0bd0*/  SHFL.DOWN PT, R4, R11, 0x8, 0x1f ;  /* 0x09001f000b047f89 */ /* 0x00006400000e0000 */
.L_x_606:
        /* <DEDUP_REMOVED lines=43> */
.L_x_607:
[----:B------:R2:W3:Y:S02]  /*0e90*/  SHFL.DOWN PT, R4, R11, 0x4, 0x1f ;  /* 0x08801f000b047f89 */ /* 0x0004e400000e0000 */
.L_x_608:
        /* <DEDUP_REMOVED lines=43> */
.L_x_609:
[----:B------:R2:W3:Y:S02]  /*1150*/  SHFL.DOWN PT, R4, R11, 0x2, 0x1f ;  /* 0x08401f000b047f89 */ /* 0x0004e400000e0000 */
.L_x_610:
        /* <DEDUP_REMOVED lines=43> */
.L_x_611:
[----:B------:R2:W3:Y:S02]  /*1410*/  SHFL.DOWN PT, R4, R11, 0x1, 0x1f ;  /* 0x08201f000b047f89 */ /* 0x0004e400000e0000 */
.L_x_612:
[----:B------:R-:W-:-:S13]  /*1420*/  ISETP.NE.AND P0, PT, R2, RZ, PT ;  /* 0x000000ff0200720c */ /* 0x000fda0003f05270 */
[----:B------:R-:W-:Y:S05]  /*1430*/  @P0 EXIT ;  /* 0x000000000000094d */ /* 0x000fea0003800000 */
[----:B------:R-:W4:Y:S01]  /*1440*/  LDC.64 R2, c[0x0][0x388] ;  /* 0x0000e200ff027b82 */ /* 0x000f220000000a00 */
[----:B0123--:R-:W-:Y:S01]  /*1450*/  FADD R11, R11, R4 ;  /* 0x000000040b0b7221 */ /* 0x00ffe20000000000 */
[----:B----4-:R-:W-:-:S05]  /*1460*/  IMAD.WIDE.U32 R2, R0, 0x4, R2 ;  /* 0x0000000400027825 */ /* 0x010fca00078e0002 */
[----:B------:R-:W-:Y:S01]  /*1470*/  STG.E desc[UR6][R2.64], R11 ;  /* 0x0000000b02007986 */ /* 0x000fe2000c101906 */
[----:B------:R-:W-:Y:S05]  /*1480*/  EXIT ;  /* 0x000000000000794d */ /* 0x000fea0003800000 */
.L_x_613:
        /* <DEDUP_REMOVED lines=15> */
.L_x_4715:


//--------------------- .text._Z10reduceLog4IfLj128EEvPT_S1_j --------------------------
	.section	.text._Z10reduceLog4IfLj128EEvPT_S1_j,"ax",@progbits
	.align	128
        .global         _Z10reduceLog4IfLj128EEvPT_S1_j
        .type           _Z10reduceLog4IfLj128EEvPT_S1_j,@function
        .size           _Z10reduceLog4IfLj128EEvPT_S1_j,(.L_x_4716 - _Z10reduceLog4IfLj128EEvPT_S1_j)
        .other          _Z10reduceLog4IfLj128EEvPT_S1_j,@"STO_CUDA_ENTRY STV_DEFAULT"
_Z10reduceLog4IfLj128EEvPT_S1_j:
.text._Z10reduceLog4IfLj128EEvPT_S1_j:
        /* <DEDUP_REMOVED lines=44> */
.L_x_615:
[----:B------:R-:W-:Y:S05]  /*02c0*/  BSYNC.RECONVERGENT B0 ;  /* 0x0000000000007941 */ /* 0x000fea0003800200 */
.L_x_614:
        /* <DEDUP_REMOVED lines=32> */
.L_x_617:
[----:B------:R-:W-:Y:S05]  /*04d0*/  BSYNC.RECONVERGENT B0 ;  /* 0x0000000000007941 */ /* 0x000fea0003800200 */
.L_x_616:
        /* <DEDUP_REMOVED lines=9> */
.L_x_619:
        /* <DEDUP_REMOVED lines=10> */
.L_x_618:
        /* <DEDUP_REMOVED lines=8> */
.L_x_620:
        /* <DEDUP_REMOVED lines=40> */
.L_x_621:
        /* <DEDUP_REMOVED lines=44> */
.L_x_622:
[----:B------:R0:W1:Y:S02]  /*0bd0*/  SHFL.DOWN PT, R4, R11, 0x8, 0x1f ;  /* 0x09001f000b047f89 */ /* 0x00006400000e0000 */
.L_x_623:
        /* <DEDUP_REMOVED lines=43> */
.L_x_624:
[----:B------:R2:W3:Y:S02]  /*0e90*/  SHFL.DOWN PT, R4, R11, 0x4, 0x1f ;  /* 0x08801f000b047f89 */ /* 0x0004e400000e0000 */
.L_x_625:
        /* <DEDUP_REMOVED lines=43> */
.L_x_626:
[----:B------:R2:W3:Y:S02]  /*1150*/  SHFL.DOWN PT, R4, R11, 0x2, 0x1f ;  /* 0x08401f000b047f89 */ /* 0x0004e400000e0000 */
.L_x_627:
        /* <DEDUP_REMOVED lines=43> */
.L_x_628:
[----:B------:R2:W3:Y:S02]  /*1410*/  SHFL.DOWN PT, R4, R11, 0x1, 0x1f ;  /* 0x08201f000b047f89 */ /* 0x0004e400000e0000 */
.L_x_629:
[----:B------:R-:W-:-:S13]  /*1420*/  ISETP.NE.AND P0, PT, R2, RZ, PT ;  /* 0x000000ff0200720c */ /* 0x000fda0003f05270 */
[----:B------:R-:W-:Y:S05]  /*1430*/  @P0 EXIT ;  /* 0x000000000000094d */ /* 0x000fea0003800000 */
[----:B------:R-:W4:Y:S01]  /*1440*/  LDC.64 R2, c[0x0][0x388] ;  /* 0x0000e200ff027b82 */ /* 0x000f220000000a00 */
[----:B0123--:R-:W-:Y:S01]  /*1450*/  FADD R11, R11, R4 ;  /* 0x000000040b0b7221 */ /* 0x00ffe20000000000 */
[----:B----4-:R-:W-:-:S05]  /*1460*/  IMAD.WIDE.U32 R2, R0, 0x4, R2 ;  /* 0x0000000400027825 */ /* 0x010fca00078e0002 */
[----:B------:R-:W-:Y:S01]  /*1470*/  STG.E desc[UR6][R2.64], R11 ;  /* 0x0000000b02007986 */ /* 0x000fe2000c101906 */
[----:B------:R-:W-:Y:S05]  /*1480*/  EXIT ;  /* 0x000000000000794d */ /* 0x000fea0003800000 */
.L_x_630:
        /* <DEDUP_REMOVED lines=15> */
.L_x_4716:


//--------------------- .text._Z10reduceLog4IfLj256EEvPT_S1_j --------------------------
	.section	.text._Z10reduceLog4IfLj256EEvPT_S1_j,"ax",@progbits
	.align	128
        .global         _Z10reduceLog4IfLj256EEvPT_S1_j
        .type           _Z10reduceLog4IfLj256EEvPT_S1_j,@function
        .size           _Z10reduceLog4IfLj256EEvPT_S1_j,(.L_x_4717 - _Z10reduceLog4IfLj256EEvPT_S1_j)
        .other          _Z10reduceLog4IfLj256EEvPT_S1_j,@"STO_CUDA_ENTRY STV_DEFAULT"
_Z10reduceLog4IfLj256EEvPT_S1_j:
.text._Z10reduceLog4IfLj256EEvPT_S1_j:
        /* <DEDUP_REMOVED lines=44> */
.L_x_632:
[----:B------:R-:W-:Y:S05]  /*02c0*/  BSYNC.RECONVERGENT B0 ;  /* 0x0000000000007941 */ /* 0x000fea0003800200 */
.L_x_631:
        /* <DEDUP_REMOVED lines=32> */
.L_x_634:
[----:B------:R-:W-:Y:S05]  /*04d0*/  BSYNC.RECONVERGENT B0 ;  /* 0x0000000000007941 */ /* 0x000fea0003800200 */
.L_x_633:
        /* <DEDUP_REMOVED lines=9> */
.L_x_636:
        /* <DEDUP_REMOVED lines=10> */
.L_x_635:
        /* <DEDUP_REMOVED lines=8> */
.L_x_637:
        /* <DEDUP_REMOVED lines=40> */
.L_x_638:
        /* <DEDUP_REMOVED lines=44> */
.L_x_639:
[----:B------:R0:W1:Y:S02]  /*0bd0*/  SHFL.DOWN PT, R4, R11, 0x8, 0x1f ;  /* 0x09001f000b047f89 */ /* 0x00006400000e0000 */
.L_x_640:
        /* <DEDUP_REMOVED lines=43> */
.L_x_641:
[----:B------:R2:W3:Y:S02]  /*0e90*/  SHFL.DOWN PT, R4, R11, 0x4, 0x1f ;  /* 0x08801f000b047f89 */ /* 0x0004e400000e0000 */
.L_x_642:
        /* <DEDUP_REMOVED lines=43> */
.L_x_643:
[----:B------:R2:W3:Y:S02]  /*1150*/  SHFL.DOWN PT, R4, R11, 0x2, 0x1f ;  /* 0x08401f000b047f89 */ /* 0x0004e400000e0000 */
.L_x_644:
        /* <DEDUP_REMOVED lines=43> */
.L_x_645:
[----:B------:R2:W3:Y:S02]  /*1410*/  SHFL.DOWN PT, R4, R11, 0x1, 0x1f ;  /* 0x08201f000b047f89 */ /* 0x0004e400000e0000 */
.L_x_646:
[----:B------:R-:W-:-:S13]  /*1420*/  ISETP.NE.AND P0, PT, R2, RZ, PT ;  /* 0x000000ff0200720c */ /* 0x000fda0003f05270 */
[----:B------:R-:W-:Y:S05]  /*1430*/  @P0 EXIT ;  /* 0x000000000000094d */ /* 0x000fea0003800000 */
[----:B------:R-:W4:Y:S01]  /*1440*/  LDC.64 R2, c[0x0][0x388] ;  /* 0x0000e200ff027b82 */ /* 0x000f220000000a00 */
[----:B0123--:R-:W-:Y:S01]  /*1450*/  FADD R11, R11, R4 ;  /* 0x000000040b0b7221 */ /* 0x00ffe20000000000 */
[----:B----4-:R-:W-:-:S05]  /*1460*/  IMAD.WIDE.U32 R2, R0, 0x4, R2 ;  /* 0x0000000400027825 */ /* 0x010fca00078e0002 */
[----:B------:R-:W-:Y:S01]  /*1470*/  STG.E desc[UR6][R2.64], R11 ;  /* 0x0000000b02007986 */ /* 0x000fe2000c101906 */
[----:B------:R-:W-:Y:S05]  /*1480*/  EXIT ;  /* 0x000000000000794d */ /* 0x000fea0003800000 */
.L_x_647:
        /* <DEDUP_REMOVED lines=15> */
.L_x_4717:


//--------------------- .text._Z10reduceLog4IfLj512EEvPT_S1_j --------------------------
	.section	.text._Z10reduceLog4IfLj512EEvPT_S1_j,"ax",@progbits
	.align	128
        .global         _Z10reduceLog4IfLj512EEvPT_S1_j
        .type           _Z10reduceLog4IfLj512EEvPT_S1_j,@function
        .size           _Z10reduceLog4IfLj512EEvPT_S1_j,(.L_x_4718 - _Z10reduceLog4IfLj512EEvPT_S1_j)
        .other          _Z10reduceLog4IfLj512EEvPT_S1_j,@"STO_CUDA_ENTRY STV_DEFAULT"
_Z10reduceLog4IfLj512EEvPT_S1_j:
.text._Z10reduceLog4IfLj512EEvPT_S1_j:
        /* <DEDUP_REMOVED lines=44> */
.L_x_649:
[----:B------:R-:W-:Y:S05]  /*02c0*/  BSYNC.RECONVERGENT B0 ;  /* 0x0000000000007941 */ /* 0x000fea0003800200 */
.L_x_648:
        /* <DEDUP_REMOVED lines=32> */
.L_x_651:
[----:B------:R-:W-:Y:S05]  /*04d0*/  BSYNC.RECONVERGENT B0 ;  /* 0x0000000000007941 */ /* 0x000fea0003800200 */
.L_x_650:
        /* <DEDUP_REMOVED lines=9> */
.L_x_653:
        /* <DEDUP_REMOVED lines=10> */
.L_x_652:
        /* <DEDUP_REMOVED lines=8> */
.L_x_654:
        /* <DEDUP_REMOVED lines=40> */
.L_x_655:
        /* <DEDUP_REMOVED lines=44> */
.L_x_656:
[----:B------:R0:W1:Y:S02]  /*0bd0*/  SHFL.DOWN PT, R4, R11, 0x8, 0x1f ;  /* 0x09001f000b047f89 */ /* 0x00006400000e0000 */
.L_x_657:
        /* <DEDUP_REMOVED lines=43> */
.L_x_658:
[----:B------:R2:W3:Y:S02]  /*0e90*/  SHFL.DOWN PT, R4, R11, 0x4, 0x1f ;  /* 0x08801f000b047f89 */ /* 0x0004e400000e0000 */
.L_x_659:
        /* <DEDUP_REMOVED lines=43> */
.L_x_660:
[----:B------:R2:W3:Y:S02]  /*1150*/  SHFL.DOWN PT, R4, R11, 0x2, 0x1f ;  /* 0x08401f000b047f89 */ /* 0x0004e400000e0000 */
.L_x_661:
        /* <DEDUP_REMOVED lines=43> */
.L_x_662:
[----:B------:R2:W3:Y:S02]  /*1410*/  SHFL.DOWN PT, R4, R11, 0x1, 0x1f ;  /* 0x08201f000b047f89 */ /* 0x0004e400000e0000 */
.L_x_663:
[----:B------:R-:W-:-:S13]  /*1420*/  ISETP.NE.AND P0, PT, R2, RZ, PT ;  /* 0x000000ff0200720c */ /* 0x000fda0003f05270 */
[----:B------:R-:W-:Y:S05]  /*1430*/  @P0 EXIT ;  /* 0x000000000000094d */ /* 0x000fea0003800000 */
[----:B------:R-:W4:Y:S01]  /*1440*/  LDC.64 R2, c[0x0][0x388] ;  /* 0x0000e200ff027b82 */ /* 0x000f220000000a00 */
[----:B0123--:R-:W-:Y:S01]  /*1450*/  FADD R11, R11, R4 ;  /* 0x000000040b0b7221 */ /* 0x00ffe20000000000 */
[----:B----4-:R-:W-:-:S05]  /*1460*/  IMAD.WIDE.U32 R2, R0, 0x4, R2 ;  /* 0x0000000400027825 */ /* 0x010fca00078e0002 */
[----:B------:R-:W-:Y:S01]  /*1470*/  STG.E desc[UR6][R2.64], R11 ;  /* 0x0000000b02007986 */ /* 0x000fe2000c101906 */
[----:B------:R-:W-:Y:S05]  /*1480*/  EXIT ;  /* 0x000000000000794d */ /* 0x000fea0003800000 */
.L_x_664:
        /* <DEDUP_REMOVED lines=15> */
.L_x_4718:


//--------------------- .text._Z10reduceLog4IfLj1024EEvPT_S1_j --------------------------
	.section	.text._Z10reduceLog4IfLj1024EEvPT_S1_j,"ax",@progbits
	.align	128
        .global         _Z10reduceLog4IfLj1024EEvPT_S1_j
        .type           _Z10reduceLog4IfLj1024EEvPT_S1_j,@function
        .size           _Z10reduceLog4IfLj1024EEvPT_S1_j,(.L_x_4719 - _Z10reduceLog4IfLj1024EEvPT_S1_j)
        .other          _Z10reduceLog4IfLj1024EEvPT_S1_j,@"STO_CUDA_ENTRY STV_DEFAULT"
_Z10reduceLog4IfLj1024EEvPT_S1_j:
.text._Z10reduceLog4IfLj1024EEvPT_S1_j:
        /* <DEDUP_REMOVED lines=44> */
.L_x_666:
[----:B------:R-:W-:Y:S05]  /*02c0*/  BSYNC.RECONVERGENT B0 ;  /* 0x0000000000007941 */ /* 0x000fea0003800200 */
.L_x_665:
        /* <DEDUP_REMOVED lines=32> */
.L_x_668:
[----:B------:R-:W-:Y:S05]  /*04d0*/  BSYNC.RECONVERGENT B0 ;  /* 0x0000000000007941 */ /* 0x000fea0003800200 */
.L_x_667:
        /* <DEDUP_REMOVED lines=9> */
.L_x_670:
        /* <DEDUP_REMOVED lines=10> */
.L_x_669:
        /* <DEDUP_REMOVED lines=8> */
.L_x_671:
        /* <DEDUP_REMOVED lines=40> */
.L_x_672:
        /* <DEDUP_REMOVED lines=44> */
.L_x_673:
[----:B------:R0:W1:Y:S02]  /*0bd0*/  SHFL.DOWN PT, R4, R11, 0x8, 0x1f ;  /* 0x09001f000b047f89 */ /* 0x00006400000e0000 */
.L_x_674:
        /* <DEDUP_REMOVED lines=43> */
.L_x_675:
[----:B------:R2:W3:Y:S02]  /*0e90*/  SHFL.DOWN PT, R4, R11, 0x4, 0x1f ;  /* 0x08801f000b047f89 */ /* 0x0004e400000e0000 */
.L_x_676:
        /* <DEDUP_REMOVED lines=43> */
.L_x_677:
[----:B------:R2:W3:Y:S02]  /*1150*/  SHFL.DOWN PT, R4, R11, 0x2, 0x1f ;  /* 0x08401f000b047f89 */ /* 0x0004e400000e0000 */
.L_x_678:
        /* <DEDUP_REMOVED lines=43> */
.L_x_679:
[----:B------:R2:W3:Y:S02]  /*1410*/  SHFL.DOWN PT, R4, R11, 0x1, 0x1f ;  /* 0x08201f000b047f89 */ /* 0x0004e400000e0000 */
.L_x_680:
[----:B------:R-:W-:-:S13]  /*1420*/  ISETP.NE.AND P0, PT, R2, RZ, PT ;  /* 0x000000ff0200720c */ /* 0x000fda0003f05270 */
[----:B------:R-:W-:Y:S05]  /*1430*/  @P0 EXIT ;  /* 0x000000000000094d */ /* 0x000fea0003800000 */
[----:B------:R-:W4:Y:S01]  /*1440*/  LDC.64 R2, c[0x0][0x388] ;  /* 0x0000e200ff027b82 */ /* 0x000f220000000a00 */
[----:B0123--:R-:W-:Y:S01]  /*1450*/  FADD R11, R11, R4 ;  /* 0x000000040b0b7221 */ /* 0x00ffe20000000000 */
[----:B----4-:R-:W-:-:S05]  /*1460*/  IMAD.WIDE.U32 R2, R0, 0x4, R2 ;  /* 0x0000000400027825 */ /* 0x010fca00078e0002 */
[----:B------:R-:W-:Y:S01]  /*1470*/  STG.E desc[UR6][R2.64], R11 ;  /* 0x0000000b02007986 */ /* 0x000fe2000c101906 */
[----:B------:R-:W-:Y:S05]  /*1480*/  EXIT ;  /* 0x000000000000794d */ /* 0x000fea0003800000 */
.L_x_681:
        /* <DEDUP_REMOVED lines=15> */
.L_x_4719:


//--------------------- .text._Z10reduceLog3IfEvPT_S1_j --------------------------
	.section	.text._Z10reduceLog3IfEvPT_S1_j,"ax",@progbits
	.align	128
        .global         _Z10reduceLog3IfEvPT_S1_j
        .type           _Z10reduceLog3IfEvPT_S1_j,@function
        .size           _Z10reduceLog3IfEvPT_S1_j,(.L_x_4720 - _Z10reduceLog3IfEvPT_S1_j)
        .other          _Z10reduceLog3IfEvPT_S1_j,@"STO_CUDA_ENTRY STV_DEFAULT"
_Z10reduceLog3IfEvPT_S1_j:
.text._Z10reduceLog3IfEvPT_S1_j:
[----:B------:R-:W-:Y:S01]  /*0000*/  LDC R1, c[0x0][0x37c] ;  /* 0x0000df00ff017b82 */ /* 0x000fe20000000800 */
[----:B------:R-:W0:Y:S01]  /*0010*/  S2R R0, SR_CTAID.X ;  /* 0x0000000000007919 */ /* 0x000e220000002500 */
[----:B------:R-:W1:Y:S01]  /*0020*/  LDCU UR4, c[0x0][0x360] ;  /* 0x00006c00ff0477ac */ /* 0x000e620008000800 */
[----:B------:R-:W-:Y:S01]  /*0030*/  BSSY.RECONVERGENT B0, `(.L_x_682) ;  /* 0x0000029000007945 */ /* 0x000fe20003800200 */
[----:B------:R-:W2:Y:S01]  /*0040*/  S2R R2, SR_TID.X ;  /* 0x0000000000027919 */ /* 0x000ea20000002100 */
[----:B------:R-:W3:Y:S01]  /*0050*/  LDCU UR5, c[0x0][0x390] ;  /* 0x00007200ff0577ac */ /* 0x000ee20008000800 */
[----:B------:R-:W4:Y:S01]  /*0060*/  LDCU.64 UR6, c[0x0][0x358] ;  /* 0x00006b00ff0677ac */ /* 0x000f220008000a00 */
[----:B-1----:R-:W-:Y:S01]  /*0070*/  MOV R3, UR4 ;  /* 0x0000000400037c02 */ /* 0x002fe20008000f00 */
[----:B0-----:R-:W-:-:S05]  /*0080*/  IMAD R5, R0, UR4, RZ ;  /* 0x0000000400057c24 */ /* 0x001fca000f8e02ff */
[----:B--2---:R-:W-:Y:S01]  /*0090*/  LEA R8, R5, R2, 0x1 ;  /* 0x0000000205087211 */ /* 0x004fe200078e08ff */
[----:B------:R-:W-:-:S03]  /*00a0*/  HFMA2 R5, -RZ, RZ, 0, 0 ;  /* 0x00000000ff057431 */ /* 0x000fc600000001ff */
[C---:B---3--:R-:W-:Y:S02]  /*00b0*/  ISETP.GE.U32.AND P1, PT, R8.reuse, UR5, PT ;  /* 0x0000000508007c0c */ /* 0x048fe4000bf26070 */
[----:B------:R-:W-:-:S04]  /*00c0*/  IADD3 R4, PT, PT, R8, R3, RZ ;  /* 0x0000000308047210 */ /* 0x000fc80007ffe0ff */
[----:B------:R-:W-:-:S07]  /*00d0*/  ISETP.GE.U32.AND P0, PT, R4, UR5, PT ;  /* 0x0000000504007c0c */ /* 0x000fce000bf06070 */
[----:B----4-:R-:W-:Y:S06]  /*00e0*/  @P1 BRA `(.L_x_683) ;  /* 0x0000000000741947 */ /* 0x010fec0003800000 */
[----:B------:R-:W0:Y:S02]  /*00f0*/  LDC.64 R6, c[0x0][0x380] ;  /* 0x0000e000ff067b82 */ /* 0x000e240000000a00 */
[----:B0-----:R-:W-:-:S05]  /*0100*/  IMAD.WIDE.U32 R6, R8, 0x4, R6 ;  /* 0x0000000408067825 */ /* 0x001fca00078e0006 */
[----:B------:R-:W2:Y:S01]  /*0110*/  LDG.E R5, desc[UR6][R6.64] ;  /* 0x0000000606057981 */ /* 0x000ea2000c1e1900 */
[----:B------:R-:W-:Y:S02]  /*0120*/  MOV R10, 0x3e055027 ;  /* 0x3e055027000a7802 */ /* 0x000fe40000000f00 */
[----:B--2---:R-:W-:-:S04]  /*0130*/  FSETP.GEU.AND P1, PT, R5, 1.175494350822287508e-38, PT ;  /* 0x008000000500780b */ /* 0x004fc80003f2e000 */
[----:B------:R-:W-:-:S09]  /*0140*/  FSEL R6, RZ, -23, P1 ;  /* 0xc1b80000ff067808 */ /* 0x000fd20000800000 */
[----:B------:R-:W-:-:S05]  /*0150*/  @!P1 FMUL R5, R5, 8388608 ;  /* 0x4b00000005059820 */ /* 0x000fca0000400000 */
[C---:B------:R-:W-:Y:S02]  /*0160*/  IADD3 R8, PT, PT, R5.reuse, -0x3f2aaaab, RZ ;  /* 0xc0d5555505087810 */ /* 0x040fe40007ffe0ff */
[C---:B------:R-:W-:Y:S02]  /*0170*/  ISETP.GT.U32.AND P1, PT, R5.reuse, 0x7f7fffff, PT ;  /* 0x7f7fffff0500780c */ /* 0x040fe40003f24070 */
[----:B------:R-:W-:Y:S02]  /*0180*/  LOP3.LUT R8, R8, 0xff800000, RZ, 0xc0, !PT ;  /* 0xff80000008087812 */ /* 0x000fe400078ec0ff */
[C---:B------:R-:W-:Y:S02]  /*0190*/  FSETP.NEU.AND P2, PT, R5.reuse, RZ, PT ;  /* 0x000000ff0500720b */ /* 0x040fe40003f4d000 */
[-C--:B------:R-:W-:Y:S02]  /*01a0*/  IADD3 R9, PT, PT, R5, -R8.reuse, RZ ;  /* 0x8000000805097210 */ /* 0x080fe40007ffe0ff */
[----:B------:R-:W-:-:S02]  /*01b0*/  I2FP.F32.S32 R7, R8 ;  /* 0x0000000800077245 */ /* 0x000fc40000201400 */
[----:B------:R-:W-:Y:S01]  /*01c0*/  MOV R8, 0x7f800000 ;  /* 0x7f80000000087802 */ /* 0x000fe20000000f00 */
        /* <DEDUP_REMOVED lines=15> */
.L_x_683:
[----:B------:R-:W-:Y:S05]  /*02c0*/  BSYNC.RECONVERGENT B0 ;  /* 0x0000000000007941 */ /* 0x000fea0003800200 */
.L_x_682:
[----:B------:R-:W-:Y:S04]  /*02d0*/  BSSY.RECONVERGENT B0, `(.L_x_684) ;  /* 0x0000020000007945 */ /* 0x000fe80003800200 */
[----:B------:R-:W-:Y:S05]  /*02e0*/  @P0 BRA `(.L_x_685) ;  /* 0x0000000000780947 */ /* 0x000fea0003800000 */
[----:B------:R-:W0:Y:S02]  /*02f0*/  LDC.64 R6, c[0x0][0x380] ;  /* 0x0000e000ff067b82 */ /* 0x000e240000000a00 */
[----:B0-----:R-:W-:-:S05]  /*0300*/  IMAD.WIDE.U32 R6, R4, 0x4, R6 ;  /* 0x0000000404067825 */ /* 0x001fca00078e0006 */
[----:B------:R0:W2:Y:S01]  /*0310*/  LDG.E R4, desc[UR6][R6.64] ;  /* 0x0000000606047981 */ /* 0x0000a2000c1e1900 */
[----:B------:R-:W-:Y:S02]  /*0320*/  MOV R11, 0x3e055027 ;  /* 0x3e055027000b7802 */ /* 0x000fe40000000f00 */
[----:B0-----:R-:W-:Y:S02]  /*0330*/  MOV R7, 0x7f800000 ;  /* 0x7f80000000077802 */ /* 0x001fe40000000f00 */
[----:B--2---:R-:W-:-:S04]  /*0340*/  FSETP.GEU.AND P0, PT, R4, 1.175494350822287508e-38, PT ;  /* 0x008000000400780b */ /* 0x004fc80003f0e000 */
[----:B------:R-:W-:-:S09]  /*0350*/  FSEL R6, RZ, -23, P0 ;  /* 0xc1b80000ff067808 */ /* 0x000fd20000000000 */
[----:B------:R-:W-:-:S05]  /*0360*/  @!P0 FMUL R4, R4, 8388608 ;  /* 0x4b00000004048820 */ /* 0x000fca0000400000 */
[C---:B------:R-:W-:Y:S02]  /*0370*/  IADD3 R8, PT, PT, R4.reuse, -0x3f2aaaab, RZ ;  /* 0xc0d5555504087810 */ /* 0x040fe40007ffe0ff */
[----:B------:R-:W-:Y:S02]  /*0380*/  ISETP.GT.U32.AND P0, PT, R4, 0x7f7fffff, PT ;  /* 0x7f7fffff0400780c */ /* 0x000fe40003f04070 */
[----:B------:R-:W-:-:S04]  /*0390*/  LOP3.LUT R9, R8, 0xff800000, RZ, 0xc0, !PT ;  /* 0xff80000008097812 */ /* 0x000fc800078ec0ff */
[-C--:B------:R-:W-:Y:S02]  /*03a0*/  IADD3 R8, PT, PT, R4, -R9.reuse, RZ ;  /* 0x8000000904087210 */ /* 0x080fe40007ffe0ff */
        /* <DEDUP_REMOVED lines=18> */
.L_x_685:
[----:B------:R-:W-:Y:S05]  /*04d0*/  BSYNC.RECONVERGENT B0 ;  /* 0x0000000000007941 */ /* 0x000fea0003800200 */
.L_x_684:
[----:B------:R-:W0:Y:S01]  /*04e0*/  S2UR UR5, SR_CgaCtaId ;  /* 0x00000000000579c3 */ /* 0x000e220000008800 */
[----:B------:R-:W-:Y:S01]  /*04f0*/  UMOV UR4, 0x400 ;  /* 0x0000040000047882 */ /* 0x000fe20000000000 */
[----:B------:R-:W-:Y:S02]  /*0500*/  ISETP.GE.U32.AND P1, PT, R3, 0x2, PT ;  /* 0x000000020300780c */ /* 0x000fe40003f26070 */
[----:B------:R-:W-:Y:S01]  /*0510*/  ISETP.NE.AND P0, PT, R2, RZ, PT ;  /* 0x000000ff0200720c */ /* 0x000fe20003f05270 */
[----:B0-----:R-:W-:-:S06]  /*0520*/  ULEA UR4, UR5, UR4, 0x18 ;  /* 0x0000000405047291 */ /* 0x001fcc000f8ec0ff */
[----:B------:R-:W-:-:S05]  /*0530*/  LEA R4, R2, UR4, 0x2 ;  /* 0x0000000402047c11 */ /* 0x000fca000f8e10ff */
[----:B------:R0:W-:Y:S01]  /*0540*/  STS [R4], R5 ;  /* 0x0000000504007388 */ /* 0x0001e20000000800 */
[----:B------:R-:W-:Y:S06]  /*0550*/  BAR.SYNC.DEFER_BLOCKING 0x0 ;  /* 0x0000000000007b1d */ /* 0x000fec0000010000 */
[----:B------:R-:W-:Y:S05]  /*0560*/  @!P1 BRA `(.L_x_686) ;  /* 0x0000000000289947 */ /* 0x000fea0003800000 */
.L_x_687:
[----:B------:R-:W-:-:S04]  /*0570*/  SHF.R.U32.HI R7, RZ, 0x1, R3 ;  /* 0x00000001ff077819 */ /* 0x000fc80000011603 */
[----:B------:R-:W-:-:S13]  /*0580*/  ISETP.GE.U32.AND P1, PT, R2, R7, PT ;  /* 0x000000070200720c */ /* 0x000fda0003f26070 */
[----:B------:R-:W-:-:S06]  /*0590*/  @!P1 LEA R6, R7, R4, 0x2 ;  /* 0x0000000407069211 */ /* 0x000fcc00078e10ff */
[----:B------:R-:W0:Y:S02]  /*05a0*/  @!P1 LDS R6, [R6] ;  /* 0x0000000006069984 */ /* 0x000e240000000800 */
[----:B0-----:R-:W-:-:S05]  /*05b0*/  @!P1 FADD R5, R5, R6 ;  /* 0x0000000605059221 */ /* 0x001fca0000000000 */
[----:B------:R1:W-:Y:S01]  /*05c0*/  @!P1 STS [R4], R5 ;  /* 0x0000000504009388 */ /* 0x0003e20000000800 */
[----:B------:R-:W-:Y:S01]  /*05d0*/  BAR.SYNC.DEFER_BLOCKING 0x0 ;  /* 0x0000000000007b1d */ /* 0x000fe20000010000 */
[----:B------:R-:W-:Y:S02]  /*05e0*/  ISETP.GT.U32.AND P1, PT, R3, 0x3, PT ;  /* 0x000000030300780c */ /* 0x000fe40003f24070 */
[----:B------:R-:W-:-:S11]  /*05f0*/  MOV R3, R7 ;  /* 0x0000000700037202 */ /* 0x000fd60000000f00 */
[----:B-1----:R-:W-:Y:S05]  /*0600*/  @P1 BRA `(.L_x_687) ;  /* 0xfffffffc00d81947 */ /* 0x002fea000383ffff */
.L_x_686:
[----:B------:R-:W-:Y:S05]  /*0610*/  @P0 EXIT ;  /* 0x000000000000094d */ /* 0x000fea0003800000 */
[----:B------:R-:W1:Y:S02]  /*0620*/  LDC.64 R2, c[0x0][0x388] ;  /* 0x0000e200ff027b82 */ /* 0x000e640000000a00 */
[----:B-1----:R-:W-:-:S05]  /*0630*/  IMAD.WIDE.U32 R2, R0, 0x4, R2 ;  /* 0x0000000400027825 */ /* 0x002fca00078e0002 */
[----:B------:R-:W-:Y:S01]  /*0640*/  STG.E desc[UR6][R2.64], R5 ;  /* 0x0000000502007986 */ /* 0x000fe2000c101906 */
[----:B------:R-:W-:Y:S05]  /*0650*/  EXIT ;  /* 0x000000000000794d */ /* 0x000fea0003800000 */
.L_x_688:
        /* <DEDUP_REMOVED lines=10> */
.L_x_4720:


//--------------------- .text._Z10reduceLog2IfEvPT_S1_j --------------------------
	.section	.text._Z10reduceLog2IfEvPT_S1_j,"ax",@progbits
	.align	128
        .global         _Z10reduceLog2IfEvPT_S1_j
        .type           _Z10reduceLog2IfEvPT_S1_j,@function
        .size           _Z10reduceLog2IfEvPT_S1_j,(.L_x_4721 - _Z10reduceLog2IfEvPT_S1_j)
        .other          _Z10reduceLog2IfEvPT_S1_j,@"STO_CUDA_ENTRY STV_DEFAULT"
_Z10reduceLog2IfEvPT_S1_j:
.text._Z10reduceLog2IfEvPT_S1_j:
[----:B------:R-:W-:Y:S01]  /*0000*/  LDC R1, c[0x0][0x37c] ;  /* 0x0000df00ff017b82 */ /* 0x000fe20000000800 */
[----:B------:R-:W0:Y:S01]  /*0010*/  S2R R3, SR_TID.X ;  /* 0x0000000000037919 */ /* 0x000e220000002100 */
[----:B------:R-:W1:Y:S01]  /*0020*/  LDCU UR4, c[0x0][0x360] ;  /* 0x00006c00ff0477ac */ /* 0x000e620008000800 */
[----:B------:R-:W-:Y:S01]  /*0030*/  BSSY.RECONVERGENT B0, `(.L_x_689) ;  /* 0x0000026000007945 */ /* 0x000fe20003800200 */
[----:B------:R-:W-:Y:S01]  /*0040*/  HFMA2 R4, -RZ, RZ, 0, 0 ;  /* 0x00000000ff047431 */ /* 0x000fe200000001ff */
[----:B------:R-:W0:Y:S01]  /*0050*/  S2R R0, SR_CTAID.X ;  /* 0x0000000000007919 */ /* 0x000e220000002500 */
[----:B------:R-:W2:Y:S01]  /*0060*/  LDCU UR5, c[0x0][0x390] ;  /* 0x00007200ff0577ac */ /* 0x000ea20008000800 */
[----:B------:R-:W3:Y:S01]  /*0070*/  LDCU.64 UR6, c[0x0][0x358] ;  /* 0x00006b00ff0677ac */ /* 0x000ee20008000a00 */
[----:B-1----:R-:W-:Y:S01]  /*0080*/  MOV R2, UR4 ;  /* 0x0000000400027c02 */ /* 0x002fe20008000f00 */
[----:B0-----:R-:W-:-:S05]  /*0090*/  IMAD R7, R0, UR4, R3 ;  /* 0x0000000400077c24 */ /* 0x001fca000f8e0203 */
[----:B--2---:R-:W-:-:S13]  /*00a0*/  ISETP.GE.U32.AND P0, PT, R7, UR5, PT ;  /* 0x0000000507007c0c */ /* 0x004fda000bf06070 */
[----:B---3--:R-:W-:Y:S05]  /*00b0*/  @P0 BRA `(.L_x_690) ;  /* 0x0000000000740947 */ /* 0x008fea0003800000 */
        /* <DEDUP_REMOVED lines=29> */
.L_x_690:
[----:B------:R-:W-:Y:S05]  /*0290*/  BSYNC.RECONVERGENT B0 ;  /* 0x0000000000007941 */ /* 0x000fea0003800200 */
.L_x_689:
        /* <DEDUP_REMOVED lines=9> */
.L_x_692:
[----:B------:R-:W-:-:S04]  /*0330*/  SHF.R.U32.HI R8, RZ, 0x1, R2 ;  /* 0x00000001ff087819 */ /* 0x000fc80000011602 */
[----:B------:R-:W-:-:S13]  /*0340*/  ISETP.GE.U32.AND P1, PT, R3, R8, PT ;  /* 0x000000080300720c */ /* 0x000fda0003f26070 */
[----:B0-----:R-:W-:Y:S01]  /*0350*/  @!P1 LEA R4, R8, R5, 0x2 ;  /* 0x0000000508049211 */ /* 0x001fe200078e10ff */
[----:B------:R-:W-:Y:S05]  /*0360*/  @!P1 LDS R7, [R5] ;  /* 0x0000000005079984 */ /* 0x000fea0000000800 */
[----:B------:R-:W0:Y:S02]  /*0370*/  @!P1 LDS R4, [R4] ;  /* 0x0000000004049984 */ /* 0x000e240000000800 */
[----:B0-----:R-:W-:-:S05]  /*0380*/  @!P1 FADD R6, R4, R7 ;  /* 0x0000000704069221 */ /* 0x001fca0000000000 */
[----:B------:R1:W-:Y:S01]  /*0390*/  @!P1 STS [R5], R6 ;  /* 0x0000000605009388 */ /* 0x0003e20000000800 */
[----:B------:R-:W-:Y:S01]  /*03a0*/  BAR.SYNC.DEFER_BLOCKING 0x0 ;  /* 0x0000000000007b1d */ /* 0x000fe20000010000 */
[----:B------:R-:W-:Y:S02]  /*03b0*/  ISETP.GT.U32.AND P1, PT, R2, 0x3, PT ;  /* 0x000000030200780c */ /* 0x000fe40003f24070 */
[----:B------:R-:W-:-:S11]  /*03c0*/  MOV R2, R8 ;  /* 0x0000000800027202 */ /* 0x000fd60000000f00 */
[----:B-1----:R-:W-:Y:S05]  /*03d0*/  @P1 BRA `(.L_x_692) ;  /* 0xfffffffc00d41947 */ /* 0x002fea000383ffff */
.L_x_691:
[----:B------:R-:W-:Y:S05]  /*03e0*/  @P0 EXIT ;  /* 0x000000000000094d */ /* 0x000fea0003800000 */
[----:B------:R-:W1:Y:S01]  /*03f0*/  S2UR UR5, SR_CgaCtaId ;  /* 0x00000000000579c3 */ /* 0x000e620000008800 */
[----:B------:R-:W-:-:S07]  /*0400*/  UMOV UR4, 0x400 ;  /* 0x0000040000047882 */ /* 0x000fce0000000000 */
[----:B------:R-:W2:Y:S01]  /*0410*/  LDC.64 R2, c[0x0][0x388] ;  /* 0x0000e200ff027b82 */ /* 0x000ea20000000a00 */
[----:B-1----:R-:W-:Y:S01]  /*0420*/  ULEA UR4, UR5, UR4, 0x18 ;  /* 0x0000000405047291 */ /* 0x002fe2000f8ec0ff */
[----:B--2---:R-:W-:-:S08]  /*0430*/  IMAD.WIDE.U32 R2, R0, 0x4, R2 ;  /* 0x0000000400027825 */ /* 0x004fd000078e0002 */
[----:B0-----:R-:W0:Y:S04]  /*0440*/  LDS R5, [UR4] ;  /* 0x00000004ff057984 */ /* 0x001e280008000800 */
[----:B0-----:R-:W-:Y:S01]  /*0450*/  STG.E desc[UR6][R2.64], R5 ;  /* 0x0000000502007986 */ /* 0x001fe2000c101906 */
[----:B------:R-:W-:Y:S05]  /*0460*/  EXIT ;  /* 0x000000000000794d */ /* 0x000fea0003800000 */
.L_x_693:
        /* <DEDUP_REMOVED lines=9> */
.L_x_4721:


//--------------------- .text._Z10reduceLog1IfEvPT_S1_j --------------------------
	.section	.text._Z10reduceLog1IfEvPT_S1_j,"ax",@progbits
	.align	128
        .global         _Z10reduceLog1IfEvPT_S1_j
        .type           _Z10reduceLog1IfEvPT_S1_j,@function
        .size           _Z10reduceLog1IfEvPT_S1_j,(.L_x_4722 - _Z10reduceLog1IfEvPT_S1_j)
        .other          _Z10reduceLog1IfEvPT_S1_j,@"STO_CUDA_ENTRY STV_DEFAULT"
_Z10reduceLog1IfEvPT_S1_j:
.text._Z10reduceLog1IfEvPT_S1_j:
[----:B------:R-:W-:Y:S01]  /*0000*/  LDC R1, c[0x0][0x37c] ;  /* 0x0000df00ff017b82 */ /* 0x000fe20000000800 */
[----:B------:R-:W0:Y:S01]  /*0010*/  S2R R3, SR_TID.X ;  /* 0x0000000000037919 */ /* 0x000e220000002100 */
[----:B------:R-:W0:Y:S01]  /*0020*/  LDCU UR7, c[0x0][0x360] ;  /* 0x00006c00ff0777ac */ /* 0x000e220008000800 */
[----:B------:R-:W-:Y:S01]  /*0030*/  BSSY.RECONVERGENT B0, `(.L_x_694) ;  /* 0x0000025000007945 */ /* 0x000fe20003800200 */
[----:B------:R-:W-:Y:S01]  /*0040*/  HFMA2 R2, -RZ, RZ, 0, 0 ;  /* 0x00000000ff027431 */ /* 0x000fe200000001ff */
[----:B------:R-:W0:Y:S01]  /*0050*/  S2R R0, SR_CTAID.X ;  /* 0x0000000000007919 */ /* 0x000e220000002500 */
[----:B------:R-:W1:Y:S01]  /*0060*/  LDCU UR4, c[0x0][0x390] ;  /* 0x00007200ff0477ac */ /* 0x000e620008000800 */
[----:B------:R-:W2:Y:S01]  /*0070*/  LDCU.64 UR8, c[0x0][0x358] ;  /* 0x00006b00ff0877ac */ /* 0x000ea20008000a00 */
[----:B0-----:R-:W-:-:S05]  /*0080*/  IMAD R7, R0, UR7, R3 ;  /* 0x0000000700077c24 */ /* 0x001fca000f8e0203 */
[----:B-1----:R-:W-:-:S13]  /*0090*/  ISETP.GE.U32.AND P0, PT, R7, UR4, PT ;  /* 0x0000000407007c0c */ /* 0x002fda000bf06070 */
[----:B--2---:R-:W-:Y:S05]  /*00a0*/  @P0 BRA `(.L_x_695) ;  /* 0x0000000000740947 */ /* 0x004fea0003800000 */
        /* <DEDUP_REMOVED lines=29> */
.L_x_695:
[----:B------:R-:W-:Y:S05]  /*0280*/  BSYNC.RECONVERGENT B0 ;  /* 0x0000000000007941 */ /* 0x000fea0003800200 */
.L_x_694:
[----:B------:R-:W0:Y:S01]  /*0290*/  S2UR UR5, SR_CgaCtaId ;  /* 0x00000000000579c3 */ /* 0x000e220000008800 */
[----:B------:R-:W-:Y:S01]  /*02a0*/  UMOV UR4, 0x400 ;  /* 0x0000040000047882 */ /* 0x000fe20000000000 */
[----:B------:R-:W-:Y:S01]  /*02b0*/  UISETP.GE.U32.AND UP0, UPT, UR7, 0x2, UPT ;  /* 0x000000020700788c */ /* 0x000fe2000bf06070 */
[----:B------:R-:W-:Y:S01]  /*02c0*/  ISETP.NE.AND P1, PT, R3, RZ, PT ;  /* 0x000000ff0300720c */ /* 0x000fe20003f25270 */
[----:B0-----:R-:W-:-:S06]  /*02d0*/  ULEA UR4, UR5, UR4, 0x18 ;  /* 0x0000000405047291 */ /* 0x001fcc000f8ec0ff */
[----:B------:R-:W-:-:S05]  /*02e0*/  LEA R5, R3, UR4, 0x2 ;  /* 0x0000000403057c11 */ /* 0x000fca000f8e10ff */
[----:B------:R0:W-:Y:S01]  /*02f0*/  STS [R5], R2 ;  /* 0x0000000205007388 */ /* 0x0001e20000000800 */
[----:B------:R-:W-:Y:S06]  /*0300*/  BAR.SYNC.DEFER_BLOCKING 0x0 ;  /* 0x0000000000007b1d */ /* 0x000fec0000010000 */
[----:B------:R-:W-:Y:S05]  /*0310*/  BRA.U !UP0, `(.L_x_696) ;  /* 0x00000001083c7547 */ /* 0x000fea000b800000 */
[----:B------:R-:W-:-:S05]  /*0320*/  UMOV UR5, 0x1 ;  /* 0x0000000100057882 */ /* 0x000fca0000000000 */
.L_x_697:
[----:B------:R-:W-:-:S04]  /*0330*/  USHF.L.U32 UR6, UR5, 0x1, URZ ;  /* 0x0000000105067899 */ /* 0x000fc800080006ff */
[----:B------:R-:W-:Y:S02]  /*0340*/  UISETP.GE.U32.AND UP0, UPT, UR6, UR7, UPT ;  /* 0x000000070600728c */ /* 0x000fe4000bf06070 */
[----:B-1----:R-:W-:-:S05]  /*0350*/  IMAD R4, R3, UR6, RZ ;  /* 0x0000000603047c24 */ /* 0x002fca000f8e02ff */
[----:B------:R-:W-:-:S13]  /*0360*/  ISETP.GE.U32.AND P0, PT, R4, UR7, PT ;  /* 0x0000000704007c0c */ /* 0x000fda000bf06070 */
[C---:B0-----:R-:W-:Y:S01]  /*0370*/  @!P0 IADD3 R2, PT, PT, R4.reuse, UR5, RZ ;  /* 0x0000000504028c10 */ /* 0x041fe2000fffe0ff */
[----:B------:R-:W-:Y:S01]  /*0380*/  UMOV UR5, UR6 ;  /* 0x0000000600057c82 */ /* 0x000fe20008000000 */
[----:B------:R-:W-:Y:S02]  /*0390*/  @!P0 LEA R4, R4, UR4, 0x2 ;  /* 0x0000000404048c11 */ /* 0x000fe4000f8e10ff */
[----:B------:R-:W-:-:S03]  /*03a0*/  @!P0 LEA R2, R2, UR4, 0x2 ;  /* 0x0000000402028c11 */ /* 0x000fc6000f8e10ff */
[----:B------:R-:W-:Y:S04]  /*03b0*/  @!P0 LDS R5, [R4] ;  /* 0x0000000004058984 */ /* 0x000fe80000000800 */
[----:B------:R-:W0:Y:S02]  /*03c0*/  @!P0 LDS R2, [R2] ;  /* 0x0000000002028984 */ /* 0x000e240000000800 */
[----:B0-----:R-:W-:-:S05]  /*03d0*/  @!P0 FADD R5, R2, R5 ;  /* 0x0000000502058221 */ /* 0x001fca0000000000 */
[----:B------:R1:W-:Y:S01]  /*03e0*/  @!P0 STS [R4], R5 ;  /* 0x0000000504008388 */ /* 0x0003e20000000800 */
[----:B------:R-:W-:Y:S06]  /*03f0*/  BAR.SYNC.DEFER_BLOCKING 0x0 ;  /* 0x0000000000007b1d */ /* 0x000fec0000010000 */
[----:B------:R-:W-:Y:S05]  /*0400*/  BRA.U !UP0, `(.L_x_697) ;  /* 0xfffffffd08c87547 */ /* 0x000fea000b83ffff */
.L_x_696:
[----:B------:R-:W-:Y:S05]  /*0410*/  @P1 EXIT ;  /* 0x000000000000194d */ /* 0x000fea0003800000 */
[----:B------:R-:W2:Y:S01]  /*0420*/  S2UR UR5, SR_CgaCtaId ;  /* 0x00000000000579c3 */ /* 0x000ea20000008800 */
[----:B------:R-:W-:-:S07]  /*0430*/  UMOV UR4, 0x400 ;  /* 0x0000040000047882 */ /* 0x000fce0000000000 */
[----:B0-----:R-:W0:Y:S01]  /*0440*/  LDC.64 R2, c[0x0][0x388] ;  /* 0x0000e200ff027b82 */ /* 0x001e220000000a00 */
[----:B--2---:R-:W-:Y:S01]  /*0450*/  ULEA UR4, UR5, UR4, 0x18 ;  /* 0x0000000405047291 */ /* 0x004fe2000f8ec0ff */
[----:B0-----:R-:W-:-:S08]  /*0460*/  IMAD.WIDE.U32 R2, R0, 0x4, R2 ;  /* 0x0000000400027825 */ /* 0x001fd000078e0002 */
[----:B-1----:R-:W0:Y:S04]  /*0470*/  LDS R5, [UR4] ;  /* 0x00000004ff057984 */ /* 0x002e280008000800 */
[----:B0-----:R-:W-:Y:S01]  /*0480*/  STG.E desc[UR8][R2.64], R5 ;  /* 0x0000000502007986 */ /* 0x001fe2000c101908 */
[----:B------:R-:W-:Y:S05]  /*0490*/  EXIT ;  /* 0x000000000000794d */ /* 0x000fea0003800000 */
.L_x_698:
        /* <DEDUP_REMOVED lines=14> */
.L_x_4722:


//--------------------- .text._Z10reduceLog0IfEvPT_S1_j --------------------------
	.section	.text._Z10reduceLog0IfEvPT_S1_j,"ax",@progbits
	.align	128
        .global         _Z10reduceLog0IfEvPT_S1_j
        .type           _Z10reduceLog0IfEvPT_S1_j,@function
        .size           _Z10reduceLog0IfEvPT_S1_j,(.L_x_4723 - _Z10reduceLog0IfEvPT_S1_j)
        .other          _Z10reduceLog0IfEvPT_S1_j,@"STO_CUDA_ENTRY STV_DEFAULT"
_Z10reduceLog0IfEvPT_S1_j:
.text._Z10reduceLog0IfEvPT_S1_j:
        /* <DEDUP_REMOVED lines=40> */
.L_x_700:
[----:B------:R-:W-:Y:S05]  /*0280*/  BSYNC.RECONVERGENT B0 ;  /* 0x0000000000007941 */ /* 0x000fea0003800200 */
.L_x_699:
        /* <DEDUP_REMOVED lines=9> */
[----:B0-----:R-:W-:-:S07]  /*0320*/  MOV R2, 0x1 ;  /* 0x0000000100027802 */ /* 0x001fce0000000f00 */
.L_x_702:
[----:B------:R-:W-:-:S04]  /*0330*/  SHF.L.U32 R8, R2, 0x1, RZ ;  /* 0x0000000102087819 */ /* 0x000fc800000006ff */
[----:B------:R-:W-:-:S04]  /*0340*/  IADD3 R4, PT, PT, R8, -0x1, RZ ;  /* 0xffffffff08047810 */ /* 0x000fc80007ffe0ff */
[----:B------:R-:W-:-:S13]  /*0350*/  LOP3.LUT P1, RZ, R4, R3, RZ, 0xc0, !PT ;  /* 0x0000000304ff7212 */ /* 0x000fda000782c0ff */
[----:B------:R-:W-:Y:S01]  /*0360*/  @!P1 LEA R4, R2, R5, 0x2 ;  /* 0x0000000502049211 */ /* 0x000fe200078e10ff */
[----:B------:R-:W-:Y:S01]  /*0370*/  @!P1 LDS R7, [R5] ;  /* 0x0000000005079984 */ /* 0x000fe20000000800 */
[----:B------:R-:W-:-:S04]  /*0380*/  MOV R2, R8 ;  /* 0x0000000800027202 */ /* 0x000fc80000000f00 */
[----:B------:R-:W0:Y:S02]  /*0390*/  @!P1 LDS R4, [R4] ;  /* 0x0000000004049984 */ /* 0x000e240000000800 */
[----:B0-----:R-:W-:-:S05]  /*03a0*/  @!P1 FADD R6, R4, R7 ;  /* 0x0000000704069221 */ /* 0x001fca0000000000 */
[----:B------:R1:W-:Y:S01]  /*03b0*/  @!P1 STS [R5], R6 ;  /* 0x0000000605009388 */ /* 0x0003e20000000800 */
[----:B------:R-:W-:Y:S01]  /*03c0*/  BAR.SYNC.DEFER_BLOCKING 0x0 ;  /* 0x0000000000007b1d */ /* 0x000fe20000010000 */
[----:B------:R-:W-:-:S13]  /*03d0*/  ISETP.GE.U32.AND P1, PT, R8, UR8, PT ;  /* 0x0000000808007c0c */ /* 0x000fda000bf26070 */
[----:B-1----:R-:W-:Y:S05]  /*03e0*/  @!P1 BRA `(.L_x_702) ;  /* 0xfffffffc00d09947 */ /* 0x002fea000383ffff */
.L_x_701:
[----:B------:R-:W-:Y:S05]  /*03f0*/  @P0 EXIT ;  /* 0x000000000000094d */ /* 0x000fea0003800000 */
[----:B------:R-:W1:Y:S01]  /*0400*/  S2UR UR5, SR_CgaCtaId ;  /* 0x00000000000579c3 */ /* 0x000e620000008800 */
[----:B------:R-:W-:-:S07]  /*0410*/  UMOV UR4, 0x400 ;  /* 0x0000040000047882 */ /* 0x000fce0000000000 */
[----:B0-----:R-:W0:Y:S01]  /*0420*/  LDC.64 R2, c[0x0][0x388] ;  /* 0x0000e200ff027b82 */ /* 0x001e220000000a00 */
[----:B-1----:R-:W-:Y:S01]  /*0430*/  ULEA UR4, UR5, UR4, 0x18 ;  /* 0x0000000405047291 */ /* 0x002fe2000f8ec0ff */
[----:B0-----:R-:W-:-:S08]  /*0440*/  IMAD.WIDE.U32 R2, R0, 0x4, R2 ;  /* 0x0000000400027825 */ /* 0x001fd000078e0002 */
[----:B------:R-:W0:Y:S04]  /*0450*/  LDS R5, [UR4] ;  /* 0x00000004ff057984 */ /* 0x000e280008000800 */
[----:B0-----:R-:W-:Y:S01]  /*0460*/  STG.E desc[UR6][R2.64], R5 ;  /* 0x0000000502007986 */ /* 0x001fe2000c101906 */
[----:B------:R-:W-:Y:S05]  /*0470*/  EXIT ;  /* 0x000000000000794d */ /* 0x000fea0003800000 */
.L_x_703:
        /* <DEDUP_REMOVED lines=16> */
.L_x_4723:


//--------------------- .text._Z7reduce6IfLj1ELb0EEvPT_S1_j --------------------------
	.section	.text._Z7reduce6IfLj1ELb0EEvPT_S1_j,"ax",@progbits
	.align	128
        .global         _Z7reduce6IfLj1ELb0EEvPT_S1_j
        .type           _Z7reduce6IfLj1ELb0EEvPT_S1_j,@function
        .size           _Z7reduce6IfLj1ELb0EEvPT_S1_j,(.L_x_4724 - _Z7reduce6IfLj1ELb0EEvPT_S1_j)
        .other          _Z7reduce6IfLj1ELb0EEvPT_S1_j,@"STO_CUDA_ENTRY STV_DEFAULT"
_Z7reduce6IfLj1ELb0EEvPT_S1_j:
.text._Z7reduce6IfLj1ELb0EEvPT_S1_j:
        /* <DEDUP_REMOVED lines=14> */
.L_x_706:
[C---:B------:R-:W-:Y:S02]  /*00e0*/  VIADD R4, R2.reuse, 0x1 ;  /* 0x0000000102047836 */ /* 0x040fe40000000000 */
[----:B-1----:R-:W-:-:S03]  /*00f0*/  IMAD.WIDE.U32 R8, R2, 0x4, R6 ;  /* 0x0000000402087825 */ /* 0x002fc600078e0006 */
[----:B------:R-:W-:Y:S02]  /*0100*/  ISETP.GE.U32.AND P0, PT, R4, UR8, PT ;  /* 0x0000000804007c0c */ /* 0x000fe4000bf06070 */
[----:B------:R-:W2:Y:S11]  /*0110*/  LDG.E R4, desc[UR6][R8.64] ;  /* 0x0000000608047981 */ /* 0x000eb6000c1e1900 */
[----:B------:R-:W3:Y:S01]  /*0120*/  @!P0 LDG.E R10, desc[UR6][R8.64+0x4] ;  /* 0x00000406080a8981 */ /* 0x000ee2000c1e1900 */
[----:B0-----:R-:W-:-:S05]  /*0130*/  IMAD R2, R11, 0x2, R2 ;  /* 0x000000020b027824 */ /* 0x001fca00078e0202 */
[----:B------:R-:W-:Y:S01]  /*0140*/  ISETP.GE.U32.AND P1, PT, R2, UR8, PT ;  /* 0x0000000802007c0c */ /* 0x000fe2000bf26070 */
[----:B--2---:R-:W-:-:S04]  /*0150*/  FADD R5, R4, R5 ;  /* 0x0000000504057221 */ /* 0x004fc80000000000 */
[----:B---3--:R-:W-:-:S08]  /*0160*/  @!P0 FADD R5, R5, R10 ;  /* 0x0000000a05058221 */ /* 0x008fd00000000000 */
[----:B------:R-:W-:Y:S05]  /*0170*/  @!P1 BRA `(.L_x_706) ;  /* 0xfffffffc00d89947 */ /* 0x000fea000383ffff */
.L_x_705:
[----:B------:R-:W-:Y:S05]  /*0180*/  BSYNC.RECONVERGENT B0 ;  /* 0x0000000000007941 */ /* 0x000fea0003800200 */
.L_x_704:
        /* <DEDUP_REMOVED lines=16> */
.L_x_707:
        /* <DEDUP_REMOVED lines=39> */
[----:B------:R2:W3:Y:S03]  /*0500*/  SHFL.IDX PT, R4, R5, R4, 0x1f ;  /* 0x00001f0405047589 */ /* 0x0004e600000e0000 */
.L_x_708:
[----:B------:R-:W-:Y:S01]  /*0510*/  ISETP.NE.AND P0, PT, R2, -0x1, PT ;  /* 0xffffffff0200780c */ /* 0x000fe20003f05270 */
[----:B-1-3--:R-:W-:-:S12]  /*0520*/  FADD R10, R4, R5 ;  /* 0x00000005040a7221 */ /* 0x00afd80000000000 */
[----:B------:R-:W-:Y:S05]  /*0530*/  @!P0 BRA `(.L_x_709) ;  /* 0x0000000000a48947 */ /* 0x000fea0003800000 */
[----:B------:R-:W0:Y:S01]  /*0540*/  S2R R9, SR_LANEID ;  /* 0x0000000000097919 */ /* 0x000e220000000000 */
[----:B------:R-:W-:-:S05]  /*0550*/  IMAD.MOV.U32 R4, RZ, RZ, -0x1 ;  /* 0xffffffffff047424 */ /* 0x000fca00078e00ff */
[----:B0-2---:R-:W-:-:S04]  /*0560*/  SHF.L.U32 R5, R4, R9, RZ ;  /* 0x0000000904057219 */ /* 0x005fc800000006ff */
        /* <DEDUP_REMOVED lines=38> */
.L_x_709:
[----:B0-2---:R0:W1:Y:S02]  /*07d0*/  SHFL.DOWN PT, R5, R10, 0x8, 0x1f ;  /* 0x09001f000a057f89 */ /* 0x00506400000e0000 */
.L_x_710:
        /* <DEDUP_REMOVED lines=43> */
.L_x_711:
[----:B------:R2:W3:Y:S02]  /*0a90*/  SHFL.DOWN PT, R5, R10, 0x4, 0x1f ;  /* 0x08801f000a057f89 */ /* 0x0004e400000e0000 */
.L_x_712:
        /* <DEDUP_REMOVED lines=43> */
.L_x_713:
[----:B------:R0:W1:Y:S02]  /*0d50*/  SHFL.DOWN PT, R5, R10, 0x2, 0x1f ;  /* 0x08401f000a057f89 */ /* 0x00006400000e0000 */
.L_x_714:
        /* <DEDUP_REMOVED lines=43> */
.L_x_715:
[----:B------:R2:W3:Y:S02]  /*1010*/  SHFL.DOWN PT, R5, R10, 0x1, 0x1f ;  /* 0x08201f000a057f89 */ /* 0x0004e400000e0000 */
.L_x_716:
[----:B------:R-:W-:-:S13]  /*1020*/  ISETP.NE.AND P0, PT, R3, RZ, PT ;  /* 0x000000ff0300720c */ /* 0x000fda0003f05270 */
[----:B------:R-:W-:Y:S05]  /*1030*/  @P0 EXIT ;  /* 0x000000000000094d */ /* 0x000fea0003800000 */
[----:B------:R-:W4:Y:S01]  /*1040*/  LDC.64 R2, c[0x0][0x388] ;  /* 0x0000e200ff027b82 */ /* 0x000f220000000a00 */
[----:B-1-3--:R-:W-:Y:S01]  /*1050*/  FADD R5, R10, R5 ;  /* 0x000000050a057221 */ /* 0x00afe20000000000 */
[----:B----4-:R-:W-:-:S05]  /*1060*/  IMAD.WIDE.U32 R2, R0, 0x4, R2 ;  /* 0x0000000400027825 */ /* 0x010fca00078e0002 */
[----:B------:R-:W-:Y:S01]  /*1070*/  STG.E desc[UR6][R2.64], R5 ;  /* 0x0000000502007986 */ /* 0x000fe2000c101906 */
[----:B------:R-:W-:Y:S05]  /*1080*/  EXIT ;  /* 0x000000000000794d */ /* 0x000fea0003800000 */
.L_x_717:
        /* <DEDUP_REMOVED lines=15> */
.L_x_4724:


//--------------------- .text._Z7reduce6IfLj2ELb0EEvPT_S1_j --------------------------
	.section	.text._Z7reduce6IfLj2ELb0EEvPT_S1_j,"ax",@progbits
	.align	128
        .global         _Z7reduce6IfLj2ELb0EEvPT_S1_j
        .type           _Z7reduce6IfLj2ELb0EEvPT_S1_j,@function
        .size           _Z7reduce6IfLj2ELb0EEvPT_S1_j,(.L_x_4725 - _Z7reduce6IfLj2ELb0EEvPT_S1_j)
        .other          _Z7reduce6IfLj2ELb0EEvPT_S1_j,@"STO_CUDA_ENTRY STV_DEFAULT"
_Z7reduce6IfLj2ELb0EEvPT_S1_j:
.text._Z7reduce6IfLj2ELb0EEvPT_S1_j:
        /* <DEDUP_REMOVED lines=12> */
[----:B------:R-:W-:Y:S02]  /*00c0*/  IMAD.MOV.U32 R11, RZ, RZ, R4 ;  /* 0x000000ffff0b7224 */ /* 0x000fe400078e0004 */
[----:B------:R-:W-:-:S05]  /*00d0*/  IMAD.MOV.U32 R2, RZ, RZ, RZ ;  /* 0x000000ffff027224 */ /* 0x000fca00078e00ff */
[----:B------:R-:W1:Y:S02]  /*00e0*/  LDC.64 R8, c[0x0][0x380] ;  /* 0x0000e000ff087b82 */ /* 0x000e640000000a00 */
.L_x_720:
[C---:B------:R-:W-:Y:S02]  /*00f0*/  VIADD R7, R11.reuse, 0x2 ;  /* 0x000000020b077836 */ /* 0x040fe40000000000 */
[----:B-1----:R-:W-:-:S03]  /*0100*/  IMAD.WIDE.U32 R4, R11, 0x4, R8 ;  /* 0x000000040b047825 */ /* 0x002fc600078e0008 */
[----:B------:R-:W-:-:S03]  /*0110*/  ISETP.GE.U32.AND P0, PT, R7, UR8, PT ;  /* 0x0000000807007c0c */ /* 0x000fc6000bf06070 */
[----:B------:R-:W2:Y:S10]  /*0120*/  LDG.E R5, desc[UR6][R4.64] ;  /* 0x0000000604057981 */ /* 0x000eb4000c1e1900 */
[----:B------:R-:W-:-:S06]  /*0130*/  @!P0 IMAD.WIDE.U32 R6, R7, 0x4, R8 ;  /* 0x0000000407068825 */ /* 0x000fcc00078e0008 */
[----:B------:R-:W3:Y:S01]  /*0140*/  @!P0 LDG.E R7, desc[UR6][R6.64] ;  /* 0x0000000606078981 */ /* 0x000ee2000c1e1900 */
[----:B0-----:R-:W-:-:S05]  /*0150*/  IMAD R11, R10, 0x4, R11 ;  /* 0x000000040a0b7824 */ /* 0x001fca00078e020b */
[----:B------:R-:W-:Y:S01]  /*0160*/  ISETP.GE.U32.AND P1, PT, R11, UR8, PT ;  /* 0x000000080b007c0c */ /* 0x000fe2000bf26070 */
[----:B--2---:R-:W-:-:S04]  /*0170*/  FADD R2, R5, R2 ;  /* 0x0000000205027221 */ /* 0x004fc80000000000 */
[----:B---3--:R-:W-:-:S08]  /*0180*/  @!P0 FADD R2, R2, R7 ;  /* 0x0000000702028221 */ /* 0x008fd00000000000 */
[----:B------:R-:W-:Y:S05]  /*0190*/  @!P1 BRA `(.L_x_720) ;  /* 0xfffffffc00d49947 */ /* 0x000fea000383ffff */
.L_x_719:
[----:B------:R-:W-:Y:S05]  /*01a0*/  BSYNC.RECONVERGENT B0 ;  /* 0x0000000000007941 */ /* 0x000fea0003800200 */
.L_x_718:
        /* <DEDUP_REMOVED lines=16> */
.L_x_721:
        /* <DEDUP_REMOVED lines=40> */
.L_x_722:
[----:B------:R-:W-:Y:S01]  /*0530*/  ISETP.NE.AND P0, PT, R5, -0x1, PT ;  /* 0xffffffff0500780c */ /* 0x000fe20003f05270 */
[----:B-1-3--:R-:W-:-:S12]  /*0540*/  FADD R11, R7, R2 ;  /* 0x00000002070b7221 */ /* 0x00afd80000000000 */
[----:B------:R-:W-:Y:S05]  /*0550*/  @!P0 BRA `(.L_x_723) ;  /* 0x0000000000a48947 */ /* 0x000fea0003800000 */
[----:B------:R-:W1:Y:S01]  /*0560*/  S2R R13, SR_LANEID ;  /* 0x00000000000d7919 */ /* 0x000e620000000000 */
[----:B0-2---:R-:W-:-:S05]  /*0570*/  IMAD.MOV.U32 R2, RZ, RZ, -0x1 ;  /* 0xffffffffff027424 */ /* 0x005fca00078e00ff */
        /* <DEDUP_REMOVED lines=39> */
.L_x_723:
[----:B0-2---:R0:W1:Y:S02]  /*07f0*/  SHFL.DOWN PT, R2, R11, 0x8, 0x1f ;  /* 0x09001f000b027f89 */ /* 0x00506400000e0000 */
.L_x_724:
        /* <DEDUP_REMOVED lines=43> */
.L_x_725:
[----:B------:R2:W3:Y:S02]  /*0ab0*/  SHFL.DOWN PT, R2, R11, 0x4, 0x1f ;  /* 0x08801f000b027f89 */ /* 0x0004e400000e0000 */
.L_x_726:
        /* <DEDUP_REMOVED lines=43> */
.L_x_727:
[----:B------:R0:W1:Y:S02]  /*0d70*/  SHFL.DOWN PT, R2, R11, 0x2, 0x1f ;  /* 0x08401f000b027f89 */ /* 0x00006400000e0000 */
.L_x_728:
        /* <DEDUP_REMOVED lines=43> */
.L_x_729:
[----:B------:R3:W4:Y:S02]  /*1030*/  SHFL.DOWN PT, R5, R8, 0x1, 0x1f ;  /* 0x08201f0008057f89 */ /* 0x00072400000e0000 */
.L_x_730:
[----:B------:R-:W-:-:S13]  /*1040*/  ISETP.NE.AND P0, PT, R3, RZ, PT ;  /* 0x000000ff0300720c */ /* 0x000fda0003f05270 */
[----:B------:R-:W-:Y:S05]  /*1050*/  @P0 EXIT ;  /* 0x000000000000094d */ /* 0x000fea0003800000 */
[----:B0-----:R-:W0:Y:S01]  /*1060*/  LDC.64 R2, c[0x0][0x388] ;  /* 0x0000e200ff027b82 */ /* 0x001e220000000a00 */
[----:B-1--4-:R-:W-:Y:S01]  /*1070*/  FADD R5, R8, R5 ;  /* 0x0000000508057221 */ /* 0x012fe20000000000 */
[----:B0-----:R-:W-:-:S05]  /*1080*/  IMAD.WIDE.U32 R2, R0, 0x4, R2 ;  /* 0x0000000400027825 */ /* 0x001fca00078e0002 */
[----:B------:R-:W-:Y:S01]  /*1090*/  STG.E desc[UR6][R2.64], R5 ;  /* 0x0000000502007986 */ /* 0x000fe2000c101906 */
[----:B------:R-:W-:Y:S05]  /*10a0*/  EXIT ;  /* 0x000000000000794d */ /* 0x000fea0003800000 */
.L_x_731:
        /* <DEDUP_REMOVED lines=13> */
.L_x_4725:


//--------------------- .text._Z7reduce6IfLj4ELb0EEvPT_S1_j --------------------------
	.section	.text._Z7reduce6IfLj4ELb0EEvPT_S1_j,"ax",@progbits
	.align	128
        .global         _Z7reduce6IfLj4ELb0EEvPT_S1_j
        .type           _Z7reduce6IfLj4ELb0EEvPT_S1_j,@function
        .size           _Z7reduce6IfLj4ELb0EEvPT_S1_j,(.L_x_4726 - _Z7reduce6IfLj4ELb0EEvPT_S1_j)
        .other          _Z7reduce6IfLj4ELb0EEvPT_S1_j,@"STO_CUDA_ENTRY STV_DEFAULT"
_Z7reduce6IfLj4ELb0EEvPT_S1_j:
.text._Z7reduce6IfLj4ELb0EEvPT_S1_j:
        /* <DEDUP_REMOVED lines=15> */
.L_x_734:
        /* <DEDUP_REMOVED lines=11> */
.L_x_733:
[----:B------:R-:W-:Y:S05]  /*01a0*/  BSYNC.RECONVERGENT B0 ;  /* 0x0000000000007941 */ /* 0x000fea0003800200 */
.L_x_732:
        /* <DEDUP_REMOVED lines=16> */
.L_x_735:
        /* <DEDUP_REMOVED lines=40> */
.L_x_736:
        /* <DEDUP_REMOVED lines=44> */
.L_x_737:
[----:B0-2---:R0:W1:Y:S02]  /*07f0*/  SHFL.DOWN PT, R2, R11, 0x8, 0x1f ;  /* 0x09001f000b027f89 */ /* 0x00506400000e0000 */
.L_x_738:
        /* <DEDUP_REMOVED lines=43> */
.L_x_739:
[----:B------:R2:W3:Y:S02]  /*0ab0*/  SHFL.DOWN PT, R2, R11, 0x4, 0x1f ;  /* 0x08801f000b027f89 */ /* 0x0004e400000e0000 */
.L_x_740:
        /* <DEDUP_REMOVED lines=43> */
.L_x_741:
[----:B------:R0:W1:Y:S02]  /*0d70*/  SHFL.DOWN PT, R2, R11, 0x2, 0x1f ;  /* 0x08401f000b027f89 */ /* 0x00006400000e0000 */
.L_x_742:
        /* <DEDUP_REMOVED lines=43> */
.L_x_743:
[----:B------:R3:W4:Y:S02]  /*1030*/  SHFL.DOWN PT, R5, R8, 0x1, 0x1f ;  /* 0x08201f0008057f89 */ /* 0x00072400000e0000 */
.L_x_744:
[----:B------:R-:W-:-:S13]  /*1040*/  ISETP.NE.AND P0, PT, R3, RZ, PT ;  /* 0x000000ff0300720c */ /* 0x000fda0003f05270 */
[----:B------:R-:W-:Y:S05]  /*1050*/  @P0 EXIT ;  /* 0x000000000000094d */ /* 0x000fea0003800000 */
[----:B0-----:R-:W0:Y:S01]  /*1060*/  LDC.64 R2, c[0x0][0x388] ;  /* 0x0000e200ff027b82 */ /* 0x001e220000000a00 */
[----:B-1--4-:R-:W-:Y:S01]  /*1070*/  FADD R5, R8, R5 ;  /* 0x0000000508057221 */ /* 0x012fe20000000000 */
[----:B0-----:R-:W-:-:S05]  /*1080*/  IMAD.WIDE.U32 R2, R0, 0x4, R2 ;  /* 0x0000000400027825 */ /* 0x001fca00078e0002 */
[----:B------:R-:W-:Y:S01]  /*1090*/  STG.E desc[UR6][R2.64], R5 ;  /* 0x0000000502007986 */ /* 0x000fe2000c101906 */
[----:B------:R-:W-:Y:S05]  /*10a0*/  EXIT ;  /* 0x000000000000794d */ /* 0x000fea0003800000 */
.L_x_745:
        /* <DEDUP_REMOVED lines=13> */
.L_x_4726:


//--------------------- .text._Z7reduce6IfLj8ELb0EEvPT_S1_j --------------------------
	.section	.text._Z7reduce6IfLj8ELb0EEvPT_S1_j,"ax",@progbits
	.align	128
        .global         _Z7reduce6IfLj8ELb0EEvPT_S1_j
        .type           _Z7reduce6IfLj8ELb0EEvPT_S1_j,@function
        .size           _Z7reduce6IfLj8ELb0EEvPT_S1_j,(.L_x_4727 - _Z7reduce6IfLj8ELb0EEvPT_S1_j)
        .other          _Z7reduce6IfLj8ELb0EEvPT_S1_j,@"STO_CUDA_ENTRY STV_DEFAULT"
_Z7reduce6IfLj8ELb0EEvPT_S1_j:
.text._Z7reduce6IfLj8ELb0EEvPT_S1_j:
        /* <DEDUP_REMOVED lines=15> */
.L_x_748:
        /* <DEDUP_REMOVED lines=11> */
.L_x_747:
[----:B------:R-:W-:Y:S05]  /*01a0*/  BSYNC.RECONVERGENT B0 ;  /* 0x0000000000007941 */ /* 0x000fea0003800200 */
.L_x_746:
        /* <DEDUP_REMOVED lines=16> */
.L_x_749:
        /* <DEDUP_REMOVED lines=40> */
.L_x_750:
        /* <DEDUP_REMOVED lines=44> */
.L_x_751:
[----:B0-2---:R0:W1:Y:S02]  /*07f0*/  SHFL.DOWN PT, R2, R11, 0x8, 0x1f ;  /* 0x09001f000b027f89 */ /* 0x00506400000e0000 */
.L_x_752:
        /* <DEDUP_REMOVED lines=43> */
.L_x_753:
[----:B------:R2:W3:Y:S02]  /*0ab0*/  SHFL.DOWN PT, R2, R11, 0x4, 0x1f ;  /* 0x08801f000b027f89 */ /* 0x0004e400000e0000 */
.L_x_754:
        /* <DEDUP_REMOVED lines=43> */
.L_x_755:
[----:B------:R0:W1:Y:S02]  /*0d70*/  SHFL.DOWN PT, R2, R11, 0x2, 0x1f ;  /* 0x08401f000b027f89 */ /* 0x00006400000e0000 */
.L_x_756:
        /* <DEDUP_REMOVED lines=43> */
.L_x_757:
[----:B------:R3:W4:Y:S02]  /*1030*/  SHFL.DOWN PT, R5, R8, 0x1, 0x1f ;  /* 0x08201f0008057f89 */ /* 0x00072400000e0000 */
.L_x_758:
[----:B------:R-:W-:-:S13]  /*1040*/  ISETP.NE.AND P0, PT, R3, RZ, PT ;  /* 0x000000ff0300720c */ /* 0x000fda0003f05270 */
[----:B------:R-:W-:Y:S05]  /*1050*/  @P0 EXIT ;  /* 0x000000000000094d */ /* 0x000fea0003800000 */
[----:B0-----:R-:W0:Y:S01]  /*1060*/  LDC.64 R2, c[0x0][0x388] ;  /* 0x0000e200ff027b82 */ /* 0x001e220000000a00 */
[----:B-1--4-:R-:W-:Y:S01]  /*1070*/  FADD R5, R8, R5 ;  /* 0x0000000508057221 */ /* 0x012fe20000000000 */
[----:B0-----:R-:W-:-:S05]  /*1080*/  IMAD.WIDE.U32 R2, R0, 0x4, R2 ;  /* 0x0000000400027825 */ /* 0x001fca00078e0002 */
[----:B------:R-:W-:Y:S01]  /*1090*/  STG.E desc[UR6][R2.64], R5 ;  /* 0x0000000502007986 */ /* 0x000fe2000c101906 */
[----:B------:R-:W-:Y:S05]  /*10a0*/  EXIT ;  /* 0x000000000000794d */ /* 0x000fea0003800000 */
.L_x_759:
        /* <DEDUP_REMOVED lines=13> */
.L_x_4727:


//--------------------- .text._Z7reduce6IfLj16ELb0EEvPT_S1_j --------------------------
	.section	.text._Z7reduce6IfLj16ELb0EEvPT_S1_j,"ax",@progbits
	.align	128
        .global         _Z7reduce6IfLj16ELb0EEvPT_S1_j
        .type           _Z7reduce6IfLj16ELb0EEvPT_S1_j,@function
        .size           _Z7reduce6IfLj16ELb0EEvPT_S1_j,(.L_x_4728 - _Z7reduce6IfLj16ELb0EEvPT_S1_j)
        .other          _Z7reduce6IfLj16ELb0EEvPT_S1_j,@"STO_CUDA_ENTRY STV_DEFAULT"
_Z7reduce6IfLj16ELb0EEvPT_S1_j:
.text._Z7reduce6IfLj16ELb0EEvPT_S1_j:
        /* <DEDUP_REMOVED lines=15> */
.L_x_762:
        /* <DEDUP_REMOVED lines=11> */
.L_x_761:
[----:B------:R-:W-:Y:S05]  /*01a0*/  BSYNC.RECONVERGENT B0 ;  /* 0x0000000000007941 */ /* 0x000fea0003800200 */
.L_x_760:
        /* <DEDUP_REMOVED lines=16> */
.L_x_763:
        /* <DEDUP_REMOVED lines=40> */
.L_x_764:
        /* <DEDUP_REMOVED lines=44> */
.L_x_765:
[----:B0-2---:R0:W1:Y:S02]  /*07f0*/  SHFL.DOWN PT, R2, R11, 0x8, 0x1f ;  /* 0x09001f000b027f89 */ /* 0x00506400000e0000 */
.L_x_766:
        /* <DEDUP_REMOVED lines=43> */
.L_x_767:
[----:B------:R2:W3:Y:S02]  /*0ab0*/  SHFL.DOWN PT, R2, R11, 0x4, 0x1f ;  /* 0x08801f000b027f89 */ /* 0x0004e400000e0000 */
.L_x_768:
        /* <DEDUP_REMOVED lines=43> */
.L_x_769:
[----:B------:R0:W1:Y:S02]  /*0d70*/  SHFL.DOWN PT, R2, R11, 0x2, 0x1f ;  /* 0x08401f000b027f89 */ /* 0x00006400000e0000 */
.L_x_770:
        /* <DEDUP_REMOVED lines=43> */
.L_x_771:
[----:B------:R3:W4:Y:S02]  /*1030*/  SHFL.DOWN PT, R5, R8, 0x1, 0x1f ;  /* 0x08201f0008057f89 */ /* 0x00072400000e0000 */
.L_x_772:
[----:B------:R-:W-:-:S13]  /*1040*/  ISETP.NE.AND P0, PT, R3, RZ, PT ;  /* 0x000000ff0300720c */ /* 0x000fda0003f05270 */
[----:B------:R-:W-:Y:S05]  /*1050*/  @P0 EXIT ;  /* 0x000000000000094d */ /* 0x000fea0003800000 */
[----:B0-----:R-:W0:Y:S01]  /*1060*/  LDC.64 R2, c[0x0][0x388] ;  /* 0x0000e200ff027b82 */ /* 0x001e220000000a00 */
[----:B-1--4-:R-:W-:Y:S01]  /*1070*/  FADD R5, R8, R5 ;  /* 0x0000000508057221 */ /* 0x012fe20000000000 */
[----:B0-----:R-:W-:-:S05]  /*1080*/  IMAD.WIDE.U32 R2, R0, 0x4, R2 ;  /* 0x0000000400027825 */ /* 0x001fca00078e0002 */
[----:B------:R-:W-:Y:S01]  /*1090*/  STG.E desc[UR6][R2.64], R5 ;  /* 0x0000000502007986 */ /* 0x000fe2000c101906 */
[----:B------:R-:W-:Y:S05]  /*10a0*/  EXIT ;  /* 0x000000000000794d */ /* 0x000fea0003800000 */
.L_x_773:
        /* <DEDUP_REMOVED lines=13> */
.L_x_4728:


//--------------------- .text._Z7reduce6IfLj32ELb0EEvPT_S1_j --------------------------
	.section	.text._Z7reduce6IfLj32ELb0EEvPT_S1_j,"ax",@progbits
	.align	128
        .global         _Z7reduce6IfLj32ELb0EEvPT_S1_j
        .type           _Z7reduce6IfLj32ELb0EEvPT_S1_j,@function
        .size           _Z7reduce6IfLj32ELb0EEvPT_S1_j,(.L_x_4729 - _Z7reduce6IfLj32ELb0EEvPT_S1_j)
        .other          _Z7reduce6IfLj32ELb0EEvPT_S1_j,@"STO_CUDA_ENTRY STV_DEFAULT"
_Z7reduce6IfLj32ELb0EEvPT_S1_j:
.text._Z7reduce6IfLj32ELb0EEvPT_S1_j:
        /* <DEDUP_REMOVED lines=15> */
.L_x_776:
        /* <DEDUP_REMOVED lines=11> */
.L_x_775:
[----:B------:R-:W-:Y:S05]  /*01a0*/  BSYNC.RECONVERGENT B0 ;  /* 0x0000000000007941 */ /* 0x000fea0003800200 */
.L_x_774:
        /* <DEDUP_REMOVED lines=16> */
.L_x_777:
        /* <DEDUP_REMOVED lines=40> */
.L_x_778:
        /* <DEDUP_REMOVED lines=44> */
.L_x_779:
[----:B0-2---:R0:W1:Y:S02]  /*07f0*/  SHFL.DOWN PT, R2, R11, 0x8, 0x1f ;  /* 0x09001f000b027f89 */ /* 0x00506400000e0000 */
.L_x_780:
        /* <DEDUP_REMOVED lines=43> */
.L_x_781:
[----:B------:R2:W3:Y:S02]  /*0ab0*/  SHFL.DOWN PT, R2, R11, 0x4, 0x1f ;  /* 0x08801f000b027f89 */ /* 0x0004e400000e0000 */
.L_x_782:
        /* <DEDUP_REMOVED lines=43> */
.L_x_783:
[----:B------:R0:W1:Y:S02]  /*0d70*/  SHFL.DOWN PT, R2, R11, 0x2, 0x1f ;  /* 0x08401f000b027f89 */ /* 0x00006400000e0000 */
.L_x_784:
        /* <DEDUP_REMOVED lines=43> */
.L_x_785:
[----:B------:R3:W4:Y:S02]  /*1030*/  SHFL.DOWN PT, R5, R8, 0x1, 0x1f ;  /* 0x08201f0008057f89 */ /* 0x00072400000e0000 */
.L_x_786:
[----:B------:R-:W-:-:S13]  /*1040*/  ISETP.NE.AND P0, PT, R3, RZ, PT ;  /* 0x000000ff0300720c */ /* 0x000fda0003f05270 */
[----:B------:R-:W-:Y:S05]  /*1050*/  @P0 EXIT ;  /* 0x000000000000094d */ /* 0x000fea0003800000 */
[----:B0-----:R-:W0:Y:S01]  /*1060*/  LDC.64 R2, c[0x0][0x388] ;  /* 0x0000e200ff027b82 */ /* 0x001e220000000a00 */
[----:B-1--4-:R-:W-:Y:S01]  /*1070*/  FADD R5, R8, R5 ;  /* 0x0000000508057221 */ /* 0x012fe20000000000 */
[----:B0-----:R-:W-:-:S05]  /*1080*/  IMAD.WIDE.U32 R2, R0, 0x4, R2 ;  /* 0x0000000400027825 */ /* 0x001fca00078e0002 */
[----:B------:R-:W-:Y:S01]  /*1090*/  STG.E desc[UR6][R2.64], R5 ;  /* 0x0000000502007986 */ /* 0x000fe2000c101906 */
[----:B------:R-:W-:Y:S05]  /*10a0*/  EXIT ;  /* 0x000000000000794d */ /* 0x000fea0003800000 */
.L_x_787:
        /* <DEDUP_REMOVED lines=13> */
.L_x_4729:


//--------------------- .text._Z7reduce6IfLj64ELb0EEvPT_S1_j --------------------------
	.section	.text._Z7reduce6IfLj64ELb0EEvPT_S1_j,"ax",@progbits
	.align	128
        .global         _Z7reduce6IfLj64ELb0EEvPT_S1_j
        .type           _Z7reduce6IfLj64ELb0EEvPT_S1_j,@function
        .size           _Z7reduce6IfLj64ELb0EEvPT_S1_j,(.L_x_4730 - _Z7reduce6IfLj64ELb0EEvPT_S1_j)
        .other          _Z7reduce6IfLj64ELb0EEvPT_S1_j,@"STO_CUDA_ENTRY STV_DEFAULT"
_Z7reduce6IfLj64ELb0EEvPT_S1_j:
.text._Z7reduce6IfLj64ELb0EEvPT_S1_j:
        /* <DEDUP_REMOVED lines=14> */
.L_x_790:
        /* <DEDUP_REMOVED lines=11> */
.L_x_789:
[----:B------:R-:W-:Y:S05]  /*0190*/  BSYNC.RECONVERGENT B0 ;  /* 0x0000000000007941 */ /* 0x000fea0003800200 */
.L_x_788:
        /* <DEDUP_REMOVED lines=18> */
.L_x_791:
        /* <DEDUP_REMOVED lines=40> */
.L_x_792:
        /* <DEDUP_REMOVED lines=44> */
.L_x_793:
[----:B--2---:R1:W2:Y:S02]  /*0800*/  SHFL.DOWN PT, R5, R10, 0x8, 0x1f ;  /* 0x09001f000a057f89 */ /* 0x0042a400000e0000 */
.L_x_794:
        /* <DEDUP_REMOVED lines=43> */
.L_x_795:
[----:B------:R3:W4:Y:S02]  /*0ac0*/  SHFL.DOWN PT, R5, R10, 0x4, 0x1f ;  /* 0x08801f000a057f89 */ /* 0x00072400000e0000 */
.L_x_796:
        /* <DEDUP_REMOVED lines=43> */
.L_x_797:
[----:B------:R1:W2:Y:S02]  /*0d80*/  SHFL.DOWN PT, R5, R10, 0x2, 0x1f ;  /* 0x08401f000a057f89 */ /* 0x0002a400000e0000 */
.L_x_798:
        /* <DEDUP_REMOVED lines=43> */
.L_x_799:
[----:B------:R3:W4:Y:S02]  /*1040*/  SHFL.DOWN PT, R5, R10, 0x1, 0x1f ;  /* 0x08201f000a057f89 */ /* 0x00072400000e0000 */
.L_x_800:
[----:B------:R-:W-:-:S13]  /*1050*/  ISETP.NE.AND P0, PT, R3, RZ, PT ;  /* 0x000000ff0300720c */ /* 0x000fda0003f05270 */
[----:B------:R-:W-:Y:S05]  /*1060*/  @P0 EXIT ;  /* 0x000000000000094d */ /* 0x000fea0003800000 */
[----:B------:R-:W5:Y:S01]  /*1070*/  LDC.64 R2, c[0x0][0x388] ;  /* 0x0000e200ff027b82 */ /* 0x000f620000000a00 */
[----:B--2-4-:R-:W-:Y:S01]  /*1080*/  FADD R5, R10, R5 ;  /* 0x000000050a057221 */ /* 0x014fe20000000000 */
[----:B-----5:R-:W-:-:S05]  /*1090*/  IMAD.WIDE.U32 R2, R0, 0x4, R2 ;  /* 0x0000000400027825 */ /* 0x020fca00078e0002 */
[----:B------:R-:W-:Y:S01]  /*10a0*/  STG.E desc[UR6][R2.64], R5 ;  /* 0x0000000502007986 */ /* 0x000fe2000c101906 */
[----:B------:R-:W-:Y:S05]  /*10b0*/  EXIT ;  /* 0x000000000000794d */ /* 0x000fea0003800000 */
.L_x_801:
        /* <DEDUP_REMOVED lines=12> */
.L_x_4730:


//--------------------- .text._Z7reduce6IfLj128ELb0EEvPT_S1_j --------------------------
	.section	.text._Z7reduce6IfLj128ELb0EEvPT_S1_j,"ax",@progbits
	.align	128
        .global         _Z7reduce6IfLj128ELb0EEvPT_S1_j
        .type           _Z7reduce6IfLj128ELb0EEvPT_S1_j,@function
        .size           _Z7reduce6IfLj128ELb0EEvPT_S1_j,(.L_x_4731 - _Z7reduce6IfLj128ELb0EEvPT_S1_j)
        .other          _Z7reduce6IfLj128ELb0EEvPT_S1_j,@"STO_CUDA_ENTRY STV_DEFAULT"
_Z7reduce6IfLj128ELb0EEvPT_S1_j:
.text._Z7reduce6IfLj128ELb0EEvPT_S1_j:
        /* <DEDUP_REMOVED lines=14> */
.L_x_804:
        /* <DEDUP_REMOVED lines=11> */
.L_x_803:
[----:B------:R-:W-:Y:S05]  /*0190*/  BSYNC.RECONVERGENT B0 ;  /* 0x0000000000007941 */ /* 0x000fea0003800200 */
.L_x_802:
        /* <DEDUP_REMOVED lines=23> */
.L_x_805:
        /* <DEDUP_REMOVED lines=40> */
.L_x_806:
        /* <DEDUP_REMOVED lines=44> */
.L_x_807:
[----:B--2---:R1:W2:Y:S02]  /*0850*/  SHFL.DOWN PT, R5, R10, 0x8, 0x1f ;  /* 0x09001f000a057f89 */ /* 0x0042a400000e0000 */
.L_x_808:
        /* <DEDUP_REMOVED lines=43> */
.L_x_809:
[----:B------:R3:W4:Y:S02]  /*0b10*/  SHFL.DOWN PT, R5, R10, 0x4, 0x1f ;  /* 0x08801f000a057f89 */ /* 0x00072400000e0000 */
.L_x_810:
        /* <DEDUP_REMOVED lines=43> */
.L_x_811:
[----:B------:R1:W2:Y:S02]  /*0dd0*/  SHFL.DOWN PT, R5, R10, 0x2, 0x1f ;  /* 0x08401f000a057f89 */ /* 0x0002a400000e0000 */
.L_x_812:
        /* <DEDUP_REMOVED lines=43> */
.L_x_813:
[----:B------:R3:W4:Y:S02]  /*1090*/  SHFL.DOWN PT, R5, R10, 0x1, 0x1f ;  /* 0x08201f000a057f89 */ /* 0x00072400000e0000 */
.L_x_814:
[----:B------:R-:W-:-:S13]  /*10a0*/  ISETP.NE.AND P0, PT, R3, RZ, PT ;  /* 0x000000ff0300720c */ /* 0x000fda0003f05270 */
[----:B------:R-:W-:Y:S05]  /*10b0*/  @P0 EXIT ;  /* 0x000000000000094d */ /* 0x000fea0003800000 */
[----:B------:R-:W5:Y:S01]  /*10c0*/  LDC.64 R2, c[0x0][0x388] ;  /* 0x0000e200ff027b82 */ /* 0x000f620000000a00 */
[----:B--2-4-:R-:W-:Y:S01]  /*10d0*/  FADD R5, R10, R5 ;  /* 0x000000050a057221 */ /* 0x014fe20000000000 */
[----:B-----5:R-:W-:-:S05]  /*10e0*/  IMAD.WIDE.U32 R2, R0, 0x4, R2 ;  /* 0x0000000400027825 */ /* 0x020fca00078e0002 */
[----:B------:R-:W-:Y:S01]  /*10f0*/  STG.E desc[UR6][R2.64], R5 ;  /* 0x0000000502007986 */ /* 0x000fe2000c101906 */
[----:B------:R-:W-:Y:S05]  /*1100*/  EXIT ;  /* 0x000000000000794d */ /* 0x000fea0003800000 */
.L_x_815:
        /* <DEDUP_REMOVED lines=15> */
.L_x_4731:


//--------------------- .text._Z7reduce6IfLj256ELb0EEvPT_S1_j --------------------------
	.section	.text._Z7reduce6IfLj256ELb0EEvPT_S1_j,"ax",@progbits
	.align	128
        .global         _Z7reduce6IfLj256ELb0EEvPT_S1_j
        .type           _Z7reduce6IfLj256ELb0EEvPT_S1_j,@function
        .size           _Z7reduce6IfLj256ELb0EEvPT_S1_j,(.L_x_4732 - _Z7reduce6IfLj256ELb0EEvPT_S1_j)
        .other          _Z7reduce6IfLj256ELb0EEvPT_S1_j,@"STO_CUDA_ENTRY STV_DEFAULT"
_Z7reduce6IfLj256ELb0EEvPT_S1_j:
.text._Z7reduce6IfLj256ELb0EEvPT_S1_j:
        /* <DEDUP_REMOVED lines=14> */
.L_x_818:
        /* <DEDUP_REMOVED lines=11> */
.L_x_817:
[----:B------:R-:W-:Y:S05]  /*0190*/  BSYNC.RECONVERGENT B0 ;  /* 0x0000000000007941 */ /* 0x000fea0003800200 */
.L_x_816:
        /* <DEDUP_REMOVED lines=27> */
.L_x_819:
        /* <DEDUP_REMOVED lines=40> */
.L_x_820:
        /* <DEDUP_REMOVED lines=44> */
.L_x_821:
[----:B--2---:R1:W2:Y:S02]  /*0890*/  SHFL.DOWN PT, R5, R10, 0x8, 0x1f ;  /* 0x09001f000a057f89 */ /* 0x0042a400000e0000 */
.L_x_822:
        /* <DEDUP_REMOVED lines=43> */
.L_x_823:
[----:B------:R3:W4:Y:S02]  /*0b50*/  SHFL.DOWN PT, R5, R10, 0x4, 0x1f ;  /* 0x08801f000a057f89 */ /* 0x00072400000e0000 */
.L_x_824:
        /* <DEDUP_REMOVED lines=43> */
.L_x_825:
[----:B------:R1:W2:Y:S02]  /*0e10*/  SHFL.DOWN PT, R5, R10, 0x2, 0x1f ;  /* 0x08401f000a057f89 */ /* 0x0002a400000e0000 */
.L_x_826:
        /* <DEDUP_REMOVED lines=43> */
.L_x_827:
[----:B------:R3:W4:Y:S02]  /*10d0*/  SHFL.DOWN PT, R5, R10, 0x1, 0x1f ;  /* 0x08201f000a057f89 */ /* 0x00072400000e0000 */
.L_x_828:
[----:B------:R-:W-:-:S13]  /*10e0*/  ISETP.NE.AND P0, PT, R3, RZ, PT ;  /* 0x000000ff0300720c */ /* 0x000fda0003f05270 */
[----:B------:R-:W-:Y:S05]  /*10f0*/  @P0 EXIT ;  /* 0x000000000000094d */ /* 0x000fea0003800000 */
[----:B------:R-:W5:Y:S01]  /*1100*/  LDC.64 R2, c[0x0][0x388] ;  /* 0x0000e200ff027b82 */ /* 0x000f620000000a00 */
[----:B--2-4-:R-:W-:Y:S01]  /*1110*/  FADD R5, R10, R5 ;  /* 0x000000050a057221 */ /* 0x014fe20000000000 */
[----:B-----5:R-:W-:-:S05]  /*1120*/  IMAD.WIDE.U32 R2, R0, 0x4, R2 ;  /* 0x0000000400027825 */ /* 0x020fca00078e0002 */
[----:B------:R-:W-:Y:S01]  /*1130*/  STG.E desc[UR6][R2.64], R5 ;  /* 0x0000000502007986 */ /* 0x000fe2000c101906 */
[----:B------:R-:W-:Y:S05]  /*1140*/  EXIT ;  /* 0x000000000000794d */ /* 0x000fea0003800000 */
.L_x_829:
        /* <DEDUP_REMOVED lines=11> */
.L_x_4732:


//--------------------- .text._Z7reduce6IfLj512ELb0EEvPT_S1_j --------------------------
	.section	.text._Z7reduce6IfLj512ELb0EEvPT_S1_j,"ax",@progbits
	.align	128
        .global         _Z7reduce6IfLj512ELb0EEvPT_S1_j
        .type           _Z7reduce6IfLj512ELb0EEvPT_S1_j,@function
        .size           _Z7reduce6IfLj512ELb0EEvPT_S1_j,(.L_x_4733 - _Z7reduce6IfLj512ELb0EEvPT_S1_j)
        .other          _Z7reduce6IfLj512ELb0EEvPT_S1_j,@"STO_CUDA_ENTRY STV_DEFAULT"
_Z7reduce6IfLj512ELb0EEvPT_S1_j:
.text._Z7reduce6IfLj512ELb0EEvPT_S1_j:
        /* <DEDUP_REMOVED lines=15> */
.L_x_832:
        /* <DEDUP_REMOVED lines=11> */
.L_x_831:
[----:B------:R-:W-:Y:S05]  /*01a0*/  BSYNC.RECONVERGENT B0 ;  /* 0x0000000000007941 */ /* 0x000fea0003800200 */
.L_x_830:
        /* <DEDUP_REMOVED lines=31> */
.L_x_833:
        /* <DEDUP_REMOVED lines=40> */
.L_x_834:
        /* <DEDUP_REMOVED lines=44> */
.L_x_835:
[----:B------:R0:W1:Y:S02]  /*08e0*/  SHFL.DOWN PT, R4, R11, 0x8, 0x1f ;  /* 0x09001f000b047f89 */ /* 0x00006400000e0000 */
.L_x_836:
        /* <DEDUP_REMOVED lines=43> */
.L_x_837:
[----:B------:R2:W3:Y:S02]  /*0ba0*/  SHFL.DOWN PT, R4, R11, 0x4, 0x1f ;  /* 0x08801f000b047f89 */ /* 0x0004e400000e0000 */
.L_x_838:
        /* <DEDUP_REMOVED lines=43> */
.L_x_839:
[----:B------:R0:W1:Y:S02]  /*0e60*/  SHFL.DOWN PT, R4, R11, 0x2, 0x1f ;  /* 0x08401f000b047f89 */ /* 0x00006400000e0000 */
.L_x_840:
        /* <DEDUP_REMOVED lines=43> */
.L_x_841:
[----:B------:R2:W3:Y:S02]  /*1120*/  SHFL.DOWN PT, R4, R11, 0x1, 0x1f ;  /* 0x08201f000b047f89 */ /* 0x0004e400000e0000 */
.L_x_842:
[----:B------:R-:W-:-:S13]  /*1130*/  ISETP.NE.AND P0, PT, R2, RZ, PT ;  /* 0x000000ff0200720c */ /* 0x000fda0003f05270 */
[----:B------:R-:W-:Y:S05]  /*1140*/  @P0 EXIT ;  /* 0x000000000000094d */ /* 0x000fea0003800000 */
[----:B------:R-:W4:Y:S01]  /*1150*/  LDC.64 R2, c[0x0][0x388] ;  /* 0x0000e200ff027b82 */ /* 0x000f220000000a00 */
[----:B0123--:R-:W-:Y:S01]  /*1160*/  FADD R11, R11, R4 ;  /* 0x000000040b0b7221 */ /* 0x00ffe20000000000 */
[----:B----4-:R-:W-:-:S05]  /*1170*/  IMAD.WIDE.U32 R2, R0, 0x4, R2 ;  /* 0x0000000400027825 */ /* 0x010fca00078e0002 */
[----:B------:R-:W-:Y:S01]  /*1180*/  STG.E desc[UR6][R2.64], R11 ;  /* 0x0000000b02007986 */ /* 0x000fe2000c101906 */
[----:B------:R-:W-:Y:S05]  /*1190*/  EXIT ;  /* 0x000000000000794d */ /* 0x000fea0003800000 */
.L_x_843:
        /* <DEDUP_REMOVED lines=14> */
.L_x_4733:


//--------------------- .text._Z7reduce6IfLj1024ELb0EEvPT_S1_j --------------------------
	.section	.text._Z7reduce6IfLj1024ELb0EEvPT_S1_j,"ax",@progbits
	.align	128
        .global         _Z7reduce6IfLj1024ELb0EEvPT_S1_j
        .type           _Z7reduce6IfLj1024ELb0EEvPT_S1_j,@function
        .size           _Z7reduce6IfLj1024ELb0EEvPT_S1_j,(.L_x_4734 - _Z7reduce6IfLj1024ELb0EEvPT_S1_j)
        .other          _Z7reduce6IfLj1024ELb0EEvPT_S1_j,@"STO_CUDA_ENTRY STV_DEFAULT"
_Z7reduce6IfLj1024ELb0EEvPT_S1_j:
.text._Z7reduce6IfLj1024ELb0EEvPT_S1_j:
        /* <DEDUP_REMOVED lines=15> */
.L_x_846:
        /* <DEDUP_REMOVED lines=11> */
.L_x_845:
[----:B------:R-:W-:Y:S05]  /*01a0*/  BSYNC.RECONVERGENT B0 ;  /* 0x0000000000007941 */ /* 0x000fea0003800200 */
.L_x_844:
        /* <DEDUP_REMOVED lines=31> */
.L_x_847:
        /* <DEDUP_REMOVED lines=40> */
.L_x_848:
        /* <DEDUP_REMOVED lines=44> */
.L_x_849:
[----:B------:R0:W1:Y:S02]  /*08e0*/  SHFL.DOWN PT, R4, R11, 0x8, 0x1f ;  /* 0x09001f000b047f89 */ /* 0x00006400000e0000 */
.L_x_850:
        /* <DEDUP_REMOVED lines=43> */
.L_x_851:
[----:B------:R2:W3:Y:S02]  /*0ba0*/  SHFL.DOWN PT, R4, R11, 0x4, 0x1f ;  /* 0x08801f000b047f89 */ /* 0x0004e400000e0000 */
.L_x_852:
        /* <DEDUP_REMOVED lines=43> */
.L_x_853:
[----:B------:R0:W1:Y:S02]  /*0e60*/  SHFL.DOWN PT, R4, R11, 0x2, 0x1f ;  /* 0x08401f000b047f89 */ /* 0x00006400000e0000 */
.L_x_854:
        /* <DEDUP_REMOVED lines=43> */
.L_x_855:
[----:B------:R2:W3:Y:S02]  /*1120*/  SHFL.DOWN PT, R4, R11, 0x1, 0x1f ;  /* 0x08201f000b047f89 */ /* 0x0004e400000e0000 */
.L_x_856:
[----:B------:R-:W-:-:S13]  /*1130*/  ISETP.NE.AND P0, PT, R2, RZ, PT ;  /* 0x000000ff0200720c */ /* 0x000fda0003f05270 */
[----:B------:R-:W-:Y:S05]  /*1140*/  @P0 EXIT ;  /* 0x000000000000094d */ /* 0x000fea0003800000 */
[----:B------:R-:W4:Y:S01]  /*1150*/  LDC.64 R2, c[0x0][0x388] ;  /* 0x0000e200ff027b82 */ /* 0x000f220000000a00 */
[----:B0123--:R-:W-:Y:S01]  /*1160*/  FADD R11, R11, R4 ;  /* 0x000000040b0b7221 */ /* 0x00ffe20000000000 */
[----:B----4-:R-:W-:-:S05]  /*1170*/  IMAD.WIDE.U32 R2, R0, 0x4, R2 ;  /* 0x0000000400027825 */ /* 0x010fca00078e0002 */
[----:B------:R-:W-:Y:S01]  /*1180*/  STG.E desc[UR6][R2.64], R11 ;  /* 0x0000000b02007986 */ /* 0x000fe2000c101906 */
[----:B------:R-:W-:Y:S05]  /*1190*/  EXIT ;  /* 0x000000000000794d */ /* 0x000fea0003800000 */
.L_x_857:
        /* <DEDUP_REMOVED lines=14> */
.L_x_4734:


//--------------------- .text._Z7reduce6IfLj1ELb1EEvPT_S1_j --------------------------
	.section	.text._Z7reduce6IfLj1ELb1EEvPT_S1_j,"ax",@progbits
	.align	128
        .global         _Z7reduce6IfLj1ELb1EEvPT_S1_j
        .type           _Z7reduce6IfLj1ELb1EEvPT_S1_j,@function
        .size           _Z7reduce6IfLj1ELb1EEvPT_S1_j,(.L_x_4735 - _Z7reduce6IfLj1ELb1EEvPT_S1_j)
        .other          _Z7reduce6IfLj1ELb1EEvPT_S1_j,@"STO_CUDA_ENTRY STV_DEFAULT"
_Z7reduce6IfLj1ELb1EEvPT_S1_j:
.text._Z7reduce6IfLj1ELb1EEvPT_S1_j:
        /* <DEDUP_REMOVED lines=13> */
.L_x_860:
[----:B-1----:R-:W-:-:S05]  /*00d0*/  IMAD.WIDE.U32 R6, R2, 0x4, R8 ;  /* 0x0000000402067825 */ /* 0x002fca00078e0008 */
[----:B------:R-:W2:Y:S04]  /*00e0*/  LDG.E R4, desc[UR6][R6.64] ;  /* 0x0000000606047981 */ /* 0x000ea8000c1e1900 */
[----:B------:R-:W3:Y:S01]  /*00f0*/  LDG.E R11, desc[UR6][R6.64+0x4] ;  /* 0x00000406060b7981 */ /* 0x000ee2000c1e1900 */
[----:B0-----:R-:W-:-:S05]  /*0100*/  IMAD R2, R13, 0x2, R2 ;  /* 0x000000020d027824 */ /* 0x001fca00078e0202 */
[----:B------:R-:W-:Y:S01]  /*0110*/  ISETP.GE.U32.AND P0, PT, R2, UR8, PT ;  /* 0x0000000802007c0c */ /* 0x000fe2000bf06070 */
[----:B--2---:R-:W-:-:S04]  /*0120*/  FADD R4, R4, R5 ;  /* 0x0000000504047221 */ /* 0x004fc80000000000 */
[----:B---3--:R-:W-:-:S08]  /*0130*/  FADD R5, R4, R11 ;  /* 0x0000000b04057221 */ /* 0x008fd00000000000 */
[----:B------:R-:W-:Y:S05]  /*0140*/  @!P0 BRA `(.L_x_860) ;  /* 0xfffffffc00e08947 */ /* 0x000fea000383ffff */
.L_x_859:
[----:B------:R-:W-:Y:S05]  /*0150*/  BSYNC.RECONVERGENT B0 ;  /* 0x0000000000007941 */ /* 0x000fea0003800200 */
.L_x_858:
        /* <DEDUP_REMOVED lines=16> */
.L_x_861:
        /* <DEDUP_REMOVED lines=40> */
.L_x_862:
        /* <DEDUP_REMOVED lines=44> */
.L_x_863:
[----:B0-2---:R0:W1:Y:S02]  /*07a0*/  SHFL.DOWN PT, R5, R10, 0x8, 0x1f ;  /* 0x09001f000a057f89 */ /* 0x00506400000e0000 */
.L_x_864:
        /* <DEDUP_REMOVED lines=43> */
.L_x_865:
[----:B------:R2:W3:Y:S02]  /*0a60*/  SHFL.DOWN PT, R5, R10, 0x4, 0x1f ;  /* 0x08801f000a057f89 */ /* 0x0004e400000e0000 */
.L_x_866:
        /* <DEDUP_REMOVED lines=43> */
.L_x_867:
[----:B------:R0:W1:Y:S02]  /*0d20*/  SHFL.DOWN PT, R5, R10, 0x2, 0x1f ;  /* 0x08401f000a057f89 */ /* 0x00006400000e0000 */
.L_x_868:
        /* <DEDUP_REMOVED lines=43> */
.L_x_869:
[----:B------:R2:W3:Y:S02]  /*0fe0*/  SHFL.DOWN PT, R5, R10, 0x1, 0x1f ;  /* 0x08201f000a057f89 */ /* 0x0004e400000e0000 */
.L_x_870:
[----:B------:R-:W-:-:S13]  /*0ff0*/  ISETP.NE.AND P0, PT, R3, RZ, PT ;  /* 0x000000ff0300720c */ /* 0x000fda0003f05270 */
[----:B------:R-:W-:Y:S05]  /*1000*/  @P0 EXIT ;  /* 0x000000000000094d */ /* 0x000fea0003800000 */
[----:B------:R-:W4:Y:S01]  /*1010*/  LDC.64 R2, c[0x0][0x388] ;  /* 0x0000e200ff027b82 */ /* 0x000f220000000a00 */
[----:B-1-3--:R-:W-:Y:S01]  /*1020*/  FADD R5, R10, R5 ;  /* 0x000000050a057221 */ /* 0x00afe20000000000 */
[----:B----4-:R-:W-:-:S05]  /*1030*/  IMAD.WIDE.U32 R2, R0, 0x4, R2 ;  /* 0x0000000400027825 */ /* 0x010fca00078e0002 */
[----:B------:R-:W-:Y:S01]  /*1040*/  STG.E desc[UR6][R2.64], R5 ;  /* 0x0000000502007986 */ /* 0x000fe2000c101906 */
[----:B------:R-:W-:Y:S05]  /*1050*/  EXIT ;  /* 0x000000000000794d */ /* 0x000fea0003800000 */
.L_x_871:
        /* <DEDUP_REMOVED lines=10> */
.L_x_4735:


//--------------------- .text._Z7reduce6IfLj2ELb1EEvPT_S1_j --------------------------
	.section	.text._Z7reduce6IfLj2ELb1EEvPT_S1_j,"ax",@progbits
	.align	128
        .global         _Z7reduce6IfLj2ELb1EEvPT_S1_j
        .type           _Z7reduce6IfLj2ELb1EEvPT_S1_j,@function
        .size           _Z7reduce6IfLj2ELb1EEvPT_S1_j,(.L_x_4736 - _Z7reduce6IfLj2ELb1EEvPT_S1_j)
        .other          _Z7reduce6IfLj2ELb1EEvPT_S1_j,@"STO_CUDA_ENTRY STV_DEFAULT"
_Z7reduce6IfLj2ELb1EEvPT_S1_j:
.text._Z7reduce6IfLj2ELb1EEvPT_S1_j:
        /* <DEDUP_REMOVED lines=11> */
[----:B------:R-:W-:Y:S02]  /*00b0*/  IMAD.MOV.U32 R11, RZ, RZ, R4 ;  /* 0x000000ffff0b7224 */ /* 0x000fe400078e0004 */
[----:B------:R-:W-:-:S05]  /*00c0*/  IMAD.MOV.U32 R2, RZ, RZ, RZ ;  /* 0x000000ffff027224 */ /* 0x000fca00078e00ff */
[----:B------:R-:W1:Y:S02]  /*00d0*/  LDC.64 R8, c[0x0][0x380] ;  /* 0x0000e000ff087b82 */ /* 0x000e640000000a00 */
.L_x_874:
[C---:B------:R-:W-:Y:S02]  /*00e0*/  VIADD R7, R11.reuse, 0x2 ;  /* 0x000000020b077836 */ /* 0x040fe40000000000 */
[----:B-1----:R-:W-:-:S04]  /*00f0*/  IMAD.WIDE.U32 R4, R11, 0x4, R8 ;  /* 0x000000040b047825 */ /* 0x002fc800078e0008 */
[----:B------:R-:W-:Y:S02]  /*0100*/  IMAD.WIDE.U32 R6, R7, 0x4, R8 ;  /* 0x0000000407067825 */ /* 0x000fe400078e0008 */
[----:B------:R-:W2:Y:S04]  /*0110*/  LDG.E R5, desc[UR6][R4.64] ;  /* 0x0000000604057981 */ /* 0x000ea8000c1e1900 */
[----:B------:R-:W3:Y:S01]  /*0120*/  LDG.E R7, desc[UR6][R6.64] ;  /* 0x0000000606077981 */ /* 0x000ee2000c1e1900 */
[----:B0-----:R-:W-:-:S05]  /*0130*/  IMAD R11, R10, 0x4, R11 ;  /* 0x000000040a0b7824 */ /* 0x001fca00078e020b */
[----:B------:R-:W-:Y:S01]  /*0140*/  ISETP.GE.U32.AND P0, PT, R11, UR8, PT ;  /* 0x000000080b007c0c */ /* 0x000fe2000bf06070 */
[----:B--2---:R-:W-:-:S04]  /*0150*/  FADD R2, R5, R2 ;  /* 0x0000000205027221 */ /* 0x004fc80000000000 */
[----:B---3--:R-:W-:-:S08]  /*0160*/  FADD R2, R2, R7 ;  /* 0x0000000702027221 */ /* 0x008fd00000000000 */
[----:B------:R-:W-:Y:S05]  /*0170*/  @!P0 BRA `(.L_x_874) ;  /* 0xfffffffc00d88947 */ /* 0x000fea000383ffff */
.L_x_873:
[----:B------:R-:W-:Y:S05]  /*0180*/  BSYNC.RECONVERGENT B0 ;  /* 0x0000000000007941 */ /* 0x000fea0003800200 */
.L_x_872:
        /* <DEDUP_REMOVED lines=16> */
.L_x_875:
        /* <DEDUP_REMOVED lines=40> */
.L_x_876:
        /* <DEDUP_REMOVED lines=44> */
.L_x_877:
[----:B0-2---:R0:W1:Y:S02]  /*07d0*/  SHFL.DOWN PT, R2, R11, 0x8, 0x1f ;  /* 0x09001f000b027f89 */ /* 0x00506400000e0000 */
.L_x_878:
        /* <DEDUP_REMOVED lines=43> */
.L_x_879:
[----:B------:R2:W3:Y:S02]  /*0a90*/  SHFL.DOWN PT, R2, R11, 0x4, 0x1f ;  /* 0x08801f000b027f89 */ /* 0x0004e400000e0000 */
.L_x_880:
        /* <DEDUP_REMOVED lines=43> */
.L_x_881:
[----:B------:R0:W1:Y:S02]  /*0d50*/  SHFL.DOWN PT, R2, R11, 0x2, 0x1f ;  /* 0x08401f000b027f89 */ /* 0x00006400000e0000 */
.L_x_882:
        /* <DEDUP_REMOVED lines=43> */
.L_x_883:
[----:B------:R3:W4:Y:S02]  /*1010*/  SHFL.DOWN PT, R5, R8, 0x1, 0x1f ;  /* 0x08201f0008057f89 */ /* 0x00072400000e0000 */
.L_x_884:
[----:B------:R-:W-:-:S13]  /*1020*/  ISETP.NE.AND P0, PT, R3, RZ, PT ;  /* 0x000000ff0300720c */ /* 0x000fda0003f05270 */
[----:B------:R-:W-:Y:S05]  /*1030*/  @P0 EXIT ;  /* 0x000000000000094d */ /* 0x000fea0003800000 */
[----:B0-----:R-:W0:Y:S01]  /*1040*/  LDC.64 R2, c[0x0][0x388] ;  /* 0x0000e200ff027b82 */ /* 0x001e220000000a00 */
[----:B-1--4-:R-:W-:Y:S01]  /*1050*/  FADD R5, R8, R5 ;  /* 0x0000000508057221 */ /* 0x012fe20000000000 */
[----:B0-----:R-:W-:-:S05]  /*1060*/  IMAD.WIDE.U32 R2, R0, 0x4, R2 ;  /* 0x0000000400027825 */ /* 0x001fca00078e0002 */
[----:B------:R-:W-:Y:S01]  /*1070*/  STG.E desc[UR6][R2.64], R5 ;  /* 0x0000000502007986 */ /* 0x000fe2000c101906 */
[----:B------:R-:W-:Y:S05]  /*1080*/  EXIT ;  /* 0x000000000000794d */ /* 0x000fea0003800000 */
.L_x_885:
        /* <DEDUP_REMOVED lines=15> */
.L_x_4736:


//--------------------- .text._Z7reduce6IfLj4ELb1EEvPT_S1_j --------------------------
	.section	.text._Z7reduce6IfLj4ELb1EEvPT_S1_j,"ax",@progbits
	.align	128
        .global         _Z7reduce6IfLj4ELb1EEvPT_S1_j
        .type           _Z7reduce6IfLj4ELb1EEvPT_S1_j,@function
        .size           _Z7reduce6IfLj4ELb1EEvPT_S1_j,(.L_x_4737 - _Z7reduce6IfLj4ELb1EEvPT_S1_j)
        .other          _Z7reduce6IfLj4ELb1EEvPT_S1_j,@"STO_CUDA_ENTRY STV_DEFAULT"
_Z7reduce6IfLj4ELb1EEvPT_S1_j:
.text._Z7reduce6IfLj4ELb1EEvPT_S1_j:
        /* <DEDUP_REMOVED lines=14> */
.L_x_888:
        /* <DEDUP_REMOVED lines=10> */
.L_x_887:
[----:B------:R-:W-:Y:S05]  /*0180*/  BSYNC.RECONVERGENT B0 ;  /* 0x0000000000007941 */ /* 0x000fea0003800200 */
.L_x_886:
        /* <DEDUP_REMOVED lines=16> */
.L_x_889:
        /* <DEDUP_REMOVED lines=40> */
.L_x_890:
        /* <DEDUP_REMOVED lines=44> */
.L_x_891:
[----:B0-2---:R0:W1:Y:S02]  /*07d0*/  SHFL.DOWN PT, R2, R11, 0x8, 0x1f ;  /* 0x09001f000b027f89 */ /* 0x00506400000e0000 */
.L_x_892:
        /* <DEDUP_REMOVED lines=43> */
.L_x_893:
[----:B------:R2:W3:Y:S02]  /*0a90*/  SHFL.DOWN PT, R2, R11, 0x4, 0x1f ;  /* 0x08801f000b027f89 */ /* 0x0004e400000e0000 */
.L_x_894:
        /* <DEDUP_REMOVED lines=43> */
.L_x_895:
[----:B------:R0:W1:Y:S02]  /*0d50*/  SHFL.DOWN PT, R2, R11, 0x2, 0x1f ;  /* 0x08401f000b027f89 */ /* 0x00006400000e0000 */
.L_x_896:
        /* <DEDUP_REMOVED lines=43> */
.L_x_897:
[----:B------:R3:W4:Y:S02]  /*1010*/  SHFL.DOWN PT, R5, R8, 0x1, 0x1f ;  /* 0x08201f0008057f89 */ /* 0x00072400000e0000 */
.L_x_898:
[----:B------:R-:W-:-:S13]  /*1020*/  ISETP.NE.AND P0, PT, R3, RZ, PT ;  /* 0x000000ff0300720c */ /* 0x000fda0003f05270 */
[----:B------:R-:W-:Y:S05]  /*1030*/  @P0 EXIT ;  /* 0x000000000000094d */ /* 0x000fea0003800000 */
[----:B0-----:R-:W0:Y:S01]  /*1040*/  LDC.64 R2, c[0x0][0x388] ;  /* 0x0000e200ff027b82 */ /* 0x001e220000000a00 */
[----:B-1--4-:R-:W-:Y:S01]  /*1050*/  FADD R5, R8, R5 ;  /* 0x0000000508057221 */ /* 0x012fe20000000000 */
[----:B0-----:R-:W-:-:S05]  /*1060*/  IMAD.WIDE.U32 R2, R0, 0x4, R2 ;  /* 0x0000000400027825 */ /* 0x001fca00078e0002 */
[----:B------:R-:W-:Y:S01]  /*1070*/  STG.E desc[UR6][R2.64], R5 ;  /* 0x0000000502007986 */ /* 0x000fe2000c101906 */
[----:B------:R-:W-:Y:S05]  /*1080*/  EXIT ;  /* 0x000000000000794d */ /* 0x000fea0003800000 */
.L_x_899:
        /* <DEDUP_REMOVED lines=15> */
.L_x_4737:


//--------------------- .text._Z7reduce6IfLj8ELb1EEvPT_S1_j --------------------------
	.section	.text._Z7reduce6IfLj8ELb1EEvPT_S1_j,"ax",@progbits
	.align	128
        .global         _Z7reduce6IfLj8ELb1EEvPT_S1_j
        .type           _Z7reduce6IfLj8ELb1EEvPT_S1_j,@function
        .size           _Z7reduce6IfLj8ELb1EEvPT_S1_j,(.L_x_4738 - _Z7reduce6IfLj8ELb1EEvPT_S1_j)
        .other          _Z7reduce6IfLj8ELb1EEvPT_S1_j,@"STO_CUDA_ENTRY STV_DEFAULT"
_Z7reduce6IfLj8ELb1EEvPT_S1_j:
.text._Z7reduce6IfLj8ELb1EEvPT_S1_j:
        /* <DEDUP_REMOVED lines=14> */
.L_x_902:
        /* <DEDUP_REMOVED lines=10> */
.L_x_901:
[----:B------:R-:W-:Y:S05]  /*0180*/  BSYNC.RECONVERGENT B0 ;  /* 0x0000000000007941 */ /* 0x000fea0003800200 */
.L_x_900:
        /* <DEDUP_REMOVED lines=16> */
.L_x_903:
        /* <DEDUP_REMOVED lines=40> */
.L_x_904:
        /* <DEDUP_REMOVED lines=44> */
.L_x_905:
[----:B0-2---:R0:W1:Y:S02]  /*07d0*/  SHFL.DOWN PT, R2, R11, 0x8, 0x1f ;  /* 0x09001f000b027f89 */ /* 0x00506400000e0000 */
.L_x_906:
        /* <DEDUP_REMOVED lines=43> */
.L_x_907:
[----:B------:R2:W3:Y:S02]  /*0a90*/  SHFL.DOWN PT, R2, R11, 0x4, 0x1f ;  /* 0x08801f000b027f89 */ /* 0x0004e400000e0000 */
.L_x_908:
        /* <DEDUP_REMOVED lines=43> */
.L_x_909:
[----:B------:R0:W1:Y:S02]  /*0d50*/  SHFL.DOWN PT, R2, R11, 0x2, 0x1f ;  /* 0x08401f000b027f89 */ /* 0x00006400000e0000 */
.L_x_910:
        /* <DEDUP_REMOVED lines=43> */
.L_x_911:
[----:B------:R3:W4:Y:S02]  /*1010*/  SHFL.DOWN PT, R5, R8, 0x1, 0x1f ;  /* 0x08201f0008057f89 */ /* 0x00072400000e0000 */
.L_x_912:
[----:B------:R-:W-:-:S13]  /*1020*/  ISETP.NE.AND P0, PT, R3, RZ, PT ;  /* 0x000000ff0300720c */ /* 0x000fda0003f05270 */
[----:B------:R-:W-:Y:S05]  /*1030*/  @P0 EXIT ;  /* 0x000000000000094d */ /* 0x000fea0003800000 */
[----:B0-----:R-:W0:Y:S01]  /*1040*/  LDC.64 R2, c[0x0][0x388] ;  /* 0x0000e200ff027b82 */ /* 0x001e220000000a00 */
[----:B-1--4-:R-:W-:Y:S01]  /*1050*/  FADD R5, R8, R5 ;  /* 0x0000000508057221 */ /* 0x012fe20000000000 */
[----:B0-----:R-:W-:-:S05]  /*1060*/  IMAD.WIDE.U32 R2, R0, 0x4, R2 ;  /* 0x0000000400027825 */ /* 0x001fca00078e0002 */
[----:B------:R-:W-:Y:S01]  /*1070*/  STG.E desc[UR6][R2.64], R5 ;  /* 0x0000000502007986 */ /* 0x000fe2000c101906 */
[----:B------:R-:W-:Y:S05]  /*1080*/  EXIT ;  /* 0x000000000000794d */ /* 0x000fea0003800000 */
.L_x_913:
        /* <DEDUP_REMOVED lines=15> */
.L_x_4738:


//--------------------- .text._Z7reduce6IfLj16ELb1EEvPT_S1_j --------------------------
	.section	.text._Z7reduce6IfLj16ELb1EEvPT_S1_j,"ax",@progbits
	.align	128
        .global         _Z7reduce6IfLj16ELb1EEvPT_S1_j
        .type           _Z7reduce6IfLj16ELb1EEvPT_S1_j,@function
        .size           _Z7reduce6IfLj16ELb1EEvPT_S1_j,(.L_x_4739 - _Z7reduce6IfLj16ELb1EEvPT_S1_j)
        .other          _Z7reduce6IfLj16ELb1EEvPT_S1_j,@"STO_CUDA_ENTRY STV_DEFAULT"
_Z7reduce6IfLj16ELb1EEvPT_S1_j:
.text._Z7reduce6IfLj16ELb1EEvPT_S1_j:
        /* <DEDUP_REMOVED lines=14> */
.L_x_916:
        /* <DEDUP_REMOVED lines=10> */
.L_x_915:
[----:B------:R-:W-:Y:S05]  /*0180*/  BSYNC.RECONVERGENT B0 ;  /* 0x0000000000007941 */ /* 0x000fea0003800200 */
.L_x_914:
        /* <DEDUP_REMOVED lines=16> */
.L_x_917:
        /* <DEDUP_REMOVED lines=40> */
.L_x_918:
        /* <DEDUP_REMOVED lines=44> */
.L_x_919:
[----:B0-2---:R0:W1:Y:S02]  /*07d0*/  SHFL.DOWN PT, R2, R11, 0x8, 0x1f ;  /* 0x09001f000b027f89 */ /* 0x00506400000e0000 */
.L_x_920:
        /* <DEDUP_REMOVED lines=43> */
.L_x_921:
[----:B------:R2:W3:Y:S02]  /*0a90*/  SHFL.DOWN PT, R2, R11, 0x4, 0x1f ;  /* 0x08801f000b027f89 */ /* 0x0004e400000e0000 */
.L_x_922:
        /* <DEDUP_REMOVED lines=43> */
.L_x_923:
[----:B------:R0:W1:Y:S02]  /*0d50*/  SHFL.DOWN PT, R2, R11, 0x2, 0x1f ;  /* 0x08401f000b027f89 */ /* 0x00006400000e0000 */
.L_x_924:
        /* <DEDUP_REMOVED lines=43> */
.L_x_925:
[----:B------:R3:W4:Y:S02]  /*1010*/  SHFL.DOWN PT, R5, R8, 0x1, 0x1f ;  /* 0x08201f0008057f89 */ /* 0x00072400000e0000 */
.L_x_926:
[----:B------:R-:W-:-:S13]  /*1020*/  ISETP.NE.AND P0, PT, R3, RZ, PT ;  /* 0x000000ff0300720c */ /* 0x000fda0003f05270 */
[----:B------:R-:W-:Y:S05]  /*1030*/  @P0 EXIT ;  /* 0x000000000000094d */ /* 0x000fea0003800000 */
[----:B0-----:R-:W0:Y:S01]  /*1040*/  LDC.64 R2, c[0x0][0x388] ;  /* 0x0000e200ff027b82 */ /* 0x001e220000000a00 */
[----:B-1--4-:R-:W-:Y:S01]  /*1050*/  FADD R5, R8, R5 ;  /* 0x0000000508057221 */ /* 0x012fe20000000000 */
[----:B0-----:R-:W-:-:S05]  /*1060*/  IMAD.WIDE.U32 R2, R0, 0x4, R2 ;  /* 0x0000000400027825 */ /* 0x001fca00078e0002 */
[----:B------:R-:W-:Y:S01]  /*1070*/  STG.E desc[UR6][R2.64], R5 ;  /* 0x0000000502007986 */ /* 0x000fe2000c101906 */
[----:B------:R-:W-:Y:S05]  /*1080*/  EXIT ;  /* 0x000000000000794d */ /* 0x000fea0003800000 */
.L_x_927:
        /* <DEDUP_REMOVED lines=15> */
.L_x_4739:


//--------------------- .text._Z7reduce6IfLj32ELb1EEvPT_S1_j --------------------------
	.section	.text._Z7reduce6IfLj32ELb1EEvPT_S1_j,"ax",@progbits
	.align	128
        .global         _Z7reduce6IfLj32ELb1EEvPT_S1_j
        .type           _Z7reduce6IfLj32ELb1EEvPT_S1_j,@function
        .size           _Z7reduce6IfLj32ELb1EEvPT_S1_j,(.L_x_4740 - _Z7reduce6IfLj32ELb1EEvPT_S1_j)
        .other          _Z7reduce6IfLj32ELb1EEvPT_S1_j,@"STO_CUDA_ENTRY STV_DEFAULT"
_Z7reduce6IfLj32ELb1EEvPT_S1_j:
.text._Z7reduce6IfLj32ELb1EEvPT_S1_j:
        /* <DEDUP_REMOVED lines=14> */
.L_x_930:
        /* <DEDUP_REMOVED lines=10> */
.L_x_929:
[----:B------:R-:W-:Y:S05]  /*0180*/  BSYNC.RECONVERGENT B0 ;  /* 0x0000000000007941 */ /* 0x000fea0003800200 */
.L_x_928:
        /* <DEDUP_REMOVED lines=16> */
.L_x_931:
        /* <DEDUP_REMOVED lines=40> */
.L_x_932:
        /* <DEDUP_REMOVED lines=44> */
.L_x_933:
[----:B0-2---:R0:W1:Y:S02]  /*07d0*/  SHFL.DOWN PT, R2, R11, 0x8, 0x1f ;  /* 0x09001f000b027f89 */ /* 0x00506400000e0000 */
.L_x_934:
        /* <DEDUP_REMOVED lines=43> */
.L_x_935:
[----:B------:R2:W3:Y:S02]  /*0a90*/  SHFL.DOWN PT, R2, R11, 0x4, 0x1f ;  /* 0x08801f000b027f89 */ /* 0x0004e400000e0000 */
.L_x_936:
        /* <DEDUP_REMOVED lines=43> */
.L_x_937:
[----:B------:R0:W1:Y:S02]  /*0d50*/  SHFL.DOWN PT, R2, R11, 0x2, 0x1f ;  /* 0x08401f000b027f89 */ /* 0x00006400000e0000 */
.L_x_938:
        /* <DEDUP_REMOVED lines=43> */
.L_x_939:
[----:B------:R3:W4:Y:S02]  /*1010*/  SHFL.DOWN PT, R5, R8, 0x1, 0x1f ;  /* 0x08201f0008057f89 */ /* 0x00072400000e0000 */
.L_x_940:
[----:B------:R-:W-:-:S13]  /*1020*/  ISETP.NE.AND P0, PT, R3, RZ, PT ;  /* 0x000000ff0300720c */ /* 0x000fda0003f05270 */
[----:B------:R-:W-:Y:S05]  /*1030*/  @P0 EXIT ;  /* 0x000000000000094d */ /* 0x000fea0003800000 */
[----:B0-----:R-:W0:Y:S01]  /*1040*/  LDC.64 R2, c[0x0][0x388] ;  /* 0x0000e200ff027b82 */ /* 0x001e220000000a00 */
[----:B-1--4-:R-:W-:Y:S01]  /*1050*/  FADD R5, R8, R5 ;  /* 0x0000000508057221 */ /* 0x012fe20000000000 */
[----:B0-----:R-:W-:-:S05]  /*1060*/  IMAD.WIDE.U32 R2, R0, 0x4, R2 ;  /* 0x0000000400027825 */ /* 0x001fca00078e0002 */
[----:B------:R-:W-:Y:S01]  /*1070*/  STG.E desc[UR6][R2.64], R5 ;  /* 0x0000000502007986 */ /* 0x000fe2000c101906 */
[----:B------:R-:W-:Y:S05]  /*1080*/  EXIT ;  /* 0x000000000000794d */ /* 0x000fea0003800000 */
.L_x_941:
        /* <DEDUP_REMOVED lines=15> */
.L_x_4740:


//--------------------- .text._Z7reduce6IfLj64ELb1EEvPT_S1_j --------------------------
	.section	.text._Z7reduce6IfLj64ELb1EEvPT_S1_j,"ax",@progbits
	.align	128
        .global         _Z7reduce6IfLj64ELb1EEvPT_S1_j
        .type           _Z7reduce6IfLj64ELb1EEvPT_S1_j,@function
        .size           _Z7reduce6IfLj64ELb1EEvPT_S1_j,(.L_x_4741 - _Z7reduce6IfLj64ELb1EEvPT_S1_j)
        .other          _Z7reduce6IfLj64ELb1EEvPT_S1_j,@"STO_CUDA_ENTRY STV_DEFAULT"
_Z7reduce6IfLj64ELb1EEvPT_S1_j:
.text._Z7reduce6IfLj64ELb1EEvPT_S1_j:
        /* <DEDUP_REMOVED lines=13> */
.L_x_944:
        /* <DEDUP_REMOVED lines=10> */
.L_x_943:
[----:B------:R-:W-:Y:S05]  /*0170*/  BSYNC.RECONVERGENT B0 ;  /* 0x0000000000007941 */ /* 0x000fea0003800200 */
.L_x_942:
        /* <DEDUP_REMOVED lines=18> */
.L_x_945:
        /* <DEDUP_REMOVED lines=40> */
.L_x_946:
        /* <DEDUP_REMOVED lines=44> */
.L_x_947:
[----:B--2---:R1:W2:Y:S02]  /*07e0*/  SHFL.DOWN PT, R5, R10, 0x8, 0x1f ;  /* 0x09001f000a057f89 */ /* 0x0042a400000e0000 */
.L_x_948:
        /* <DEDUP_REMOVED lines=43> */
.L_x_949:
[----:B------:R3:W4:Y:S02]  /*0aa0*/  SHFL.DOWN PT, R5, R10, 0x4, 0x1f ;  /* 0x08801f000a057f89 */ /* 0x00072400000e0000 */
.L_x_950:
        /* <DEDUP_REMOVED lines=43> */
.L_x_951:
[----:B------:R1:W2:Y:S02]  /*0d60*/  SHFL.DOWN PT, R5, R10, 0x2, 0x1f ;  /* 0x08401f000a057f89 */ /* 0x0002a400000e0000 */
.L_x_952:
        /* <DEDUP_REMOVED lines=43> */
.L_x_953:
[----:B------:R3:W4:Y:S02]  /*1020*/  SHFL.DOWN PT, R5, R10, 0x1, 0x1f ;  /* 0x08201f000a057f89 */ /* 0x00072400000e0000 */
.L_x_954:
[----:B------:R-:W-:-:S13]  /*1030*/  ISETP.NE.AND P0, PT, R3, RZ, PT ;  /* 0x000000ff0300720c */ /* 0x000fda0003f05270 */
[----:B------:R-:W-:Y:S05]  /*1040*/  @P0 EXIT ;  /* 0x000000000000094d */ /* 0x000fea0003800000 */
[----:B------:R-:W5:Y:S01]  /*1050*/  LDC.64 R2, c[0x0][0x388] ;  /* 0x0000e200ff027b82 */ /* 0x000f620000000a00 */
[----:B--2-4-:R-:W-:Y:S01]  /*1060*/  FADD R5, R10, R5 ;  /* 0x000000050a057221 */ /* 0x014fe20000000000 */
[----:B-----5:R-:W-:-:S05]  /*1070*/  IMAD.WIDE.U32 R2, R0, 0x4, R2 ;  /* 0x0000000400027825 */ /* 0x020fca00078e0002 */
[----:B------:R-:W-:Y:S01]  /*1080*/  STG.E desc[UR6][R2.64], R5 ;  /* 0x0000000502007986 */ /* 0x000fe2000c101906 */
[----:B------:R-:W-:Y:S05]  /*1090*/  EXIT ;  /* 0x000000000000794d */ /* 0x000fea0003800000 */
.L_x_955:
        /* <DEDUP_REMOVED lines=14> */
.L_x_4741:


//--------------------- .text._Z7reduce6IfLj128ELb1EEvPT_S1_j --------------------------
	.section	.text._Z7reduce6IfLj128ELb1EEvPT_S1_j,"ax",@progbits
	.align	128
        .global         _Z7reduce6IfLj128ELb1EEvPT_S1_j
        .type           _Z7reduce6IfLj128ELb1EEvPT_S1_j,@function
        .size           _Z7reduce6IfLj128ELb1EEvPT_S1_j,(.L_x_4742 - _Z7reduce6IfLj128ELb1EEvPT_S1_j)
        .other          _Z7reduce6IfLj128ELb1EEvPT_S1_j,@"STO_CUDA_ENTRY STV_DEFAULT"
_Z7reduce6IfLj128ELb1EEvPT_S1_j:
.text._Z7reduce6IfLj128ELb1EEvPT_S1_j:
        /* <DEDUP_REMOVED lines=13> */
.L_x_958:
        /* <DEDUP_REMOVED lines=10> */
.L_x_957:
[----:B------:R-:W-:Y:S05]  /*0170*/  BSYNC.RECONVERGENT B0 ;  /* 0x0000000000007941 */ /* 0x000fea0003800200 */
.L_x_956:
        /* <DEDUP_REMOVED lines=22> */
.L_x_959:
        /* <DEDUP_REMOVED lines=40> */
.L_x_960:
        /* <DEDUP_REMOVED lines=44> */
.L_x_961:
[----:B--2---:R1:W2:Y:S02]  /*0820*/  SHFL.DOWN PT, R5, R10, 0x8, 0x1f ;  /* 0x09001f000a057f89 */ /* 0x0042a400000e0000 */
.L_x_962:
        /* <DEDUP_REMOVED lines=43> */
.L_x_963:
[----:B------:R3:W4:Y:S02]  /*0ae0*/  SHFL.DOWN PT, R5, R10, 0x4, 0x1f ;  /* 0x08801f000a057f89 */ /* 0x00072400000e0000 */
.L_x_964:
        /* <DEDUP_REMOVED lines=43> */
.L_x_965:
[----:B------:R1:W2:Y:S02]  /*0da0*/  SHFL.DOWN PT, R5, R10, 0x2, 0x1f ;  /* 0x08401f000a057f89 */ /* 0x0002a400000e0000 */
.L_x_966:
        /* <DEDUP_REMOVED lines=43> */
.L_x_967:
[----:B------:R3:W4:Y:S02]  /*1060*/  SHFL.DOWN PT, R5, R10, 0x1, 0x1f ;  /* 0x08201f000a057f89 */ /* 0x00072400000e0000 */
.L_x_968:
[----:B------:R-:W-:-:S13]  /*1070*/  ISETP.NE.AND P0, PT, R3, RZ, PT ;  /* 0x000000ff0300720c */ /* 0x000fda0003f05270 */
[----:B------:R-:W-:Y:S05]  /*1080*/  @P0 EXIT ;  /* 0x000000000000094d */ /* 0x000fea0003800000 */
[----:B------:R-:W5:Y:S01]  /*1090*/  LDC.64 R2, c[0x0][0x388] ;  /* 0x0000e200ff027b82 */ /* 0x000f620000000a00 */
[----:B--2-4-:R-:W-:Y:S01]  /*10a0*/  FADD R5, R10, R5 ;  /* 0x000000050a057221 */ /* 0x014fe20000000000 */
[----:B-----5:R-:W-:-:S05]  /*10b0*/  IMAD.WIDE.U32 R2, R0, 0x4, R2 ;  /* 0x0000000400027825 */ /* 0x020fca00078e0002 */
[----:B------:R-:W-:Y:S01]  /*10c0*/  STG.E desc[UR6][R2.64], R5 ;  /* 0x0000000502007986 */ /* 0x000fe2000c101906 */
[----:B------:R-:W-:Y:S05]  /*10d0*/  EXIT ;  /* 0x000000000000794d */ /* 0x000fea0003800000 */
.L_x_969:
        /* <DEDUP_REMOVED lines=10> */
.L_x_4742:


//--------------------- .text._Z7reduce6IfLj256ELb1EEvPT_S1_j --------------------------
	.section	.text._Z7reduce6IfLj256ELb1EEvPT_S1_j,"ax",@progbits
	.align	128
        .global         _Z7reduce6IfLj256ELb1EEvPT_S1_j
        .type           _Z7reduce6IfLj256ELb1EEvPT_S1_j,@function
        .size           _Z7reduce6IfLj256ELb1EEvPT_S1_j,(.L_x_4743 - _Z7reduce6IfLj256ELb1EEvPT_S1_j)
        .other          _Z7reduce6IfLj256ELb1EEvPT_S1_j,@"STO_CUDA_ENTRY STV_DEFAULT"
_Z7reduce6IfLj256ELb1EEvPT_S1_j:
.text._Z7reduce6IfLj256ELb1EEvPT_S1_j:
        /* <DEDUP_REMOVED lines=13> */
.L_x_972:
        /* <DEDUP_REMOVED lines=10> */
.L_x_971:
[----:B------:R-:W-:Y:S05]  /*0170*/  BSYNC.RECONVERGENT B0 ;  /* 0x0000000000007941 */ /* 0x000fea0003800200 */
.L_x_970:
        /* <DEDUP_REMOVED lines=26> */
.L_x_973:
        /* <DEDUP_REMOVED lines=40> */
.L_x_974:
        /* <DEDUP_REMOVED lines=44> */
.L_x_975:
[----:B--2---:R1:W2:Y:S02]  /*0860*/  SHFL.DOWN PT, R5, R10, 0x8, 0x1f ;  /* 0x09001f000a057f89 */ /* 0x0042a400000e0000 */
.L_x_976:
        /* <DEDUP_REMOVED lines=43> */
.L_x_977:
[----:B------:R3:W4:Y:S02]  /*0b20*/  SHFL.DOWN PT, R5, R10, 0x4, 0x1f ;  /* 0x08801f000a057f89 */ /* 0x00072400000e0000 */
.L_x_978:
        /* <DEDUP_REMOVED lines=43> */
.L_x_979:
[----:B------:R1:W2:Y:S02]  /*0de0*/  SHFL.DOWN PT, R5, R10, 0x2, 0x1f ;  /* 0x08401f000a057f89 */ /* 0x0002a400000e0000 */
.L_x_980:
        /* <DEDUP_REMOVED lines=43> */
.L_x_981:
[----:B------:R3:W4:Y:S02]  /*10a0*/  SHFL.DOWN PT, R5, R10, 0x1, 0x1f ;  /* 0x08201f000a057f89 */ /* 0x00072400000e0000 */
.L_x_982:
[----:B------:R-:W-:-:S13]  /*10b0*/  ISETP.NE.AND P0, PT, R3, RZ, PT ;  /* 0x000000ff0300720c */ /* 0x000fda0003f05270 */
[----:B------:R-:W-:Y:S05]  /*10c0*/  @P0 EXIT ;  /* 0x000000000000094d */ /* 0x000fea0003800000 */
[----:B------:R-:W5:Y:S01]  /*10d0*/  LDC.64 R2, c[0x0][0x388] ;  /* 0x0000e200ff027b82 */ /* 0x000f620000000a00 */
[----:B--2-4-:R-:W-:Y:S01]  /*10e0*/  FADD R5, R10, R5 ;  /* 0x000000050a057221 */ /* 0x014fe20000000000 */
[----:B-----5:R-:W-:-:S05]  /*10f0*/  IMAD.WIDE.U32 R2, R0, 0x4, R2 ;  /* 0x0000000400027825 */ /* 0x020fca00078e0002 */
[----:B------:R-:W-:Y:S01]  /*1100*/  STG.E desc[UR6][R2.64], R5 ;  /* 0x0000000502007986 */ /* 0x000fe2000c101906 */
[----:B------:R-:W-:Y:S05]  /*1110*/  EXIT ;  /* 0x000000000000794d */ /* 0x000fea0003800000 */
.L_x_983:
        /* <DEDUP_REMOVED lines=14> */
.L_x_4743:


//--------------------- .text._Z7reduce6IfLj512ELb1EEvPT_S1_j --------------------------
	.section	.text._Z7reduce6IfLj512ELb1EEvPT_S1_j,"ax",@progbits
	.align	128
        .global         _Z7reduce6IfLj512ELb1EEvPT_S1_j
        .type           _Z7reduce6IfLj512ELb1EEvPT_S1_j,@function
        .size           _Z7reduce6IfLj512ELb1EEvPT_S1_j,(.L_x_4744 - _Z7reduce6IfLj512ELb1EEvPT_S1_j)
        .other          _Z7reduce6IfLj512ELb1EEvPT_S1_j,@"STO_CUDA_ENTRY STV_DEFAULT"
_Z7reduce6IfLj512ELb1EEvPT_S1_j:
.text._Z7reduce6IfLj512ELb1EEvPT_S1_j:
        /* <DEDUP_REMOVED lines=14> */
.L_x_986:
        /* <DEDUP_REMOVED lines=10> */
.L_x_985:
[----:B------:R-:W-:Y:S05]  /*0180*/  BSYNC.RECONVERGENT B0 ;  /* 0x0000000000007941 */ /* 0x000fea0003800200 */
.L_x_984:
        /* <DEDUP_REMOVED lines=30> */
.L_x_987:
        /* <DEDUP_REMOVED lines=40> */
.L_x_988:
        /* <DEDUP_REMOVED lines=44> */
.L_x_989:
[----:B------:R0:W1:Y:S02]  /*08b0*/  SHFL.DOWN PT, R4, R11, 0x8, 0x1f ;  /* 0x09001f000b047f89 */ /* 0x00006400000e0000 */
.L_x_990:
        /* <DEDUP_REMOVED lines=43> */
.L_x_991:
[----:B------:R2:W3:Y:S02]  /*0b70*/  SHFL.DOWN PT, R4, R11, 0x4, 0x1f ;  /* 0x08801f000b047f89 */ /* 0x0004e400000e0000 */
.L_x_992:
        /* <DEDUP_REMOVED lines=43> */
.L_x_993:
[----:B------:R0:W1:Y:S02]  /*0e30*/  SHFL.DOWN PT, R4, R11, 0x2, 0x1f ;  /* 0x08401f000b047f89 */ /* 0x00006400000e0000 */
.L_x_994:
        /* <DEDUP_REMOVED lines=43> */
.L_x_995:
[----:B------:R2:W3:Y:S02]  /*10f0*/  SHFL.DOWN PT, R4, R11, 0x1, 0x1f ;  /* 0x08201f000b047f89 */ /* 0x0004e400000e0000 */
.L_x_996:
[----:B------:R-:W-:-:S13]  /*1100*/  ISETP.NE.AND P0, PT, R2, RZ, PT ;  /* 0x000000ff0200720c */ /* 0x000fda0003f05270 */
[----:B------:R-:W-:Y:S05]  /*1110*/  @P0 EXIT ;  /* 0x000000000000094d */ /* 0x000fea0003800000 */
[----:B------:R-:W4:Y:S01]  /*1120*/  LDC.64 R2, c[0x0][0x388] ;  /* 0x0000e200ff027b82 */ /* 0x000f220000000a00 */
[----:B0123--:R-:W-:Y:S01]  /*1130*/  FADD R11, R11, R4 ;  /* 0x000000040b0b7221 */ /* 0x00ffe20000000000 */
[----:B----4-:R-:W-:-:S05]  /*1140*/  IMAD.WIDE.U32 R2, R0, 0x4, R2 ;  /* 0x0000000400027825 */ /* 0x010fca00078e0002 */
[----:B------:R-:W-:Y:S01]  /*1150*/  STG.E desc[UR6][R2.64], R11 ;  /* 0x0000000b02007986 */ /* 0x000fe2000c101906 */
[----:B------:R-:W-:Y:S05]  /*1160*/  EXIT ;  /* 0x000000000000794d */ /* 0x000fea0003800000 */
.L_x_997:
        /* <DEDUP_REMOVED lines=9> */
.L_x_4744:


//--------------------- .text._Z7reduce6IfLj1024ELb1EEvPT_S1_j --------------------------
	.section	.text._Z7reduce6IfLj1024ELb1EEvPT_S1_j,"ax",@progbits
	.align	128
        .global         _Z7reduce6IfLj1024ELb1EEvPT_S1_j
        .type           _Z7reduce6IfLj1024ELb1EEvPT_S1_j,@function
        .size           _Z7reduce6IfLj1024ELb1EEvPT_S1_j,(.L_x_4745 - _Z7reduce6IfLj1024ELb1EEvPT_S1_j)
        .other          _Z7reduce6IfLj1024ELb1EEvPT_S1_j,@"STO_CUDA_ENTRY STV_DEFAULT"
_Z7reduce6IfLj1024ELb1EEvPT_S1_j:
.text._Z7reduce6IfLj1024ELb1EEvPT_S1_j:
        /* <DEDUP_REMOVED lines=14> */
.L_x_1000:
        /* <DEDUP_REMOVED lines=10> */
.L_x_999:
[----:B------:R-:W-:Y:S05]  /*0180*/  BSYNC.RECONVERGENT B0 ;  /* 0x0000000000007941 */ /* 0x000fea0003800200 */
.L_x_998:
        /* <DEDUP_REMOVED lines=30> */
.L_x_1001:
        /* <DEDUP_REMOVED lines=40> */
.L_x_1002:
        /* <DEDUP_REMOVED lines=44> */
.L_x_1003:
[----:B------:R0:W1:Y:S02]  /*08b0*/  SHFL.DOWN PT, R4, R11, 0x8, 0x1f ;  /* 0x09001f000b047f89 */ /* 0x00006400000e0000 */
.L_x_1004:
        /* <DEDUP_REMOVED lines=43> */
.L_x_1005:
[----:B------:R2:W3:Y:S02]  /*0b70*/  SHFL.DOWN PT, R4, R11, 0x4, 0x1f ;  /* 0x08801f000b047f89 */ /* 0x0004e400000e0000 */
.L_x_1006:
        /* <DEDUP_REMOVED lines=43> */
.L_x_1007:
[----:B------:R0:W1:Y:S02]  /*0e30*/  SHFL.DOWN PT, R4, R11, 0x2, 0x1f ;  /* 0x08401f000b047f89 */ /* 0x00006400000e0000 */
.L_x_1008:
        /* <DEDUP_REMOVED lines=43> */
.L_x_1009:
[----:B------:R2:W3:Y:S02]  /*10f0*/  SHFL.DOWN PT, R4, R11, 0x1, 0x1f ;  /* 0x08201f000b047f89 */ /* 0x0004e400000e0000 */
.L_x_1010:
[----:B------:R-:W-:-:S13]  /*1100*/  ISETP.NE.AND P0, PT, R2, RZ, PT ;  /* 0x000000ff0200720c */ /* 0x000fda0003f05270 */
[----:B------:R-:W-:Y:S05]  /*1110*/  @P0 EXIT ;  /* 0x000000000000094d */ /* 0x000fea0003800000 */
[----:B------:R-:W4:Y:S01]  /*1120*/  LDC.64 R2, c[0x0][0x388] ;  /* 0x0000e200ff027b82 */ /* 0x000f220000000a00 */
[----:B0123--:R-:W-:Y:S01]  /*1130*/  FADD R11, R11, R4 ;  /* 0x000000040b0b7221 */ /* 0x00ffe20000000000 */
[----:B----4-:R-:W-:-:S05]  /*1140*/  IMAD.WIDE.U32 R2, R0, 0x4, R2 ;  /* 0x0000000400027825 */ /* 0x010fca00078e0002 */
[----:B------:R-:W-:Y:S01]  /*1150*/  STG.E desc[UR6][R2.64], R11 ;  /* 0x0000000b02007986 */ /* 0x000fe2000c101906 */
[----:B------:R-:W-:Y:S05]  /*1160*/  EXIT ;  /* 0x000000000000794d */ /* 0x000fea0003800000 */
.L_x_1011:
        /* <DEDUP_REMOVED lines=9> */
.L_x_4745:


//--------------------- .text._Z7reduce5IfLj1EEvPT_S1_j --------------------------
	.section	.text._Z7reduce5IfLj1EEvPT_S1_j,"ax",@progbits
	.align	128
        .global         _Z7reduce5IfLj1EEvPT_S1_j
        .type           _Z7reduce5IfLj1EEvPT_S1_j,@function
        .size           _Z7reduce5IfLj1EEvPT_S1_j,(.L_x_4746 - _Z7reduce5IfLj1EEvPT_S1_j)
        .other          _Z7reduce5IfLj1EEvPT_S1_j,@"STO_CUDA_ENTRY STV_DEFAULT"
_Z7reduce5IfLj1EEvPT_S1_j:
.text._Z7reduce5IfLj1EEvPT_S1_j:
[----:B------:R-:W-:Y:S01]  /*0000*/  LDC R1, c[0x0][0x37c] ;  /* 0x0000df00ff017b82 */ /* 0x000fe20000000800 */
[----:B------:R-:W0:Y:S01]  /*0010*/  S2R R3, SR_TID.X ;  /* 0x0000000000037919 */ /* 0x000e220000002100 */
[----:B------:R-:W1:Y:S01]  /*0020*/  LDCU UR4, c[0x0][0x390] ;  /* 0x00007200ff0477ac */ /* 0x000e620008000800 */
[----:B------:R-:W0:Y:S01]  /*0030*/  S2R R0, SR_CTAID.X ;  /* 0x0000000000007919 */ /* 0x000e220000002500 */
[----:B------:R-:W2:Y:S01]  /*0040*/  LDCU.64 UR6, c[0x0][0x358] ;  /* 0x00006b00ff0677ac */ /* 0x000ea20008000a00 */
[----:B0-----:R-:W-:-:S04]  /*0050*/  IMAD R5, R0, 0x2, R3 ;  /* 0x0000000200057824 */ /* 0x001fc800078e0203 */
[C---:B------:R-:W-:Y:S01]  /*0060*/  VIADD R11, R5.reuse, 0x1 ;  /* 0x00000001050b7836 */ /* 0x040fe20000000000 */
[----:B-1----:R-:W-:-:S04]  /*0070*/  ISETP.GE.U32.AND P0, PT, R5, UR4, PT ;  /* 0x0000000405007c0c */ /* 0x002fc8000bf06070 */
[----:B------:R-:W-:-:S09]  /*0080*/  ISETP.GE.U32.AND P1, PT, R11, UR4, PT ;  /* 0x000000040b007c0c */ /* 0x000fd2000bf26070 */
[----:B------:R-:W0:Y:S08]  /*0090*/  @!P0 LDC.64 R6, c[0x0][0x380] ;  /* 0x0000e000ff068b82 */ /* 0x000e300000000a00 */
[----:B------:R-:W1:Y:S01]  /*00a0*/  @!P1 LDC.64 R8, c[0x0][0x380] ;  /* 0x0000e000ff089b82 */ /* 0x000e620000000a00 */
[----:B0-----:R-:W-:-:S04]  /*00b0*/  @!P0 IMAD.WIDE.U32 R6, R5, 0x4, R6 ;  /* 0x0000000405068825 */ /* 0x001fc800078e0006 */
[----:B------:R-:W-:Y:S02]  /*00c0*/  IMAD.MOV.U32 R5, RZ, RZ, RZ ;  /* 0x000000ffff057224 */ /* 0x000fe400078e00ff */
[----:B-1----:R-:W-:-:S04]  /*00d0*/  @!P1 IMAD.WIDE.U32 R8, R11, 0x4, R8 ;  /* 0x000000040b089825 */ /* 0x002fc800078e0008 */
[----:B--2---:R-:W2:Y:S04]  /*00e0*/  @!P0 LDG.E R5, desc[UR6][R6.64] ;  /* 0x0000000606058981 */ /* 0x004ea8000c1e1900 */
[----:B------:R-:W2:Y:S01]  /*00f0*/  @!P1 LDG.E R8, desc[UR6][R8.64] ;  /* 0x0000000608089981 */ /* 0x000ea2000c1e1900 */
[----:B------:R-:W0:Y:S01]  /*0100*/  S2UR UR5, SR_CgaCtaId ;  /* 0x00000000000579c3 */ /* 0x000e220000008800 */
[----:B------:R-:W-:Y:S01]  /*0110*/  UMOV UR4, 0x400 ;  /* 0x0000040000047882 */ /* 0x000fe20000000000 */
[----:B------:R-:W-:Y:S01]  /*0120*/  ISETP.GT.U32.AND P0, PT, R3, 0x1f, PT ;  /* 0x0000001f0300780c */ /* 0x000fe20003f04070 */
[----:B0-----:R-:W-:-:S06]  /*0130*/  ULEA UR4, UR5, UR4, 0x18 ;  /* 0x0000000405047291 */ /* 0x001fcc000f8ec0ff */
[----:B------:R-:W-:Y:S01]  /*0140*/  LEA R2, R3, UR4, 0x2 ;  /* 0x0000000403027c11 */ /* 0x000fe2000f8e10ff */
[----:B--2---:R-:W-:-:S05]  /*0150*/  @!P1 FADD R5, R5, R8 ;  /* 0x0000000805059221 */ /* 0x004fca0000000000 */
        /* <DEDUP_REMOVED lines=11> */
.L_x_1012:
        /* <DEDUP_REMOVED lines=40> */
.L_x_1013:
        /* <DEDUP_REMOVED lines=44> */
.L_x_1014:
[----:B0-2---:R0:W1:Y:S02]  /*0750*/  SHFL.DOWN PT, R5, R10, 0x8, 0x1f ;  /* 0x09001f000a057f89 */ /* 0x00506400000e0000 */
.L_x_1015:
        /* <DEDUP_REMOVED lines=43> */
.L_x_1016:
[----:B------:R2:W3:Y:S02]  /*0a10*/  SHFL.DOWN PT, R5, R10, 0x4, 0x1f ;  /* 0x08801f000a057f89 */ /* 0x0004e400000e0000 */
.L_x_1017:
        /* <DEDUP_REMOVED lines=43> */
.L_x_1018:
[----:B------:R2:W3:Y:S02]  /*0cd0*/  SHFL.DOWN PT, R5, R10, 0x2, 0x1f ;  /* 0x08401f000a057f89 */ /* 0x0004e400000e0000 */
.L_x_1019:
        /* <DEDUP_REMOVED lines=43> */
.L_x_1020:
[----:B------:R2:W3:Y:S02]  /*0f90*/  SHFL.DOWN PT, R5, R10, 0x1, 0x1f ;  /* 0x08201f000a057f89 */ /* 0x0004e400000e0000 */
.L_x_1021:
[----:B------:R-:W-:-:S13]  /*0fa0*/  ISETP.NE.AND P0, PT, R3, RZ, PT ;  /* 0x000000ff0300720c */ /* 0x000fda0003f05270 */
[----:B------:R-:W-:Y:S05]  /*0fb0*/  @P0 EXIT ;  /* 0x000000000000094d */ /* 0x000fea0003800000 */
[----:B------:R-:W4:Y:S01]  /*0fc0*/  LDC.64 R2, c[0x0][0x388] ;  /* 0x0000e200ff027b82 */ /* 0x000f220000000a00 */
[----:B-1-3--:R-:W-:Y:S01]  /*0fd0*/  FADD R5, R10, R5 ;  /* 0x000000050a057221 */ /* 0x00afe20000000000 */
[----:B----4-:R-:W-:-:S05]  /*0fe0*/  IMAD.WIDE.U32 R2, R0, 0x4, R2 ;  /* 0x0000000400027825 */ /* 0x010fca00078e0002 */
[----:B------:R-:W-:Y:S01]  /*0ff0*/  STG.E desc[UR6][R2.64], R5 ;  /* 0x0000000502007986 */ /* 0x000fe2000c101906 */
[----:B------:R-:W-:Y:S05]  /*1000*/  EXIT ;  /* 0x000000000000794d */ /* 0x000fea0003800000 */
.L_x_1022:
        /* <DEDUP_REMOVED lines=15> */
.L_x_4746:


//--------------------- .text._Z7reduce5IfLj2EEvPT_S1_j --------------------------
	.section	.text._Z7reduce5IfLj2EEvPT_S1_j,"ax",@progbits
	.align	128
        .global         _Z7reduce5IfLj2EEvPT_S1_j
        .type           _Z7reduce5IfLj2EEvPT_S1_j,@function
        .size           _Z7reduce5IfLj2EEvPT_S1_j,(.L_x_4747 - _Z7reduce5IfLj2EEvPT_S1_j)
        .other          _Z7reduce5IfLj2EEvPT_S1_j,@"STO_CUDA_ENTRY STV_DEFAULT"
_Z7reduce5IfLj2EEvPT_S1_j:
.text._Z7reduce5IfLj2EEvPT_S1_j:
        /* <DEDUP_REMOVED lines=33> */
.L_x_1023:
        /* <DEDUP_REMOVED lines=40> */
.L_x_1024:
        /* <DEDUP_REMOVED lines=44> */
.L_x_1025:
[----:B0-2---:R0:W1:Y:S02]  /*0750*/  SHFL.DOWN PT, R5, R10, 0x8, 0x1f ;  /* 0x09001f000a057f89 */ /* 0x00506400000e0000 */
.L_x_1026:
        /* <DEDUP_REMOVED lines=43> */
.L_x_1027:
[----:B------:R2:W3:Y:S02]  /*0a10*/  SHFL.DOWN PT, R5, R10, 0x4, 0x1f ;  /* 0x08801f000a057f89 */ /* 0x0004e400000e0000 */
.L_x_1028:
        /* <DEDUP_REMOVED lines=43> */
.L_x_1029:
[----:B------:R2:W3:Y:S02]  /*0cd0*/  SHFL.DOWN PT, R5, R10, 0x2, 0x1f ;  /* 0x08401f000a057f89 */ /* 0x0004e400000e0000 */
.L_x_1030:
        /* <DEDUP_REMOVED lines=43> */
.L_x_1031:
[----:B------:R2:W3:Y:S02]  /*0f90*/  SHFL.DOWN PT, R5, R10, 0x1, 0x1f ;  /* 0x08201f000a057f89 */ /* 0x0004e400000e0000 */
.L_x_1032:
[----:B------:R-:W-:-:S13]  /*0fa0*/  ISETP.NE.AND P0, PT, R3, RZ, PT ;  /* 0x000000ff0300720c */ /* 0x000fda0003f05270 */
[----:B------:R-:W-:Y:S05]  /*0fb0*/  @P0 EXIT ;  /* 0x000000000000094d */ /* 0x000fea0003800000 */
[----:B------:R-:W4:Y:S01]  /*0fc0*/  LDC.64 R2, c[0x0][0x388] ;  /* 0x0000e200ff027b82 */ /* 0x000f220000000a00 */
[----:B-1-3--:R-:W-:Y:S01]  /*0fd0*/  FADD R5, R10, R5 ;  /* 0x000000050a057221 */ /* 0x00afe20000000000 */
[----:B----4-:R-:W-:-:S05]  /*0fe0*/  IMAD.WIDE.U32 R2, R0, 0x4, R2 ;  /* 0x0000000400027825 */ /* 0x010fca00078e0002 */
[----:B------:R-:W-:Y:S01]  /*0ff0*/  STG.E desc[UR6][R2.64], R5 ;  /* 0x0000000502007986 */ /* 0x000fe2000c101906 */
[----:B------:R-:W-:Y:S05]  /*1000*/  EXIT ;  /* 0x000000000000794d */ /* 0x000fea0003800000 */
.L_x_1033:
        /* <DEDUP_REMOVED lines=15> */
.L_x_4747:


//--------------------- .text._Z7reduce5IfLj4EEvPT_S1_j --------------------------
	.section	.text._Z7reduce5IfLj4EEvPT_S1_j,"ax",@progbits
	.align	128
        .global         _Z7reduce5IfLj4EEvPT_S1_j
        .type           _Z7reduce5IfLj4EEvPT_S1_j,@function
        .size           _Z7reduce5IfLj4EEvPT_S1_j,(.L_x_4748 - _Z7reduce5IfLj4EEvPT_S1_j)
        .other          _Z7reduce5IfLj4EEvPT_S1_j,@"STO_CUDA_ENTRY STV_DEFAULT"
_Z7reduce5IfLj4EEvPT_S1_j:
.text._Z7reduce5IfLj4EEvPT_S1_j:
        /* <DEDUP_REMOVED lines=33> */
.L_x_1034:
        /* <DEDUP_REMOVED lines=40> */
.L_x_1035:
        /* <DEDUP_REMOVED lines=44> */
.L_x_1036:
[----:B0-2---:R0:W1:Y:S02]  /*0750*/  SHFL.DOWN PT, R5, R10, 0x8, 0x1f ;  /* 0x09001f000a057f89 */ /* 0x00506400000e0000 */
.L_x_1037:
        /* <DEDUP_REMOVED lines=43> */
.L_x_1038:
[----:B------:R2:W3:Y:S02]  /*0a10*/  SHFL.DOWN PT, R5, R10, 0x4, 0x1f ;  /* 0x08801f000a057f89 */ /* 0x0004e400000e0000 */
.L_x_1039:
        /* <DEDUP_REMOVED lines=43> */
.L_x_1040:
[----:B------:R2:W3:Y:S02]  /*0cd0*/  SHFL.DOWN PT, R5, R10, 0x2, 0x1f ;  /* 0x08401f000a057f89 */ /* 0x0004e400000e0000 */
.L_x_1041:
        /* <DEDUP_REMOVED lines=43> */
.L_x_1042:
[----:B------:R2:W3:Y:S02]  /*0f90*/  SHFL.DOWN PT, R5, R10, 0x1, 0x1f ;  /* 0x08201f000a057f89 */ /* 0x0004e400000e0000 */
.L_x_1043:
[----:B------:R-:W-:-:S13]  /*0fa0*/  ISETP.NE.AND P0, PT, R3, RZ, PT ;  /* 0x000000ff0300720c */ /* 0x000fda0003f05270 */
[----:B------:R-:W-:Y:S05]  /*0fb0*/  @P0 EXIT ;  /* 0x000000000000094d */ /* 0x000fea0003800000 */
[----:B------:R-:W4:Y:S01]  /*0fc0*/  LDC.64 R2, c[0x0][0x388] ;  /* 0x0000e200ff027b82 */ /* 0x000f220000000a00 */
[----:B-1-3--:R-:W-:Y:S01]  /*0fd0*/  FADD R5, R10, R5 ;  /* 0x000000050a057221 */ /* 0x00afe20000000000 */
[----:B----4-:R-:W-:-:S05]  /*0fe0*/  IMAD.WIDE.U32 R2, R0, 0x4, R2 ;  /* 0x0000000400027825 */ /* 0x010fca00078e0002 */
[----:B------:R-:W-:Y:S01]  /*0ff0*/  STG.E desc[UR6][R2.64], R5 ;  /* 0x0000000502007986 */ /* 0x000fe2000c101906 */
[----:B------:R-:W-:Y:S05]  /*1000*/  EXIT ;  /* 0x000000000000794d */ /* 0x000fea0003800000 */
.L_x_1044:
        /* <DEDUP_REMOVED lines=15> */
.L_x_4748:


//--------------------- .text._Z7reduce5IfLj8EEvPT_S1_j --------------------------
	.section	.text._Z7reduce5IfLj8EEvPT_S1_j,"ax",@progbits
	.align	128
        .global         _Z7reduce5IfLj8EEvPT_S1_j
        .type           _Z7reduce5IfLj8EEvPT_S1_j,@function
        .size           _Z7reduce5IfLj8EEvPT_S1_j,(.L_x_4749 - _Z7reduce5IfLj8EEvPT_S1_j)
        .other          _Z7reduce5IfLj8EEvPT_S1_j,@"STO_CUDA_ENTRY STV_DEFAULT"
_Z7reduce5IfLj8EEvPT_S1_j:
.text._Z7reduce5IfLj8EEvPT_S1_j:
        /* <DEDUP_REMOVED lines=33> */
.L_x_1045:
        /* <DEDUP_REMOVED lines=40> */
.L_x_1046:
        /* <DEDUP_REMOVED lines=44> */
.L_x_1047:
[----:B0-2---:R0:W1:Y:S02]  /*0750*/  SHFL.DOWN PT, R5, R10, 0x8, 0x1f ;  /* 0x09001f000a057f89 */ /* 0x00506400000e0000 */
.L_x_1048:
        /* <DEDUP_REMOVED lines=43> */
.L_x_1049:
[----:B------:R2:W3:Y:S02]  /*0a10*/  SHFL.DOWN PT, R5, R10, 0x4, 0x1f ;  /* 0x08801f000a057f89 */ /* 0x0004e400000e0000 */
.L_x_1050:
        /* <DEDUP_REMOVED lines=43> */
.L_x_1051:
[----:B------:R2:W3:Y:S02]  /*0cd0*/  SHFL.DOWN PT, R5, R10, 0x2, 0x1f ;  /* 0x08401f000a057f89 */ /* 0x0004e400000e0000 */
.L_x_1052:
        /* <DEDUP_REMOVED lines=43> */
.L_x_1053:
[----:B------:R2:W3:Y:S02]  /*0f90*/  SHFL.DOWN PT, R5, R10, 0x1, 0x1f ;  /* 0x08201f000a057f89 */ /* 0x0004e400000e0000 */
.L_x_1054:
[----:B------:R-:W-:-:S13]  /*0fa0*/  ISETP.NE.AND P0, PT, R3, RZ, PT ;  /* 0x000000ff0300720c */ /* 0x000fda0003f05270 */
[----:B------:R-:W-:Y:S05]  /*0fb0*/  @P0 EXIT ;  /* 0x000000000000094d */ /* 0x000fea0003800000 */
[----:B------:R-:W4:Y:S01]  /*0fc0*/  LDC.64 R2, c[0x0][0x388] ;  /* 0x0000e200ff027b82 */ /* 0x000f220000000a00 */
[----:B-1-3--:R-:W-:Y:S01]  /*0fd0*/  FADD R5, R10, R5 ;  /* 0x000000050a057221 */ /* 0x00afe20000000000 */
[----:B----4-:R-:W-:-:S05]  /*0fe0*/  IMAD.WIDE.U32 R2, R0, 0x4, R2 ;  /* 0x0000000400027825 */ /* 0x010fca00078e0002 */
[----:B------:R-:W-:Y:S01]  /*0ff0*/  STG.E desc[UR6][R2.64], R5 ;  /* 0x0000000502007986 */ /* 0x000fe2000c101906 */
[----:B------:R-:W-:Y:S05]  /*1000*/  EXIT ;  /* 0x000000000000794d */ /* 0x000fea0003800000 */
.L_x_1055:
        /* <DEDUP_REMOVED lines=15> */
.L_x_4749:


//--------------------- .text._Z7reduce5IfLj16EEvPT_S1_j --------------------------
	.section	.text._Z7reduce5IfLj16EEvPT_S1_j,"ax",@progbits
	.align	128
        .global         _Z7reduce5IfLj16EEvPT_S1_j
        .type           _Z7reduce5IfLj16EEvPT_S1_j,@function
        .size           _Z7reduce5IfLj16EEvPT_S1_j,(.L_x_4750 - _Z7reduce5IfLj16EEvPT_S1_j)
        .other          _Z7reduce5IfLj16EEvPT_S1_j,@"STO_CUDA_ENTRY STV_DEFAULT"
_Z7reduce5IfLj16EEvPT_S1_j:
.text._Z7reduce5IfLj16EEvPT_S1_j:
        /* <DEDUP_REMOVED lines=33> */
.L_x_1056:
        /* <DEDUP_REMOVED lines=40> */
.L_x_1057:
        /* <DEDUP_REMOVED lines=44> */
.L_x_1058:
[----:B0-2---:R0:W1:Y:S02]  /*0750*/  SHFL.DOWN PT, R5, R10, 0x8, 0x1f ;  /* 0x09001f000a057f89 */ /* 0x00506400000e0000 */
.L_x_1059:
        /* <DEDUP_REMOVED lines=43> */
.L_x_1060:
[----:B------:R2:W3:Y:S02]  /*0a10*/  SHFL.DOWN PT, R5, R10, 0x4, 0x1f ;  /* 0x08801f000a057f89 */ /* 0x0004e400000e0000 */
.L_x_1061:
        /* <DEDUP_REMOVED lines=43> */
.L_x_1062:
[----:B------:R2:W3:Y:S02]  /*0cd0*/  SHFL.DOWN PT, R5, R10, 0x2, 0x1f ;  /* 0x08401f000a057f89 */ /* 0x0004e400000e0000 */
.L_x_1063:
        /* <DEDUP_REMOVED lines=43> */
.L_x_1064:
[----:B------:R2:W3:Y:S02]  /*0f90*/  SHFL.DOWN PT, R5, R10, 0x1, 0x1f ;  /* 0x08201f000a057f89 */ /* 0x0004e400000e0000 */
.L_x_1065:
[----:B------:R-:W-:-:S13]  /*0fa0*/  ISETP.NE.AND P0, PT, R3, RZ, PT ;  /* 0x000000ff0300720c */ /* 0x000fda0003f05270 */
[----:B------:R-:W-:Y:S05]  /*0fb0*/  @P0 EXIT ;  /* 0x000000000000094d */ /* 0x000fea0003800000 */
[----:B------:R-:W4:Y:S01]  /*0fc0*/  LDC.64 R2, c[0x0][0x388] ;  /* 0x0000e200ff027b82 */ /* 0x000f220000000a00 */
[----:B-1-3--:R-:W-:Y:S01]  /*0fd0*/  FADD R5, R10, R5 ;  /* 0x000000050a057221 */ /* 0x00afe20000000000 */
[----:B----4-:R-:W-:-:S05]  /*0fe0*/  IMAD.WIDE.U32 R2, R0, 0x4, R2 ;  /* 0x0000000400027825 */ /* 0x010fca00078e0002 */
[----:B------:R-:W-:Y:S01]  /*0ff0*/  STG.E desc[UR6][R2.64], R5 ;  /* 0x0000000502007986 */ /* 0x000fe2000c101906 */
[----:B------:R-:W-:Y:S05]  /*1000*/  EXIT ;  /* 0x000000000000794d */ /* 0x000fea0003800000 */
.L_x_1066:
        /* <DEDUP_REMOVED lines=15> */
.L_x_4750:


//--------------------- .text._Z7reduce5IfLj32EEvPT_S1_j --------------------------
	.section	.text._Z7reduce5IfLj32EEvPT_S1_j,"ax",@progbits
	.align	128
        .global         _Z7reduce5IfLj32EEvPT_S1_j
        .type           _Z7reduce5IfLj32EEvPT_S1_j,@function
        .size           _Z7reduce5IfLj32EEvPT_S1_j,(.L_x_4751 - _Z7reduce5IfLj32EEvPT_S1_j)
        .other          _Z7reduce5IfLj32EEvPT_S1_j,@"STO_CUDA_ENTRY STV_DEFAULT"
_Z7reduce5IfLj32EEvPT_S1_j:
.text._Z7reduce5IfLj32EEvPT_S1_j:
        /* <DEDUP_REMOVED lines=33> */
.L_x_1067:
        /* <DEDUP_REMOVED lines=40> */
.L_x_1068:
        /* <DEDUP_REMOVED lines=44> */
.L_x_1069:
[----:B0-2---:R0:W1:Y:S02]  /*0750*/  SHFL.DOWN PT, R5, R10, 0x8, 0x1f ;  /* 0x09001f000a057f89 */ /* 0x00506400000e0000 */
.L_x_1070:
        /* <DEDUP_REMOVED lines=43> */
.L_x_1071:
[----:B------:R2:W3:Y:S02]  /*0a10*/  SHFL.DOWN PT, R5, R10, 0x4, 0x1f ;  /* 0x08801f000a057f89 */ /* 0x0004e400000e0000 */
.L_x_1072:
        /* <DEDUP_REMOVED lines=43> */
.L_x_1073:
[----:B------:R2:W3:Y:S02]  /*0cd0*/  SHFL.DOWN PT, R5, R10, 0x2, 0x1f ;  /* 0x08401f000a057f89 */ /* 0x0004e400000e0000 */
.L_x_1074:
        /* <DEDUP_REMOVED lines=43> */
.L_x_1075:
[----:B------:R2:W3:Y:S02]  /*0f90*/  SHFL.DOWN PT, R5, R10, 0x1, 0x1f ;  /* 0x08201f000a057f89 */ /* 0x0004e400000e0000 */
.L_x_1076:
[----:B------:R-:W-:-:S13]  /*0fa0*/  ISETP.NE.AND P0, PT, R3, RZ, PT ;  /* 0x000000ff0300720c */ /* 0x000fda0003f05270 */
[----:B------:R-:W-:Y:S05]  /*0fb0*/  @P0 EXIT ;  /* 0x000000000000094d */ /* 0x000fea0003800000 */
[----:B------:R-:W4:Y:S01]  /*0fc0*/  LDC.64 R2, c[0x0][0x388] ;  /* 0x0000e200ff027b82 */ /* 0x000f220000000a00 */
[----:B-1-3--:R-:W-:Y:S01]  /*0fd0*/  FADD R5, R10, R5 ;  /* 0x000000050a057221 */ /* 0x00afe20000000000 */
[----:B----4-:R-:W-:-:S05]  /*0fe0*/  IMAD.WIDE.U32 R2, R0, 0x4, R2 ;  /* 0x0000000400027825 */ /* 0x010fca00078e0002 */
[----:B------:R-:W-:Y:S01]  /*0ff0*/  STG.E desc[UR6][R2.64], R5 ;  /* 0x0000000502007986 */ /* 0x000fe2000c101906 */
[----:B------:R-:W-:Y:S05]  /*1000*/  EXIT ;  /* 0x000000000000794d */ /* 0x000fea0003800000 */
.L_x_1077:
        /* <DEDUP_REMOVED lines=15> */
.L_x_4751:


//--------------------- .text._Z7reduce5IfLj64EEvPT_S1_j --------------------------
	.section	.text._Z7reduce5IfLj64EEvPT_S1_j,"ax",@progbits
	.align	128
        .global         _Z7reduce5IfLj64EEvPT_S1_j
        .type           _Z7reduce5IfLj64EEvPT_S1_j,@function
        .size           _Z7reduce5IfLj64EEvPT_S1_j,(.L_x_4752 - _Z7reduce5IfLj64EEvPT_S1_j)
        .other          _Z7reduce5IfLj64EEvPT_S1_j,@"STO_CUDA_ENTRY STV_DEFAULT"
_Z7reduce5IfLj64EEvPT_S1_j:
.text._Z7reduce5IfLj64EEvPT_S1_j:
[----:B------:R-:W-:Y:S01]  /*0000*/  LDC R1, c[0x0][0x37c] ;  /* 0x0000df00ff017b82 */ /* 0x000fe20000000800 */
[----:B------:R-:W0:Y:S01]  /*0010*/  S2R R3, SR_TID.X ;  /* 0x0000000000037919 */ /* 0x000e220000002100 */
[----:B------:R-:W1:Y:S01]  /*0020*/  LDCU UR4, c[0x0][0x390] ;  /* 0x00007200ff0477ac */ /* 0x000e620008000800 */
[----:B------:R-:W-:Y:S01]  /*0030*/  IMAD.MOV.U32 R8, RZ, RZ, RZ ;  /* 0x000000ffff087224 */ /* 0x000fe200078e00ff */
        /* <DEDUP_REMOVED lines=8> */
[----:B0-----:R-:W-:-:S05]  /*00c0*/  @!P0 IMAD.WIDE.U32 R4, R9, 0x4, R4 ;  /* 0x0000000409048825 */ /* 0x001fca00078e0004 */
[----:B--2---:R-:W2:Y:S01]  /*00d0*/  @!P0 LDG.E R8, desc[UR6][R4.64] ;  /* 0x0000000604088981 */ /* 0x004ea2000c1e1900 */
[----:B-1----:R-:W-:-:S06]  /*00e0*/  @!P1 IMAD.WIDE.U32 R6, R11, 0x4, R6 ;  /* 0x000000040b069825 */ /* 0x002fcc00078e0006 */
        /* <DEDUP_REMOVED lines=20> */
.L_x_1078:
        /* <DEDUP_REMOVED lines=40> */
.L_x_1079:
        /* <DEDUP_REMOVED lines=44> */
.L_x_1080:
[----:B--2---:R1:W2:Y:S02]  /*0770*/  SHFL.DOWN PT, R5, R10, 0x8, 0x1f ;  /* 0x09001f000a057f89 */ /* 0x0042a400000e0000 */
.L_x_1081:
        /* <DEDUP_REMOVED lines=43> */
.L_x_1082:
[----:B------:R3:W4:Y:S02]  /*0a30*/  SHFL.DOWN PT, R5, R10, 0x4, 0x1f ;  /* 0x08801f000a057f89 */ /* 0x00072400000e0000 */
.L_x_1083:
        /* <DEDUP_REMOVED lines=43> */
.L_x_1084:
[----:B------:R3:W4:Y:S02]  /*0cf0*/  SHFL.DOWN PT, R5, R10, 0x2, 0x1f ;  /* 0x08401f000a057f89 */ /* 0x00072400000e0000 */
.L_x_1085:
        /* <DEDUP_REMOVED lines=43> */
.L_x_1086:
[----:B------:R3:W4:Y:S02]  /*0fb0*/  SHFL.DOWN PT, R5, R10, 0x1, 0x1f ;  /* 0x08201f000a057f89 */ /* 0x00072400000e0000 */
.L_x_1087:
[----:B------:R-:W-:-:S13]  /*0fc0*/  ISETP.NE.AND P0, PT, R3, RZ, PT ;  /* 0x000000ff0300720c */ /* 0x000fda0003f05270 */
[----:B------:R-:W-:Y:S05]  /*0fd0*/  @P0 EXIT ;  /* 0x000000000000094d */ /* 0x000fea0003800000 */
[----:B------:R-:W5:Y:S01]  /*0fe0*/  LDC.64 R2, c[0x0][0x388] ;  /* 0x0000e200ff027b82 */ /* 0x000f620000000a00 */
[----:B--2-4-:R-:W-:Y:S01]  /*0ff0*/  FADD R5, R10, R5 ;  /* 0x000000050a057221 */ /* 0x014fe20000000000 */
[----:B-----5:R-:W-:-:S05]  /*1000*/  IMAD.WIDE.U32 R2, R0, 0x4, R2 ;  /* 0x0000000400027825 */ /* 0x020fca00078e0002 */
[----:B------:R-:W-:Y:S01]  /*1010*/  STG.E desc[UR6][R2.64], R5 ;  /* 0x0000000502007986 */ /* 0x000fe2000c101906 */
[----:B------:R-:W-:Y:S05]  /*1020*/  EXIT ;  /* 0x000000000000794d */ /* 0x000fea0003800000 */
.L_x_1088:
        /* <DEDUP_REMOVED lines=13> */
.L_x_4752:


//--------------------- .text._Z7reduce5IfLj128EEvPT_S1_j --------------------------
	.section	.text._Z7reduce5IfLj128EEvPT_S1_j,"ax",@progbits
	.align	128
        .global         _Z7reduce5IfLj128EEvPT_S1_j
        .type           _Z7reduce5IfLj128EEvPT_S1_j,@function
        .size           _Z7reduce5IfLj128EEvPT_S1_j,(.L_x_4753 - _Z7reduce5IfLj128EEvPT_S1_j)
        .other          _Z7reduce5IfLj128EEvPT_S1_j,@"STO_CUDA_ENTRY STV_DEFAULT"
_Z7reduce5IfLj128EEvPT_S1_j:
.text._Z7reduce5IfLj128EEvPT_S1_j:
        /* <DEDUP_REMOVED lines=22> */
[----:B------:R-:W-:Y:S01]  /*0160*/  STS [R9], R8 ;  /* 0x0000000809007388 */ /* 0x000fe20000000800 */
[----:B------:R-:W-:Y:S08]  /*0170*/  BAR.SYNC.DEFER_BLOCKING 0x0 ;  /* 0x0000000000007b1d */ /* 0x000ff00000010000 */
[----:B------:R-:W-:Y:S08]  /*0180*/  BAR.SYNC.DEFER_BLOCKING 0x0 ;  /* 0x0000000000007b1d */ /* 0x000ff00000010000 */
[----:B------:R-:W-:Y:S06]  /*0190*/  BAR.SYNC.DEFER_BLOCKING 0x0 ;  /* 0x0000000000007b1d */ /* 0x000fec0000010000 */
[----:B------:R-:W0:Y:S01]  /*01a0*/  @!P0 LDS R5, [R9+0x100] ;  /* 0x0001000009058984 */ /* 0x000e220000000800 */
[----:B------:R-:W-:Y:S01]  /*01b0*/  ISETP.GT.U32.AND P1, PT, R3, 0x1f, PT ;  /* 0x0000001f0300780c */ /* 0x000fe20003f24070 */
        /* <DEDUP_REMOVED lines=11> */
.L_x_1089:
        /* <DEDUP_REMOVED lines=40> */
.L_x_1090:
        /* <DEDUP_REMOVED lines=44> */
.L_x_1091:
[----:B--2---:R1:W2:Y:S02]  /*07b0*/  SHFL.DOWN PT, R5, R10, 0x8, 0x1f ;  /* 0x09001f000a057f89 */ /* 0x0042a400000e0000 */
.L_x_1092:
        /* <DEDUP_REMOVED lines=43> */
.L_x_1093:
[----:B------:R3:W4:Y:S02]  /*0a70*/  SHFL.DOWN PT, R5, R10, 0x4, 0x1f ;  /* 0x08801f000a057f89 */ /* 0x00072400000e0000 */
.L_x_1094:
        /* <DEDUP_REMOVED lines=43> */
.L_x_1095:
[----:B------:R3:W4:Y:S02]  /*0d30*/  SHFL.DOWN PT, R5, R10, 0x2, 0x1f ;  /* 0x08401f000a057f89 */ /* 0x00072400000e0000 */
.L_x_1096:
        /* <DEDUP_REMOVED lines=43> */
.L_x_1097:
[----:B------:R3:W4:Y:S02]  /*0ff0*/  SHFL.DOWN PT, R5, R10, 0x1, 0x1f ;  /* 0x08201f000a057f89 */ /* 0x00072400000e0000 */
.L_x_1098:
[----:B------:R-:W-:-:S13]  /*1000*/  ISETP.NE.AND P0, PT, R3, RZ, PT ;  /* 0x000000ff0300720c */ /* 0x000fda0003f05270 */
[----:B------:R-:W-:Y:S05]  /*1010*/  @P0 EXIT ;  /* 0x000000000000094d */ /* 0x000fea0003800000 */
[----:B------:R-:W5:Y:S01]  /*1020*/  LDC.64 R2, c[0x0][0x388] ;  /* 0x0000e200ff027b82 */ /* 0x000f620000000a00 */
[----:B--2-4-:R-:W-:Y:S01]  /*1030*/  FADD R5, R10, R5 ;  /* 0x000000050a057221 */ /* 0x014fe20000000000 */
[----:B-----5:R-:W-:-:S05]  /*1040*/  IMAD.WIDE.U32 R2, R0, 0x4, R2 ;  /* 0x0000000400027825 */ /* 0x020fca00078e0002 */
[----:B------:R-:W-:Y:S01]  /*1050*/  STG.E desc[UR6][R2.64], R5 ;  /* 0x0000000502007986 */ /* 0x000fe2000c101906 */
[----:B------:R-:W-:Y:S05]  /*1060*/  EXIT ;  /* 0x000000000000794d */ /* 0x000fea0003800000 */
.L_x_1099:
        /* <DEDUP_REMOVED lines=9> */
.L_x_4753:


//--------------------- .text._Z7reduce5IfLj256EEvPT_S1_j --------------------------
	.section	.text._Z7reduce5IfLj256EEvPT_S1_j,"ax",@progbits
	.align	128
        .global         _Z7reduce5IfLj256EEvPT_S1_j
        .type           _Z7reduce5IfLj256EEvPT_S1_j,@function
        .size           _Z7reduce5IfLj256EEvPT_S1_j,(.L_x_4754 - _Z7reduce5IfLj256EEvPT_S1_j)
        .other          _Z7reduce5IfLj256EEvPT_S1_j,@"STO_CUDA_ENTRY STV_DEFAULT"
_Z7reduce5IfLj256EEvPT_S1_j:
.text._Z7reduce5IfLj256EEvPT_S1_j:
        /* <DEDUP_REMOVED lines=24> */
[----:B------:R-:W-:Y:S06]  /*0180*/  BAR.SYNC.DEFER_BLOCKING 0x0 ;  /* 0x0000000000007b1d */ /* 0x000fec0000010000 */
[----:B------:R-:W0:Y:S01]  /*0190*/  @!P0 LDS R5, [R9+0x200] ;  /* 0x0002000009058984 */ /* 0x000e220000000800 */
[----:B------:R-:W-:Y:S01]  /*01a0*/  ISETP.GT.U32.AND P1, PT, R3, 0x3f, PT ;  /* 0x0000003f0300780c */ /* 0x000fe20003f24070 */
[----:B0-----:R-:W-:-:S05]  /*01b0*/  @!P0 FADD R8, R8, R5 ;  /* 0x0000000508088221 */ /* 0x001fca0000000000 */
[----:B------:R-:W-:Y:S01]  /*01c0*/  @!P0 STS [R9], R8 ;  /* 0x0000000809008388 */ /* 0x000fe20000000800 */
        /* <DEDUP_REMOVED lines=14> */
.L_x_1100:
        /* <DEDUP_REMOVED lines=40> */
.L_x_1101:
        /* <DEDUP_REMOVED lines=44> */
.L_x_1102:
[----:B--2---:R1:W2:Y:S02]  /*07f0*/  SHFL.DOWN PT, R5, R10, 0x8, 0x1f ;  /* 0x09001f000a057f89 */ /* 0x0042a400000e0000 */
.L_x_1103:
        /* <DEDUP_REMOVED lines=43> */
.L_x_1104:
[----:B------:R3:W4:Y:S02]  /*0ab0*/  SHFL.DOWN PT, R5, R10, 0x4, 0x1f ;  /* 0x08801f000a057f89 */ /* 0x00072400000e0000 */
.L_x_1105:
        /* <DEDUP_REMOVED lines=43> */
.L_x_1106:
[----:B------:R3:W4:Y:S02]  /*0d70*/  SHFL.DOWN PT, R5, R10, 0x2, 0x1f ;  /* 0x08401f000a057f89 */ /* 0x00072400000e0000 */
.L_x_1107:
        /* <DEDUP_REMOVED lines=43> */
.L_x_1108:
[----:B------:R3:W4:Y:S02]  /*1030*/  SHFL.DOWN PT, R5, R10, 0x1, 0x1f ;  /* 0x08201f000a057f89 */ /* 0x00072400000e0000 */
.L_x_1109:
[----:B------:R-:W-:-:S13]  /*1040*/  ISETP.NE.AND P0, PT, R3, RZ, PT ;  /* 0x000000ff0300720c */ /* 0x000fda0003f05270 */
[----:B------:R-:W-:Y:S05]  /*1050*/  @P0 EXIT ;  /* 0x000000000000094d */ /* 0x000fea0003800000 */
[----:B------:R-:W5:Y:S01]  /*1060*/  LDC.64 R2, c[0x0][0x388] ;  /* 0x0000e200ff027b82 */ /* 0x000f620000000a00 */
[----:B--2-4-:R-:W-:Y:S01]  /*1070*/  FADD R5, R10, R5 ;  /* 0x000000050a057221 */ /* 0x014fe20000000000 */
[----:B-----5:R-:W-:-:S05]  /*1080*/  IMAD.WIDE.U32 R2, R0, 0x4, R2 ;  /* 0x0000000400027825 */ /* 0x020fca00078e0002 */
[----:B------:R-:W-:Y:S01]  /*1090*/  STG.E desc[UR6][R2.64], R5 ;  /* 0x0000000502007986 */ /* 0x000fe2000c101906 */
[----:B------:R-:W-:Y:S05]  /*10a0*/  EXIT ;  /* 0x000000000000794d */ /* 0x000fea0003800000 */
.L_x_1110:
        /* <DEDUP_REMOVED lines=13> */
.L_x_4754:


//--------------------- .text._Z7reduce5IfLj512EEvPT_S1_j --------------------------
	.section	.text._Z7reduce5IfLj512EEvPT_S1_j,"ax",@progbits
	.align	128
        .global         _Z7reduce5IfLj512EEvPT_S1_j
        .type           _Z7reduce5IfLj512EEvPT_S1_j,@function
        .size           _Z7reduce5IfLj512EEvPT_S1_j,(.L_x_4755 - _Z7reduce5IfLj512EEvPT_S1_j)
        .other          _Z7reduce5IfLj512EEvPT_S1_j,@"STO_CUDA_ENTRY STV_DEFAULT"
_Z7reduce5IfLj512EEvPT_S1_j:
.text._Z7reduce5IfLj512EEvPT_S1_j:
[----:B------:R-:W-:Y:S01]  /*0000*/  LDC R1, c[0x0][0x37c] ;  /* 0x0000df00ff017b82 */ /* 0x000fe20000000800 */
[----:B------:R-:W0:Y:S01]  /*0010*/  S2R R0, SR_CTAID.X ;  /* 0x0000000000007919 */ /* 0x000e220000002500 */
[----:B------:R-:W1:Y:S01]  /*0020*/  LDCU UR4, c[0x0][0x390] ;  /* 0x00007200ff0477ac */ /* 0x000e620008000800 */
        /* <DEDUP_REMOVED lines=8> */
[----:B------:R-:W0:Y:S08]  /*00b0*/  @!P0 LDC.64 R4, c[0x0][0x380] ;  /* 0x0000e000ff048b82 */ /* 0x000e300000000a00 */
[----:B------:R-:W1:Y:S01]  /*00c0*/  @!P1 LDC.64 R6, c[0x0][0x380] ;  /* 0x0000e000ff069b82 */ /* 0x000e620000000a00 */
[----:B0-----:R-:W-:-:S05]  /*00d0*/  @!P0 IMAD.WIDE.U32 R4, R3, 0x4, R4 ;  /* 0x0000000403048825 */ /* 0x001fca00078e0004 */
[----:B---3--:R-:W2:Y:S01]  /*00e0*/  @!P0 LDG.E R8, desc[UR6][R4.64] ;  /* 0x0000000604088981 */ /* 0x008ea2000c1e1900 */
        /* <DEDUP_REMOVED lines=33> */
.L_x_1111:
        /* <DEDUP_REMOVED lines=40> */
.L_x_1112:
        /* <DEDUP_REMOVED lines=44> */
.L_x_1113:
[----:B------:R0:W1:Y:S02]  /*0840*/  SHFL.DOWN PT, R4, R11, 0x8, 0x1f ;  /* 0x09001f000b047f89 */ /* 0x00006400000e0000 */
.L_x_1114:
        /* <DEDUP_REMOVED lines=43> */
.L_x_1115:
[----:B------:R2:W3:Y:S02]  /*0b00*/  SHFL.DOWN PT, R4, R11, 0x4, 0x1f ;  /* 0x08801f000b047f89 */ /* 0x0004e400000e0000 */
.L_x_1116:
        /* <DEDUP_REMOVED lines=43> */
.L_x_1117:
[----:B------:R2:W3:Y:S02]  /*0dc0*/  SHFL.DOWN PT, R4, R11, 0x2, 0x1f ;  /* 0x08401f000b047f89 */ /* 0x0004e400000e0000 */
.L_x_1118:
        /* <DEDUP_REMOVED lines=43> */
.L_x_1119:
[----:B------:R2:W3:Y:S02]  /*1080*/  SHFL.DOWN PT, R4, R11, 0x1, 0x1f ;  /* 0x08201f000b047f89 */ /* 0x0004e400000e0000 */
.L_x_1120:
[----:B------:R-:W-:-:S13]  /*1090*/  ISETP.NE.AND P0, PT, R2, RZ, PT ;  /* 0x000000ff0200720c */ /* 0x000fda0003f05270 */
[----:B------:R-:W-:Y:S05]  /*10a0*/  @P0 EXIT ;  /* 0x000000000000094d */ /* 0x000fea0003800000 */
[----:B------:R-:W4:Y:S01]  /*10b0*/  LDC.64 R2, c[0x0][0x388] ;  /* 0x0000e200ff027b82 */ /* 0x000f220000000a00 */
[----:B0123--:R-:W-:Y:S01]  /*10c0*/  FADD R11, R11, R4 ;  /* 0x000000040b0b7221 */ /* 0x00ffe20000000000 */
[----:B----4-:R-:W-:-:S05]  /*10d0*/  IMAD.WIDE.U32 R2, R0, 0x4, R2 ;  /* 0x0000000400027825 */ /* 0x010fca00078e0002 */
[----:B------:R-:W-:Y:S01]  /*10e0*/  STG.E desc[UR6][R2.64], R11 ;  /* 0x0000000b02007986 */ /* 0x000fe2000c101906 */
[----:B------:R-:W-:Y:S05]  /*10f0*/  EXIT ;  /* 0x000000000000794d */ /* 0x000fea0003800000 */
.L_x_1121:
        /* <DEDUP_REMOVED lines=16> */
.L_x_4755:


//--------------------- .text._Z7reduce5IfLj1024EEvPT_S1_j --------------------------
	.section	.text._Z7reduce5IfLj1024EEvPT_S1_j,"ax",@progbits
	.align	128
        .global         _Z7reduce5IfLj1024EEvPT_S1_j
        .type           _Z7reduce5IfLj1024EEvPT_S1_j,@function
        .size           _Z7reduce5IfLj1024EEvPT_S1_j,(.L_x_4756 - _Z7reduce5IfLj1024EEvPT_S1_j)
        .other          _Z7reduce5IfLj1024EEvPT_S1_j,@"STO_CUDA_ENTRY STV_DEFAULT"
_Z7reduce5IfLj1024EEvPT_S1_j:
.text._Z7reduce5IfLj1024EEvPT_S1_j:
[----:B------:R-:W-:Y:S01]  /*0000*/  LDC R1, c[0x0][0x37c] ;  /* 0x0000df00ff017b82 */ /* 0x000fe20000000800 */
[----:B------:R-:W0:Y:S01]  /*0010*/  S2R R0, SR_CTAID.X ;  /* 0x0000000000007919 */ /* 0x000e220000002500 */
[----:B------:R-:W1:Y:S06]  /*0020*/  LDCU UR4, c[0x0][0x390] ;  /* 0x00007200ff0477ac */ /* 0x000e6c0008000800 */
[----:B------:R-:W2:Y:S01]  /*0030*/  LDC.64 R4, c[0x0][0x380] ;  /* 0x0000e000ff047b82 */ /* 0x000ea20000000a00 */
        /* <DEDUP_REMOVED lines=9> */
[----:B----4-:R-:W2:Y:S06]  /*00d0*/  @!P0 LDG.E R6, desc[UR6][R4.64] ;  /* 0x0000000604068981 */ /* 0x010eac000c1e1900 */
[----:B------:R-:W2:Y:S01]  /*00e0*/  @!P1 LDG.E R3, desc[UR6][R4.64+0x1000] ;  /* 0x0010000604039981 */ /* 0x000ea2000c1e1900 */
[----:B------:R-:W0:Y:S01]  /*00f0*/  S2UR UR5, SR_CgaCtaId ;  /* 0x00000000000579c3 */ /* 0x000e220000008800 */
[----:B------:R-:W-:Y:S01]  /*0100*/  UMOV UR4, 0x400 ;  /* 0x0000040000047882 */ /* 0x000fe20000000000 */
[----:B------:R-:W-:Y:S01]  /*0110*/  ISETP.GT.U32.AND P0, PT, R2, 0xff, PT ;  /* 0x000000ff0200780c */ /* 0x000fe20003f04070 */
[----:B0-----:R-:W-:-:S06]  /*0120*/  ULEA UR4, UR5, UR4, 0x18 ;  /* 0x0000000405047291 */ /* 0x001fcc000f8ec0ff */
[----:B------:R-:W-:Y:S01]  /*0130*/  LEA R7, R2, UR4, 0x2 ;  /* 0x0000000402077c11 */ /* 0x000fe2000f8e10ff */
[----:B--2---:R-:W-:Y:S01]  /*0140*/  @!P1 FADD R6, R6, R3 ;  /* 0x0000000306069221 */ /* 0x004fe20000000000 */
[----:B------:R-:W-:-:S04]  /*0150*/  ISETP.GT.U32.AND P1, PT, R2, 0x7f, PT ;  /* 0x0000007f0200780c */ /* 0x000fc80003f24070 */
        /* <DEDUP_REMOVED lines=24> */
.L_x_1122:
        /* <DEDUP_REMOVED lines=40> */
.L_x_1123:
        /* <DEDUP_REMOVED lines=44> */
.L_x_1124:
[----:B------:R0:W1:Y:S02]  /*0820*/  SHFL.DOWN PT, R4, R11, 0x8, 0x1f ;  /* 0x09001f000b047f89 */ /* 0x00006400000e0000 */
.L_x_1125:
        /* <DEDUP_REMOVED lines=43> */
.L_x_1126:
[----:B------:R2:W3:Y:S02]  /*0ae0*/  SHFL.DOWN PT, R4, R11, 0x4, 0x1f ;  /* 0x08801f000b047f89 */ /* 0x0004e400000e0000 */
.L_x_1127:
        /* <DEDUP_REMOVED lines=43> */
.L_x_1128:
[----:B------:R2:W3:Y:S02]  /*0da0*/  SHFL.DOWN PT, R4, R11, 0x2, 0x1f ;  /* 0x08401f000b047f89 */ /* 0x0004e400000e0000 */
.L_x_1129:
        /* <DEDUP_REMOVED lines=43> */
.L_x_1130:
[----:B------:R2:W3:Y:S02]  /*1060*/  SHFL.DOWN PT, R4, R11, 0x1, 0x1f ;  /* 0x08201f000b047f89 */ /* 0x0004e400000e0000 */
.L_x_1131:
[----:B------:R-:W-:-:S13]  /*1070*/  ISETP.NE.AND P0, PT, R2, RZ, PT ;  /* 0x000000ff0200720c */ /* 0x000fda0003f05270 */
[----:B------:R-:W-:Y:S05]  /*1080*/  @P0 EXIT ;  /* 0x000000000000094d */ /* 0x000fea0003800000 */
[----:B------:R-:W4:Y:S01]  /*1090*/  LDC.64 R2, c[0x0][0x388] ;  /* 0x0000e200ff027b82 */ /* 0x000f220000000a00 */
[----:B0123--:R-:W-:Y:S01]  /*10a0*/  FADD R11, R11, R4 ;  /* 0x000000040b0b7221 */ /* 0x00ffe20000000000 */
[----:B----4-:R-:W-:-:S05]  /*10b0*/  IMAD.WIDE.U32 R2, R0, 0x4, R2 ;  /* 0x0000000400027825 */ /* 0x010fca00078e0002 */
[----:B------:R-:W-:Y:S01]  /*10c0*/  STG.E desc[UR6][R2.64], R11 ;  /* 0x0000000b02007986 */ /* 0x000fe2000c101906 */
[----:B------:R-:W-:Y:S05]  /*10d0*/  EXIT ;  /* 0x000000000000794d */ /* 0x000fea0003800000 */
.L_x_1132:
        /* <DEDUP_REMOVED lines=10> */
.L_x_4756:


//--------------------- .text._Z7reduce4IfLj1EEvPT_S1_j --------------------------
	.section	.text._Z7reduce4IfLj1EEvPT_S1_j,"ax",@progbits
	.align	128
        .global         _Z7reduce4IfLj1EEvPT_S1_j
        .type           _Z7reduce4IfLj1EEvPT_S1_j,@function
        .size           _Z7reduce4IfLj1EEvPT_S1_j,(.L_x_4757 - _Z7reduce4IfLj1EEvPT_S1_j)
        .other          _Z7reduce4IfLj1EEvPT_S1_j,@"STO_CUDA_ENTRY STV_DEFAULT"
_Z7reduce4IfLj1EEvPT_S1_j:
.text._Z7reduce4IfLj1EEvPT_S1_j:
[----:B------:R-:W-:Y:S01]  /*0000*/  LDC R1, c[0x0][0x37c] ;  /* 0x0000df00ff017b82 */ /* 0x000fe20000000800 */
[----:B------:R-:W0:Y:S01]  /*0010*/  S2R R0, SR_CTAID.X ;  /* 0x0000000000007919 */ /* 0x000e220000002500 */
[----:B------:R-:W0:Y:S01]  /*0020*/  LDCU UR8, c[0x0][0x360] ;  /* 0x00006c00ff0877ac */ /* 0x000e220008000800 */
[----:B------:R-:W1:Y:S01]  /*0030*/  S2R R2, SR_TID.X ;  /* 0x0000000000027919 */ /* 0x000e620000002100 */
[----:B------:R-:W2:Y:S01]  /*0040*/  LDCU UR4, c[0x0][0x390] ;  /* 0x00007200ff0477ac */ /* 0x000ea20008000800 */
[----:B------:R-:W3:Y:S01]  /*0050*/  LDCU.64 UR6, c[0x0][0x358] ;  /* 0x00006b00ff0677ac */ /* 0x000ee20008000a00 */
[----:B0-----:R-:W-:-:S04]  /*0060*/  IMAD R3, R0, UR8, RZ ;  /* 0x0000000800037c24 */ /* 0x001fc8000f8e02ff */
[----:B-1----:R-:W-:-:S04]  /*0070*/  IMAD R3, R3, 0x2, R2 ;  /* 0x0000000203037824 */ /* 0x002fc800078e0202 */
[C---:B------:R-:W-:Y:S01]  /*0080*/  VIADD R9, R3.reuse, 0x1 ;  /* 0x0000000103097836 */ /* 0x040fe20000000000 */
[----:B--2---:R-:W-:-:S04]  /*0090*/  ISETP.GE.U32.AND P0, PT, R3, UR4, PT ;  /* 0x0000000403007c0c */ /* 0x004fc8000bf06070 */
[----:B------:R-:W-:-:S09]  /*00a0*/  ISETP.GE.U32.AND P1, PT, R9, UR4, PT ;  /* 0x0000000409007c0c */ /* 0x000fd2000bf26070 */
[----:B------:R-:W0:Y:S08]  /*00b0*/  @!P0 LDC.64 R4, c[0x0][0x380] ;  /* 0x0000e000ff048b82 */ /* 0x000e300000000a00 */
[----:B------:R-:W1:Y:S01]  /*00c0*/  @!P1 LDC.64 R6, c[0x0][0x380] ;  /* 0x0000e000ff069b82 */ /* 0x000e620000000a00 */
[----:B0-----:R-:W-:-:S04]  /*00d0*/  @!P0 IMAD.WIDE.U32 R4, R3, 0x4, R4 ;  /* 0x0000000403048825 */ /* 0x001fc800078e0004 */
[----:B------:R-:W-:Y:S02]  /*00e0*/  IMAD.MOV.U32 R3, RZ, RZ, RZ ;  /* 0x000000ffff037224 */ /* 0x000fe400078e00ff */
[----:B-1----:R-:W-:-:S04]  /*00f0*/  @!P1 IMAD.WIDE.U32 R6, R9, 0x4, R6 ;  /* 0x0000000409069825 */ /* 0x002fc800078e0006 */
[----:B---3--:R-:W2:Y:S04]  /*0100*/  @!P0 LDG.E R3, desc[UR6][R4.64] ;  /* 0x0000000604038981 */ /* 0x008ea8000c1e1900 */
[----:B------:R-:W2:Y:S01]  /*0110*/  @!P1 LDG.E R6, desc[UR6][R6.64] ;  /* 0x0000000606069981 */ /* 0x000ea2000c1e1900 */
[----:B------:R-:W0:Y:S01]  /*0120*/  S2UR UR5, SR_CgaCtaId ;  /* 0x00000000000579c3 */ /* 0x000e220000008800 */
[----:B------:R-:W-:Y:S01]  /*0130*/  IMAD.U32 R8, RZ, RZ, UR8 ;  /* 0x00000008ff087e24 */ /* 0x000fe2000f8e00ff */
[----:B------:R-:W-:-:S04]  /*0140*/  UMOV UR4, 0x400 ;  /* 0x0000040000047882 */ /* 0x000fc80000000000 */
[----:B------:R-:W-:Y:S01]  /*0150*/  ISETP.GE.U32.AND P0, PT, R8, 0x42, PT ;  /* 0x000000420800780c */ /* 0x000fe20003f06070 */
[----:B0-----:R-:W-:-:S06]  /*0160*/  ULEA UR4, UR5, UR4, 0x18 ;  /* 0x0000000405047291 */ /* 0x001fcc000f8ec0ff */
[C---:B------:R-:W-:Y:S01]  /*0170*/  LEA R10, R2.reuse, UR4, 0x2 ;  /* 0x00000004020a7c11 */ /* 0x040fe2000f8e10ff */
[----:B--2---:R-:W-:Y:S01]  /*0180*/  @!P1 FADD R3, R3, R6 ;  /* 0x0000000603039221 */ /* 0x004fe20000000000 */
[----:B------:R-:W-:-:S04]  /*0190*/  ISETP.GT.U32.AND P1, PT, R2, 0x1f, PT ;  /* 0x0000001f0200780c */ /* 0x000fc80003f24070 */
[----:B------:R0:W-:Y:S01]  /*01a0*/  STS [R10], R3 ;  /* 0x000000030a007388 */ /* 0x0001e20000000800 */
[----:B------:R-:W-:Y:S06]  /*01b0*/  BAR.SYNC.DEFER_BLOCKING 0x0 ;  /* 0x0000000000007b1d */ /* 0x000fec0000010000 */
[----:B------:R-:W-:Y:S05]  /*01c0*/  @!P0 BRA `(.L_x_1133) ;  /* 0x0000000000288947 */ /* 0x000fea0003800000 */
.L_x_1134:
        /* <DEDUP_REMOVED lines=10> */
.L_x_1133:
[----:B------:R-:W-:Y:S05]  /*0270*/  @P1 EXIT ;  /* 0x000000000000194d */ /* 0x000fea0003800000 */
[----:B------:R-:W-:-:S04]  /*0280*/  VOTE.ANY R4, PT, PT ;  /* 0x0000000000047806 */ /* 0x000fc800038e0100 */
[----:B------:R-:W-:-:S13]  /*0290*/  ISETP.NE.AND P0, PT, R4, -0x1, PT ;  /* 0xffffffff0400780c */ /* 0x000fda0003f05270 */
[----:B------:R-:W-:Y:S05]  /*02a0*/  @P0 BRA `(.L_x_1135) ;  /* 0x0000000000080947 */ /* 0x000fea0003800000 */
[----:B------:R1:W2:Y:S01]  /*02b0*/  SHFL.DOWN PT, R6, R3, 0x10, 0x1f ;  /* 0x0a001f0003067f89 */ /* 0x0002a200000e0000 */
[----:B------:R-:W-:Y:S05]  /*02c0*/  BRA `(.L_x_1136) ;  /* 0x0000000000a07947 */ /* 0x000fea0003800000 */
.L_x_1135:
        /* <DEDUP_REMOVED lines=11> */
[----:B0-----:R-:W-:-:S06]  /*0380*/  PRMT R10, R5, 0x7770, RZ ;  /* 0x00007770050a7816 */ /* 0x001fcc00000000ff */
        /* <DEDUP_REMOVED lines=27> */
[----:B------:R3:W4:Y:S04]  /*0540*/  SHFL.IDX PT, R6, R3, R5, 0x1f ;  /* 0x00001f0503067589 */ /* 0x00072800000e0000 */
.L_x_1136:
[----:B------:R-:W-:Y:S01]  /*0550*/  ISETP.NE.AND P0, PT, R4, -0x1, PT ;  /* 0xffffffff0400780c */ /* 0x000fe20003f05270 */
[----:B0-2-4-:R-:W-:-:S12]  /*0560*/  FADD R10, R6, R3 ;  /* 0x00000003060a7221 */ /* 0x015fd80000000000 */
[----:B------:R-:W-:Y:S05]  /*0570*/  @!P0 BRA `(.L_x_1137) ;  /* 0x0000000000a48947 */ /* 0x000fea0003800000 */
[----:B------:R-:W0:Y:S01]  /*0580*/  S2R R12, SR_LANEID ;  /* 0x00000000000c7919 */ /* 0x000e220000000000 */
[----:B-1-3--:R-:W-:-:S05]  /*0590*/  IMAD.MOV.U32 R3, RZ, RZ, -0x1 ;  /* 0xffffffffff037424 */ /* 0x00afca00078e00ff */
        /* <DEDUP_REMOVED lines=39> */
.L_x_1137:
[----:B-1-3--:R0:W1:Y:S02]  /*0810*/  SHFL.DOWN PT, R3, R10, 0x8, 0x1f ;  /* 0x09001f000a037f89 */ /* 0x00a06400000e0000 */
.L_x_1138:
        /* <DEDUP_REMOVED lines=43> */
.L_x_1139:
[----:B------:R2:W3:Y:S02]  /*0ad0*/  SHFL.DOWN PT, R3, R10, 0x4, 0x1f ;  /* 0x08801f000a037f89 */ /* 0x0004e400000e0000 */
.L_x_1140:
        /* <DEDUP_REMOVED lines=43> */
.L_x_1141:
[----:B------:R0:W1:Y:S02]  /*0d90*/  SHFL.DOWN PT, R3, R10, 0x2, 0x1f ;  /* 0x08401f000a037f89 */ /* 0x00006400000e0000 */
.L_x_1142:
        /* <DEDUP_REMOVED lines=43> */
.L_x_1143:
[----:B------:R3:W4:Y:S02]  /*1050*/  SHFL.DOWN PT, R4, R9, 0x1, 0x1f ;  /* 0x08201f0009047f89 */ /* 0x00072400000e0000 */
.L_x_1144:
[----:B------:R-:W-:-:S13]  /*1060*/  ISETP.NE.AND P0, PT, R2, RZ, PT ;  /* 0x000000ff0200720c */ /* 0x000fda0003f05270 */
[----:B------:R-:W-:Y:S05]  /*1070*/  @P0 EXIT ;  /* 0x000000000000094d */ /* 0x000fea0003800000 */
[----:B0-----:R-:W0:Y:S01]  /*1080*/  LDC.64 R2, c[0x0][0x388] ;  /* 0x0000e200ff027b82 */ /* 0x001e220000000a00 */
[----:B-1-34-:R-:W-:Y:S01]  /*1090*/  FADD R9, R9, R4 ;  /* 0x0000000409097221 */ /* 0x01afe20000000000 */
[----:B0-----:R-:W-:-:S05]  /*10a0*/  IMAD.WIDE.U32 R2, R0, 0x4, R2 ;  /* 0x0000000400027825 */ /* 0x001fca00078e0002 */
[----:B------:R-:W-:Y:S01]  /*10b0*/  STG.E desc[UR6][R2.64], R9 ;  /* 0x0000000902007986 */ /* 0x000fe2000c101906 */
[----:B------:R-:W-:Y:S05]  /*10c0*/  EXIT ;  /* 0x000000000000794d */ /* 0x000fea0003800000 */
.L_x_1145:
        /* <DEDUP_REMOVED lines=11> */
.L_x_4757:


//--------------------- .text._Z7reduce4IfLj2EEvPT_S1_j --------------------------
	.section	.text._Z7reduce4IfLj2EEvPT_S1_j,"ax",@progbits
	.align	128
        .global         _Z7reduce4IfLj2EEvPT_S1_j
        .type           _Z7reduce4IfLj2EEvPT_S1_j,@function
        .size           _Z7reduce4IfLj2EEvPT_S1_j,(.L_x_4758 - _Z7reduce4IfLj2EEvPT_S1_j)
        .other          _Z7reduce4IfLj2EEvPT_S1_j,@"STO_CUDA_ENTRY STV_DEFAULT"
_Z7reduce4IfLj2EEvPT_S1_j:
.text._Z7reduce4IfLj2EEvPT_S1_j:
        /* <DEDUP_REMOVED lines=29> */
.L_x_1147:
        /* <DEDUP_REMOVED lines=10> */
.L_x_1146:
[----:B------:R-:W-:Y:S05]  /*0270*/  @P1 EXIT ;  /* 0x000000000000194d */ /* 0x000fea0003800000 */
[----:B------:R-:W-:-:S04]  /*0280*/  VOTE.ANY R4, PT, PT ;  /* 0x0000000000047806 */ /* 0x000fc800038e0100 */
[----:B------:R-:W-:-:S13]  /*0290*/  ISETP.NE.AND P0, PT, R4, -0x1, PT ;  /* 0xffffffff0400780c */ /* 0x000fda0003f05270 */
[----:B------:R-:W-:Y:S05]  /*02a0*/  @P0 BRA `(.L_x_1148) ;  /* 0x0000000000080947 */ /* 0x000fea0003800000 */
[----:B------:R1:W2:Y:S01]  /*02b0*/  SHFL.DOWN PT, R6, R3, 0x10, 0x1f ;  /* 0x0a001f0003067f89 */ /* 0x0002a200000e0000 */
[----:B------:R-:W-:Y:S05]  /*02c0*/  BRA `(.L_x_1149) ;  /* 0x0000000000a07947 */ /* 0x000fea0003800000 */
.L_x_1148:
        /* <DEDUP_REMOVED lines=40> */
.L_x_1149:
        /* <DEDUP_REMOVED lines=44> */
.L_x_1150:
[----:B-1-3--:R0:W1:Y:S02]  /*0810*/  SHFL.DOWN PT, R3, R10, 0x8, 0x1f ;  /* 0x09001f000a037f89 */ /* 0x00a06400000e0000 */
.L_x_1151:
        /* <DEDUP_REMOVED lines=43> */
.L_x_1152:
[----:B------:R2:W3:Y:S02]  /*0ad0*/  SHFL.DOWN PT, R3, R10, 0x4, 0x1f ;  /* 0x08801f000a037f89 */ /* 0x0004e400000e0000 */
.L_x_1153:
        /* <DEDUP_REMOVED lines=43> */
.L_x_1154:
[----:B------:R0:W1:Y:S02]  /*0d90*/  SHFL.DOWN PT, R3, R10, 0x2, 0x1f ;  /* 0x08401f000a037f89 */ /* 0x00006400000e0000 */
.L_x_1155:
        /* <DEDUP_REMOVED lines=43> */
.L_x_1156:
[----:B------:R3:W4:Y:S02]  /*1050*/  SHFL.DOWN PT, R4, R9, 0x1, 0x1f ;  /* 0x08201f0009047f89 */ /* 0x00072400000e0000 */
.L_x_1157:
[----:B------:R-:W-:-:S13]  /*1060*/  ISETP.NE.AND P0, PT, R2, RZ, PT ;  /* 0x000000ff0200720c */ /* 0x000fda0003f05270 */
[----:B------:R-:W-:Y:S05]  /*1070*/  @P0 EXIT ;  /* 0x000000000000094d */ /* 0x000fea0003800000 */
[----:B0-----:R-:W0:Y:S01]  /*1080*/  LDC.64 R2, c[0x0][0x388] ;  /* 0x0000e200ff027b82 */ /* 0x001e220000000a00 */
[----:B-1-34-:R-:W-:Y:S01]  /*1090*/  FADD R9, R9, R4 ;  /* 0x0000000409097221 */ /* 0x01afe20000000000 */
[----:B0-----:R-:W-:-:S05]  /*10a0*/  IMAD.WIDE.U32 R2, R0, 0x4, R2 ;  /* 0x0000000400027825 */ /* 0x001fca00078e0002 */
[----:B------:R-:W-:Y:S01]  /*10b0*/  STG.E desc[UR6][R2.64], R9 ;  /* 0x0000000902007986 */ /* 0x000fe2000c101906 */
[----:B------:R-:W-:Y:S05]  /*10c0*/  EXIT ;  /* 0x000000000000794d */ /* 0x000fea0003800000 */
.L_x_1158:
        /* <DEDUP_REMOVED lines=11> */
.L_x_4758:


//--------------------- .text._Z7reduce4IfLj4EEvPT_S1_j --------------------------
	.section	.text._Z7reduce4IfLj4EEvPT_S1_j,"ax",@progbits
	.align	128
        .global         _Z7reduce4IfLj4EEvPT_S1_j
        .type           _Z7reduce4IfLj4EEvPT_S1_j,@function
        .size           _Z7reduce4IfLj4EEvPT_S1_j,(.L_x_4759 - _Z7reduce4IfLj4EEvPT_S1_j)
        .other          _Z7reduce4IfLj4EEvPT_S1_j,@"STO_CUDA_ENTRY STV_DEFAULT"
_Z7reduce4IfLj4EEvPT_S1_j:
.text._Z7reduce4IfLj4EEvPT_S1_j:
        /* <DEDUP_REMOVED lines=29> */
.L_x_1160:
        /* <DEDUP_REMOVED lines=10> */
.L_x_1159:
[----:B------:R-:W-:Y:S05]  /*0270*/  @P1 EXIT ;  /* 0x000000000000194d */ /* 0x000fea0003800000 */
[----:B------:R-:W-:-:S04]  /*0280*/  VOTE.ANY R4, PT, PT ;  /* 0x0000000000047806 */ /* 0x000fc800038e0100 */
[----:B------:R-:W-:-:S13]  /*0290*/  ISETP.NE.AND P0, PT, R4, -0x1, PT ;  /* 0xffffffff0400780c */ /* 0x000fda0003f05270 */
[----:B------:R-:W-:Y:S05]  /*02a0*/  @P0 BRA `(.L_x_1161) ;  /* 0x0000000000080947 */ /* 0x000fea0003800000 */
[----:B------:R1:W2:Y:S01]  /*02b0*/  SHFL.DOWN PT, R6, R3, 0x10, 0x1f ;  /* 0x0a001f0003067f89 */ /* 0x0002a200000e0000 */
[----:B------:R-:W-:Y:S05]  /*02c0*/  BRA `(.L_x_1162) ;  /* 0x0000000000a07947 */ /* 0x000fea0003800000 */
.L_x_1161:
        /* <DEDUP_REMOVED lines=40> */
.L_x_1162:
        /* <DEDUP_REMOVED lines=44> */
.L_x_1163:
[----:B-1-3--:R0:W1:Y:S02]  /*0810*/  SHFL.DOWN PT, R3, R10, 0x8, 0x1f ;  /* 0x09001f000a037f89 */ /* 0x00a06400000e0000 */
.L_x_1164:
        /* <DEDUP_REMOVED lines=43> */
.L_x_1165:
[----:B------:R2:W3:Y:S02]  /*0ad0*/  SHFL.DOWN PT, R3, R10, 0x4, 0x1f ;  /* 0x08801f000a037f89 */ /* 0x0004e400000e0000 */
.L_x_1166:
        /* <DEDUP_REMOVED lines=43> */
.L_x_1167:
[----:B------:R0:W1:Y:S02]  /*0d90*/  SHFL.DOWN PT, R3, R10, 0x2, 0x1f ;  /* 0x08401f000a037f89 */ /* 0x00006400000e0000 */
.L_x_1168:
        /* <DEDUP_REMOVED lines=43> */
.L_x_1169:
[----:B------:R3:W4:Y:S02]  /*1050*/  SHFL.DOWN PT, R4, R9, 0x1, 0x1f ;  /* 0x08201f0009047f89 */ /* 0x00072400000e0000 */
.L_x_1170:
[----:B------:R-:W-:-:S13]  /*1060*/  ISETP.NE.AND P0, PT, R2, RZ, PT ;  /* 0x000000ff0200720c */ /* 0x000fda0003f05270 */
[----:B------:R-:W-:Y:S05]  /*1070*/  @P0 EXIT ;  /* 0x000000000000094d */ /* 0x000fea0003800000 */
[----:B0-----:R-:W0:Y:S01]  /*1080*/  LDC.64 R2, c[0x0][0x388] ;  /* 0x0000e200ff027b82 */ /* 0x001e220000000a00 */
[----:B-1-34-:R-:W-:Y:S01]  /*1090*/  FADD R9, R9, R4 ;  /* 0x0000000409097221 */ /* 0x01afe20000000000 */
[----:B0-----:R-:W-:-:S05]  /*10a0*/  IMAD.WIDE.U32 R2, R0, 0x4, R2 ;  /* 0x0000000400027825 */ /* 0x001fca00078e0002 */
[----:B------:R-:W-:Y:S01]  /*10b0*/  STG.E desc[UR6][R2.64], R9 ;  /* 0x0000000902007986 */ /* 0x000fe2000c101906 */
[----:B------:R-:W-:Y:S05]  /*10c0*/  EXIT ;  /* 0x000000000000794d */ /* 0x000fea0003800000 */
.L_x_1171:
        /* <DEDUP_REMOVED lines=11> */
.L_x_4759:


//--------------------- .text._Z7reduce4IfLj8EEvPT_S1_j --------------------------
	.section	.text._Z7reduce4IfLj8EEvPT_S1_j,"ax",@progbits
	.align	128
        .global         _Z7reduce4IfLj8EEvPT_S1_j
        .type           _Z7reduce4IfLj8EEvPT_S1_j,@function
        .size           _Z7reduce4IfLj8EEvPT_S1_j,(.L_x_4760 - _Z7reduce4IfLj8EEvPT_S1_j)
        .other          _Z7reduce4IfLj8EEvPT_S1_j,@"STO_CUDA_ENTRY STV_DEFAULT"
_Z7reduce4IfLj8EEvPT_S1_j:
.text._Z7reduce4IfLj8EEvPT_S1_j:
        /* <DEDUP_REMOVED lines=29> */
.L_x_1173:
        /* <DEDUP_REMOVED lines=10> */
.L_x_1172:
[----:B------:R-:W-:Y:S05]  /*0270*/  @P1 EXIT ;  /* 0x000000000000194d */ /* 0x000fea0003800000 */
[----:B------:R-:W-:-:S04]  /*0280*/  VOTE.ANY R4, PT, PT ;  /* 0x0000000000047806 */ /* 0x000fc800038e0100 */
[----:B------:R-:W-:-:S13]  /*0290*/  ISETP.NE.AND P0, PT, R4, -0x1, PT ;  /* 0xffffffff0400780c */ /* 0x000fda0003f05270 */
[----:B------:R-:W-:Y:S05]  /*02a0*/  @P0 BRA `(.L_x_1174) ;  /* 0x0000000000080947 */ /* 0x000fea0003800000 */
[----:B------:R1:W2:Y:S01]  /*02b0*/  SHFL.DOWN PT, R6, R3, 0x10, 0x1f ;  /* 0x0a001f0003067f89 */ /* 0x0002a200000e0000 */
[----:B------:R-:W-:Y:S05]  /*02c0*/  BRA `(.L_x_1175) ;  /* 0x0000000000a07947 */ /* 0x000fea0003800000 */
.L_x_1174:
        /* <DEDUP_REMOVED lines=40> */
.L_x_1175:
        /* <DEDUP_REMOVED lines=44> */
.L_x_1176:
[----:B-1-3--:R0:W1:Y:S02]  /*0810*/  SHFL.DOWN PT, R3, R10, 0x8, 0x1f ;  /* 0x09001f000a037f89 */ /* 0x00a06400000e0000 */
.L_x_1177:
        /* <DEDUP_REMOVED lines=43> */
.L_x_1178:
[----:B------:R2:W3:Y:S02]  /*0ad0*/  SHFL.DOWN PT, R3, R10, 0x4, 0x1f ;  /* 0x08801f000a037f89 */ /* 0x0004e400000e0000 */
.L_x_1179:
        /* <DEDUP_REMOVED lines=43> */
.L_x_1180:
[----:B------:R0:W1:Y:S02]  /*0d90*/  SHFL.DOWN PT, R3, R10, 0x2, 0x1f ;  /* 0x08401f000a037f89 */ /* 0x00006400000e0000 */
.L_x_1181:
        /* <DEDUP_REMOVED lines=43> */
.L_x_1182:
[----:B------:R3:W4:Y:S02]  /*1050*/  SHFL.DOWN PT, R4, R9, 0x1, 0x1f ;  /* 0x08201f0009047f89 */ /* 0x00072400000e0000 */
.L_x_1183:
[----:B------:R-:W-:-:S13]  /*1060*/  ISETP.NE.AND P0, PT, R2, RZ, PT ;  /* 0x000000ff0200720c */ /* 0x000fda0003f05270 */
[----:B------:R-:W-:Y:S05]  /*1070*/  @P0 EXIT ;  /* 0x000000000000094d */ /* 0x000fea0003800000 */
[----:B0-----:R-:W0:Y:S01]  /*1080*/  LDC.64 R2, c[0x0][0x388] ;  /* 0x0000e200ff027b82 */ /* 0x001e220000000a00 */
[----:B-1-34-:R-:W-:Y:S01]  /*1090*/  FADD R9, R9, R4 ;  /* 0x0000000409097221 */ /* 0x01afe20000000000 */
[----:B0-----:R-:W-:-:S05]  /*10a0*/  IMAD.WIDE.U32 R2, R0, 0x4, R2 ;  /* 0x0000000400027825 */ /* 0x001fca00078e0002 */
[----:B------:R-:W-:Y:S01]  /*10b0*/  STG.E desc[UR6][R2.64], R9 ;  /* 0x0000000902007986 */ /* 0x000fe2000c101906 */
[----:B------:R-:W-:Y:S05]  /*10c0*/  EXIT ;  /* 0x000000000000794d */ /* 0x000fea0003800000 */
.L_x_1184:
        /* <DEDUP_REMOVED lines=11> */
.L_x_4760:


//--------------------- .text._Z7reduce4IfLj16EEvPT_S1_j --------------------------
	.section	.text._Z7reduce4IfLj16EEvPT_S1_j,"ax",@progbits
	.align	128
        .global         _Z7reduce4IfLj16EEvPT_S1_j
        .type           _Z7reduce4IfLj16EEvPT_S1_j,@function
        .size           _Z7reduce4IfLj16EEvPT_S1_j,(.L_x_4761 - _Z7reduce4IfLj16EEvPT_S1_j)
        .other          _Z7reduce4IfLj16EEvPT_S1_j,@"STO_CUDA_ENTRY STV_DEFAULT"
_Z7reduce4IfLj16EEvPT_S1_j:
.text._Z7reduce4IfLj16EEvPT_S1_j:
        /* <DEDUP_REMOVED lines=29> */
.L_x_1186:
        /* <DEDUP_REMOVED lines=10> */
.L_x_1185:
[----:B------:R-:W-:Y:S05]  /*0270*/  @P1 EXIT ;  /* 0x000000000000194d */ /* 0x000fea0003800000 */
[----:B------:R-:W-:-:S04]  /*0280*/  VOTE.ANY R4, PT, PT ;  /* 0x0000000000047806 */ /* 0x000fc800038e0100 */
[----:B------:R-:W-:-:S13]  /*0290*/  ISETP.NE.AND P0, PT, R4, -0x1, PT ;  /* 0xffffffff0400780c */ /* 0x000fda0003f05270 */
[----:B------:R-:W-:Y:S05]  /*02a0*/  @P0 BRA `(.L_x_1187) ;  /* 0x0000000000080947 */ /* 0x000fea0003800000 */
[----:B------:R1:W2:Y:S01]  /*02b0*/  SHFL.DOWN PT, R6, R3, 0x10, 0x1f ;  /* 0x0a001f0003067f89 */ /* 0x0002a200000e0000 */
[----:B------:R-:W-:Y:S05]  /*02c0*/  BRA `(.L_x_1188) ;  /* 0x0000000000a07947 */ /* 0x000fea0003800000 */
.L_x_1187:
        /* <DEDUP_REMOVED lines=40> */
.L_x_1188:
        /* <DEDUP_REMOVED lines=44> */
.L_x_1189:
[----:B-1-3--:R0:W1:Y:S02]  /*0810*/  SHFL.DOWN PT, R3, R10, 0x8, 0x1f ;  /* 0x09001f000a037f89 */ /* 0x00a06400000e0000 */
.L_x_1190:
        /* <DEDUP_REMOVED lines=43> */
.L_x_1191:
[----:B------:R2:W3:Y:S02]  /*0ad0*/  SHFL.DOWN PT, R3, R10, 0x4, 0x1f ;  /* 0x08801f000a037f89 */ /* 0x0004e400000e0000 */
.L_x_1192:
        /* <DEDUP_REMOVED lines=43> */
.L_x_1193:
[----:B------:R0:W1:Y:S02]  /*0d90*/  SHFL.DOWN PT, R3, R10, 0x2, 0x1f ;  /* 0x08401f000a037f89 */ /* 0x00006400000e0000 */
.L_x_1194:
        /* <DEDUP_REMOVED lines=43> */
.L_x_1195:
[----:B------:R3:W4:Y:S02]  /*1050*/  SHFL.DOWN PT, R4, R9, 0x1, 0x1f ;  /* 0x08201f0009047f89 */ /* 0x00072400000e0000 */
.L_x_1196:
[----:B------:R-:W-:-:S13]  /*1060*/  ISETP.NE.AND P0, PT, R2, RZ, PT ;  /* 0x000000ff0200720c */ /* 0x000fda0003f05270 */
[----:B------:R-:W-:Y:S05]  /*1070*/  @P0 EXIT ;  /* 0x000000000000094d */ /* 0x000fea0003800000 */
[----:B0-----:R-:W0:Y:S01]  /*1080*/  LDC.64 R2, c[0x0][0x388] ;  /* 0x0000e200ff027b82 */ /* 0x001e220000000a00 */
[----:B-1-34-:R-:W-:Y:S01]  /*1090*/  FADD R9, R9, R4 ;  /* 0x0000000409097221 */ /* 0x01afe20000000000 */
[----:B0-----:R-:W-:-:S05]  /*10a0*/  IMAD.WIDE.U32 R2, R0, 0x4, R2 ;  /* 0x0000000400027825 */ /* 0x001fca00078e0002 */
[----:B------:R-:W-:Y:S01]  /*10b0*/  STG.E desc[UR6][R2.64], R9 ;  /* 0x0000000902007986 */ /* 0x000fe2000c101906 */
[----:B------:R-:W-:Y:S05]  /*10c0*/  EXIT ;  /* 0x000000000000794d */ /* 0x000fea0003800000 */
.L_x_1197:
        /* <DEDUP_REMOVED lines=11> */
.L_x_4761:


//--------------------- .text._Z7reduce4IfLj32EEvPT_S1_j --------------------------
	.section	.text._Z7reduce4IfLj32EEvPT_S1_j,"ax",@progbits
	.align	128
        .global         _Z7reduce4IfLj32EEvPT_S1_j
        .type           _Z7reduce4IfLj32EEvPT_S1_j,@function
        .size           _Z7reduce4IfLj32EEvPT_S1_j,(.L_x_4762 - _Z7reduce4IfLj32EEvPT_S1_j)
        .other          _Z7reduce4IfLj32EEvPT_S1_j,@"STO_CUDA_ENTRY STV_DEFAULT"
_Z7reduce4IfLj32EEvPT_S1_j:
.text._Z7reduce4IfLj32EEvPT_S1_j:
        /* <DEDUP_REMOVED lines=29> */
.L_x_1199:
        /* <DEDUP_REMOVED lines=10> */
.L_x_1198:
[----:B------:R-:W-:Y:S05]  /*0270*/  @P1 EXIT ;  /* 0x000000000000194d */ /* 0x000fea0003800000 */
[----:B------:R-:W-:-:S04]  /*0280*/  VOTE.ANY R4, PT, PT ;  /* 0x0000000000047806 */ /* 0x000fc800038e0100 */
[----:B------:R-:W-:-:S13]  /*0290*/  ISETP.NE.AND P0, PT, R4, -0x1, PT ;  /* 0xffffffff0400780c */ /* 0x000fda0003f05270 */
[----:B------:R-:W-:Y:S05]  /*02a0*/  @P0 BRA `(.L_x_1200) ;  /* 0x0000000000080947 */ /* 0x000fea0003800000 */
[----:B------:R1:W2:Y:S01]  /*02b0*/  SHFL.DOWN PT, R6, R3, 0x10, 0x1f ;  /* 0x0a001f0003067f89 */ /* 0x0002a200000e0000 */
[----:B------:R-:W-:Y:S05]  /*02c0*/  BRA `(.L_x_1201) ;  /* 0x0000000000a07947 */ /* 0x000fea0003800000 */
.L_x_1200:
        /* <DEDUP_REMOVED lines=40> */
.L_x_1201:
        /* <DEDUP_REMOVED lines=44> */
.L_x_1202:
[----:B-1-3--:R0:W1:Y:S02]  /*0810*/  SHFL.DOWN PT, R3, R10, 0x8, 0x1f ;  /* 0x09001f000a037f89 */ /* 0x00a06400000e0000 */
.L_x_1203:
        /* <DEDUP_REMOVED lines=43> */
.L_x_1204:
[----:B------:R2:W3:Y:S02]  /*0ad0*/  SHFL.DOWN PT, R3, R10, 0x4, 0x1f ;  /* 0x08801f000a037f89 */ /* 0x0004e400000e0000 */
.L_x_1205:
        /* <DEDUP_REMOVED lines=43> */
.L_x_1206:
[----:B------:R0:W1:Y:S02]  /*0d90*/  SHFL.DOWN PT, R3, R10, 0x2, 0x1f ;  /* 0x08401f000a037f89 */ /* 0x00006400000e0000 */
.L_x_1207:
        /* <DEDUP_REMOVED lines=43> */
.L_x_1208:
[----:B------:R3:W4:Y:S02]  /*1050*/  SHFL.DOWN PT, R4, R9, 0x1, 0x1f ;  /* 0x08201f0009047f89 */ /* 0x00072400000e0000 */
.L_x_1209:
[----:B------:R-:W-:-:S13]  /*1060*/  ISETP.NE.AND P0, PT, R2, RZ, PT ;  /* 0x000000ff0200720c */ /* 0x000fda0003f05270 */
[----:B------:R-:W-:Y:S05]  /*1070*/  @P0 EXIT ;  /* 0x000000000000094d */ /* 0x000fea0003800000 */
[----:B0-----:R-:W0:Y:S01]  /*1080*/  LDC.64 R2, c[0x0][0x388] ;  /* 0x0000e200ff027b82 */ /* 0x001e220000000a00 */
[----:B-1-34-:R-:W-:Y:S01]  /*1090*/  FADD R9, R9, R4 ;  /* 0x0000000409097221 */ /* 0x01afe20000000000 */
[----:B0-----:R-:W-:-:S05]  /*10a0*/  IMAD.WIDE.U32 R2, R0, 0x4, R2 ;  /* 0x0000000400027825 */ /* 0x001fca00078e0002 */
[----:B------:R-:W-:Y:S01]  /*10b0*/  STG.E desc[UR6][R2.64], R9 ;  /* 0x0000000902007986 */ /* 0x000fe2000c101906 */
[----:B------:R-:W-:Y:S05]  /*10c0*/  EXIT ;  /* 0x000000000000794d */ /* 0x000fea0003800000 */
.L_x_1210:
        /* <DEDUP_REMOVED lines=11> */
.L_x_4762:


//--------------------- .text._Z7reduce4IfLj64EEvPT_S1_j --------------------------
	.section	.text._Z7reduce4IfLj64EEvPT_S1_j,"ax",@progbits
	.align	128
        .global         _Z7reduce4IfLj64EEvPT_S1_j
        .type           _Z7reduce4IfLj64EEvPT_S1_j,@function
        .size           _Z7reduce4IfLj64EEvPT_S1_j,(.L_x_4763 - _Z7reduce4IfLj64EEvPT_S1_j)
        .other          _Z7reduce4IfLj64EEvPT_S1_j,@"STO_CUDA_ENTRY STV_DEFAULT"
_Z7reduce4IfLj64EEvPT_S1_j:
.text._Z7reduce4IfLj64EEvPT_S1_j:
[----:B------:R-:W-:Y:S01]  /*0000*/  LDC R1, c[0x0][0x37c] ;  /* 0x0000df00ff017b82 */ /* 0x000fe20000000800 */
[----:B------:R-:W0:Y:S01]  /*0010*/  S2R R0, SR_CTAID.X ;  /* 0x0000000000007919 */ /* 0x000e220000002500 */
[----:B------:R-:W0:Y:S01]  /*0020*/  LDCU UR8, c[0x0][0x360] ;  /* 0x00006c00ff0877ac */ /* 0x000e220008000800 */
[----:B------:R-:W-:Y:S01]  /*0030*/  IMAD.MOV.U32 R8, RZ, RZ, RZ ;  /* 0x000000ffff087224 */ /* 0x000fe200078e00ff */
        /* <DEDUP_REMOVED lines=10> */
[----:B0-----:R-:W-:-:S05]  /*00e0*/  @!P0 IMAD.WIDE.U32 R4, R3, 0x4, R4 ;  /* 0x0000000403048825 */ /* 0x001fca00078e0004 */
[----:B---3--:R-:W2:Y:S01]  /*00f0*/  @!P0 LDG.E R8, desc[UR6][R4.64] ;  /* 0x0000000604088981 */ /* 0x008ea2000c1e1900 */
[----:B-1----:R-:W-:-:S06]  /*0100*/  @!P1 IMAD.WIDE.U32 R6, R9, 0x4, R6 ;  /* 0x0000000409069825 */ /* 0x002fcc00078e0006 */
[----:B------:R-:W2:Y:S01]  /*0110*/  @!P1 LDG.E R7, desc[UR6][R6.64] ;  /* 0x0000000606079981 */ /* 0x000ea2000c1e1900 */
[----:B------:R-:W0:Y:S01]  /*0120*/  S2UR UR5, SR_CgaCtaId ;  /* 0x00000000000579c3 */ /* 0x000e220000008800 */
[----:B------:R-:W-:Y:S01]  /*0130*/  IMAD.U32 R3, RZ, RZ, UR8 ;  /* 0x00000008ff037e24 */ /* 0x000fe2000f8e00ff */
[----:B------:R-:W-:-:S04]  /*0140*/  UMOV UR4, 0x400 ;  /* 0x0000040000047882 */ /* 0x000fc80000000000 */
[----:B------:R-:W-:Y:S01]  /*0150*/  ISETP.GE.U32.AND P0, PT, R3, 0x42, PT ;  /* 0x000000420300780c */ /* 0x000fe20003f06070 */
[----:B0-----:R-:W-:-:S06]  /*0160*/  ULEA UR4, UR5, UR4, 0x18 ;  /* 0x0000000405047291 */ /* 0x001fcc000f8ec0ff */
[----:B------:R-:W-:Y:S01]  /*0170*/  LEA R9, R2, UR4, 0x2 ;  /* 0x0000000402097c11 */ /* 0x000fe2000f8e10ff */
[----:B--2---:R-:W-:Y:S01]  /*0180*/  @!P1 FADD R8, R8, R7 ;  /* 0x0000000708089221 */ /* 0x004fe20000000000 */
[----:B------:R-:W-:-:S04]  /*0190*/  ISETP.GT.U32.AND P1, PT, R2, 0x1f, PT ;  /* 0x0000001f0200780c */ /* 0x000fc80003f24070 */
[----:B------:R0:W-:Y:S01]  /*01a0*/  STS [R9], R8 ;  /* 0x0000000809007388 */ /* 0x0001e20000000800 */
[----:B------:R-:W-:Y:S06]  /*01b0*/  BAR.SYNC.DEFER_BLOCKING 0x0 ;  /* 0x0000000000007b1d */ /* 0x000fec0000010000 */
[----:B------:R-:W-:Y:S05]  /*01c0*/  @!P0 BRA `(.L_x_1211) ;  /* 0x0000000000288947 */ /* 0x000fea0003800000 */
.L_x_1212:
[----:B------:R-:W-:-:S04]  /*01d0*/  SHF.R.U32.HI R6, RZ, 0x1, R3 ;  /* 0x00000001ff067819 */ /* 0x000fc80000011603 */
[----:B------:R-:W-:-:S13]  /*01e0*/  ISETP.GE.U32.AND P0, PT, R2, R6, PT ;  /* 0x000000060200720c */ /* 0x000fda0003f06070 */
[----:B------:R-:W-:-:S05]  /*01f0*/  @!P0 IMAD R4, R6, 0x4, R9 ;  /* 0x0000000406048824 */ /* 0x000fca00078e0209 */
[----:B------:R-:W0:Y:S02]  /*0200*/  @!P0 LDS R5, [R4] ;  /* 0x0000000004058984 */ /* 0x000e240000000800 */
[----:B0-----:R-:W-:-:S05]  /*0210*/  @!P0 FADD R8, R8, R5 ;  /* 0x0000000508088221 */ /* 0x001fca0000000000 */
[----:B------:R1:W-:Y:S01]  /*0220*/  @!P0 STS [R9], R8 ;  /* 0x0000000809008388 */ /* 0x0003e20000000800 */
[----:B------:R-:W-:Y:S01]  /*0230*/  BAR.SYNC.DEFER_BLOCKING 0x0 ;  /* 0x0000000000007b1d */ /* 0x000fe20000010000 */
[----:B------:R-:W-:Y:S01]  /*0240*/  ISETP.GT.U32.AND P0, PT, R3, 0x83, PT ;  /* 0x000000830300780c */ /* 0x000fe20003f04070 */
[----:B------:R-:W-:-:S12]  /*0250*/  IMAD.MOV.U32 R3, RZ, RZ, R6 ;  /* 0x000000ffff037224 */ /* 0x000fd800078e0006 */
[----:B-1----:R-:W-:Y:S05]  /*0260*/  @P0 BRA `(.L_x_1212) ;  /* 0xfffffffc00d80947 */ /* 0x002fea000383ffff */
.L_x_1211:
        /* <DEDUP_REMOVED lines=8> */
.L_x_1213:
        /* <DEDUP_REMOVED lines=40> */
.L_x_1214:
        /* <DEDUP_REMOVED lines=44> */
.L_x_1215:
[----:B------:R0:W1:Y:S02]  /*0830*/  SHFL.DOWN PT, R4, R11, 0x8, 0x1f ;  /* 0x09001f000b047f89 */ /* 0x00006400000e0000 */
.L_x_1216:
        /* <DEDUP_REMOVED lines=43> */
.L_x_1217:
[----:B------:R2:W3:Y:S02]  /*0af0*/  SHFL.DOWN PT, R4, R11, 0x4, 0x1f ;  /* 0x08801f000b047f89 */ /* 0x0004e400000e0000 */
.L_x_1218:
        /* <DEDUP_REMOVED lines=43> */
.L_x_1219:
[----:B------:R0:W1:Y:S02]  /*0db0*/  SHFL.DOWN PT, R4, R11, 0x2, 0x1f ;  /* 0x08401f000b047f89 */ /* 0x00006400000e0000 */
.L_x_1220:
        /* <DEDUP_REMOVED lines=43> */
.L_x_1221:
[----:B------:R2:W3:Y:S02]  /*1070*/  SHFL.DOWN PT, R4, R11, 0x1, 0x1f ;  /* 0x08201f000b047f89 */ /* 0x0004e400000e0000 */
.L_x_1222:
[----:B------:R-:W-:-:S13]  /*1080*/  ISETP.NE.AND P0, PT, R2, RZ, PT ;  /* 0x000000ff0200720c */ /* 0x000fda0003f05270 */
[----:B------:R-:W-:Y:S05]  /*1090*/  @P0 EXIT ;  /* 0x000000000000094d */ /* 0x000fea0003800000 */
[----:B------:R-:W4:Y:S01]  /*10a0*/  LDC.64 R2, c[0x0][0x388] ;  /* 0x0000e200ff027b82 */ /* 0x000f220000000a00 */
[----:B0123--:R-:W-:Y:S01]  /*10b0*/  FADD R11, R11, R4 ;  /* 0x000000040b0b7221 */ /* 0x00ffe20000000000 */
[----:B----4-:R-:W-:-:S05]  /*10c0*/  IMAD.WIDE.U32 R2, R0, 0x4, R2 ;  /* 0x0000000400027825 */ /* 0x010fca00078e0002 */
[----:B------:R-:W-:Y:S01]  /*10d0*/  STG.E desc[UR6][R2.64], R11 ;  /* 0x0000000b02007986 */ /* 0x000fe2000c101906 */
[----:B------:R-:W-:Y:S05]  /*10e0*/  EXIT ;  /* 0x000000000000794d */ /* 0x000fea0003800000 */
.L_x_1223:
        /* <DEDUP_REMOVED lines=9> */
.L_x_4763:


//--------------------- .text._Z7reduce4IfLj128EEvPT_S1_j --------------------------
	.section	.text._Z7reduce4IfLj128EEvPT_S1_j,"ax",@progbits
	.align	128
        .global         _Z7reduce4IfLj128EEvPT_S1_j
        .type           _Z7reduce4IfLj128EEvPT_S1_j,@function
        .size           _Z7reduce4IfLj128EEvPT_S1_j,(.L_x_4764 - _Z7reduce4IfLj128EEvPT_S1_j)
        .other          _Z7reduce4IfLj128EEvPT_S1_j,@"STO_CUDA_ENTRY STV_DEFAULT"
_Z7reduce4IfLj128EEvPT_S1_j:
.text._Z7reduce4IfLj128EEvPT_S1_j:
        /* <DEDUP_REMOVED lines=29> */
.L_x_1225:
        /* <DEDUP_REMOVED lines=10> */
.L_x_1224:
        /* <DEDUP_REMOVED lines=8> */
.L_x_1226:
        /* <DEDUP_REMOVED lines=40> */
.L_x_1227:
        /* <DEDUP_REMOVED lines=44> */
.L_x_1228:
[----:B------:R0:W1:Y:S02]  /*0830*/  SHFL.DOWN PT, R4, R11, 0x8, 0x1f ;  /* 0x09001f000b047f89 */ /* 0x00006400000e0000 */
.L_x_1229:
        /* <DEDUP_REMOVED lines=43> */
.L_x_1230:
[----:B------:R2:W3:Y:S02]  /*0af0*/  SHFL.DOWN PT, R4, R11, 0x4, 0x1f ;  /* 0x08801f000b047f89 */ /* 0x0004e400000e0000 */
.L_x_1231:
        /* <DEDUP_REMOVED lines=43> */
.L_x_1232:
[----:B------:R0:W1:Y:S02]  /*0db0*/  SHFL.DOWN PT, R4, R11, 0x2, 0x1f ;  /* 0x08401f000b047f89 */ /* 0x00006400000e0000 */
.L_x_1233:
        /* <DEDUP_REMOVED lines=43> */
.L_x_1234:
[----:B------:R2:W3:Y:S02]  /*1070*/  SHFL.DOWN PT, R4, R11, 0x1, 0x1f ;  /* 0x08201f000b047f89 */ /* 0x0004e400000e0000 */
.L_x_1235:
[----:B------:R-:W-:-:S13]  /*1080*/  ISETP.NE.AND P0, PT, R2, RZ, PT ;  /* 0x000000ff0200720c */ /* 0x000fda0003f05270 */
[----:B------:R-:W-:Y:S05]  /*1090*/  @P0 EXIT ;  /* 0x000000000000094d */ /* 0x000fea0003800000 */
[----:B------:R-:W4:Y:S01]  /*10a0*/  LDC.64 R2, c[0x0][0x388] ;  /* 0x0000e200ff027b82 */ /* 0x000f220000000a00 */
[----:B0123--:R-:W-:Y:S01]  /*10b0*/  FADD R11, R11, R4 ;  /* 0x000000040b0b7221 */ /* 0x00ffe20000000000 */
[----:B----4-:R-:W-:-:S05]  /*10c0*/  IMAD.WIDE.U32 R2, R0, 0x4, R2 ;  /* 0x0000000400027825 */ /* 0x010fca00078e0002 */
[----:B------:R-:W-:Y:S01]  /*10d0*/  STG.E desc[UR6][R2.64], R11 ;  /* 0x0000000b02007986 */ /* 0x000fe2000c101906 */
[----:B------:R-:W-:Y:S05]  /*10e0*/  EXIT ;  /* 0x000000000000794d */ /* 0x000fea0003800000 */
.L_x_1236:
        /* <DEDUP_REMOVED lines=9> */
.L_x_4764:


//--------------------- .text._Z7reduce4IfLj256EEvPT_S1_j --------------------------
	.section	.text._Z7reduce4IfLj256EEvPT_S1_j,"ax",@progbits
	.align	128
        .global         _Z7reduce4IfLj256EEvPT_S1_j
        .type           _Z7reduce4IfLj256EEvPT_S1_j,@function
        .size           _Z7reduce4IfLj256EEvPT_S1_j,(.L_x_4765 - _Z7reduce4IfLj256EEvPT_S1_j)
        .other          _Z7reduce4IfLj256EEvPT_S1_j,@"STO_CUDA_ENTRY STV_DEFAULT"
_Z7reduce4IfLj256EEvPT_S1_j:
.text._Z7reduce4IfLj256EEvPT_S1_j:
        /* <DEDUP_REMOVED lines=29> */
.L_x_1238:
        /* <DEDUP_REMOVED lines=10> */
.L_x_1237:
        /* <DEDUP_REMOVED lines=8> */
.L_x_1239:
        /* <DEDUP_REMOVED lines=40> */
.L_x_1240:
        /* <DEDUP_REMOVED lines=44> */
.L_x_1241:
[----:B------:R0:W1:Y:S02]  /*0830*/  SHFL.DOWN PT, R4, R11, 0x8, 0x1f ;  /* 0x09001f000b047f89 */ /* 0x00006400000e0000 */
.L_x_1242:
        /* <DEDUP_REMOVED lines=43> */
.L_x_1243:
[----:B------:R2:W3:Y:S02]  /*0af0*/  SHFL.DOWN PT, R4, R11, 0x4, 0x1f ;  /* 0x08801f000b047f89 */ /* 0x0004e400000e0000 */
.L_x_1244:
        /* <DEDUP_REMOVED lines=43> */
.L_x_1245:
[----:B------:R0:W1:Y:S02]  /*0db0*/  SHFL.DOWN PT, R4, R11, 0x2, 0x1f ;  /* 0x08401f000b047f89 */ /* 0x00006400000e0000 */
.L_x_1246:
        /* <DEDUP_REMOVED lines=43> */
.L_x_1247:
[----:B------:R2:W3:Y:S02]  /*1070*/  SHFL.DOWN PT, R4, R11, 0x1, 0x1f ;  /* 0x08201f000b047f89 */ /* 0x0004e400000e0000 */
.L_x_1248:
[----:B------:R-:W-:-:S13]  /*1080*/  ISETP.NE.AND P0, PT, R2, RZ, PT ;  /* 0x000000ff0200720c */ /* 0x000fda0003f05270 */
[----:B------:R-:W-:Y:S05]  /*1090*/  @P0 EXIT ;  /* 0x000000000000094d */ /* 0x000fea0003800000 */
[----:B------:R-:W4:Y:S01]  /*10a0*/  LDC.64 R2, c[0x0][0x388] ;  /* 0x0000e200ff027b82 */ /* 0x000f220000000a00 */
[----:B0123--:R-:W-:Y:S01]  /*10b0*/  FADD R11, R11, R4 ;  /* 0x000000040b0b7221 */ /* 0x00ffe20000000000 */
[----:B----4-:R-:W-:-:S05]  /*10c0*/  IMAD.WIDE.U32 R2, R0, 0x4, R2 ;  /* 0x0000000400027825 */ /* 0x010fca00078e0002 */
[----:B------:R-:W-:Y:S01]  /*10d0*/  STG.E desc[UR6][R2.64], R11 ;  /* 0x0000000b02007986 */ /* 0x000fe2000c101906 */
[----:B------:R-:W-:Y:S05]  /*10e0*/  EXIT ;  /* 0x000000000000794d */ /* 0x000fea0003800000 */
.L_x_1249:
        /* <DEDUP_REMOVED lines=9> */
.L_x_4765:


//--------------------- .text._Z7reduce4IfLj512EEvPT_S1_j --------------------------
	.section	.text._Z7reduce4IfLj512EEvPT_S1_j,"ax",@progbits
	.align	128
        .global         _Z7reduce4IfLj512EEvPT_S1_j
        .type           _Z7reduce4IfLj512EEvPT_S1_j,@function
        .size           _Z7reduce4IfLj512EEvPT_S1_j,(.L_x_4766 - _Z7reduce4IfLj512EEvPT_S1_j)
        .other          _Z7reduce4IfLj512EEvPT_S1_j,@"STO_CUDA_ENTRY STV_DEFAULT"
_Z7reduce4IfLj512EEvPT_S1_j:
.text._Z7reduce4IfLj512EEvPT_S1_j:
        /* <DEDUP_REMOVED lines=29> */
.L_x_1251:
        /* <DEDUP_REMOVED lines=10> */
.L_x_1250:
        /* <DEDUP_REMOVED lines=8> */
.L_x_1252:
        /* <DEDUP_REMOVED lines=40> */
.L_x_1253:
        /* <DEDUP_REMOVED lines=44> */
.L_x_1254:
[----:B------:R0:W1:Y:S02]  /*0830*/  SHFL.DOWN PT, R4, R11, 0x8, 0x1f ;  /* 0x09001f000b047f89 */ /* 0x00006400000e0000 */
.L_x_1255:
        /* <DEDUP_REMOVED lines=43> */
.L_x_1256:
[----:B------:R2:W3:Y:S02]  /*0af0*/  SHFL.DOWN PT, R4, R11, 0x4, 0x1f ;  /* 0x08801f000b047f89 */ /* 0x0004e400000e0000 */
.L_x_1257:
        /* <DEDUP_REMOVED lines=43> */
.L_x_1258:
[----:B------:R0:W1:Y:S02]  /*0db0*/  SHFL.DOWN PT, R4, R11, 0x2, 0x1f ;  /* 0x08401f000b047f89 */ /* 0x00006400000e0000 */
.L_x_1259:
        /* <DEDUP_REMOVED lines=43> */
.L_x_1260:
[----:B------:R2:W3:Y:S02]  /*1070*/  SHFL.DOWN PT, R4, R11, 0x1, 0x1f ;  /* 0x08201f000b047f89 */ /* 0x0004e400000e0000 */
.L_x_1261:
[----:B------:R-:W-:-:S13]  /*1080*/  ISETP.NE.AND P0, PT, R2, RZ, PT ;  /* 0x000000ff0200720c */ /* 0x000fda0003f05270 */
[----:B------:R-:W-:Y:S05]  /*1090*/  @P0 EXIT ;  /* 0x000000000000094d */ /* 0x000fea0003800000 */
[----:B------:R-:W4:Y:S01]  /*10a0*/  LDC.64 R2, c[0x0][0x388] ;  /* 0x0000e200ff027b82 */ /* 0x000f220000000a00 */
[----:B0123--:R-:W-:Y:S01]  /*10b0*/  FADD R11, R11, R4 ;  /* 0x000000040b0b7221 */ /* 0x00ffe20000000000 */
[----:B----4-:R-:W-:-:S05]  /*10c0*/  IMAD.WIDE.U32 R2, R0, 0x4, R2 ;  /* 0x0000000400027825 */ /* 0x010fca00078e0002 */
[----:B------:R-:W-:Y:S01]  /*10d0*/  STG.E desc[UR6][R2.64], R11 ;  /* 0x0000000b02007986 */ /* 0x000fe2000c101906 */
[----:B------:R-:W-:Y:S05]  /*10e0*/  EXIT ;  /* 0x000000000000794d */ /* 0x000fea0003800000 */
.L_x_1262:
        /* <DEDUP_REMOVED lines=9> */
.L_x_4766:


//--------------------- .text._Z7reduce4IfLj1024EEvPT_S1_j --------------------------
	.section	.text._Z7reduce4IfLj1024EEvPT_S1_j,"ax",@progbits
	.align	128
        .global         _Z7reduce4IfLj1024EEvPT_S1_j
        .type           _Z7reduce4IfLj1024EEvPT_S1_j,@function
        .size           _Z7reduce4IfLj1024EEvPT_S1_j,(.L_x_4767 - _Z7reduce4IfLj1024EEvPT_S1_j)
        .other          _Z7reduce4IfLj1024EEvPT_S1_j,@"STO_CUDA_ENTRY STV_DEFAULT"
_Z7reduce4IfLj1024EEvPT_S1_j:
.text._Z7reduce4IfLj1024EEvPT_S1_j:
        /* <DEDUP_REMOVED lines=29> */
.L_x_1264:
        /* <DEDUP_REMOVED lines=10> */
.L_x_1263:
        /* <DEDUP_REMOVED lines=8> */
.L_x_1265:
        /* <DEDUP_REMOVED lines=40> */
.L_x_1266:
        /* <DEDUP_REMOVED lines=44> */
.L_x_1267:
[----:B------:R0:W1:Y:S02]  /*0830*/  SHFL.DOWN PT, R4, R11, 0x8, 0x1f ;  /* 0x09001f000b047f89 */ /* 0x00006400000e0000 */
.L_x_1268:
        /* <DEDUP_REMOVED lines=43> */
.L_x_1269:
[----:B------:R2:W3:Y:S02]  /*0af0*/  SHFL.DOWN PT, R4, R11, 0x4, 0x1f ;  /* 0x08801f000b047f89 */ /* 0x0004e400000e0000 */
.L_x_1270:
        /* <DEDUP_REMOVED lines=43> */
.L_x_1271:
[----:B------:R0:W1:Y:S02]  /*0db0*/  SHFL.DOWN PT, R4, R11, 0x2, 0x1f ;  /* 0x08401f000b047f89 */ /* 0x00006400000e0000 */
.L_x_1272:
        /* <DEDUP_REMOVED lines=43> */
.L_x_1273:
[----:B------:R2:W3:Y:S02]  /*1070*/  SHFL.DOWN PT, R4, R11, 0x1, 0x1f ;  /* 0x08201f000b047f89 */ /* 0x0004e400000e0000 */
.L_x_1274:
[----:B------:R-:W-:-:S13]  /*1080*/  ISETP.NE.AND P0, PT, R2, RZ, PT ;  /* 0x000000ff0200720c */ /* 0x000fda0003f05270 */
[----:B------:R-:W-:Y:S05]  /*1090*/  @P0 EXIT ;  /* 0x000000000000094d */ /* 0x000fea0003800000 */
[----:B------:R-:W4:Y:S01]  /*10a0*/  LDC.64 R2, c[0x0][0x388] ;  /* 0x0000e200ff027b82 */ /* 0x000f220000000a00 */
[----:B0123--:R-:W-:Y:S01]  /*10b0*/  FADD R11, R11, R4 ;  /* 0x000000040b0b7221 */ /* 0x00ffe20000000000 */
[----:B----4-:R-:W-:-:S05]  /*10c0*/  IMAD.WIDE.U32 R2, R0, 0x4, R2 ;  /* 0x0000000400027825 */ /* 0x010fca00078e0002 */
[----:B------:R-:W-:Y:S01]  /*10d0*/  STG.E desc[UR6][R2.64], R11 ;  /* 0x0000000b02007986 */ /* 0x000fe2000c101906 */
[----:B------:R-:W-:Y:S05]  /*10e0*/  EXIT ;  /* 0x000000000000794d */ /* 0x000fea0003800000 */
.L_x_1275:
        /* <DEDUP_REMOVED lines=9> */
.L_x_4767:


//--------------------- .text._Z7reduce3IfEvPT_S1_j --------------------------
	.section	.text._Z7reduce3IfEvPT_S1_j,"ax",@progbits
	.align	128
        .global         _Z7reduce3IfEvPT_S1_j
        .type           _Z7reduce3IfEvPT_S1_j,@function
        .size           _Z7reduce3IfEvPT_S1_j,(.L_x_4768 - _Z7reduce3IfEvPT_S1_j)
        .other          _Z7reduce3IfEvPT_S1_j,@"STO_CUDA_ENTRY STV_DEFAULT"
_Z7reduce3IfEvPT_S1_j:
.text._Z7reduce3IfEvPT_S1_j:
[----:B------:R-:W-:Y:S01]  /*0000*/  LDC R1, c[0x0][0x37c] ;  /* 0x0000df00ff017b82 */ /* 0x000fe20000000800 */
[----:B------:R-:W0:Y:S01]  /*0010*/  S2R R11, SR_CTAID.X ;  /* 0x00000000000b7919 */ /* 0x000e220000002500 */
[----:B------:R-:W1:Y:S01]  /*0020*/  LDCU UR4, c[0x0][0x360] ;  /* 0x00006c00ff0477ac */ /* 0x000e620008000800 */
[----:B------:R-:W2:Y:S01]  /*0030*/  S2R R9, SR_TID.X ;  /* 0x0000000000097919 */ /* 0x000ea20000002100 */
[----:B------:R-:W3:Y:S01]  /*0040*/  LDCU UR5, c[0x0][0x390] ;  /* 0x00007200ff0577ac */ /* 0x000ee20008000800 */
[----:B------:R-:W4:Y:S01]  /*0050*/  LDCU.64 UR6, c[0x0][0x358] ;  /* 0x00006b00ff0677ac */ /* 0x000f220008000a00 */
[----:B-1----:R-:W-:Y:S02]  /*0060*/  IMAD.U32 R6, RZ, RZ, UR4 ;  /* 0x00000004ff067e24 */ /* 0x002fe4000f8e00ff */
[----:B0-----:R-:W-:-:S04]  /*0070*/  IMAD R0, R11, UR4, RZ ;  /* 0x000000040b007c24 */ /* 0x001fc8000f8e02ff */
[----:B--2---:R-:W-:-:S05]  /*0080*/  IMAD R7, R0, 0x2, R9 ;  /* 0x0000000200077824 */ /* 0x004fca00078e0209 */
[C---:B------:R-:W-:Y:S02]  /*0090*/  IADD3 R13, PT, PT, R7.reuse, R6, RZ ;  /* 0x00000006070d7210 */ /* 0x040fe40007ffe0ff */
[----:B---3--:R-:W-:Y:S02]  /*00a0*/  ISETP.GE.U32.AND P0, PT, R7, UR5, PT ;  /* 0x0000000507007c0c */ /* 0x008fe4000bf06070 */
[----:B------:R-:W-:-:S11]  /*00b0*/  ISETP.GE.U32.AND P1, PT, R13, UR5, PT ;  /* 0x000000050d007c0c */ /* 0x000fd6000bf26070 */
[----:B------:R-:W0:Y:S08]  /*00c0*/  @!P0 LDC.64 R2, c[0x0][0x380] ;  /* 0x0000e000ff028b82 */ /* 0x000e300000000a00 */
[----:B------:R-:W1:Y:S01]  /*00d0*/  @!P1 LDC.64 R4, c[0x0][0x380] ;  /* 0x0000e000ff049b82 */ /* 0x000e620000000a00 */
[----:B0-----:R-:W-:-:S04]  /*00e0*/  @!P0 IMAD.WIDE.U32 R2, R7, 0x4, R2 ;  /* 0x0000000407028825 */ /* 0x001fc800078e0002 */
[----:B------:R-:W-:Y:S02]  /*00f0*/  IMAD.MOV.U32 R7, RZ, RZ, RZ ;  /* 0x000000ffff077224 */ /* 0x000fe400078e00ff */
[----:B-1----:R-:W-:-:S04]  /*0100*/  @!P1 IMAD.WIDE.U32 R4, R13, 0x4, R4 ;  /* 0x000000040d049825 */ /* 0x002fc800078e0004 */
[----:B----4-:R-:W2:Y:S04]  /*0110*/  @!P0 LDG.E R7, desc[UR6][R2.64] ;  /* 0x0000000602078981 */ /* 0x010ea8000c1e1900 */
[----:B------:R-:W2:Y:S01]  /*0120*/  @!P1 LDG.E R4, desc[UR6][R4.64] ;  /* 0x0000000604049981 */ /* 0x000ea2000c1e1900 */
[----:B------:R-:W0:Y:S01]  /*0130*/  S2UR UR5, SR_CgaCtaId ;  /* 0x00000000000579c3 */ /* 0x000e220000008800 */
[----:B------:R-:W-:Y:S01]  /*0140*/  UMOV UR4, 0x400 ;  /* 0x0000040000047882 */ /* 0x000fe20000000000 */
[----:B------:R-:W-:Y:S01]  /*0150*/  ISETP.NE.AND P0, PT, R9, RZ, PT ;  /* 0x000000ff0900720c */ /* 0x000fe20003f05270 */
[----:B0-----:R-:W-:-:S06]  /*0160*/  ULEA UR4, UR5, UR4, 0x18 ;  /* 0x0000000405047291 */ /* 0x001fcc000f8ec0ff */
[----:B------:R-:W-:Y:S01]  /*0170*/  LEA R0, R9, UR4, 0x2 ;  /* 0x0000000409007c11 */ /* 0x000fe2000f8e10ff */
[----:B--2---:R-:W-:Y:S01]  /*0180*/  @!P1 FADD R7, R7, R4 ;  /* 0x0000000407079221 */ /* 0x004fe20000000000 */
[----:B------:R-:W-:-:S04]  /*0190*/  ISETP.GE.U32.AND P1, PT, R6, 0x2, PT ;  /* 0x000000020600780c */ /* 0x000fc80003f26070 */
[----:B------:R0:W-:Y:S01]  /*01a0*/  STS [R0], R7 ;  /* 0x0000000700007388 */ /* 0x0001e20000000800 */
[----:B------:R-:W-:Y:S08]  /*01b0*/  BAR.SYNC.DEFER_BLOCKING 0x0 ;  /* 0x0000000000007b1d */ /* 0x000ff00000010000 */
[----:B------:R-:W-:Y:S05]  /*01c0*/  @!P1 BRA `(.L_x_1276) ;  /* 0x0000000000289947 */ /* 0x000fea0003800000 */
.L_x_1277:
[----:B------:R-:W-:-:S04]  /*01d0*/  SHF.R.U32.HI R3, RZ, 0x1, R6 ;  /* 0x00000001ff037819 */ /* 0x000fc80000011606 */
[----:B------:R-:W-:-:S13]  /*01e0*/  ISETP.GE.U32.AND P1, PT, R9, R3, PT ;  /* 0x000000030900720c */ /* 0x000fda0003f26070 */
[----:B------:R-:W-:-:S06]  /*01f0*/  @!P1 LEA R2, R3, R0, 0x2 ;  /* 0x0000000003029211 */ /* 0x000fcc00078e10ff */
[----:B------:R-:W0:Y:S02]  /*0200*/  @!P1 LDS R2, [R2] ;  /* 0x0000000002029984 */ /* 0x000e240000000800 */
[----:B0-----:R-:W-:-:S05]  /*0210*/  @!P1 FADD R7, R7, R2 ;  /* 0x0000000207079221 */ /* 0x001fca0000000000 */
[----:B------:R1:W-:Y:S01]  /*0220*/  @!P1 STS [R0], R7 ;  /* 0x0000000700009388 */ /* 0x0003e20000000800 */
[----:B------:R-:W-:Y:S01]  /*0230*/  BAR.SYNC.DEFER_BLOCKING 0x0 ;  /* 0x0000000000007b1d */ /* 0x000fe20000010000 */
[----:B------:R-:W-:Y:S01]  /*0240*/  ISETP.GT.U32.AND P1, PT, R6, 0x3, PT ;  /* 0x000000030600780c */ /* 0x000fe20003f24070 */
[----:B------:R-:W-:-:S12]  /*0250*/  IMAD.MOV.U32 R6, RZ, RZ, R3 ;  /* 0x000000ffff067224 */ /* 0x000fd800078e0003 */
[----:B-1----:R-:W-:Y:S05]  /*0260*/  @P1 BRA `(.L_x_1277) ;  /* 0xfffffffc00d81947 */ /* 0x002fea000383ffff */
.L_x_1276:
[----:B------:R-:W-:Y:S05]  /*0270*/  @P0 EXIT ;  /* 0x000000000000094d */ /* 0x000fea0003800000 */
[----:B------:R-:W1:Y:S02]  /*0280*/  LDC.64 R2, c[0x0][0x388] ;  /* 0x0000e200ff027b82 */ /* 0x000e640000000a00 */
[----:B-1----:R-:W-:-:S05]  /*0290*/  IMAD.WIDE.U32 R2, R11, 0x4, R2 ;  /* 0x000000040b027825 */ /* 0x002fca00078e0002 */
[----:B------:R-:W-:Y:S01]  /*02a0*/  STG.E desc[UR6][R2.64], R7 ;  /* 0x0000000702007986 */ /* 0x000fe2000c101906 */
[----:B------:R-:W-:Y:S05]  /*02b0*/  EXIT ;  /* 0x000000000000794d */ /* 0x000fea0003800000 */
.L_x_1278:
        /* <DEDUP_REMOVED lines=12> */
.L_x_4768:


//--------------------- .text._Z7reduce2IfEvPT_S1_j --------------------------
	.section	.text._Z7reduce2IfEvPT_S1_j,"ax",@progbits
	.align	128
        .global         _Z7reduce2IfEvPT_S1_j
        .type           _Z7reduce2IfEvPT_S1_j,@function
        .size           _Z7reduce2IfEvPT_S1_j,(.L_x_4769 - _Z7reduce2IfEvPT_S1_j)
        .other          _Z7reduce2IfEvPT_S1_j,@"STO_CUDA_ENTRY STV_DEFAULT"
_Z7reduce2IfEvPT_S1_j:
.text._Z7reduce2IfEvPT_S1_j:
[----:B------:R-:W-:Y:S01]  /*0000*/  LDC R1, c[0x0][0x37c] ;  /* 0x0000df00ff017b82 */ /* 0x000fe20000000800 */
[----:B------:R-:W0:Y:S01]  /*0010*/  S2R R6, SR_TID.X ;  /* 0x0000000000067919 */ /* 0x000e220000002100 */
[----:B------:R-:W0:Y:S01]  /*0020*/  LDCU UR8, c[0x0][0x360] ;  /* 0x00006c00ff0877ac */ /* 0x000e220008000800 */
[----:B------:R-:W-:Y:S01]  /*0030*/  IMAD.MOV.U32 R4, RZ, RZ, RZ ;  /* 0x000000ffff047224 */ /* 0x000fe200078e00ff */
[----:B------:R-:W0:Y:S01]  /*0040*/  S2R R7, SR_CTAID.X ;  /* 0x0000000000077919 */ /* 0x000e220000002500 */
[----:B------:R-:W1:Y:S01]  /*0050*/  LDCU UR4, c[0x0][0x390] ;  /* 0x00007200ff0477ac */ /* 0x000e620008000800 */
[----:B------:R-:W2:Y:S01]  /*0060*/  LDCU.64 UR6, c[0x0][0x358] ;  /* 0x00006b00ff0677ac */ /* 0x000ea20008000a00 */
[----:B0-----:R-:W-:-:S05]  /*0070*/  IMAD R5, R7, UR8, R6 ;  /* 0x0000000807057c24 */ /* 0x001fca000f8e0206 */
[----:B-1----:R-:W-:-:S13]  /*0080*/  ISETP.GE.U32.AND P0, PT, R5, UR4, PT ;  /* 0x0000000405007c0c */ /* 0x002fda000bf06070 */
[----:B------:R-:W0:Y:S02]  /*0090*/  @!P0 LDC.64 R2, c[0x0][0x380] ;  /* 0x0000e000ff028b82 */ /* 0x000e240000000a00 */
[----:B0-----:R-:W-:-:S05]  /*00a0*/  @!P0 IMAD.WIDE.U32 R2, R5, 0x4, R2 ;  /* 0x0000000405028825 */ /* 0x001fca00078e0002 */
[----:B--2---:R-:W2:Y:S01]  /*00b0*/  @!P0 LDG.E R4, desc[UR6][R2.64] ;  /* 0x0000000602048981 */ /* 0x004ea2000c1e1900 */
[----:B------:R-:W0:Y:S01]  /*00c0*/  S2UR UR5, SR_CgaCtaId ;  /* 0x00000000000579c3 */ /* 0x000e220000008800 */
[----:B------:R-:W-:Y:S01]  /*00d0*/  IMAD.U32 R0, RZ, RZ, UR8 ;  /* 0x00000008ff007e24 */ /* 0x000fe2000f8e00ff */
[----:B------:R-:W-:Y:S01]  /*00e0*/  UMOV UR4, 0x400 ;  /* 0x0000040000047882 */ /* 0x000fe20000000000 */
[----:B------:R-:W-:-:S03]  /*00f0*/  ISETP.NE.AND P0, PT, R6, RZ, PT ;  /* 0x000000ff0600720c */ /* 0x000fc60003f05270 */
[----:B------:R-:W-:Y:S01]  /*0100*/  ISETP.GE.U32.AND P1, PT, R0, 0x2, PT ;  /* 0x000000020000780c */ /* 0x000fe20003f26070 */
[----:B0-----:R-:W-:-:S06]  /*0110*/  ULEA UR4, UR5, UR4, 0x18 ;  /* 0x0000000405047291 */ /* 0x001fcc000f8ec0ff */
[----:B------:R-:W-:-:S05]  /*0120*/  LEA R5, R6, UR4, 0x2 ;  /* 0x0000000406057c11 */ /* 0x000fca000f8e10ff */
[----:B--2---:R0:W-:Y:S01]  /*0130*/  STS [R5], R4 ;  /* 0x0000000405007388 */ /* 0x0041e20000000800 */
[----:B------:R-:W-:Y:S06]  /*0140*/  BAR.SYNC.DEFER_BLOCKING 0x0 ;  /* 0x0000000000007b1d */ /* 0x000fec0000010000 */
[----:B------:R-:W-:Y:S05]  /*0150*/  @!P1 BRA `(.L_x_1279) ;  /* 0x00000000002c9947 */ /* 0x000fea0003800000 */
.L_x_1280:
[----:B------:R-:W-:-:S04]  /*0160*/  SHF.R.U32.HI R8, RZ, 0x1, R0 ;  /* 0x00000001ff087819 */ /* 0x000fc80000011600 */
[----:B------:R-:W-:-:S13]  /*0170*/  ISETP.GE.U32.AND P1, PT, R6, R8, PT ;  /* 0x000000080600720c */ /* 0x000fda0003f26070 */
[----:B------:R-:W-:Y:S01]  /*0180*/  @!P1 LEA R2, R8, R5, 0x2 ;  /* 0x0000000508029211 */ /* 0x000fe200078e10ff */
[----:B------:R-:W-:Y:S05]  /*0190*/  @!P1 LDS R3, [R5] ;  /* 0x0000000005039984 */ /* 0x000fea0000000800 */
[----:B------:R-:W0:Y:S02]  /*01a0*/  @!P1 LDS R2, [R2] ;  /* 0x0000000002029984 */ /* 0x000e240000000800 */
[----:B0-----:R-:W-:-:S05]  /*01b0*/  @!P1 FADD R4, R2, R3 ;  /* 0x0000000302049221 */ /* 0x001fca0000000000 */
[----:B------:R1:W-:Y:S01]  /*01c0*/  @!P1 STS [R5], R4 ;  /* 0x0000000405009388 */ /* 0x0003e20000000800 */
[----:B------:R-:W-:Y:S01]  /*01d0*/  BAR.SYNC.DEFER_BLOCKING 0x0 ;  /* 0x0000000000007b1d */ /* 0x000fe20000010000 */
[----:B------:R-:W-:Y:S01]  /*01e0*/  ISETP.GT.U32.AND P1, PT, R0, 0x3, PT ;  /* 0x000000030000780c */ /* 0x000fe20003f24070 */
[----:B------:R-:W-:-:S12]  /*01f0*/  IMAD.MOV.U32 R0, RZ, RZ, R8 ;  /* 0x000000ffff007224 */ /* 0x000fd800078e0008 */
[----:B-1----:R-:W-:Y:S05]  /*0200*/  @P1 BRA `(.L_x_1280) ;  /* 0xfffffffc00d41947 */ /* 0x002fea000383ffff */
.L_x_1279:
        /* <DEDUP_REMOVED lines=9> */
.L_x_1281:
        /* <DEDUP_REMOVED lines=14> */
.L_x_4769:


//--------------------- .text._Z7reduce1IfEvPT_S1_j --------------------------
	.section	.text._Z7reduce1IfEvPT_S1_j,"ax",@progbits
	.align	128
        .global         _Z7reduce1IfEvPT_S1_j
        .type           _Z7reduce1IfEvPT_S1_j,@function
        .size           _Z7reduce1IfEvPT_S1_j,(.L_x_4770 - _Z7reduce1IfEvPT_S1_j)
        .other          _Z7reduce1IfEvPT_S1_j,@"STO_CUDA_ENTRY STV_DEFAULT"
_Z7reduce1IfEvPT_S1_j:
.text._Z7reduce1IfEvPT_S1_j:
        /* <DEDUP_REMOVED lines=13> */
[----:B------:R-:W-:Y:S01]  /*00d0*/  UMOV UR4, 0x400 ;  /* 0x0000040000047882 */ /* 0x000fe20000000000 */
[----:B------:R-:W-:Y:S01]  /*00e0*/  UISETP.GE.U32.AND UP0, UPT, UR7, 0x2, UPT ;  /* 0x000000020700788c */ /* 0x000fe2000bf06070 */
[----:B------:R-:W-:Y:S01]  /*00f0*/  ISETP.NE.AND P1, PT, R4, RZ, PT ;  /* 0x000000ff0400720c */ /* 0x000fe20003f25270 */
[----:B0-----:R-:W-:-:S06]  /*0100*/  ULEA UR4, UR5, UR4, 0x18 ;  /* 0x0000000405047291 */ /* 0x001fcc000f8ec0ff */
[----:B------:R-:W-:-:S05]  /*0110*/  LEA R5, R4, UR4, 0x2 ;  /* 0x0000000404057c11 */ /* 0x000fca000f8e10ff */
[----:B--2---:R0:W-:Y:S01]  /*0120*/  STS [R5], R0 ;  /* 0x0000000005007388 */ /* 0x0041e20000000800 */
[----:B------:R-:W-:Y:S06]  /*0130*/  BAR.SYNC.DEFER_BLOCKING 0x0 ;  /* 0x0000000000007b1d */ /* 0x000fec0000010000 */
[----:B------:R-:W-:Y:S05]  /*0140*/  BRA.U !UP0, `(.L_x_1282) ;  /* 0x00000001083c7547 */ /* 0x000fea000b800000 */
[----:B------:R-:W-:-:S05]  /*0150*/  UMOV UR5, 0x1 ;  /* 0x0000000100057882 */ /* 0x000fca0000000000 */
.L_x_1283:
        /* <DEDUP_REMOVED lines=14> */
.L_x_1282:
[----:B------:R-:W-:Y:S05]  /*0240*/  @P1 EXIT ;  /* 0x000000000000194d */ /* 0x000fea0003800000 */
[----:B------:R-:W2:Y:S01]  /*0250*/  S2UR UR5, SR_CgaCtaId ;  /* 0x00000000000579c3 */ /* 0x000ea20000008800 */
[----:B------:R-:W-:-:S07]  /*0260*/  UMOV UR4, 0x400 ;  /* 0x0000040000047882 */ /* 0x000fce0000000000 */
[----:B-1----:R-:W1:Y:S01]  /*0270*/  LDC.64 R2, c[0x0][0x388] ;  /* 0x0000e200ff027b82 */ /* 0x002e620000000a00 */
[----:B--2---:R-:W-:Y:S01]  /*0280*/  ULEA UR4, UR5, UR4, 0x18 ;  /* 0x0000000405047291 */ /* 0x004fe2000f8ec0ff */
[----:B-1----:R-:W-:-:S08]  /*0290*/  IMAD.WIDE.U32 R2, R7, 0x4, R2 ;  /* 0x0000000407027825 */ /* 0x002fd000078e0002 */
[----:B0-----:R-:W0:Y:S04]  /*02a0*/  LDS R5, [UR4] ;  /* 0x00000004ff057984 */ /* 0x001e280008000800 */
[----:B0-----:R-:W-:Y:S01]  /*02b0*/  STG.E desc[UR8][R2.64], R5 ;  /* 0x0000000502007986 */ /* 0x001fe2000c101908 */
[----:B------:R-:W-:Y:S05]  /*02c0*/  EXIT ;  /* 0x000000000000794d */ /* 0x000fea0003800000 */
.L_x_1284:
        /* <DEDUP_REMOVED lines=11> */
.L_x_4770:


//--------------------- .text._Z7reduce0IfEvPT_S1_j --------------------------
	.section	.text._Z7reduce0IfEvPT_S1_j,"ax",@progbits
	.align	128
        .global         _Z7reduce0IfEvPT_S1_j
        .type           _Z7reduce0IfEvPT_S1_j,@function
        .size           _Z7reduce0IfEvPT_S1_j,(.L_x_4771 - _Z7reduce0IfEvPT_S1_j)
        .other          _Z7reduce0IfEvPT_S1_j,@"STO_CUDA_ENTRY STV_DEFAULT"
_Z7reduce0IfEvPT_S1_j:
.text._Z7reduce0IfEvPT_S1_j:
        /* <DEDUP_REMOVED lines=21> */
[----:B0-----:R-:W-:-:S07]  /*0150*/  IMAD.MOV.U32 R0, RZ, RZ, 0x1 ;  /* 0x00000001ff007424 */ /* 0x001fce00078e00ff */
.L_x_1286:
[----:B------:R-:W-:-:S05]  /*0160*/  SHF.L.U32 R8, R0, 0x1, RZ ;  /* 0x0000000100087819 */ /* 0x000fca00000006ff */
[----:B------:R-:W-:-:S05]  /*0170*/  VIADD R2, R8, 0xffffffff ;  /* 0xffffffff08027836 */ /* 0x000fca0000000000 */
        /* <DEDUP_REMOVED lines=10> */
.L_x_1285:
        /* <DEDUP_REMOVED lines=9> */
.L_x_1287:
        /* <DEDUP_REMOVED lines=13> */
.L_x_4771:


//--------------------- .text._Z11reduceRegr6IfLj1ELb0EEvPT_S1_j --------------------------
	.section	.text._Z11reduceRegr6IfLj1ELb0EEvPT_S1_j,"ax",@progbits
	.align	128
        .global         _Z11reduceRegr6IfLj1ELb0EEvPT_S1_j
        .type           _Z11reduceRegr6IfLj1ELb0EEvPT_S1_j,@function
        .size           _Z11reduceRegr6IfLj1ELb0EEvPT_S1_j,(.L_x_4772 - _Z11reduceRegr6IfLj1ELb0EEvPT_S1_j)
        .other          _Z11reduceRegr6IfLj1ELb0EEvPT_S1_j,@"STO_CUDA_ENTRY STV_DEFAULT"
_Z11reduceRegr6IfLj1ELb0EEvPT_S1_j:
.text._Z11reduceRegr6IfLj1ELb0EEvPT_S1_j:
        /* <DEDUP_REMOVED lines=14> */
.L_x_1292:
[----:B-1----:R-:W-:-:S05]  /*00e0*/  IMAD.WIDE.U32 R4, R11, 0x4, R2 ;  /* 0x000000040b047825 */ /* 0x002fca00078e0002 */
[----:B------:R-:W2:Y:S01]  /*00f0*/  LDG.E R12, desc[UR6][R4.64] ;  /* 0x00000006040c7981 */ /* 0x000ea2000c1e1900 */
[----:B------:R-:W-:Y:S01]  /*0100*/  IMAD.MOV.U32 R9, RZ, RZ, 0x3bbb989d ;  /* 0x3bbb989dff097424 */ /* 0x000fe200078e00ff */
[----:B------:R-:W-:Y:S01]  /*0110*/  BSSY.RECONVERGENT B1, `(.L_x_1290) ;  /* 0x000004c000017945 */ /* 0x000fe20003800200 */
[----:B------:R-:W-:Y:S02]  /*0120*/  IMAD.MOV.U32 R10, RZ, RZ, 0x437c0000 ;  /* 0x437c0000ff0a7424 */ /* 0x000fe400078e00ff */
[----:B--2---:R-:W-:-:S04]  /*0130*/  FFMA.SAT R13, R12, R9, 0.5 ;  /* 0x3f0000000c0d7423 */ /* 0x004fc80000002009 */
[----:B------:R-:W-:-:S04]  /*0140*/  FFMA.RM R13, R13, R10, 12582913 ;  /* 0x4b4000010d0d7423 */ /* 0x000fc8000000400a */
[----:B------:R-:W-:-:S04]  /*0150*/  FADD R15, R13, -12583039 ;  /* 0xcb40007f0d0f7421 */ /* 0x000fc80000000000 */
[----:B------:R-:W-:-:S04]  /*0160*/  FFMA R15, R12, 1.4426950216293334961, -R15 ;  /* 0x3fb8aa3b0c0f7823 */ /* 0x000fc8000000080f */
[----:B------:R-:W-:Y:S01]  /*0170*/  FFMA R15, R12, 1.925963033500011079e-08, R15 ;  /* 0x32a570600c0f7823 */ /* 0x000fe2000000000f */
[----:B------:R-:W-:-:S05]  /*0180*/  IMAD.SHL.U32 R12, R13, 0x800000, RZ ;  /* 0x008000000d0c7824 */ /* 0x000fca00078e00ff */
[----:B------:R-:W1:Y:S02]  /*0190*/  MUFU.EX2 R15, R15 ;  /* 0x0000000f000f7308 */ /* 0x000e640000000800 */
[----:B-1----:R-:W-:Y:S01]  /*01a0*/  FFMA R12, R12, R15, 1 ;  /* 0x3f8000000c0c7423 */ /* 0x002fe2000000000f */
[----:B------:R-:W-:-:S04]  /*01b0*/  IMAD.MOV.U32 R15, RZ, RZ, 0x7f800000 ;  /* 0x7f800000ff0f7424 */ /* 0x000fc800078e00ff */
[----:B------:R-:W-:-:S13]  /*01c0*/  FSETP.GEU.AND P0, PT, R12, 1.175494350822287508e-38, PT ;  /* 0x008000000c00780b */ /* 0x000fda0003f0e000 */
        /* <DEDUP_REMOVED lines=28> */
[----:B------:R-:W-:-:S04]  /*0390*/  FADD R6, -R17, R6 ;  /* 0x0000000611067221 */ /* 0x000fc80000000100 */
[----:B------:R-:W-:Y:S05]  /*03a0*/  @P2 BRA `(.L_x_1291) ;  /* 0x0000000000882947 */ /* 0x000fea0003800000 */
[----:B------:R-:W2:Y:S02]  /*03b0*/  LDG.E R4, desc[UR6][R4.64+0x4] ;  /* 0x0000040604047981 */ /* 0x000ea4000c1e1900 */
[----:B--2---:R-:W-:-:S04]  /*03c0*/  FFMA.SAT R9, R4, R9, 0.5 ;  /* 0x3f00000004097423 */ /* 0x004fc80000002009 */
[----:B------:R-:W-:-:S04]  /*03d0*/  FFMA.RM R9, R9, R10, 12582913 ;  /* 0x4b40000109097423 */ /* 0x000fc8000000400a */
[C---:B------:R-:W-:Y:S01]  /*03e0*/  FADD R17, R9.reuse, -12583039 ;  /* 0xcb40007f09117421 */ /* 0x040fe20000000000 */
[----:B------:R-:W-:-:S03]  /*03f0*/  IMAD.SHL.U32 R9, R9, 0x800000, RZ ;  /* 0x0080000009097824 */ /* 0x000fc600078e00ff */
[----:B------:R-:W-:-:S04]  /*0400*/  FFMA R17, R4, 1.4426950216293334961, -R17 ;  /* 0x3fb8aa3b04117823 */ /* 0x000fc80000000811 */
[----:B------:R-:W-:-:S04]  /*0410*/  FFMA R17, R4, 1.925963033500011079e-08, R17 ;  /* 0x32a5706004117823 */ /* 0x000fc80000000011 */
[----:B------:R-:W0:Y:S02]  /*0420*/  MUFU.EX2 R10, R17 ;  /* 0x00000011000a7308 */ /* 0x000e240000000800 */
[----:B0-----:R-:W-:-:S05]  /*0430*/  FFMA R10, R9, R10, 1 ;  /* 0x3f800000090a7423 */ /* 0x001fca000000000a */
[----:B------:R-:W-:-:S13]  /*0440*/  FSETP.GEU.AND P1, PT, R10, 1.175494350822287508e-38, PT ;  /* 0x008000000a00780b */ /* 0x000fda0003f2e000 */
        /* <DEDUP_REMOVED lines=23> */
[----:B------:R-:W-:-:S07]  /*05c0*/  FADD R6, R6, -R5 ;  /* 0x8000000506067221 */ /* 0x000fce0000000000 */
.L_x_1291:
[----:B------:R-:W-:Y:S05]  /*05d0*/  BSYNC.RECONVERGENT B1 ;  /* 0x0000000000017941 */ /* 0x000fea0003800200 */
.L_x_1290:
[----:B------:R-:W-:Y:S05]  /*05e0*/  @!P0 BRA `(.L_x_1292) ;  /* 0xfffffff800bc8947 */ /* 0x000fea000383ffff */
.L_x_1289:
[----:B------:R-:W-:Y:S05]  /*05f0*/  BSYNC.RECONVERGENT B0 ;  /* 0x0000000000007941 */ /* 0x000fea0003800200 */
.L_x_1288:
        /* <DEDUP_REMOVED lines=16> */
.L_x_1293:
        /* <DEDUP_REMOVED lines=40> */
.L_x_1294:
        /* <DEDUP_REMOVED lines=44> */
.L_x_1295:
[----:B0-----:R3:W4:Y:S02]  /*0c40*/  SHFL.DOWN PT, R2, R11, 0x8, 0x1f ;  /* 0x09001f000b027f89 */ /* 0x00172400000e0000 */
.L_x_1296:
        /* <DEDUP_REMOVED lines=43> */
.L_x_1297:
[----:B------:R0:W1:Y:S02]  /*0f00*/  SHFL.DOWN PT, R2, R11, 0x4, 0x1f ;  /* 0x08801f000b027f89 */ /* 0x00006400000e0000 */
.L_x_1298:
        /* <DEDUP_REMOVED lines=43> */
.L_x_1299:
[----:B------:R3:W4:Y:S02]  /*11c0*/  SHFL.DOWN PT, R2, R11, 0x2, 0x1f ;  /* 0x08401f000b027f89 */ /* 0x00072400000e0000 */
.L_x_1300:
        /* <DEDUP_REMOVED lines=43> */
.L_x_1301:
[----:B------:R0:W1:Y:S02]  /*1480*/  SHFL.DOWN PT, R4, R11, 0x1, 0x1f ;  /* 0x08201f000b047f89 */ /* 0x00006400000e0000 */
.L_x_1302:
[----:B------:R-:W-:-:S13]  /*1490*/  ISETP.NE.AND P0, PT, R7, RZ, PT ;  /* 0x000000ff0700720c */ /* 0x000fda0003f05270 */
[----:B------:R-:W-:Y:S05]  /*14a0*/  @P0 EXIT ;  /* 0x000000000000094d */ /* 0x000fea0003800000 */
[----:B---3--:R-:W3:Y:S01]  /*14b0*/  LDC.64 R2, c[0x0][0x388] ;  /* 0x0000e200ff027b82 */ /* 0x008ee20000000a00 */
[----:B01--4-:R-:W-:Y:S01]  /*14c0*/  FADD R11, R11, R4 ;  /* 0x000000040b0b7221 */ /* 0x013fe20000000000 */
[----:B---3--:R-:W-:-:S05]  /*14d0*/  IMAD.WIDE.U32 R2, R0, 0x4, R2 ;  /* 0x0000000400027825 */ /* 0x008fca00078e0002 */
[----:B------:R-:W-:Y:S01]  /*14e0*/  STG.E desc[UR6][R2.64], R11 ;  /* 0x0000000b02007986 */ /* 0x000fe2000c101906 */
[----:B------:R-:W-:Y:S05]  /*14f0*/  EXIT ;  /* 0x000000000000794d */ /* 0x000fea0003800000 */
.L_x_1303:
        /* <DEDUP_REMOVED lines=16> */
.L_x_4772:


//--------------------- .text._Z11reduceRegr6IfLj2ELb0EEvPT_S1_j --------------------------
	.section	.text._Z11reduceRegr6IfLj2ELb0EEvPT_S1_j,"ax",@progbits
	.align	128
        .global         _Z11reduceRegr6IfLj2ELb0EEvPT_S1_j
        .type           _Z11reduceRegr6IfLj2ELb0EEvPT_S1_j,@function
        .size           _Z11reduceRegr6IfLj2ELb0EEvPT_S1_j,(.L_x_4773 - _Z11reduceRegr6IfLj2ELb0EEvPT_S1_j)
        .other          _Z11reduceRegr6IfLj2ELb0EEvPT_S1_j,@"STO_CUDA_ENTRY STV_DEFAULT"
_Z11reduceRegr6IfLj2ELb0EEvPT_S1_j:
.text._Z11reduceRegr6IfLj2ELb0EEvPT_S1_j:
        /* <DEDUP_REMOVED lines=14> */
.L_x_1308:
[----:B-1----:R-:W-:-:S06]  /*00e0*/  IMAD.WIDE.U32 R12, R7, 0x4, R2 ;  /* 0x00000004070c7825 */ /* 0x002fcc00078e0002 */
[----:B------:R-:W2:Y:S01]  /*00f0*/  LDG.E R13, desc[UR6][R12.64] ;  /* 0x000000060c0d7981 */ /* 0x000ea2000c1e1900 */
[----:B------:R-:W-:Y:S01]  /*0100*/  IMAD.MOV.U32 R8, RZ, RZ, 0x3bbb989d ;  /* 0x3bbb989dff087424 */ /* 0x000fe200078e00ff */
[----:B------:R-:W-:Y:S01]  /*0110*/  BSSY.RECONVERGENT B1, `(.L_x_1306) ;  /* 0x000004d000017945 */ /* 0x000fe20003800200 */
[----:B------:R-:W-:Y:S02]  /*0120*/  IMAD.MOV.U32 R9, RZ, RZ, 0x437c0000 ;  /* 0x437c0000ff097424 */ /* 0x000fe400078e00ff */
[----:B--2---:R-:W-:-:S04]  /*0130*/  FFMA.SAT R10, R13, R8, 0.5 ;  /* 0x3f0000000d0a7423 */ /* 0x004fc80000002008 */
[----:B------:R-:W-:-:S04]  /*0140*/  FFMA.RM R10, R10, R9, 12582913 ;  /* 0x4b4000010a0a7423 */ /* 0x000fc80000004009 */
[C---:B------:R-:W-:Y:S01]  /*0150*/  FADD R14, R10.reuse, -12583039 ;  /* 0xcb40007f0a0e7421 */ /* 0x040fe20000000000 */
[----:B------:R-:W-:-:S03]  /*0160*/  IMAD.SHL.U32 R10, R10, 0x800000, RZ ;  /* 0x008000000a0a7824 */ /* 0x000fc600078e00ff */
[----:B------:R-:W-:-:S04]  /*0170*/  FFMA R14, R13, 1.4426950216293334961, -R14 ;  /* 0x3fb8aa3b0d0e7823 */ /* 0x000fc8000000080e */
[----:B------:R-:W-:-:S04]  /*0180*/  FFMA R14, R13, 1.925963033500011079e-08, R14 ;  /* 0x32a570600d0e7823 */ /* 0x000fc8000000000e */
[----:B------:R-:W1:Y:S02]  /*0190*/  MUFU.EX2 R11, R14 ;  /* 0x0000000e000b7308 */ /* 0x000e640000000800 */
[----:B-1----:R-:W-:-:S05]  /*01a0*/  FFMA R11, R10, R11, 1 ;  /* 0x3f8000000a0b7423 */ /* 0x002fca000000000b */
[----:B------:R-:W-:-:S13]  /*01b0*/  FSETP.GEU.AND P0, PT, R11, 1.175494350822287508e-38, PT ;  /* 0x008000000b00780b */ /* 0x000fda0003f0e000 */
[----:B------:R-:W-:-:S04]  /*01c0*/  @!P0 FMUL R11, R11, 8388608 ;  /* 0x4b0000000b0b8820 */ /* 0x000fc80000400000 */
[C---:B------:R-:W-:Y:S01]  /*01d0*/  VIADD R10, R11.reuse, 0xc0d55555 ;  /* 0xc0d555550b0a7836 */ /* 0x040fe20000000000 */
[----:B------:R-:W-:-:S04]  /*01e0*/  FSETP.NEU.AND P1, PT, R11, RZ, PT ;  /* 0x000000ff0b00720b */ /* 0x000fc80003f2d000 */
[----:B------:R-:W-:Y:S01]  /*01f0*/  LOP3.LUT R16, R10, 0xff800000, RZ, 0xc0, !PT ;  /* 0xff8000000a107812 */ /* 0x000fe200078ec0ff */
[----:B------:R-:W-:-:S03]  /*0200*/  IMAD.MOV.U32 R10, RZ, RZ, 0x3e055027 ;  /* 0x3e055027ff0a7424 */ /* 0x000fc600078e00ff */
        /* <DEDUP_REMOVED lines=14> */
[----:B------:R-:W-:Y:S01]  /*02f0*/  FFMA R13, R13, 1.1920928955078125e-07, R12 ;  /* 0x340000000d0d7823 */ /* 0x000fe2000000000c */
[----:B------:R-:W-:Y:S02]  /*0300*/  IMAD.MOV.U32 R12, RZ, RZ, 0x7f800000 ;  /* 0x7f800000ff0c7424 */ /* 0x000fe400078e00ff */
[----:B------:R-:W-:Y:S01]  /*0310*/  FFMA R14, R15, R14, R15 ;  /* 0x0000000e0f0e7223 */ /* 0x000fe2000000000f */
[----:B------:R-:W-:-:S02]  /*0320*/  VIADD R15, R7, 0x2 ;  /* 0x00000002070f7836 */ /* 0x000fc40000000000 */
[----:B0-----:R-:W-:Y:S02]  /*0330*/  IMAD R7, R6, 0x4, R7 ;  /* 0x0000000406077824 */ /* 0x001fe400078e0207 */
[----:B------:R-:W-:Y:S01]  /*0340*/  FFMA R13, R13, 0.69314718246459960938, R14 ;  /* 0x3f3172180d0d7823 */ /* 0x000fe2000000000e */
[----:B------:R-:W-:Y:S01]  /*0350*/  ISETP.GE.U32.AND P2, PT, R15, UR8, PT ;  /* 0x000000080f007c0c */ /* 0x000fe2000bf46070 */
[----:B------:R-:W-:Y:S01]  /*0360*/  @P0 FFMA R13, R11, R12, +INF ;  /* 0x7f8000000b0d0423 */ /* 0x000fe2000000000c */
[----:B------:R-:W-:-:S04]  /*0370*/  ISETP.GE.U32.AND P0, PT, R7, UR8, PT ;  /* 0x0000000807007c0c */ /* 0x000fc8000bf06070 */
[----:B------:R-:W-:-:S05]  /*0380*/  FSEL R13, R13, -INF , P1 ;  /* 0xff8000000d0d7808 */ /* 0x000fca0000800000 */
[----:B------:R-:W-:Y:S02]  /*0390*/  FADD R4, -R13, R4 ;  /* 0x000000040d047221 */ /* 0x000fe40000000100 */
[----:B------:R-:W-:Y:S05]  /*03a0*/  @P2 BRA `(.L_x_1307) ;  /* 0x00000000008c2947 */ /* 0x000fea0003800000 */
[----:B------:R-:W-:-:S06]  /*03b0*/  IMAD.WIDE.U32 R14, R15, 0x4, R2 ;  /* 0x000000040f0e7825 */ /* 0x000fcc00078e0002 */
        /* <DEDUP_REMOVED lines=12> */
[----:B------:R-:W-:-:S04]  /*0480*/  LOP3.LUT R14, R8, 0xff800000, RZ, 0xc0, !PT ;  /* 0xff800000080e7812 */ /* 0x000fc800078ec0ff */
[----:B------:R-:W-:Y:S01]  /*0490*/  I2FP.F32.S32 R11, R14 ;  /* 0x0000000e000b7245 */ /* 0x000fe20000201400 */
[----:B------:R-:W-:-:S04]  /*04a0*/  IMAD.IADD R8, R9, 0x1, -R14 ;  /* 0x0000000109087824 */ /* 0x000fc800078e0a0e */
[----:B------:R-:W-:Y:S01]  /*04b0*/  FADD R13, R8, -1 ;  /* 0xbf800000080d7421 */ /* 0x000fe20000000000 */
[----:B------:R-:W-:Y:S02]  /*04c0*/  FSEL R8, RZ, -23, P1 ;  /* 0xc1b80000ff087808 */ /* 0x000fe40000800000 */
[----:B------:R-:W-:Y:S01]  /*04d0*/  ISETP.GT.U32.AND P1, PT, R9, 0x7f7fffff, PT ;  /* 0x7f7fffff0900780c */ /* 0x000fe20003f24070 */
[----:B------:R-:W-:Y:S02]  /*04e0*/  FFMA R10, R13, -R10, 0.14084610342979431152 ;  /* 0x3e1039f60d0a7423 */ /* 0x000fe4000000080a */
        /* <DEDUP_REMOVED lines=15> */
.L_x_1307:
[----:B------:R-:W-:Y:S05]  /*05e0*/  BSYNC.RECONVERGENT B1 ;  /* 0x0000000000017941 */ /* 0x000fea0003800200 */
.L_x_1306:
[----:B------:R-:W-:Y:S05]  /*05f0*/  @!P0 BRA `(.L_x_1308) ;  /* 0xfffffff800b88947 */ /* 0x000fea000383ffff */
.L_x_1305:
[----:B------:R-:W-:Y:S05]  /*0600*/  BSYNC.RECONVERGENT B0 ;  /* 0x0000000000007941 */ /* 0x000fea0003800200 */
.L_x_1304:
        /* <DEDUP_REMOVED lines=16> */
.L_x_1309:
        /* <DEDUP_REMOVED lines=40> */
.L_x_1310:
        /* <DEDUP_REMOVED lines=44> */
.L_x_1311:
[----:B0-----:R3:W4:Y:S02]  /*0c50*/  SHFL.DOWN PT, R2, R11, 0x8, 0x1f ;  /* 0x09001f000b027f89 */ /* 0x00172400000e0000 */
.L_x_1312:
        /* <DEDUP_REMOVED lines=43> */
.L_x_1313:
[----:B------:R0:W1:Y:S02]  /*0f10*/  SHFL.DOWN PT, R2, R11, 0x4, 0x1f ;  /* 0x08801f000b027f89 */ /* 0x00006400000e0000 */
.L_x_1314:
        /* <DEDUP_REMOVED lines=43> */
.L_x_1315:
[----:B------:R3:W4:Y:S02]  /*11d0*/  SHFL.DOWN PT, R2, R11, 0x2, 0x1f ;  /* 0x08401f000b027f89 */ /* 0x00072400000e0000 */
.L_x_1316:
        /* <DEDUP_REMOVED lines=43> */
.L_x_1317:
[----:B--2---:R0:W1:Y:S02]  /*1490*/  SHFL.DOWN PT, R4, R11, 0x1, 0x1f ;  /* 0x08201f000b047f89 */ /* 0x00406400000e0000 */
.L_x_1318:
[----:B------:R-:W-:-:S13]  /*14a0*/  ISETP.NE.AND P0, PT, R5, RZ, PT ;  /* 0x000000ff0500720c */ /* 0x000fda0003f05270 */
[----:B------:R-:W-:Y:S05]  /*14b0*/  @P0 EXIT ;  /* 0x000000000000094d */ /* 0x000fea0003800000 */
[----:B--2---:R-:W2:Y:S01]  /*14c0*/  LDC.64 R2, c[0x0][0x388] ;  /* 0x0000e200ff027b82 */ /* 0x004ea20000000a00 */
[----:B01-3--:R-:W-:Y:S01]  /*14d0*/  FADD R11, R11, R4 ;  /* 0x000000040b0b7221 */ /* 0x00bfe20000000000 */
[----:B--2---:R-:W-:-:S05]  /*14e0*/  IMAD.WIDE.U32 R2, R0, 0x4, R2 ;  /* 0x0000000400027825 */ /* 0x004fca00078e0002 */
[----:B------:R-:W-:Y:S01]  /*14f0*/  STG.E desc[UR6][R2.64], R11 ;  /* 0x0000000b02007986 */ /* 0x000fe2000c101906 */
[----:B------:R-:W-:Y:S05]  /*1500*/  EXIT ;  /* 0x000000000000794d */ /* 0x000fea0003800000 */
.L_x_1319:
        /* <DEDUP_REMOVED lines=15> */
.L_x_4773:


//--------------------- .text._Z11reduceRegr6IfLj4ELb0EEvPT_S1_j --------------------------
	.section	.text._Z11reduceRegr6IfLj4ELb0EEvPT_S1_j,"ax",@progbits
	.align	128
        .global         _Z11reduceRegr6IfLj4ELb0EEvPT_S1_j
        .type           _Z11reduceRegr6IfLj4ELb0EEvPT_S1_j,@function
        .size           _Z11reduceRegr6IfLj4ELb0EEvPT_S1_j,(.L_x_4774 - _Z11reduceRegr6IfLj4ELb0EEvPT_S1_j)
        .other          _Z11reduceRegr6IfLj4ELb0EEvPT_S1_j,@"STO_CUDA_ENTRY STV_DEFAULT"
_Z11reduceRegr6IfLj4ELb0EEvPT_S1_j:
.text._Z11reduceRegr6IfLj4ELb0EEvPT_S1_j:
        /* <DEDUP_REMOVED lines=14> */
.L_x_1324:
        /* <DEDUP_REMOVED lines=80> */
.L_x_1323:
[----:B------:R-:W-:Y:S05]  /*05e0*/  BSYNC.RECONVERGENT B1 ;  /* 0x0000000000017941 */ /* 0x000fea0003800200 */
.L_x_1322:
[----:B------:R-:W-:Y:S05]  /*05f0*/  @!P0 BRA `(.L_x_1324) ;  /* 0xfffffff800b88947 */ /* 0x000fea000383ffff */
.L_x_1321:
[----:B------:R-:W-:Y:S05]  /*0600*/  BSYNC.RECONVERGENT B0 ;  /* 0x0000000000007941 */ /* 0x000fea0003800200 */
.L_x_1320:
        /* <DEDUP_REMOVED lines=16> */
.L_x_1325:
        /* <DEDUP_REMOVED lines=40> */
.L_x_1326:
        /* <DEDUP_REMOVED lines=44> */
.L_x_1327:
[----:B0-----:R3:W4:Y:S02]  /*0c50*/  SHFL.DOWN PT, R2, R11, 0x8, 0x1f ;  /* 0x09001f000b027f89 */ /* 0x00172400000e0000 */
.L_x_1328:
        /* <DEDUP_REMOVED lines=43> */
.L_x_1329:
[----:B------:R0:W1:Y:S02]  /*0f10*/  SHFL.DOWN PT, R2, R11, 0x4, 0x1f ;  /* 0x08801f000b027f89 */ /* 0x00006400000e0000 */
.L_x_1330:
        /* <DEDUP_REMOVED lines=43> */
.L_x_1331:
[----:B------:R3:W4:Y:S02]  /*11d0*/  SHFL.DOWN PT, R2, R11, 0x2, 0x1f ;  /* 0x08401f000b027f89 */ /* 0x00072400000e0000 */
.L_x_1332:
        /* <DEDUP_REMOVED lines=43> */
.L_x_1333:
[----:B--2---:R0:W1:Y:S02]  /*1490*/  SHFL.DOWN PT, R4, R11, 0x1, 0x1f ;  /* 0x08201f000b047f89 */ /* 0x00406400000e0000 */
.L_x_1334:
[----:B------:R-:W-:-:S13]  /*14a0*/  ISETP.NE.AND P0, PT, R5, RZ, PT ;  /* 0x000000ff0500720c */ /* 0x000fda0003f05270 */
[----:B------:R-:W-:Y:S05]  /*14b0*/  @P0 EXIT ;  /* 0x000000000000094d */ /* 0x000fea0003800000 */
[----:B--2---:R-:W2:Y:S01]  /*14c0*/  LDC.64 R2, c[0x0][0x388] ;  /* 0x0000e200ff027b82 */ /* 0x004ea20000000a00 */
[----:B01-3--:R-:W-:Y:S01]  /*14d0*/  FADD R11, R11, R4 ;  /* 0x000000040b0b7221 */ /* 0x00bfe20000000000 */
[----:B--2---:R-:W-:-:S05]  /*14e0*/  IMAD.WIDE.U32 R2, R0, 0x4, R2 ;  /* 0x0000000400027825 */ /* 0x004fca00078e0002 */
[----:B------:R-:W-:Y:S01]  /*14f0*/  STG.E desc[UR6][R2.64], R11 ;  /* 0x0000000b02007986 */ /* 0x000fe2000c101906 */
[----:B------:R-:W-:Y:S05]  /*1500*/  EXIT ;  /* 0x000000000000794d */ /* 0x000fea0003800000 */
.L_x_1335:
        /* <DEDUP_REMOVED lines=15> */
.L_x_4774:


//--------------------- .text._Z11reduceRegr6IfLj8ELb0EEvPT_S1_j --------------------------
	.section	.text._Z11reduceRegr6IfLj8ELb0EEvPT_S1_j,"ax",@progbits
	.align	128
        .global         _Z11reduceRegr6IfLj8ELb0EEvPT_S1_j
        .type           _Z11reduceRegr6IfLj8ELb0EEvPT_S1_j,@function
        .size           _Z11reduceRegr6IfLj8ELb0EEvPT_S1_j,(.L_x_4775 - _Z11reduceRegr6IfLj8ELb0EEvPT_S1_j)
        .other          _Z11reduceRegr6IfLj8ELb0EEvPT_S1_j,@"STO_CUDA_ENTRY STV_DEFAULT"
_Z11reduceRegr6IfLj8ELb0EEvPT_S1_j:
.text._Z11reduceRegr6IfLj8ELb0EEvPT_S1_j:
        /* <DEDUP_REMOVED lines=14> */
.L_x_1340:
        /* <DEDUP_REMOVED lines=80> */
.L_x_1339:
[----:B------:R-:W-:Y:S05]  /*05e0*/  BSYNC.RECONVERGENT B1 ;  /* 0x0000000000017941 */ /* 0x000fea0003800200 */
.L_x_1338:
[----:B------:R-:W-:Y:S05]  /*05f0*/  @!P0 BRA `(.L_x_1340) ;  /* 0xfffffff800b88947 */ /* 0x000fea000383ffff */
.L_x_1337:
[----:B------:R-:W-:Y:S05]  /*0600*/  BSYNC.RECONVERGENT B0 ;  /* 0x0000000000007941 */ /* 0x000fea0003800200 */
.L_x_1336:
        /* <DEDUP_REMOVED lines=16> */
.L_x_1341:
        /* <DEDUP_REMOVED lines=40> */
.L_x_1342:
        /* <DEDUP_REMOVED lines=44> */
.L_x_1343:
[----:B0-----:R3:W4:Y:S02]  /*0c50*/  SHFL.DOWN PT, R2, R11, 0x8, 0x1f ;  /* 0x09001f000b027f89 */ /* 0x00172400000e0000 */
.L_x_1344:
        /* <DEDUP_REMOVED lines=43> */
.L_x_1345:
[----:B------:R0:W1:Y:S02]  /*0f10*/  SHFL.DOWN PT, R2, R11, 0x4, 0x1f ;  /* 0x08801f000b027f89 */ /* 0x00006400000e0000 */
.L_x_1346:
        /* <DEDUP_REMOVED lines=43> */
.L_x_1347:
[----:B------:R3:W4:Y:S02]  /*11d0*/  SHFL.DOWN PT, R2, R11, 0x2, 0x1f ;  /* 0x08401f000b027f89 */ /* 0x00072400000e0000 */
.L_x_1348:
        /* <DEDUP_REMOVED lines=43> */
.L_x_1349:
[----:B--2---:R0:W1:Y:S02]  /*1490*/  SHFL.DOWN PT, R4, R11, 0x1, 0x1f ;  /* 0x08201f000b047f89 */ /* 0x00406400000e0000 */
.L_x_1350:
[----:B------:R-:W-:-:S13]  /*14a0*/  ISETP.NE.AND P0, PT, R5, RZ, PT ;  /* 0x000000ff0500720c */ /* 0x000fda0003f05270 */
[----:B------:R-:W-:Y:S05]  /*14b0*/  @P0 EXIT ;  /* 0x000000000000094d */ /* 0x000fea0003800000 */
[----:B--2---:R-:W2:Y:S01]  /*14c0*/  LDC.64 R2, c[0x0][0x388] ;  /* 0x0000e200ff027b82 */ /* 0x004ea20000000a00 */
[----:B01-3--:R-:W-:Y:S01]  /*14d0*/  FADD R11, R11, R4 ;  /* 0x000000040b0b7221 */ /* 0x00bfe20000000000 */
[----:B--2---:R-:W-:-:S05]  /*14e0*/  IMAD.WIDE.U32 R2, R0, 0x4, R2 ;  /* 0x0000000400027825 */ /* 0x004fca00078e0002 */
[----:B------:R-:W-:Y:S01]  /*14f0*/  STG.E desc[UR6][R2.64], R11 ;  /* 0x0000000b02007986 */ /* 0x000fe2000c101906 */
[----:B------:R-:W-:Y:S05]  /*1500*/  EXIT ;  /* 0x000000000000794d */ /* 0x000fea0003800000 */
.L_x_1351:
        /* <DEDUP_REMOVED lines=15> */
.L_x_4775:


//--------------------- .text._Z11reduceRegr6IfLj16ELb0EEvPT_S1_j --------------------------
	.section	.text._Z11reduceRegr6IfLj16ELb0EEvPT_S1_j,"ax",@progbits
	.align	128
        .global         _Z11reduceRegr6IfLj16ELb0EEvPT_S1_j
        .type           _Z11reduceRegr6IfLj16ELb0EEvPT_S1_j,@function
        .size           _Z11reduceRegr6IfLj16ELb0EEvPT_S1_j,(.L_x_4776 - _Z11reduceRegr6IfLj16ELb0EEvPT_S1_j)
        .other          _Z11reduceRegr6IfLj16ELb0EEvPT_S1_j,@"STO_CUDA_ENTRY STV_DEFAULT"
_Z11reduceRegr6IfLj16ELb0EEvPT_S1_j:
.text._Z11reduceRegr6IfLj16ELb0EEvPT_S1_j:
        /* <DEDUP_REMOVED lines=14> */
.L_x_1356:
        /* <DEDUP_REMOVED lines=80> */
.L_x_1355:
[----:B------:R-:W-:Y:S05]  /*05e0*/  BSYNC.RECONVERGENT B1 ;  /* 0x0000000000017941 */ /* 0x000fea0003800200 */
.L_x_1354:
[----:B------:R-:W-:Y:S05]  /*05f0*/  @!P0 BRA `(.L_x_1356) ;  /* 0xfffffff800b88947 */ /* 0x000fea000383ffff */
.L_x_1353:
[----:B------:R-:W-:Y:S05]  /*0600*/  BSYNC.RECONVERGENT B0 ;  /* 0x0000000000007941 */ /* 0x000fea0003800200 */
.L_x_1352:
        /* <DEDUP_REMOVED lines=16> */
.L_x_1357:
        /* <DEDUP_REMOVED lines=40> */
.L_x_1358:
        /* <DEDUP_REMOVED lines=44> */
.L_x_1359:
[----:B0-----:R3:W4:Y:S02]  /*0c50*/  SHFL.DOWN PT, R2, R11, 0x8, 0x1f ;  /* 0x09001f000b027f89 */ /* 0x00172400000e0000 */
.L_x_1360:
        /* <DEDUP_REMOVED lines=43> */
.L_x_1361:
[----:B------:R0:W1:Y:S02]  /*0f10*/  SHFL.DOWN PT, R2, R11, 0x4, 0x1f ;  /* 0x08801f000b027f89 */ /* 0x00006400000e0000 */
.L_x_1362:
        /* <DEDUP_REMOVED lines=43> */
.L_x_1363:
[----:B------:R3:W4:Y:S02]  /*11d0*/  SHFL.DOWN PT, R2, R11, 0x2, 0x1f ;  /* 0x08401f000b027f89 */ /* 0x00072400000e0000 */
.L_x_1364:
        /* <DEDUP_REMOVED lines=43> */
.L_x_1365:
[----:B--2---:R0:W1:Y:S02]  /*1490*/  SHFL.DOWN PT, R4, R11, 0x1, 0x1f ;  /* 0x08201f000b047f89 */ /* 0x00406400000e0000 */
.L_x_1366:
[----:B------:R-:W-:-:S13]  /*14a0*/  ISETP.NE.AND P0, PT, R5, RZ, PT ;  /* 0x000000ff0500720c */ /* 0x000fda0003f05270 */
[----:B------:R-:W-:Y:S05]  /*14b0*/  @P0 EXIT ;  /* 0x000000000000094d */ /* 0x000fea0003800000 */
[----:B--2---:R-:W2:Y:S01]  /*14c0*/  LDC.64 R2, c[0x0][0x388] ;  /* 0x0000e200ff027b82 */ /* 0x004ea20000000a00 */
[----:B01-3--:R-:W-:Y:S01]  /*14d0*/  FADD R11, R11, R4 ;  /* 0x000000040b0b7221 */ /* 0x00bfe20000000000 */
[----:B--2---:R-:W-:-:S05]  /*14e0*/  IMAD.WIDE.U32 R2, R0, 0x4, R2 ;  /* 0x0000000400027825 */ /* 0x004fca00078e0002 */
[----:B------:R-:W-:Y:S01]  /*14f0*/  STG.E desc[UR6][R2.64], R11 ;  /* 0x0000000b02007986 */ /* 0x000fe2000c101906 */
[----:B------:R-:W-:Y:S05]  /*1500*/  EXIT ;  /* 0x000000000000794d */ /* 0x000fea0003800000 */
.L_x_1367:
        /* <DEDUP_REMOVED lines=15> */
.L_x_4776:


//--------------------- .text._Z11reduceRegr6IfLj32ELb0EEvPT_S1_j --------------------------
	.section	.text._Z11reduceRegr6IfLj32ELb0EEvPT_S1_j,"ax",@progbits
	.align	128
        .global         _Z11reduceRegr6IfLj32ELb0EEvPT_S1_j
        .type           _Z11reduceRegr6IfLj32ELb0EEvPT_S1_j,@function
        .size           _Z11reduceRegr6IfLj32ELb0EEvPT_S1_j,(.L_x_4777 - _Z11reduceRegr6IfLj32ELb0EEvPT_S1_j)
        .other          _Z11reduceRegr6IfLj32ELb0EEvPT_S1_j,@"STO_CUDA_ENTRY STV_DEFAULT"
_Z11reduceRegr6IfLj32ELb0EEvPT_S1_j:
.text._Z11reduceRegr6IfLj32ELb0EEvPT_S1_j:
        /* <DEDUP_REMOVED lines=14> */
.L_x_1372:
        /* <DEDUP_REMOVED lines=80> */
.L_x_1371:
[----:B------:R-:W-:Y:S05]  /*05e0*/  BSYNC.RECONVERGENT B1 ;  /* 0x0000000000017941 */ /* 0x000fea0003800200 */
.L_x_1370:
[----:B------:R-:W-:Y:S05]  /*05f0*/  @!P0 BRA `(.L_x_1372) ;  /* 0xfffffff800b88947 */ /* 0x000fea000383ffff */
.L_x_1369:
[----:B------:R-:W-:Y:S05]  /*0600*/  BSYNC.RECONVERGENT B0 ;  /* 0x0000000000007941 */ /* 0x000fea0003800200 */
.L_x_1368:
        /* <DEDUP_REMOVED lines=16> */
.L_x_1373:
        /* <DEDUP_REMOVED lines=40> */
.L_x_1374:
        /* <DEDUP_REMOVED lines=44> */
.L_x_1375:
[----:B0-----:R3:W4:Y:S02]  /*0c50*/  SHFL.DOWN PT, R2, R11, 0x8, 0x1f ;  /* 0x09001f000b027f89 */ /* 0x00172400000e0000 */
.L_x_1376:
        /* <DEDUP_REMOVED lines=43> */
.L_x_1377:
[----:B------:R0:W1:Y:S02]  /*0f10*/  SHFL.DOWN PT, R2, R11, 0x4, 0x1f ;  /* 0x08801f000b027f89 */ /* 0x00006400000e0000 */
.L_x_1378:
        /* <DEDUP_REMOVED lines=43> */
.L_x_1379:
[----:B------:R3:W4:Y:S02]  /*11d0*/  SHFL.DOWN PT, R2, R11, 0x2, 0x1f ;  /* 0x08401f000b027f89 */ /* 0x00072400000e0000 */
.L_x_1380:
        /* <DEDUP_REMOVED lines=43> */
.L_x_1381:
[----:B--2---:R0:W1:Y:S02]  /*1490*/  SHFL.DOWN PT, R4, R11, 0x1, 0x1f ;  /* 0x08201f000b047f89 */ /* 0x00406400000e0000 */
.L_x_1382:
[----:B------:R-:W-:-:S13]  /*14a0*/  ISETP.NE.AND P0, PT, R5, RZ, PT ;  /* 0x000000ff0500720c */ /* 0x000fda0003f05270 */
[----:B------:R-:W-:Y:S05]  /*14b0*/  @P0 EXIT ;  /* 0x000000000000094d */ /* 0x000fea0003800000 */
[----:B--2---:R-:W2:Y:S01]  /*14c0*/  LDC.64 R2, c[0x0][0x388] ;  /* 0x0000e200ff027b82 */ /* 0x004ea20000000a00 */
[----:B01-3--:R-:W-:Y:S01]  /*14d0*/  FADD R11, R11, R4 ;  /* 0x000000040b0b7221 */ /* 0x00bfe20000000000 */
[----:B--2---:R-:W-:-:S05]  /*14e0*/  IMAD.WIDE.U32 R2, R0, 0x4, R2 ;  /* 0x0000000400027825 */ /* 0x004fca00078e0002 */
[----:B------:R-:W-:Y:S01]  /*14f0*/  STG.E desc[UR6][R2.64], R11 ;  /* 0x0000000b02007986 */ /* 0x000fe2000c101906 */
[----:B------:R-:W-:Y:S05]  /*1500*/  EXIT ;  /* 0x000000000000794d */ /* 0x000fea0003800000 */
.L_x_1383:
        /* <DEDUP_REMOVED lines=15> */
.L_x_4777:


//--------------------- .text._Z11reduceRegr6IfLj64ELb0EEvPT_S1_j --------------------------
	.section	.text._Z11reduceRegr6IfLj64ELb0EEvPT_S1_j,"ax",@progbits
	.align	128
        .global         _Z11reduceRegr6IfLj64ELb0EEvPT_S1_j
        .type           _Z11reduceRegr6IfLj64ELb0EEvPT_S1_j,@function
        .size           _Z11reduceRegr6IfLj64ELb0EEvPT_S1_j,(.L_x_4778 - _Z11reduceRegr6IfLj64ELb0EEvPT_S1_j)
        .other          _Z11reduceRegr6IfLj64ELb0EEvPT_S1_j,@"STO_CUDA_ENTRY STV_DEFAULT"
_Z11reduceRegr6IfLj64ELb0EEvPT_S1_j:
.text._Z11reduceRegr6IfLj64ELb0EEvPT_S1_j:
        /* <DEDUP_REMOVED lines=14> */
.L_x_1388:
        /* <DEDUP_REMOVED lines=80> */
.L_x_1387:
[----:B------:R-:W-:Y:S05]  /*05e0*/  BSYNC.RECONVERGENT B1 ;  /* 0x0000000000017941 */ /* 0x000fea0003800200 */
.L_x_1386:
[----:B------:R-:W-:Y:S05]  /*05f0*/  @!P0 BRA `(.L_x_1388) ;  /* 0xfffffff800b88947 */ /* 0x000fea000383ffff */
.L_x_1385:
[----:B------:R-:W-:Y:S05]  /*0600*/  BSYNC.RECONVERGENT B0 ;  /* 0x0000000000007941 */ /* 0x000fea0003800200 */
.L_x_1384:
        /* <DEDUP_REMOVED lines=18> */
.L_x_1389:
        /* <DEDUP_REMOVED lines=40> */
.L_x_1390:
        /* <DEDUP_REMOVED lines=44> */
.L_x_1391:
[----:B------:R2:W3:Y:S02]  /*0c70*/  SHFL.DOWN PT, R3, R14, 0x8, 0x1f ;  /* 0x09001f000e037f89 */ /* 0x0004e400000e0000 */
.L_x_1392:
        /* <DEDUP_REMOVED lines=43> */
.L_x_1393:
[----:B------:R0:W1:Y:S02]  /*0f30*/  SHFL.DOWN PT, R3, R14, 0x4, 0x1f ;  /* 0x08801f000e037f89 */ /* 0x00006400000e0000 */
.L_x_1394:
        /* <DEDUP_REMOVED lines=43> */
.L_x_1395:
[----:B------:R2:W3:Y:S02]  /*11f0*/  SHFL.DOWN PT, R3, R14, 0x2, 0x1f ;  /* 0x08401f000e037f89 */ /* 0x0004e400000e0000 */
.L_x_1396:
        /* <DEDUP_REMOVED lines=43> */
.L_x_1397:
[----:B------:R1:W3:Y:S02]  /*14b0*/  SHFL.DOWN PT, R4, R9, 0x1, 0x1f ;  /* 0x08201f0009047f89 */ /* 0x0002e400000e0000 */
.L_x_1398:
[----:B------:R-:W-:-:S13]  /*14c0*/  ISETP.NE.AND P0, PT, R5, RZ, PT ;  /* 0x000000ff0500720c */ /* 0x000fda0003f05270 */
[----:B------:R-:W-:Y:S05]  /*14d0*/  @P0 EXIT ;  /* 0x000000000000094d */ /* 0x000fea0003800000 */
[----:B----4-:R-:W4:Y:S01]  /*14e0*/  LDC.64 R2, c[0x0][0x388] ;  /* 0x0000e200ff027b82 */ /* 0x010f220000000a00 */
[----:B-1-3--:R-:W-:Y:S01]  /*14f0*/  FADD R9, R9, R4 ;  /* 0x0000000409097221 */ /* 0x00afe20000000000 */
[----:B----4-:R-:W-:-:S05]  /*1500*/  IMAD.WIDE.U32 R2, R0, 0x4, R2 ;  /* 0x0000000400027825 */ /* 0x010fca00078e0002 */
[----:B------:R-:W-:Y:S01]  /*1510*/  STG.E desc[UR6][R2.64], R9 ;  /* 0x0000000902007986 */ /* 0x000fe2000c101906 */
[----:B------:R-:W-:Y:S05]  /*1520*/  EXIT ;  /* 0x000000000000794d */ /* 0x000fea0003800000 */
.L_x_1399:
        /* <DEDUP_REMOVED lines=13> */
.L_x_4778:


//--------------------- .text._Z11reduceRegr6IfLj128ELb0EEvPT_S1_j --------------------------
	.section	.text._Z11reduceRegr6IfLj128ELb0EEvPT_S1_j,"ax",@progbits
	.align	128
        .global         _Z11reduceRegr6IfLj128ELb0EEvPT_S1_j
        .type           _Z11reduceRegr6IfLj128ELb0EEvPT_S1_j,@function
        .size           _Z11reduceRegr6IfLj128ELb0EEvPT_S1_j,(.L_x_4779 - _Z11reduceRegr6IfLj128ELb0EEvPT_S1_j)
        .other          _Z11reduceRegr6IfLj128ELb0EEvPT_S1_j,@"STO_CUDA_ENTRY STV_DEFAULT"
_Z11reduceRegr6IfLj128ELb0EEvPT_S1_j:
.text._Z11reduceRegr6IfLj128ELb0EEvPT_S1_j:
        /* <DEDUP_REMOVED lines=14> */
.L_x_1404:
        /* <DEDUP_REMOVED lines=80> */
.L_x_1403:
[----:B------:R-:W-:Y:S05]  /*05e0*/  BSYNC.RECONVERGENT B1 ;  /* 0x0000000000017941 */ /* 0x000fea0003800200 */
.L_x_1402:
[----:B------:R-:W-:Y:S05]  /*05f0*/  @!P0 BRA `(.L_x_1404) ;  /* 0xfffffff800b88947 */ /* 0x000fea000383ffff */
.L_x_1401:
[----:B------:R-:W-:Y:S05]  /*0600*/  BSYNC.RECONVERGENT B0 ;  /* 0x0000000000007941 */ /* 0x000fea0003800200 */
.L_x_1400:
        /* <DEDUP_REMOVED lines=23> */
.L_x_1405:
        /* <DEDUP_REMOVED lines=40> */
.L_x_1406:
        /* <DEDUP_REMOVED lines=44> */
.L_x_1407:
[----:B------:R2:W3:Y:S02]  /*0cc0*/  SHFL.DOWN PT, R3, R14, 0x8, 0x1f ;  /* 0x09001f000e037f89 */ /* 0x0004e400000e0000 */
.L_x_1408:
        /* <DEDUP_REMOVED lines=43> */
.L_x_1409:
[----:B------:R0:W1:Y:S02]  /*0f80*/  SHFL.DOWN PT, R3, R14, 0x4, 0x1f ;  /* 0x08801f000e037f89 */ /* 0x00006400000e0000 */
.L_x_1410:
        /* <DEDUP_REMOVED lines=43> */
.L_x_1411:
[----:B------:R2:W3:Y:S02]  /*1240*/  SHFL.DOWN PT, R3, R14, 0x2, 0x1f ;  /* 0x08401f000e037f89 */ /* 0x0004e400000e0000 */
.L_x_1412:
        /* <DEDUP_REMOVED lines=43> */
.L_x_1413:
[----:B------:R1:W3:Y:S02]  /*1500*/  SHFL.DOWN PT, R4, R9, 0x1, 0x1f ;  /* 0x08201f0009047f89 */ /* 0x0002e400000e0000 */
.L_x_1414:
[----:B------:R-:W-:-:S13]  /*1510*/  ISETP.NE.AND P0, PT, R5, RZ, PT ;  /* 0x000000ff0500720c */ /* 0x000fda0003f05270 */
[----:B------:R-:W-:Y:S05]  /*1520*/  @P0 EXIT ;  /* 0x000000000000094d */ /* 0x000fea0003800000 */
[----:B----4-:R-:W4:Y:S01]  /*1530*/  LDC.64 R2, c[0x0][0x388] ;  /* 0x0000e200ff027b82 */ /* 0x010f220000000a00 */
[----:B-1-3--:R-:W-:Y:S01]  /*1540*/  FADD R9, R9, R4 ;  /* 0x0000000409097221 */ /* 0x00afe20000000000 */
[----:B----4-:R-:W-:-:S05]  /*1550*/  IMAD.WIDE.U32 R2, R0, 0x4, R2 ;  /* 0x0000000400027825 */ /* 0x010fca00078e0002 */
[----:B------:R-:W-:Y:S01]  /*1560*/  STG.E desc[UR6][R2.64], R9 ;  /* 0x0000000902007986 */ /* 0x000fe2000c101906 */
[----:B------:R-:W-:Y:S05]  /*1570*/  EXIT ;  /* 0x000000000000794d */ /* 0x000fea0003800000 */
.L_x_1415:
        /* <DEDUP_REMOVED lines=16> */
.L_x_4779:


//--------------------- .text._Z11reduceRegr6IfLj256ELb0EEvPT_S1_j --------------------------
	.section	.text._Z11reduceRegr6IfLj256ELb0EEvPT_S1_j,"ax",@progbits
	.align	128
        .global         _Z11reduceRegr6IfLj256ELb0EEvPT_S1_j
        .type           _Z11reduceRegr6IfLj256ELb0EEvPT_S1_j,@function
        .size           _Z11reduceRegr6IfLj256ELb0EEvPT_S1_j,(.L_x_4780 - _Z11reduceRegr6IfLj256ELb0EEvPT_S1_j)
        .other          _Z11reduceRegr6IfLj256ELb0EEvPT_S1_j,@"STO_CUDA_ENTRY STV_DEFAULT"
_Z11reduceRegr6IfLj256ELb0EEvPT_S1_j:
.text._Z11reduceRegr6IfLj256ELb0EEvPT_S1_j:
        /* <DEDUP_REMOVED lines=14> */
.L_x_1420:
        /* <DEDUP_REMOVED lines=80> */
.L_x_1419:
[----:B------:R-:W-:Y:S05]  /*05e0*/  BSYNC.RECONVERGENT B1 ;  /* 0x0000000000017941 */ /* 0x000fea0003800200 */
.L_x_1418:
[----:B------:R-:W-:Y:S05]  /*05f0*/  @!P0 BRA `(.L_x_1420) ;  /* 0xfffffff800b88947 */ /* 0x000fea000383ffff */
.L_x_1417:
[----:B------:R-:W-:Y:S05]  /*0600*/  BSYNC.RECONVERGENT B0 ;  /* 0x0000000000007941 */ /* 0x000fea0003800200 */
.L_x_1416:
        /* <DEDUP_REMOVED lines=27> */
.L_x_1421:
        /* <DEDUP_REMOVED lines=40> */
.L_x_1422:
        /* <DEDUP_REMOVED lines=44> */
.L_x_1423:
[----:B------:R2:W3:Y:S02]  /*0d00*/  SHFL.DOWN PT, R3, R14, 0x8, 0x1f ;  /* 0x09001f000e037f89 */ /* 0x0004e400000e0000 */
.L_x_1424:
        /* <DEDUP_REMOVED lines=43> */
.L_x_1425:
[----:B------:R0:W1:Y:S02]  /*0fc0*/  SHFL.DOWN PT, R3, R14, 0x4, 0x1f ;  /* 0x08801f000e037f89 */ /* 0x00006400000e0000 */
.L_x_1426:
        /* <DEDUP_REMOVED lines=43> */
.L_x_1427:
[----:B------:R2:W3:Y:S02]  /*1280*/  SHFL.DOWN PT, R3, R14, 0x2, 0x1f ;  /* 0x08401f000e037f89 */ /* 0x0004e400000e0000 */
.L_x_1428:
        /* <DEDUP_REMOVED lines=43> */
.L_x_1429:
[----:B------:R1:W3:Y:S02]  /*1540*/  SHFL.DOWN PT, R4, R9, 0x1, 0x1f ;  /* 0x08201f0009047f89 */ /* 0x0002e400000e0000 */
.L_x_1430:
[----:B------:R-:W-:-:S13]  /*1550*/  ISETP.NE.AND P0, PT, R5, RZ, PT ;  /* 0x000000ff0500720c */ /* 0x000fda0003f05270 */
[----:B------:R-:W-:Y:S05]  /*1560*/  @P0 EXIT ;  /* 0x000000000000094d */ /* 0x000fea0003800000 */
[----:B----4-:R-:W4:Y:S01]  /*1570*/  LDC.64 R2, c[0x0][0x388] ;  /* 0x0000e200ff027b82 */ /* 0x010f220000000a00 */
[----:B-1-3--:R-:W-:Y:S01]  /*1580*/  FADD R9, R9, R4 ;  /* 0x0000000409097221 */ /* 0x00afe20000000000 */
[----:B----4-:R-:W-:-:S05]  /*1590*/  IMAD.WIDE.U32 R2, R0, 0x4, R2 ;  /* 0x0000000400027825 */ /* 0x010fca00078e0002 */
[----:B------:R-:W-:Y:S01]  /*15a0*/  STG.E desc[UR6][R2.64], R9 ;  /* 0x0000000902007986 */ /* 0x000fe2000c101906 */
[----:B------:R-:W-:Y:S05]  /*15b0*/  EXIT ;  /* 0x000000000000794d */ /* 0x000fea0003800000 */
.L_x_1431:
        /* <DEDUP_REMOVED lines=12> */
.L_x_4780:


//--------------------- .text._Z11reduceRegr6IfLj512ELb0EEvPT_S1_j --------------------------
	.section	.text._Z11reduceRegr6IfLj512ELb0EEvPT_S1_j,"ax",@progbits
	.align	128
        .global         _Z11reduceRegr6IfLj512ELb0EEvPT_S1_j
        .type           _Z11reduceRegr6IfLj512ELb0EEvPT_S1_j,@function
        .size           _Z11reduceRegr6IfLj512ELb0EEvPT_S1_j,(.L_x_4781 - _Z11reduceRegr6IfLj512ELb0EEvPT_S1_j)
        .other          _Z11reduceRegr6IfLj512ELb0EEvPT_S1_j,@"STO_CUDA_ENTRY STV_DEFAULT"
_Z11reduceRegr6IfLj512ELb0EEvPT_S1_j:
.text._Z11reduceRegr6IfLj512ELb0EEvPT_S1_j:
        /* <DEDUP_REMOVED lines=15> */
.L_x_1436:
        /* <DEDUP_REMOVED lines=80> */
.L_x_1435:
[----:B------:R-:W-:Y:S05]  /*05f0*/  BSYNC.RECONVERGENT B1 ;  /* 0x0000000000017941 */ /* 0x000fea0003800200 */
.L_x_1434:
[----:B------:R-:W-:Y:S05]  /*0600*/  @!P0 BRA `(.L_x_1436) ;  /* 0xfffffff800b88947 */ /* 0x000fea000383ffff */
.L_x_1433:
[----:B------:R-:W-:Y:S05]  /*0610*/  BSYNC.RECONVERGENT B0 ;  /* 0x0000000000007941 */ /* 0x000fea0003800200 */
.L_x_1432:
        /* <DEDUP_REMOVED lines=31> */
.L_x_1437:
        /* <DEDUP_REMOVED lines=40> */
.L_x_1438:
        /* <DEDUP_REMOVED lines=44> */
.L_x_1439:
[----:B------:R2:W3:Y:S02]  /*0d50*/  SHFL.DOWN PT, R3, R14, 0x8, 0x1f ;  /* 0x09001f000e037f89 */ /* 0x0004e400000e0000 */
.L_x_1440:
        /* <DEDUP_REMOVED lines=43> */
.L_x_1441:
[----:B------:R0:W1:Y:S02]  /*1010*/  SHFL.DOWN PT, R3, R14, 0x4, 0x1f ;  /* 0x08801f000e037f89 */ /* 0x00006400000e0000 */
.L_x_1442:
        /* <DEDUP_REMOVED lines=43> */
.L_x_1443:
[----:B------:R2:W3:Y:S02]  /*12d0*/  SHFL.DOWN PT, R3, R14, 0x2, 0x1f ;  /* 0x08401f000e037f89 */ /* 0x0004e400000e0000 */
.L_x_1444:
        /* <DEDUP_REMOVED lines=43> */
.L_x_1445:
[----:B------:R0:W1:Y:S02]  /*1590*/  SHFL.DOWN PT, R5, R14, 0x1, 0x1f ;  /* 0x08201f000e057f89 */ /* 0x00006400000e0000 */
.L_x_1446:
[----:B------:R-:W-:-:S13]  /*15a0*/  ISETP.NE.AND P0, PT, R4, RZ, PT ;  /* 0x000000ff0400720c */ /* 0x000fda0003f05270 */
[----:B------:R-:W-:Y:S05]  /*15b0*/  @P0 EXIT ;  /* 0x000000000000094d */ /* 0x000fea0003800000 */
[----:B--2---:R-:W2:Y:S01]  /*15c0*/  LDC.64 R2, c[0x0][0x388] ;  /* 0x0000e200ff027b82 */ /* 0x004ea20000000a00 */
[----:B-1-3--:R-:W-:Y:S01]  /*15d0*/  FADD R5, R14, R5 ;  /* 0x000000050e057221 */ /* 0x00afe20000000000 */
[----:B--2---:R-:W-:-:S05]  /*15e0*/  IMAD.WIDE.U32 R2, R0, 0x4, R2 ;  /* 0x0000000400027825 */ /* 0x004fca00078e0002 */
[----:B------:R-:W-:Y:S01]  /*15f0*/  STG.E desc[UR6][R2.64], R5 ;  /* 0x0000000502007986 */ /* 0x000fe2000c101906 */
[----:B------:R-:W-:Y:S05]  /*1600*/  EXIT ;  /* 0x000000000000794d */ /* 0x000fea0003800000 */
.L_x_1447:
        /* <DEDUP_REMOVED lines=15> */
.L_x_4781:


//--------------------- .text._Z11reduceRegr6IfLj1024ELb0EEvPT_S1_j --------------------------
	.section	.text._Z11reduceRegr6IfLj1024ELb0EEvPT_S1_j,"ax",@progbits
	.align	128
        .global         _Z11reduceRegr6IfLj1024ELb0EEvPT_S1_j
        .type           _Z11reduceRegr6IfLj1024ELb0EEvPT_S1_j,@function
        .size           _Z11reduceRegr6IfLj1024ELb0EEvPT_S1_j,(.L_x_4782 - _Z11reduceRegr6IfLj1024ELb0EEvPT_S1_j)
        .other          _Z11reduceRegr6IfLj1024ELb0EEvPT_S1_j,@"STO_CUDA_ENTRY STV_DEFAULT"
_Z11reduceRegr6IfLj1024ELb0EEvPT_S1_j:
.text._Z11reduceRegr6IfLj1024ELb0EEvPT_S1_j:
        /* <DEDUP_REMOVED lines=15> */
.L_x_1452:
        /* <DEDUP_REMOVED lines=80> */
.L_x_1451:
[----:B------:R-:W-:Y:S05]  /*05f0*/  BSYNC.RECONVERGENT B1 ;  /* 0x0000000000017941 */ /* 0x000fea0003800200 */
.L_x_1450:
[----:B------:R-:W-:Y:S05]  /*0600*/  @!P0 BRA `(.L_x_1452) ;  /* 0xfffffff800b88947 */ /* 0x000fea000383ffff */
.L_x_1449:
[----:B------:R-:W-:Y:S05]  /*0610*/  BSYNC.RECONVERGENT B0 ;  /* 0x0000000000007941 */ /* 0x000fea0003800200 */
.L_x_1448:
        /* <DEDUP_REMOVED lines=31> */
.L_x_1453:
        /* <DEDUP_REMOVED lines=40> */
.L_x_1454:
        /* <DEDUP_REMOVED lines=44> */
.L_x_1455:
[----:B------:R2:W3:Y:S02]  /*0d50*/  SHFL.DOWN PT, R3, R14, 0x8, 0x1f ;  /* 0x09001f000e037f89 */ /* 0x0004e400000e0000 */
.L_x_1456:
        /* <DEDUP_REMOVED lines=43> */
.L_x_1457:
[----:B------:R0:W1:Y:S02]  /*1010*/  SHFL.DOWN PT, R3, R14, 0x4, 0x1f ;  /* 0x08801f000e037f89 */ /* 0x00006400000e0000 */
.L_x_1458:
        /* <DEDUP_REMOVED lines=43> */
.L_x_1459:
[----:B------:R2:W3:Y:S02]  /*12d0*/  SHFL.DOWN PT, R3, R14, 0x2, 0x1f ;  /* 0x08401f000e037f89 */ /* 0x0004e400000e0000 */
.L_x_1460:
        /* <DEDUP_REMOVED lines=43> */
.L_x_1461:
[----:B------:R0:W1:Y:S02]  /*1590*/  SHFL.DOWN PT, R5, R14, 0x1, 0x1f ;  /* 0x08201f000e057f89 */ /* 0x00006400000e0000 */
.L_x_1462:
[----:B------:R-:W-:-:S13]  /*15a0*/  ISETP.NE.AND P0, PT, R4, RZ, PT ;  /* 0x000000ff0400720c */ /* 0x000fda0003f05270 */
[----:B------:R-:W-:Y:S05]  /*15b0*/  @P0 EXIT ;  /* 0x000000000000094d */ /* 0x000fea0003800000 */
[----:B--2---:R-:W2:Y:S01]  /*15c0*/  LDC.64 R2, c[0x0][0x388] ;  /* 0x0000e200ff027b82 */ /* 0x004ea20000000a00 */
[----:B-1-3--:R-:W-:Y:S01]  /*15d0*/  FADD R5, R14, R5 ;  /* 0x000000050e057221 */ /* 0x00afe20000000000 */
[----:B--2---:R-:W-:-:S05]  /*15e0*/  IMAD.WIDE.U32 R2, R0, 0x4, R2 ;  /* 0x0000000400027825 */ /* 0x004fca00078e0002 */
[----:B------:R-:W-:Y:S01]  /*15f0*/  STG.E desc[UR6][R2.64], R5 ;  /* 0x0000000502007986 */ /* 0x000fe2000c101906 */
[----:B------:R-:W-:Y:S05]  /*1600*/  EXIT ;  /* 0x000000000000794d */ /* 0x000fea0003800000 */
.L_x_1463:
        /* <DEDUP_REMOVED lines=15> */
.L_x_4782:


//--------------------- .text._Z11reduceRegr6IfLj1ELb1EEvPT_S1_j --------------------------
	.section	.text._Z11reduceRegr6IfLj1ELb1EEvPT_S1_j,"ax",@progbits
	.align	128
        .global         _Z11reduceRegr6IfLj1ELb1EEvPT_S1_j
        .type           _Z11reduceRegr6IfLj1ELb1EEvPT_S1_j,@function
        .size           _Z11reduceRegr6IfLj1ELb1EEvPT_S1_j,(.L_x_4783 - _Z11reduceRegr6IfLj1ELb1EEvPT_S1_j)
        .other          _Z11reduceRegr6IfLj1ELb1EEvPT_S1_j,@"STO_CUDA_ENTRY STV_DEFAULT"
_Z11reduceRegr6IfLj1ELb1EEvPT_S1_j:
.text._Z11reduceRegr6IfLj1ELb1EEvPT_S1_j:
        /* <DEDUP_REMOVED lines=13> */
.L_x_1466:
[----:B-1----:R-:W-:-:S05]  /*00d0*/  IMAD.WIDE.U32 R8, R7, 0x4, R2 ;  /* 0x0000000407087825 */ /* 0x002fca00078e0002 */
[----:B------:R-:W2:Y:S04]  /*00e0*/  LDG.E R10, desc[UR6][R8.64] ;  /* 0x00000006080a7981 */ /* 0x000ea8000c1e1900 */
[----:B------:R-:W3:Y:S01]  /*00f0*/  LDG.E R12, desc[UR6][R8.64+0x4] ;  /* 0x00000406080c7981 */ /* 0x000ee2000c1e1900 */
[----:B------:R-:W-:Y:S02]  /*0100*/  IMAD.MOV.U32 R13, RZ, RZ, 0x3bbb989d ;  /* 0x3bbb989dff0d7424 */ /* 0x000fe400078e00ff */
[----:B------:R-:W-:Y:S02]  /*0110*/  IMAD.MOV.U32 R15, RZ, RZ, 0x437c0000 ;  /* 0x437c0000ff0f7424 */ /* 0x000fe400078e00ff */
[----:B0-----:R-:W-:Y:S02]  /*0120*/  IMAD R7, R6, 0x2, R7 ;  /* 0x0000000206077824 */ /* 0x001fe400078e0207 */
[-C--:B--2---:R-:W-:Y:S01]  /*0130*/  FFMA.SAT R11, R10, R13.reuse, 0.5 ;  /* 0x3f0000000a0b7423 */ /* 0x084fe2000000200d */
[----:B---3--:R-:W-:-:S03]  /*0140*/  FFMA.SAT R14, R12, R13, 0.5 ;  /* 0x3f0000000c0e7423 */ /* 0x008fc6000000200d */
[-C--:B------:R-:W-:Y:S01]  /*0150*/  FFMA.RM R11, R11, R15.reuse, 12582913 ;  /* 0x4b4000010b0b7423 */ /* 0x080fe2000000400f */
[----:B------:R-:W-:-:S03]  /*0160*/  FFMA.RM R14, R14, R15, 12582913 ;  /* 0x4b4000010e0e7423 */ /* 0x000fc6000000400f */
[C---:B------:R-:W-:Y:S01]  /*0170*/  FADD R13, R11.reuse, -12583039 ;  /* 0xcb40007f0b0d7421 */ /* 0x040fe20000000000 */
[----:B------:R-:W-:Y:S02]  /*0180*/  IMAD.SHL.U32 R8, R11, 0x800000, RZ ;  /* 0x008000000b087824 */ /* 0x000fe400078e00ff */
[----:B------:R-:W-:Y:S01]  /*0190*/  FADD R15, R14, -12583039 ;  /* 0xcb40007f0e0f7421 */ /* 0x000fe20000000000 */
[----:B------:R-:W-:Y:S01]  /*01a0*/  FFMA R13, R10, 1.4426950216293334961, -R13 ;  /* 0x3fb8aa3b0a0d7823 */ /* 0x000fe2000000080d */
[----:B------:R-:W-:Y:S02]  /*01b0*/  IMAD.SHL.U32 R9, R14, 0x800000, RZ ;  /* 0x008000000e097824 */ /* 0x000fe400078e00ff */
[----:B------:R-:W-:Y:S01]  /*01c0*/  FFMA R15, R12, 1.4426950216293334961, -R15 ;  /* 0x3fb8aa3b0c0f7823 */ /* 0x000fe2000000080f */
[----:B------:R-:W-:-:S03]  /*01d0*/  FFMA R13, R10, 1.925963033500011079e-08, R13 ;  /* 0x32a570600a0d7823 */ /* 0x000fc6000000000d */
[----:B------:R-:W-:-:S03]  /*01e0*/  FFMA R15, R12, 1.925963033500011079e-08, R15 ;  /* 0x32a570600c0f7823 */ /* 0x000fc6000000000f */
[----:B------:R-:W0:Y:S08]  /*01f0*/  MUFU.EX2 R13, R13 ;  /* 0x0000000d000d7308 */ /* 0x000e300000000800 */
[----:B------:R1:W2:Y:S01]  /*0200*/  MUFU.EX2 R10, R15 ;  /* 0x0000000f000a7308 */ /* 0x0002a20000000800 */
[----:B0-----:R-:W-:Y:S01]  /*0210*/  FFMA R8, R8, R13, 1 ;  /* 0x3f80000008087423 */ /* 0x001fe2000000000d */
[----:B-1----:R-:W-:-:S04]  /*0220*/  IMAD.MOV.U32 R15, RZ, RZ, 0x3e055027 ;  /* 0x3e055027ff0f7424 */ /* 0x002fc800078e00ff */
[----:B------:R-:W-:Y:S01]  /*0230*/  FSETP.GEU.AND P0, PT, R8, 1.175494350822287508e-38, PT ;  /* 0x008000000800780b */ /* 0x000fe20003f0e000 */
[----:B--2---:R-:W-:-:S05]  /*0240*/  FFMA R9, R9, R10, 1 ;  /* 0x3f80000009097423 */ /* 0x004fca000000000a */
[----:B------:R-:W-:-:S07]  /*0250*/  FSETP.GEU.AND P1, PT, R9, 1.175494350822287508e-38, PT ;  /* 0x008000000900780b */ /* 0x000fce0003f2e000 */
[----:B------:R-:W-:-:S04]  /*0260*/  @!P0 FMUL R8, R8, 8388608 ;  /* 0x4b00000008088820 */ /* 0x000fc80000400000 */
[----:B------:R-:W-:Y:S02]  /*0270*/  VIADD R13, R8, 0xc0d55555 ;  /* 0xc0d55555080d7836 */ /* 0x000fe40000000000 */
[----:B------:R-:W-:-:S03]  /*0280*/  @!P1 FMUL R9, R9, 8388608 ;  /* 0x4b00000009099820 */ /* 0x000fc60000400000 */
[----:B------:R-:W-:Y:S01]  /*0290*/  LOP3.LUT R13, R13, 0xff800000, RZ, 0xc0, !PT ;  /* 0xff8000000d0d7812 */ /* 0x000fe200078ec0ff */
[C---:B------:R-:W-:Y:S01]  /*02a0*/  VIADD R12, R9.reuse, 0xc0d55555 ;  /* 0xc0d55555090c7836 */ /* 0x040fe20000000000 */
[----:B------:R-:W-:-:S03]  /*02b0*/  FSETP.NEU.AND P2, PT, R9, RZ, PT ;  /* 0x000000ff0900720b */ /* 0x000fc60003f4d000 */
[----:B------:R-:W-:Y:S01]  /*02c0*/  IMAD.IADD R11, R8, 0x1, -R13 ;  /* 0x00000001080b7824 */ /* 0x000fe200078e0a0d */
[----:B------:R-:W-:Y:S02]  /*02d0*/  I2FP.F32.S32 R13, R13 ;  /* 0x0000000d000d7245 */ /* 0x000fe40000201400 */
[----:B------:R-:W-:Y:S01]  /*02e0*/  LOP3.LUT R12, R12, 0xff800000, RZ, 0xc0, !PT ;  /* 0xff8000000c0c7812 */ /* 0x000fe200078ec0ff */
[----:B------:R-:W-:-:S04]  /*02f0*/  FADD R11, R11, -1 ;  /* 0xbf8000000b0b7421 */ /* 0x000fc80000000000 */
[----:B------:R-:W-:Y:S02]  /*0300*/  IMAD.IADD R10, R9, 0x1, -R12 ;  /* 0x00000001090a7824 */ /* 0x000fe400078e0a0c */
[CC--:B------:R-:W-:Y:S01]  /*0310*/  FFMA R14, R11.reuse, -R15.reuse, 0.14084610342979431152 ;  /* 0x3e1039f60b0e7423 */ /* 0x0c0fe2000000080f */
[----:B------:R-:W-:Y:S01]  /*0320*/  I2FP.F32.S32 R12, R12 ;  /* 0x0000000c000c7245 */ /* 0x000fe20000201400 */
[----:B------:R-:W-:Y:S02]  /*0330*/  FADD R10, R10, -1 ;  /* 0xbf8000000a0a7421 */ /* 0x000fe40000000000 */
[C---:B------:R-:W-:Y:S02]  /*0340*/  FFMA R14, R11.reuse, R14, -0.12148627638816833496 ;  /* 0xbdf8cdcc0b0e7423 */ /* 0x040fe4000000000e */
[----:B------:R-:W-:Y:S02]  /*0350*/  FFMA R15, R10, -R15, 0.14084610342979431152 ;  /* 0x3e1039f60a0f7423 */ /* 0x000fe4000000080f */
[----:B------:R-:W-:-:S02]  /*0360*/  FFMA R14, R11, R14, 0.13980610668659210205 ;  /* 0x3e0f29550b0e7423 */ /* 0x000fc4000000000e */
[C---:B------:R-:W-:Y:S02]  /*0370*/  FFMA R15, R10.reuse, R15, -0.12148627638816833496 ;  /* 0xbdf8cdcc0a0f7423 */ /* 0x040fe4000000000f */
[C---:B------:R-:W-:Y:S02]  /*0380*/  FFMA R14, R11.reuse, R14, -0.16684235632419586182 ;  /* 0xbe2ad8b90b0e7423 */ /* 0x040fe4000000000e */
[C---:B------:R-:W-:Y:S02]  /*0390*/  FFMA R15, R10.reuse, R15, 0.13980610668659210205 ;  /* 0x3e0f29550a0f7423 */ /* 0x040fe4000000000f */
[C---:B------:R-:W-:Y:S02]  /*03a0*/  FFMA R14, R11.reuse, R14, 0.20012299716472625732 ;  /* 0x3e4ced0b0b0e7423 */ /* 0x040fe4000000000e */
[C---:B------:R-:W-:Y:S02]  /*03b0*/  FFMA R15, R10.reuse, R15, -0.16684235632419586182 ;  /* 0xbe2ad8b90a0f7423 */ /* 0x040fe4000000000f */
[----:B------:R-:W-:Y:S01]  /*03c0*/  FFMA R16, R11, R14, -0.24999669194221496582 ;  /* 0xbe7fff220b107423 */ /* 0x000fe2000000000e */
[----:B------:R-:W-:Y:S01]  /*03d0*/  FSEL R14, RZ, -23, P0 ;  /* 0xc1b80000ff0e7808 */ /* 0x000fe20000000000 */
[----:B------:R-:W-:-:S02]  /*03e0*/  FFMA R15, R10, R15, 0.20012299716472625732 ;  /* 0x3e4ced0b0a0f7423 */ /* 0x000fc4000000000f */
[----:B------:R-:W-:Y:S01]  /*03f0*/  FFMA R16, R11, R16, 0.33333182334899902344 ;  /* 0x3eaaaa780b107423 */ /* 0x000fe20000000010 */
[----:B------:R-:W-:Y:S01]  /*0400*/  ISETP.GT.U32.AND P0, PT, R8, 0x7f7fffff, PT ;  /* 0x7f7fffff0800780c */ /* 0x000fe20003f04070 */
[----:B------:R-:W-:Y:S01]  /*0410*/  FFMA R13, R13, 1.1920928955078125e-07, R14 ;  /* 0x340000000d0d7823 */ /* 0x000fe2000000000e */
[C---:B------:R-:W-:Y:S01]  /*0420*/  FFMA R17, R10.reuse, R15, -0.24999669194221496582 ;  /* 0xbe7fff220a117423 */ /* 0x040fe2000000000f */
[C---:B------:R-:W-:Y:S01]  /*0430*/  FFMA R16, R11.reuse, R16, -0.5 ;  /* 0xbf0000000b107423 */ /* 0x040fe20000000010 */
[----:B------:R-:W-:Y:S02]  /*0440*/  FSEL R15, RZ, -23, P1 ;  /* 0xc1b80000ff0f7808 */ /* 0x000fe40000800000 */
[----:B------:R-:W-:Y:S01]  /*0450*/  FFMA R17, R10, R17, 0.33333182334899902344 ;  /* 0x3eaaaa780a117423 */ /* 0x000fe20000000011 */
[----:B------:R-:W-:Y:S01]  /*0460*/  FMUL R16, R11, R16 ;  /* 0x000000100b107220 */ /* 0x000fe20000400000 */
[----:B------:R-:W-:Y:S01]  /*0470*/  ISETP.GT.U32.AND P1, PT, R9, 0x7f7fffff, PT ;  /* 0x7f7fffff0900780c */ /* 0x000fe20003f24070 */
[----:B------:R-:W-:Y:S01]  /*0480*/  FFMA R12, R12, 1.1920928955078125e-07, R15 ;  /* 0x340000000c0c7823 */ /* 0x000fe2000000000f */
[----:B------:R-:W-:Y:S01]  /*0490*/  FFMA R17, R10, R17, -0.5 ;  /* 0xbf0000000a117423 */ /* 0x000fe20000000011 */
[----:B------:R-:W-:-:S03]  /*04a0*/  FFMA R16, R11, R16, R11 ;  /* 0x000000100b107223 */ /* 0x000fc6000000000b */
[----:B------:R-:W-:Y:S01]  /*04b0*/  FMUL R17, R10, R17 ;  /* 0x000000110a117220 */ /* 0x000fe20000400000 */
[----:B------:R-:W-:-:S03]  /*04c0*/  FFMA R13, R13, 0.69314718246459960938, R16 ;  /* 0x3f3172180d0d7823 */ /* 0x000fc60000000010 */
[----:B------:R-:W-:Y:S01]  /*04d0*/  FFMA R17, R10, R17, R10 ;  /* 0x000000110a117223 */ /* 0x000fe2000000000a */
[----:B------:R-:W-:-:S03]  /*04e0*/  IMAD.MOV.U32 R10, RZ, RZ, 0x7f800000 ;  /* 0x7f800000ff0a7424 */ /* 0x000fc600078e00ff */
[----:B------:R-:W-:Y:S01]  /*04f0*/  FFMA R12, R12, 0.69314718246459960938, R17 ;  /* 0x3f3172180c0c7823 */ /* 0x000fe20000000011 */
[CC--:B------:R-:W-:Y:S01]  /*0500*/  @P0 FFMA R13, R8.reuse, R10.reuse, +INF ;  /* 0x7f800000080d0423 */ /* 0x0c0fe2000000000a */
[----:B------:R-:W-:Y:S01]  /*0510*/  FSETP.NEU.AND P0, PT, R8, RZ, PT ;  /* 0x000000ff0800720b */ /* 0x000fe20003f0d000 */
[----:B------:R-:W-:-:S03]  /*0520*/  @P1 FFMA R12, R9, R10, +INF ;  /* 0x7f800000090c1423 */ /* 0x000fc6000000000a */
[----:B------:R-:W-:Y:S02]  /*0530*/  FSEL R13, R13, -INF , P0 ;  /* 0xff8000000d0d7808 */ /* 0x000fe40000000000 */
[----:B------:R-:W-:Y:S02]  /*0540*/  ISETP.GE.U32.AND P0, PT, R7, UR8, PT ;  /* 0x0000000807007c0c */ /* 0x000fe4000bf06070 */
[----:B------:R-:W-:Y:S01]  /*0550*/  FSEL R9, R12, -INF , P2 ;  /* 0xff8000000c097808 */ /* 0x000fe20001000000 */
[----:B------:R-:W-:-:S04]  /*0560*/  FADD R4, -R13, R4 ;  /* 0x000000040d047221 */ /* 0x000fc80000000100 */
[----:B------:R-:W-:-:S06]  /*0570*/  FADD R4, R4, -R9 ;  /* 0x8000000904047221 */ /* 0x000fcc0000000000 */
[----:B------:R-:W-:Y:S05]  /*0580*/  @!P0 BRA `(.L_x_1466) ;  /* 0xfffffff800d08947 */ /* 0x000fea000383ffff */
.L_x_1465:
[----:B------:R-:W-:Y:S05]  /*0590*/  BSYNC.RECONVERGENT B0 ;  /* 0x0000000000007941 */ /* 0x000fea0003800200 */
.L_x_1464:
        /* <DEDUP_REMOVED lines=16> */
.L_x_1467:
        /* <DEDUP_REMOVED lines=40> */
.L_x_1468:
        /* <DEDUP_REMOVED lines=44> */
.L_x_1469:
[----:B--2---:R1:W2:Y:S02]  /*0be0*/  SHFL.DOWN PT, R2, R11, 0x8, 0x1f ;  /* 0x09001f000b027f89 */ /* 0x0042a400000e0000 */
.L_x_1470:
        /* <DEDUP_REMOVED lines=43> */
.L_x_1471:
[----:B------:R2:W3:Y:S02]  /*0ea0*/  SHFL.DOWN PT, R2, R11, 0x4, 0x1f ;  /* 0x08801f000b027f89 */ /* 0x0004e400000e0000 */
.L_x_1472:
        /* <DEDUP_REMOVED lines=43> */
.L_x_1473:
[----:B------:R0:W1:Y:S02]  /*1160*/  SHFL.DOWN PT, R2, R11, 0x2, 0x1f ;  /* 0x08401f000b027f89 */ /* 0x00006400000e0000 */
.L_x_1474:
        /* <DEDUP_REMOVED lines=43> */
.L_x_1475:
[----:B------:R2:W3:Y:S02]  /*1420*/  SHFL.DOWN PT, R4, R11, 0x1, 0x1f ;  /* 0x08201f000b047f89 */ /* 0x0004e400000e0000 */
.L_x_1476:
[----:B------:R-:W-:-:S13]  /*1430*/  ISETP.NE.AND P0, PT, R5, RZ, PT ;  /* 0x000000ff0500720c */ /* 0x000fda0003f05270 */
[----:B------:R-:W-:Y:S05]  /*1440*/  @P0 EXIT ;  /* 0x000000000000094d */ /* 0x000fea0003800000 */
[----:B0-----:R-:W0:Y:S01]  /*1450*/  LDC.64 R2, c[0x0][0x388] ;  /* 0x0000e200ff027b82 */ /* 0x001e220000000a00 */
[----:B-123--:R-:W-:Y:S01]  /*1460*/  FADD R11, R11, R4 ;  /* 0x000000040b0b7221 */ /* 0x00efe20000000000 */
[----:B0-----:R-:W-:-:S05]  /*1470*/  IMAD.WIDE.U32 R2, R0, 0x4, R2 ;  /* 0x0000000400027825 */ /* 0x001fca00078e0002 */
[----:B------:R-:W-:Y:S01]  /*1480*/  STG.E desc[UR6][R2.64], R11 ;  /* 0x0000000b02007986 */ /* 0x000fe2000c101906 */
[----:B------:R-:W-:Y:S05]  /*1490*/  EXIT ;  /* 0x000000000000794d */ /* 0x000fea0003800000 */
.L_x_1477:
        /* <DEDUP_REMOVED lines=14> */
.L_x_4783:


//--------------------- .text._Z11reduceRegr6IfLj2ELb1EEvPT_S1_j --------------------------
	.section	.text._Z11reduceRegr6IfLj2ELb1EEvPT_S1_j,"ax",@progbits
	.align	128
        .global         _Z11reduceRegr6IfLj2ELb1EEvPT_S1_j
        .type           _Z11reduceRegr6IfLj2ELb1EEvPT_S1_j,@function
        .size           _Z11reduceRegr6IfLj2ELb1EEvPT_S1_j,(.L_x_4784 - _Z11reduceRegr6IfLj2ELb1EEvPT_S1_j)
        .other          _Z11reduceRegr6IfLj2ELb1EEvPT_S1_j,@"STO_CUDA_ENTRY STV_DEFAULT"
_Z11reduceRegr6IfLj2ELb1EEvPT_S1_j:
.text._Z11reduceRegr6IfLj2ELb1EEvPT_S1_j:
        /* <DEDUP_REMOVED lines=13> */
.L_x_1480:
[C---:B------:R-:W-:Y:S02]  /*00d0*/  VIADD R11, R7.reuse, 0x2 ;  /* 0x00000002070b7836 */ /* 0x040fe40000000000 */
[----:B-1----:R-:W-:-:S04]  /*00e0*/  IMAD.WIDE.U32 R8, R7, 0x4, R2 ;  /* 0x0000000407087825 */ /* 0x002fc800078e0002 */
[----:B------:R-:W-:Y:S02]  /*00f0*/  IMAD.WIDE.U32 R10, R11, 0x4, R2 ;  /* 0x000000040b0a7825 */ /* 0x000fe400078e0002 */
[----:B------:R-:W2:Y:S04]  /*0100*/  LDG.E R8, desc[UR6][R8.64] ;  /* 0x0000000608087981 */ /* 0x000ea8000c1e1900 */
[----:B------:R-:W3:Y:S01]  /*0110*/  LDG.E R10, desc[UR6][R10.64] ;  /* 0x000000060a0a7981 */ /* 0x000ee2000c1e1900 */
[----:B------:R-:W-:Y:S02]  /*0120*/  IMAD.MOV.U32 R13, RZ, RZ, 0x3bbb989d ;  /* 0x3bbb989dff0d7424 */ /* 0x000fe400078e00ff */
[----:B------:R-:W-:Y:S02]  /*0130*/  IMAD.MOV.U32 R15, RZ, RZ, 0x437c0000 ;  /* 0x437c0000ff0f7424 */ /* 0x000fe400078e00ff */
[----:B0-----:R-:W-:-:S02]  /*0140*/  IMAD R7, R6, 0x4, R7 ;  /* 0x0000000406077824 */ /* 0x001fc400078e0207 */
[-C--:B--2---:R-:W-:Y:S01]  /*0150*/  FFMA.SAT R12, R8, R13.reuse, 0.5 ;  /* 0x3f000000080c7423 */ /* 0x084fe2000000200d */
[----:B---3--:R-:W-:-:S03]  /*0160*/  FFMA.SAT R14, R10, R13, 0.5 ;  /* 0x3f0000000a0e7423 */ /* 0x008fc6000000200d */
[-C--:B------:R-:W-:Y:S01]  /*0170*/  FFMA.RM R12, R12, R15.reuse, 12582913 ;  /* 0x4b4000010c0c7423 */ /* 0x080fe2000000400f */
[----:B------:R-:W-:-:S03]  /*0180*/  FFMA.RM R14, R14, R15, 12582913 ;  /* 0x4b4000010e0e7423 */ /* 0x000fc6000000400f */
[----:B------:R-:W-:Y:S01]  /*0190*/  FADD R13, R12, -12583039 ;  /* 0xcb40007f0c0d7421 */ /* 0x000fe20000000000 */
[----:B------:R-:W-:Y:S02]  /*01a0*/  IMAD.MOV.U32 R15, RZ, RZ, 0x3e055027 ;  /* 0x3e055027ff0f7424 */ /* 0x000fe400078e00ff */
[----:B------:R-:W-:Y:S01]  /*01b0*/  FADD R9, R14, -12583039 ;  /* 0xcb40007f0e097421 */ /* 0x000fe20000000000 */
[----:B------:R-:W-:-:S03]  /*01c0*/  FFMA R13, R8, 1.4426950216293334961, -R13 ;  /* 0x3fb8aa3b080d7823 */ /* 0x000fc6000000080d */
[----:B------:R-:W-:Y:S01]  /*01d0*/  FFMA R9, R10, 1.4426950216293334961, -R9 ;  /* 0x3fb8aa3b0a097823 */ /* 0x000fe20000000809 */
[----:B------:R-:W-:Y:S01]  /*01e0*/  FFMA R13, R8, 1.925963033500011079e-08, R13 ;  /* 0x32a57060080d7823 */ /* 0x000fe2000000000d */
[----:B------:R-:W-:Y:S02]  /*01f0*/  IMAD.SHL.U32 R8, R12, 0x800000, RZ ;  /* 0x008000000c087824 */ /* 0x000fe400078e00ff */
[----:B------:R-:W-:Y:S01]  /*0200*/  FFMA R10, R10, 1.925963033500011079e-08, R9 ;  /* 0x32a570600a0a7823 */ /* 0x000fe20000000009 */
[----:B------:R-:W-:Y:S02]  /*0210*/  IMAD.SHL.U32 R9, R14, 0x800000, RZ ;  /* 0x008000000e097824 */ /* 0x000fe400078e00ff */
[----:B------:R-:W0:Y:S08]  /*0220*/  MUFU.EX2 R13, R13 ;  /* 0x0000000d000d7308 */ /* 0x000e300000000800 */
[----:B------:R-:W1:Y:S01]  /*0230*/  MUFU.EX2 R10, R10 ;  /* 0x0000000a000a7308 */ /* 0x000e620000000800 */
[----:B0-----:R-:W-:-:S05]  /*0240*/  FFMA R8, R8, R13, 1 ;  /* 0x3f80000008087423 */ /* 0x001fca000000000d */
[----:B------:R-:W-:Y:S01]  /*0250*/  FSETP.GEU.AND P0, PT, R8, 1.175494350822287508e-38, PT ;  /* 0x008000000800780b */ /* 0x000fe20003f0e000 */
[----:B-1----:R-:W-:-:S05]  /*0260*/  FFMA R9, R9, R10, 1 ;  /* 0x3f80000009097423 */ /* 0x002fca000000000a */
        /* <DEDUP_REMOVED lines=29> */
[----:B------:R-:W-:Y:S01]  /*0440*/  FFMA R15, R10, R15, -0.24999669194221496582 ;  /* 0xbe7fff220a0f7423 */ /* 0x000fe2000000000f */
[----:B------:R-:W-:-:S03]  /*0450*/  FFMA R16, R11, R16, -0.5 ;  /* 0xbf0000000b107423 */ /* 0x000fc60000000010 */
[C---:B------:R-:W-:Y:S01]  /*0460*/  FFMA R17, R10.reuse, R15, 0.33333182334899902344 ;  /* 0x3eaaaa780a117423 */ /* 0x040fe2000000000f */
[C---:B------:R-:W-:Y:S01]  /*0470*/  FMUL R16, R11.reuse, R16 ;  /* 0x000000100b107220 */ /* 0x040fe20000400000 */
[----:B------:R-:W-:Y:S02]  /*0480*/  FSEL R15, RZ, -23, P1 ;  /* 0xc1b80000ff0f7808 */ /* 0x000fe40000800000 */
[----:B------:R-:W-:Y:S01]  /*0490*/  FFMA R17, R10, R17, -0.5 ;  /* 0xbf0000000a117423 */ /* 0x000fe20000000011 */
[----:B------:R-:W-:Y:S01]  /*04a0*/  FFMA R16, R11, R16, R11 ;  /* 0x000000100b107223 */ /* 0x000fe2000000000b */
[----:B------:R-:W-:Y:S01]  /*04b0*/  ISETP.GT.U32.AND P1, PT, R9, 0x7f7fffff, PT ;  /* 0x7f7fffff0900780c */ /* 0x000fe20003f24070 */
[----:B------:R-:W-:Y:S01]  /*04c0*/  FFMA R12, R12, 1.1920928955078125e-07, R15 ;  /* 0x340000000c0c7823 */ /* 0x000fe2000000000f */
        /* <DEDUP_REMOVED lines=14> */
.L_x_1479:
[----:B------:R-:W-:Y:S05]  /*05b0*/  BSYNC.RECONVERGENT B0 ;  /* 0x0000000000007941 */ /* 0x000fea0003800200 */
.L_x_1478:
        /* <DEDUP_REMOVED lines=16> */
.L_x_1481:
        /* <DEDUP_REMOVED lines=40> */
.L_x_1482:
        /* <DEDUP_REMOVED lines=44> */
.L_x_1483:
[----:B--2---:R1:W2:Y:S02]  /*0c00*/  SHFL.DOWN PT, R2, R11, 0x8, 0x1f ;  /* 0x09001f000b027f89 */ /* 0x0042a400000e0000 */
.L_x_1484:
        /* <DEDUP_REMOVED lines=43> */
.L_x_1485:
[----:B------:R2:W3:Y:S02]  /*0ec0*/  SHFL.DOWN PT, R2, R11, 0x4, 0x1f ;  /* 0x08801f000b027f89 */ /* 0x0004e400000e0000 */
.L_x_1486:
        /* <DEDUP_REMOVED lines=43> */
.L_x_1487:
[----:B------:R0:W1:Y:S02]  /*1180*/  SHFL.DOWN PT, R2, R11, 0x2, 0x1f ;  /* 0x08401f000b027f89 */ /* 0x00006400000e0000 */
.L_x_1488:
        /* <DEDUP_REMOVED lines=43> */
.L_x_1489:
[----:B------:R2:W3:Y:S02]  /*1440*/  SHFL.DOWN PT, R4, R11, 0x1, 0x1f ;  /* 0x08201f000b047f89 */ /* 0x0004e400000e0000 */
.L_x_1490:
[----:B------:R-:W-:-:S13]  /*1450*/  ISETP.NE.AND P0, PT, R5, RZ, PT ;  /* 0x000000ff0500720c */ /* 0x000fda0003f05270 */
[----:B------:R-:W-:Y:S05]  /*1460*/  @P0 EXIT ;  /* 0x000000000000094d */ /* 0x000fea0003800000 */
[----:B0-----:R-:W0:Y:S01]  /*1470*/  LDC.64 R2, c[0x0][0x388] ;  /* 0x0000e200ff027b82 */ /* 0x001e220000000a00 */
[----:B-123--:R-:W-:Y:S01]  /*1480*/  FADD R11, R11, R4 ;  /* 0x000000040b0b7221 */ /* 0x00efe20000000000 */
[----:B0-----:R-:W-:-:S05]  /*1490*/  IMAD.WIDE.U32 R2, R0, 0x4, R2 ;  /* 0x0000000400027825 */ /* 0x001fca00078e0002 */
[----:B------:R-:W-:Y:S01]  /*14a0*/  STG.E desc[UR6][R2.64], R11 ;  /* 0x0000000b02007986 */ /* 0x000fe2000c101906 */
[----:B------:R-:W-:Y:S05]  /*14b0*/  EXIT ;  /* 0x000000000000794d */ /* 0x000fea0003800000 */
.L_x_1491:
        /* <DEDUP_REMOVED lines=12> */
.L_x_4784:


//--------------------- .text._Z11reduceRegr6IfLj4ELb1EEvPT_S1_j --------------------------
	.section	.text._Z11reduceRegr6IfLj4ELb1EEvPT_S1_j,"ax",@progbits
	.align	128
        .global         _Z11reduceRegr6IfLj4ELb1EEvPT_S1_j
        .type           _Z11reduceRegr6IfLj4ELb1EEvPT_S1_j,@function
        .size           _Z11reduceRegr6IfLj4ELb1EEvPT_S1_j,(.L_x_4785 - _Z11reduceRegr6IfLj4ELb1EEvPT_S1_j)
        .other          _Z11reduceRegr6IfLj4ELb1EEvPT_S1_j,@"STO_CUDA_ENTRY STV_DEFAULT"
_Z11reduceRegr6IfLj4ELb1EEvPT_S1_j:
.text._Z11reduceRegr6IfLj4ELb1EEvPT_S1_j:
        /* <DEDUP_REMOVED lines=13> */
.L_x_1494:
        /* <DEDUP_REMOVED lines=78> */
.L_x_1493:
[----:B------:R-:W-:Y:S05]  /*05b0*/  BSYNC.RECONVERGENT B0 ;  /* 0x0000000000007941 */ /* 0x000fea0003800200 */
.L_x_1492:
        /* <DEDUP_REMOVED lines=16> */
.L_x_1495:
        /* <DEDUP_REMOVED lines=40> */
.L_x_1496:
        /* <DEDUP_REMOVED lines=44> */
.L_x_1497:
[----:B--2---:R1:W2:Y:S02]  /*0c00*/  SHFL.DOWN PT, R2, R11, 0x8, 0x1f ;  /* 0x09001f000b027f89 */ /* 0x0042a400000e0000 */
.L_x_1498:
        /* <DEDUP_REMOVED lines=43> */
.L_x_1499:
[----:B------:R2:W3:Y:S02]  /*0ec0*/  SHFL.DOWN PT, R2, R11, 0x4, 0x1f ;  /* 0x08801f000b027f89 */ /* 0x0004e400000e0000 */
.L_x_1500:
        /* <DEDUP_REMOVED lines=43> */
.L_x_1501:
[----:B------:R0:W1:Y:S02]  /*1180*/  SHFL.DOWN PT, R2, R11, 0x2, 0x1f ;  /* 0x08401f000b027f89 */ /* 0x00006400000e0000 */
.L_x_1502:
        /* <DEDUP_REMOVED lines=43> */
.L_x_1503:
[----:B------:R2:W3:Y:S02]  /*1440*/  SHFL.DOWN PT, R4, R11, 0x1, 0x1f ;  /* 0x08201f000b047f89 */ /* 0x0004e400000e0000 */
.L_x_1504:
[----:B------:R-:W-:-:S13]  /*1450*/  ISETP.NE.AND P0, PT, R5, RZ, PT ;  /* 0x000000ff0500720c */ /* 0x000fda0003f05270 */
[----:B------:R-:W-:Y:S05]  /*1460*/  @P0 EXIT ;  /* 0x000000000000094d */ /* 0x000fea0003800000 */
[----:B0-----:R-:W0:Y:S01]  /*1470*/  LDC.64 R2, c[0x0][0x388] ;  /* 0x0000e200ff027b82 */ /* 0x001e220000000a00 */
[----:B-123--:R-:W-:Y:S01]  /*1480*/  FADD R11, R11, R4 ;  /* 0x000000040b0b7221 */ /* 0x00efe20000000000 */
[----:B0-----:R-:W-:-:S05]  /*1490*/  IMAD.WIDE.U32 R2, R0, 0x4, R2 ;  /* 0x0000000400027825 */ /* 0x001fca00078e0002 */
[----:B------:R-:W-:Y:S01]  /*14a0*/  STG.E desc[UR6][R2.64], R11 ;  /* 0x0000000b02007986 */ /* 0x000fe2000c101906 */
[----:B------:R-:W-:Y:S05]  /*14b0*/  EXIT ;  /* 0x000000000000794d */ /* 0x000fea0003800000 */
.L_x_1505:
        /* <DEDUP_REMOVED lines=12> */
.L_x_4785:


//--------------------- .text._Z11reduceRegr6IfLj8ELb1EEvPT_S1_j --------------------------
	.section	.text._Z11reduceRegr6IfLj8ELb1EEvPT_S1_j,"ax",@progbits
	.align	128
        .global         _Z11reduceRegr6IfLj8ELb1EEvPT_S1_j
        .type           _Z11reduceRegr6IfLj8ELb1EEvPT_S1_j,@function
        .size           _Z11reduceRegr6IfLj8ELb1EEvPT_S1_j,(.L_x_4786 - _Z11reduceRegr6IfLj8ELb1EEvPT_S1_j)
        .other          _Z11reduceRegr6IfLj8ELb1EEvPT_S1_j,@"STO_CUDA_ENTRY STV_DEFAULT"
_Z11reduceRegr6IfLj8ELb1EEvPT_S1_j:
.text._Z11reduceRegr6IfLj8ELb1EEvPT_S1_j:
        /* <DEDUP_REMOVED lines=13> */
.L_x_1508:
        /* <DEDUP_REMOVED lines=78> */
.L_x_1507:
[----:B------:R-:W-:Y:S05]  /*05b0*/  BSYNC.RECONVERGENT B0 ;  /* 0x0000000000007941 */ /* 0x000fea0003800200 */
.L_x_1506:
        /* <DEDUP_REMOVED lines=16> */
.L_x_1509:
        /* <DEDUP_REMOVED lines=40> */
.L_x_1510:
        /* <DEDUP_REMOVED lines=44> */
.L_x_1511:
[----:B--2---:R1:W2:Y:S02]  /*0c00*/  SHFL.DOWN PT, R2, R11, 0x8, 0x1f ;  /* 0x09001f000b027f89 */ /* 0x0042a400000e0000 */
.L_x_1512:
        /* <DEDUP_REMOVED lines=43> */
.L_x_1513:
[----:B------:R2:W3:Y:S02]  /*0ec0*/  SHFL.DOWN PT, R2, R11, 0x4, 0x1f ;  /* 0x08801f000b027f89 */ /* 0x0004e400000e0000 */
.L_x_1514:
        /* <DEDUP_REMOVED lines=43> */
.L_x_1515:
[----:B------:R0:W1:Y:S02]  /*1180*/  SHFL.DOWN PT, R2, R11, 0x2, 0x1f ;  /* 0x08401f000b027f89 */ /* 0x00006400000e0000 */
.L_x_1516:
        /* <DEDUP_REMOVED lines=43> */
.L_x_1517:
[----:B------:R2:W3:Y:S02]  /*1440*/  SHFL.DOWN PT, R4, R11, 0x1, 0x1f ;  /* 0x08201f000b047f89 */ /* 0x0004e400000e0000 */
.L_x_1518:
[----:B------:R-:W-:-:S13]  /*1450*/  ISETP.NE.AND P0, PT, R5, RZ, PT ;  /* 0x000000ff0500720c */ /* 0x000fda0003f05270 */
[----:B------:R-:W-:Y:S05]  /*1460*/  @P0 EXIT ;  /* 0x000000000000094d */ /* 0x000fea0003800000 */
[----:B0-----:R-:W0:Y:S01]  /*1470*/  LDC.64 R2, c[0x0][0x388] ;  /* 0x0000e200ff027b82 */ /* 0x001e220000000a00 */
[----:B-123--:R-:W-:Y:S01]  /*1480*/  FADD R11, R11, R4 ;  /* 0x000000040b0b7221 */ /* 0x00efe20000000000 */
[----:B0-----:R-:W-:-:S05]  /*1490*/  IMAD.WIDE.U32 R2, R0, 0x4, R2 ;  /* 0x0000000400027825 */ /* 0x001fca00078e0002 */
[----:B------:R-:W-:Y:S01]  /*14a0*/  STG.E desc[UR6][R2.64], R11 ;  /* 0x0000000b02007986 */ /* 0x000fe2000c101906 */
[----:B------:R-:W-:Y:S05]  /*14b0*/  EXIT ;  /* 0x000000000000794d */ /* 0x000fea0003800000 */
.L_x_1519:
        /* <DEDUP_REMOVED lines=12> */
.L_x_4786:


//--------------------- .text._Z11reduceRegr6IfLj16ELb1EEvPT_S1_j --------------------------
	.section	.text._Z11reduceRegr6IfLj16ELb1EEvPT_S1_j,"ax",@progbits
	.align	128
        .global         _Z11reduceRegr6IfLj16ELb1EEvPT_S1_j
        .type           _Z11reduceRegr6IfLj16ELb1EEvPT_S1_j,@function
        .size           _Z11reduceRegr6IfLj16ELb1EEvPT_S1_j,(.L_x_4787 - _Z11reduceRegr6IfLj16ELb1EEvPT_S1_j)
        .other          _Z11reduceRegr6IfLj16ELb1EEvPT_S1_j,@"STO_CUDA_ENTRY STV_DEFAULT"
_Z11reduceRegr6IfLj16ELb1EEvPT_S1_j:
.text._Z11reduceRegr6IfLj16ELb1EEvPT_S1_j:
        /* <DEDUP_REMOVED lines=13> */
.L_x_1522:
        /* <DEDUP_REMOVED lines=78> */
.L_x_1521:
[----:B------:R-:W-:Y:S05]  /*05b0*/  BSYNC.RECONVERGENT B0 ;  /* 0x0000000000007941 */ /* 0x000fea0003800200 */
.L_x_1520:
        /* <DEDUP_REMOVED lines=16> */
.L_x_1523:
        /* <DEDUP_REMOVED lines=40> */
.L_x_1524:
        /* <DEDUP_REMOVED lines=44> */
.L_x_1525:
[----:B--2---:R1:W2:Y:S02]  /*0c00*/  SHFL.DOWN PT, R2, R11, 0x8, 0x1f ;  /* 0x09001f000b027f89 */ /* 0x0042a400000e0000 */
.L_x_1526:
        /* <DEDUP_REMOVED lines=43> */
.L_x_1527:
[----:B------:R2:W3:Y:S02]  /*0ec0*/  SHFL.DOWN PT, R2, R11, 0x4, 0x1f ;  /* 0x08801f000b027f89 */ /* 0x0004e400000e0000 */
.L_x_1528:
        /* <DEDUP_REMOVED lines=43> */
.L_x_1529:
[----:B------:R0:W1:Y:S02]  /*1180*/  SHFL.DOWN PT, R2, R11, 0x2, 0x1f ;  /* 0x08401f000b027f89 */ /* 0x00006400000e0000 */
.L_x_1530:
        /* <DEDUP_REMOVED lines=43> */
.L_x_1531:
[----:B------:R2:W3:Y:S02]  /*1440*/  SHFL.DOWN PT, R4, R11, 0x1, 0x1f ;  /* 0x08201f000b047f89 */ /* 0x0004e400000e0000 */
.L_x_1532:
[----:B------:R-:W-:-:S13]  /*1450*/  ISETP.NE.AND P0, PT, R5, RZ, PT ;  /* 0x000000ff0500720c */ /* 0x000fda0003f05270 */
[----:B------:R-:W-:Y:S05]  /*1460*/  @P0 EXIT ;  /* 0x000000000000094d */ /* 0x000fea0003800000 */
[----:B0-----:R-:W0:Y:S01]  /*1470*/  LDC.64 R2, c[0x0][0x388] ;  /* 0x0000e200ff027b82 */ /* 0x001e220000000a00 */
[----:B-123--:R-:W-:Y:S01]  /*1480*/  FADD R11, R11, R4 ;  /* 0x000000040b0b7221 */ /* 0x00efe20000000000 */
[----:B0-----:R-:W-:-:S05]  /*1490*/  IMAD.WIDE.U32 R2, R0, 0x4, R2 ;  /* 0x0000000400027825 */ /* 0x001fca00078e0002 */
[----:B------:R-:W-:Y:S01]  /*14a0*/  STG.E desc[UR6][R2.64], R11 ;  /* 0x0000000b02007986 */ /* 0x000fe2000c101906 */
[----:B------:R-:W-:Y:S05]  /*14b0*/  EXIT ;  /* 0x000000000000794d */ /* 0x000fea0003800000 */
.L_x_1533:
        /* <DEDUP_REMOVED lines=12> */
.L_x_4787:


//--------------------- .text._Z11reduceRegr6IfLj32ELb1EEvPT_S1_j --------------------------
	.section	.text._Z11reduceRegr6IfLj32ELb1EEvPT_S1_j,"ax",@progbits
	.align	128
        .global         _Z11reduceRegr6IfLj32ELb1EEvPT_S1_j
        .type           _Z11reduceRegr6IfLj32ELb1EEvPT_S1_j,@function
        .size           _Z11reduceRegr6IfLj32ELb1EEvPT_S1_j,(.L_x_4788 - _Z11reduceRegr6IfLj32ELb1EEvPT_S1_j)
        .other          _Z11reduceRegr6IfLj32ELb1EEvPT_S1_j,@"STO_CUDA_ENTRY STV_DEFAULT"
_Z11reduceRegr6IfLj32ELb1EEvPT_S1_j:
.text._Z11reduceRegr6IfLj32ELb1EEvPT_S1_j:
        /* <DEDUP_REMOVED lines=13> */
.L_x_1536:
        /* <DEDUP_REMOVED lines=78> */
.L_x_1535:
[----:B------:R-:W-:Y:S05]  /*05b0*/  BSYNC.RECONVERGENT B0 ;  /* 0x0000000000007941 */ /* 0x000fea0003800200 */
.L_x_1534:
        /* <DEDUP_REMOVED lines=16> */
.L_x_1537:
        /* <DEDUP_REMOVED lines=40> */
.L_x_1538:
        /* <DEDUP_REMOVED lines=44> */
.L_x_1539:
[----:B--2---:R1:W2:Y:S02]  /*0c00*/  SHFL.DOWN PT, R2, R11, 0x8, 0x1f ;  /* 0x09001f000b027f89 */ /* 0x0042a400000e0000 */
.L_x_1540:
        /* <DEDUP_REMOVED lines=43> */
.L_x_1541:
[----:B------:R2:W3:Y:S02]  /*0ec0*/  SHFL.DOWN PT, R2, R11, 0x4, 0x1f ;  /* 0x08801f000b027f89 */ /* 0x0004e400000e0000 */
.L_x_1542:
        /* <DEDUP_REMOVED lines=43> */
.L_x_1543:
[----:B------:R0:W1:Y:S02]  /*1180*/  SHFL.DOWN PT, R2, R11, 0x2, 0x1f ;  /* 0x08401f000b027f89 */ /* 0x00006400000e0000 */
.L_x_1544:
        /* <DEDUP_REMOVED lines=43> */
.L_x_1545:
[----:B------:R2:W3:Y:S02]  /*1440*/  SHFL.DOWN PT, R4, R11, 0x1, 0x1f ;  /* 0x08201f000b047f89 */ /* 0x0004e400000e0000 */
.L_x_1546:
[----:B------:R-:W-:-:S13]  /*1450*/  ISETP.NE.AND P0, PT, R5, RZ, PT ;  /* 0x000000ff0500720c */ /* 0x000fda0003f05270 */
[----:B------:R-:W-:Y:S05]  /*1460*/  @P0 EXIT ;  /* 0x000000000000094d */ /* 0x000fea0003800000 */
[----:B0-----:R-:W0:Y:S01]  /*1470*/  LDC.64 R2, c[0x0][0x388] ;  /* 0x0000e200ff027b82 */ /* 0x001e220000000a00 */
[----:B-123--:R-:W-:Y:S01]  /*1480*/  FADD R11, R11, R4 ;  /* 0x000000040b0b7221 */ /* 0x00efe20000000000 */
[----:B0-----:R-:W-:-:S05]  /*1490*/  IMAD.WIDE.U32 R2, R0, 0x4, R2 ;  /* 0x0000000400027825 */ /* 0x001fca00078e0002 */
[----:B------:R-:W-:Y:S01]  /*14a0*/  STG.E desc[UR6][R2.64], R11 ;  /* 0x0000000b02007986 */ /* 0x000fe2000c101906 */
[----:B------:R-:W-:Y:S05]  /*14b0*/  EXIT ;  /* 0x000000000000794d */ /* 0x000fea0003800000 */
.L_x_1547:
        /* <DEDUP_REMOVED lines=12> */
.L_x_4788:


//--------------------- .text._Z11reduceRegr6IfLj64ELb1EEvPT_S1_j --------------------------
	.section	.text._Z11reduceRegr6IfLj64ELb1EEvPT_S1_j,"ax",@progbits
	.align	128
        .global         _Z11reduceRegr6IfLj64ELb1EEvPT_S1_j
        .type           _Z11reduceRegr6IfLj64ELb1EEvPT_S1_j,@function
        .size           _Z11reduceRegr6IfLj64ELb1EEvPT_S1_j,(.L_x_4789 - _Z11reduceRegr6IfLj64ELb1EEvPT_S1_j)
        .other          _Z11reduceRegr6IfLj64ELb1EEvPT_S1_j,@"STO_CUDA_ENTRY STV_DEFAULT"
_Z11reduceRegr6IfLj64ELb1EEvPT_S1_j:
.text._Z11reduceRegr6IfLj64ELb1EEvPT_S1_j:
        /* <DEDUP_REMOVED lines=13> */
.L_x_1550:
        /* <DEDUP_REMOVED lines=78> */
.L_x_1549:
[----:B------:R-:W-:Y:S05]  /*05b0*/  BSYNC.RECONVERGENT B0 ;  /* 0x0000000000007941 */ /* 0x000fea0003800200 */
.L_x_1548:
        /* <DEDUP_REMOVED lines=18> */
.L_x_1551:
        /* <DEDUP_REMOVED lines=40> */
.L_x_1552:
        /* <DEDUP_REMOVED lines=44> */
.L_x_1553:
[----:B------:R0:W1:Y:S02]  /*0c20*/  SHFL.DOWN PT, R3, R14, 0x8, 0x1f ;  /* 0x09001f000e037f89 */ /* 0x00006400000e0000 */
.L_x_1554:
        /* <DEDUP_REMOVED lines=43> */
.L_x_1555:
[----:B------:R2:W3:Y:S02]  /*0ee0*/  SHFL.DOWN PT, R3, R14, 0x4, 0x1f ;  /* 0x08801f000e037f89 */ /* 0x0004e400000e0000 */
.L_x_1556:
        /* <DEDUP_REMOVED lines=43> */
.L_x_1557:
[----:B------:R0:W1:Y:S02]  /*11a0*/  SHFL.DOWN PT, R3, R14, 0x2, 0x1f ;  /* 0x08401f000e037f89 */ /* 0x00006400000e0000 */
.L_x_1558:
        /* <DEDUP_REMOVED lines=43> */
.L_x_1559:
[----:B------:R4:W1:Y:S02]  /*1460*/  SHFL.DOWN PT, R4, R9, 0x1, 0x1f ;  /* 0x08201f0009047f89 */ /* 0x00086400000e0000 */
.L_x_1560:
[----:B------:R-:W-:-:S13]  /*1470*/  ISETP.NE.AND P0, PT, R5, RZ, PT ;  /* 0x000000ff0500720c */ /* 0x000fda0003f05270 */
[----:B------:R-:W-:Y:S05]  /*1480*/  @P0 EXIT ;  /* 0x000000000000094d */ /* 0x000fea0003800000 */
[----:B-1----:R-:W1:Y:S01]  /*1490*/  LDC.64 R2, c[0x0][0x388] ;  /* 0x0000e200ff027b82 */ /* 0x002e620000000a00 */
[----:B---34-:R-:W-:Y:S01]  /*14a0*/  FADD R9, R9, R4 ;  /* 0x0000000409097221 */ /* 0x018fe20000000000 */
[----:B-1----:R-:W-:-:S05]  /*14b0*/  IMAD.WIDE.U32 R2, R0, 0x4, R2 ;  /* 0x0000000400027825 */ /* 0x002fca00078e0002 */
[----:B------:R-:W-:Y:S01]  /*14c0*/  STG.E desc[UR6][R2.64], R9 ;  /* 0x0000000902007986 */ /* 0x000fe2000c101906 */
[----:B------:R-:W-:Y:S05]  /*14d0*/  EXIT ;  /* 0x000000000000794d */ /* 0x000fea0003800000 */
.L_x_1561:
        /* <DEDUP_REMOVED lines=10> */
.L_x_4789:


//--------------------- .text._Z11reduceRegr6IfLj128ELb1EEvPT_S1_j --------------------------
	.section	.text._Z11reduceRegr6IfLj128ELb1EEvPT_S1_j,"ax",@progbits
	.align	128
        .global         _Z11reduceRegr6IfLj128ELb1EEvPT_S1_j
        .type           _Z11reduceRegr6IfLj128ELb1EEvPT_S1_j,@function
        .size           _Z11reduceRegr6IfLj128ELb1EEvPT_S1_j,(.L_x_4790 - _Z11reduceRegr6IfLj128ELb1EEvPT_S1_j)
        .other          _Z11reduceRegr6IfLj128ELb1EEvPT_S1_j,@"STO_CUDA_ENTRY STV_DEFAULT"
_Z11reduceRegr6IfLj128ELb1EEvPT_S1_j:
.text._Z11reduceRegr6IfLj128ELb1EEvPT_S1_j:
        /* <DEDUP_REMOVED lines=13> */
.L_x_1564:
        /* <DEDUP_REMOVED lines=78> */
.L_x_1563:
[----:B------:R-:W-:Y:S05]  /*05b0*/  BSYNC.RECONVERGENT B0 ;  /* 0x0000000000007941 */ /* 0x000fea0003800200 */
.L_x_1562:
        /* <DEDUP_REMOVED lines=22> */
.L_x_1565:
        /* <DEDUP_REMOVED lines=40> */
.L_x_1566:
        /* <DEDUP_REMOVED lines=44> */
.L_x_1567:
[----:B------:R0:W1:Y:S02]  /*0c60*/  SHFL.DOWN PT, R3, R14, 0x8, 0x1f ;  /* 0x09001f000e037f89 */ /* 0x00006400000e0000 */
.L_x_1568:
        /* <DEDUP_REMOVED lines=43> */
.L_x_1569:
[----:B------:R2:W3:Y:S02]  /*0f20*/  SHFL.DOWN PT, R3, R14, 0x4, 0x1f ;  /* 0x08801f000e037f89 */ /* 0x0004e400000e0000 */
.L_x_1570:
        /* <DEDUP_REMOVED lines=43> */
.L_x_1571:
[----:B------:R0:W1:Y:S02]  /*11e0*/  SHFL.DOWN PT, R3, R14, 0x2, 0x1f ;  /* 0x08401f000e037f89 */ /* 0x00006400000e0000 */
.L_x_1572:
        /* <DEDUP_REMOVED lines=43> */
.L_x_1573:
[----:B------:R4:W1:Y:S02]  /*14a0*/  SHFL.DOWN PT, R4, R9, 0x1, 0x1f ;  /* 0x08201f0009047f89 */ /* 0x00086400000e0000 */
.L_x_1574:
[----:B------:R-:W-:-:S13]  /*14b0*/  ISETP.NE.AND P0, PT, R5, RZ, PT ;  /* 0x000000ff0500720c */ /* 0x000fda0003f05270 */
[----:B------:R-:W-:Y:S05]  /*14c0*/  @P0 EXIT ;  /* 0x000000000000094d */ /* 0x000fea0003800000 */
[----:B-1----:R-:W1:Y:S01]  /*14d0*/  LDC.64 R2, c[0x0][0x388] ;  /* 0x0000e200ff027b82 */ /* 0x002e620000000a00 */
[----:B---34-:R-:W-:Y:S01]  /*14e0*/  FADD R9, R9, R4 ;  /* 0x0000000409097221 */ /* 0x018fe20000000000 */
[----:B-1----:R-:W-:-:S05]  /*14f0*/  IMAD.WIDE.U32 R2, R0, 0x4, R2 ;  /* 0x0000000400027825 */ /* 0x002fca00078e0002 */
[----:B------:R-:W-:Y:S01]  /*1500*/  STG.E desc[UR6][R2.64], R9 ;  /* 0x0000000902007986 */ /* 0x000fe2000c101906 */
[----:B------:R-:W-:Y:S05]  /*1510*/  EXIT ;  /* 0x000000000000794d */ /* 0x000fea0003800000 */
.L_x_1575:
        /* <DEDUP_REMOVED lines=14> */
.L_x_4790:


//--------------------- .text._Z11reduceRegr6IfLj256ELb1EEvPT_S1_j --------------------------
	.section	.text._Z11reduceRegr6IfLj256ELb1EEvPT_S1_j,"ax",@progbits
	.align	128
        .global         _Z11reduceRegr6IfLj256ELb1EEvPT_S1_j
        .type           _Z11reduceRegr6IfLj256ELb1EEvPT_S1_j,@function
        .size           _Z11reduceRegr6IfLj256ELb1EEvPT_S1_j,(.L_x_4791 - _Z11reduceRegr6IfLj256ELb1EEvPT_S1_j)
        .other          _Z11reduceRegr6IfLj256ELb1EEvPT_S1_j,@"STO_CUDA_ENTRY STV_DEFAULT"
_Z11reduceRegr6IfLj256ELb1EEvPT_S1_j:
.text._Z11reduceRegr6IfLj256ELb1EEvPT_S1_j:
        /* <DEDUP_REMOVED lines=13> */
.L_x_1578:
        /* <DEDUP_REMOVED lines=78> */
.L_x_1577:
[----:B------:R-:W-:Y:S05]  /*05b0*/  BSYNC.RECONVERGENT B0 ;  /* 0x0000000000007941 */ /* 0x000fea0003800200 */
.L_x_1576:
        /* <DEDUP_REMOVED lines=26> */
.L_x_1579:
        /* <DEDUP_REMOVED lines=40> */
.L_x_1580:
        /* <DEDUP_REMOVED lines=44> */
.L_x_1581:
[----:B------:R0:W1:Y:S02]  /*0ca0*/  SHFL.DOWN PT, R3, R14, 0x8, 0x1f ;  /* 0x09001f000e037f89 */ /* 0x00006400000e0000 */
.L_x_1582:
        /* <DEDUP_REMOVED lines=43> */
.L_x_1583:
[----:B------:R2:W3:Y:S02]  /*0f60*/  SHFL.DOWN PT, R3, R14, 0x4, 0x1f ;  /* 0x08801f000e037f89 */ /* 0x0004e400000e0000 */
.L_x_1584:
        /* <DEDUP_REMOVED lines=43> */
.L_x_1585:
[----:B------:R0:W1:Y:S02]  /*1220*/  SHFL.DOWN PT, R3, R14, 0x2, 0x1f ;  /* 0x08401f000e037f89 */ /* 0x00006400000e0000 */
.L_x_1586:
        /* <DEDUP_REMOVED lines=43> */
.L_x_1587:
[----:B------:R4:W1:Y:S02]  /*14e0*/  SHFL.DOWN PT, R4, R9, 0x1, 0x1f ;  /* 0x08201f0009047f89 */ /* 0x00086400000e0000 */
.L_x_1588:
[----:B------:R-:W-:-:S13]  /*14f0*/  ISETP.NE.AND P0, PT, R5, RZ, PT ;  /* 0x000000ff0500720c */ /* 0x000fda0003f05270 */
[----:B------:R-:W-:Y:S05]  /*1500*/  @P0 EXIT ;  /* 0x000000000000094d */ /* 0x000fea0003800000 */
[----:B-1----:R-:W1:Y:S01]  /*1510*/  LDC.64 R2, c[0x0][0x388] ;  /* 0x0000e200ff027b82 */ /* 0x002e620000000a00 */
[----:B---34-:R-:W-:Y:S01]  /*1520*/  FADD R9, R9, R4 ;  /* 0x0000000409097221 */ /* 0x018fe20000000000 */
[----:B-1----:R-:W-:-:S05]  /*1530*/  IMAD.WIDE.U32 R2, R0, 0x4, R2 ;  /* 0x0000000400027825 */ /* 0x002fca00078e0002 */
[----:B------:R-:W-:Y:S01]  /*1540*/  STG.E desc[UR6][R2.64], R9 ;  /* 0x0000000902007986 */ /* 0x000fe2000c101906 */
[----:B------:R-:W-:Y:S05]  /*1550*/  EXIT ;  /* 0x000000000000794d */ /* 0x000fea0003800000 */
.L_x_1589:
        /* <DEDUP_REMOVED lines=10> */
.L_x_4791:


//--------------------- .text._Z11reduceRegr6IfLj512ELb1EEvPT_S1_j --------------------------
	.section	.text._Z11reduceRegr6IfLj512ELb1EEvPT_S1_j,"ax",@progbits
	.align	128
        .global         _Z11reduceRegr6IfLj512ELb1EEvPT_S1_j
        .type           _Z11reduceRegr6IfLj512ELb1EEvPT_S1_j,@function
        .size           _Z11reduceRegr6IfLj512ELb1EEvPT_S1_j,(.L_x_4792 - _Z11reduceRegr6IfLj512ELb1EEvPT_S1_j)
        .other          _Z11reduceRegr6IfLj512ELb1EEvPT_S1_j,@"STO_CUDA_ENTRY STV_DEFAULT"
_Z11reduceRegr6IfLj512ELb1EEvPT_S1_j:
.text._Z11reduceRegr6IfLj512ELb1EEvPT_S1_j:
        /* <DEDUP_REMOVED lines=14> */
.L_x_1592:
        /* <DEDUP_REMOVED lines=78> */
.L_x_1591:
[----:B------:R-:W-:Y:S05]  /*05c0*/  BSYNC.RECONVERGENT B0 ;  /* 0x0000000000007941 */ /* 0x000fea0003800200 */
.L_x_1590:
        /* <DEDUP_REMOVED lines=30> */
.L_x_1593:
        /* <DEDUP_REMOVED lines=40> */
.L_x_1594:
        /* <DEDUP_REMOVED lines=44> */
.L_x_1595:
[----:B------:R0:W1:Y:S02]  /*0cf0*/  SHFL.DOWN PT, R3, R14, 0x8, 0x1f ;  /* 0x09001f000e037f89 */ /* 0x00006400000e0000 */
.L_x_1596:
        /* <DEDUP_REMOVED lines=43> */
.L_x_1597:
[----:B------:R2:W3:Y:S02]  /*0fb0*/  SHFL.DOWN PT, R3, R14, 0x4, 0x1f ;  /* 0x08801f000e037f89 */ /* 0x0004e400000e0000 */
.L_x_1598:
        /* <DEDUP_REMOVED lines=43> */
.L_x_1599:
[----:B------:R0:W1:Y:S02]  /*1270*/  SHFL.DOWN PT, R3, R14, 0x2, 0x1f ;  /* 0x08401f000e037f89 */ /* 0x00006400000e0000 */
.L_x_1600:
        /* <DEDUP_REMOVED lines=43> */
.L_x_1601:
[----:B------:R2:W3:Y:S02]  /*1530*/  SHFL.DOWN PT, R5, R14, 0x1, 0x1f ;  /* 0x08201f000e057f89 */ /* 0x0004e400000e0000 */
.L_x_1602:
[----:B------:R-:W-:-:S13]  /*1540*/  ISETP.NE.AND P0, PT, R4, RZ, PT ;  /* 0x000000ff0400720c */ /* 0x000fda0003f05270 */
[----:B------:R-:W-:Y:S05]  /*1550*/  @P0 EXIT ;  /* 0x000000000000094d */ /* 0x000fea0003800000 */
[----:B0-----:R-:W0:Y:S01]  /*1560*/  LDC.64 R2, c[0x0][0x388] ;  /* 0x0000e200ff027b82 */ /* 0x001e220000000a00 */
[----:B-1-3--:R-:W-:Y:S01]  /*1570*/  FADD R5, R14, R5 ;  /* 0x000000050e057221 */ /* 0x00afe20000000000 */
[----:B0-----:R-:W-:-:S05]  /*1580*/  IMAD.WIDE.U32 R2, R0, 0x4, R2 ;  /* 0x0000000400027825 */ /* 0x001fca00078e0002 */
[----:B------:R-:W-:Y:S01]  /*1590*/  STG.E desc[UR6][R2.64], R5 ;  /* 0x0000000502007986 */ /* 0x000fe2000c101906 */
[----:B------:R-:W-:Y:S05]  /*15a0*/  EXIT ;  /* 0x000000000000794d */ /* 0x000fea0003800000 */
.L_x_1603:
        /* <DEDUP_REMOVED lines=13> */
.L_x_4792:


//--------------------- .text._Z11reduceRegr6IfLj1024ELb1EEvPT_S1_j --------------------------
	.section	.text._Z11reduceRegr6IfLj1024ELb1EEvPT_S1_j,"ax",@progbits
	.align	128
        .global         _Z11reduceRegr6IfLj1024ELb1EEvPT_S1_j
        .type           _Z11reduceRegr6IfLj1024ELb1EEvPT_S1_j,@function
        .size           _Z11reduceRegr6IfLj1024ELb1EEvPT_S1_j,(.L_x_4793 - _Z11reduceRegr6IfLj1024ELb1EEvPT_S1_j)
        .other          _Z11reduceRegr6IfLj1024ELb1EEvPT_S1_j,@"STO_CUDA_ENTRY STV_DEFAULT"
_Z11reduceRegr6IfLj1024ELb1EEvPT_S1_j:
.text._Z11reduceRegr6IfLj1024ELb1EEvPT_S1_j:
        /* <DEDUP_REMOVED lines=14> */
.L_x_1606:
        /* <DEDUP_REMOVED lines=78> */
.L_x_1605:
[----:B------:R-:W-:Y:S05]  /*05c0*/  BSYNC.RECONVERGENT B0 ;  /* 0x0000000000007941 */ /* 0x000fea0003800200 */
.L_x_1604:
        /* <DEDUP_REMOVED lines=30> */
.L_x_1607:
        /* <DEDUP_REMOVED lines=40> */
.L_x_1608:
        /* <DEDUP_REMOVED lines=44> */
.L_x_1609:
[----:B------:R0:W1:Y:S02]  /*0cf0*/  SHFL.DOWN PT, R3, R14, 0x8, 0x1f ;  /* 0x09001f000e037f89 */ /* 0x00006400000e0000 */
.L_x_1610:
        /* <DEDUP_REMOVED lines=43> */
.L_x_1611:
[----:B------:R2:W3:Y:S02]  /*0fb0*/  SHFL.DOWN PT, R3, R14, 0x4, 0x1f ;  /* 0x08801f000e037f89 */ /* 0x0004e400000e0000 */
.L_x_1612:
        /* <DEDUP_REMOVED lines=43> */
.L_x_1613:
[----:B------:R0:W1:Y:S02]  /*1270*/  SHFL.DOWN PT, R3, R14, 0x2, 0x1f ;  /* 0x08401f000e037f89 */ /* 0x00006400000e0000 */
.L_x_1614:
        /* <DEDUP_REMOVED lines=43> */
.L_x_1615:
[----:B------:R2:W3:Y:S02]  /*1530*/  SHFL.DOWN PT, R5, R14, 0x1, 0x1f ;  /* 0x08201f000e057f89 */ /* 0x0004e400000e0000 */
.L_x_1616:
[----:B------:R-:W-:-:S13]  /*1540*/  ISETP.NE.AND P0, PT, R4, RZ, PT ;  /* 0x000000ff0400720c */ /* 0x000fda0003f05270 */
[----:B------:R-:W-:Y:S05]  /*1550*/  @P0 EXIT ;  /* 0x000000000000094d */ /* 0x000fea0003800000 */
[----:B0-----:R-:W0:Y:S01]  /*1560*/  LDC.64 R2, c[0x0][0x388] ;  /* 0x0000e200ff027b82 */ /* 0x001e220000000a00 */
[----:B-1-3--:R-:W-:Y:S01]  /*1570*/  FADD R5, R14, R5 ;  /* 0x000000050e057221 */ /* 0x00afe20000000000 */
[----:B0-----:R-:W-:-:S05]  /*1580*/  IMAD.WIDE.U32 R2, R0, 0x4, R2 ;  /* 0x0000000400027825 */ /* 0x001fca00078e0002 */
[----:B------:R-:W-:Y:S01]  /*1590*/  STG.E desc[UR6][R2.64], R5 ;  /* 0x0000000502007986 */ /* 0x000fe2000c101906 */
[----:B------:R-:W-:Y:S05]  /*15a0*/  EXIT ;  /* 0x000000000000794d */ /* 0x000fea0003800000 */
.L_x_1617:
        /* <DEDUP_REMOVED lines=13> */
.L_x_4793:


//--------------------- .text._Z11reduceRegr5IfLj1EEvPT_S1_j --------------------------
	.section	.text._Z11reduceRegr5IfLj1EEvPT_S1_j,"ax",@progbits
	.align	128
        .global         _Z11reduceRegr5IfLj1EEvPT_S1_j
        .type           _Z11reduceRegr5IfLj1EEvPT_S1_j,@function
        .size           _Z11reduceRegr5IfLj1EEvPT_S1_j,(.L_x_4794 - _Z11reduceRegr5IfLj1EEvPT_S1_j)
        .other          _Z11reduceRegr5IfLj1EEvPT_S1_j,@"STO_CUDA_ENTRY STV_DEFAULT"
_Z11reduceRegr5IfLj1EEvPT_S1_j:
.text._Z11reduceRegr5IfLj1EEvPT_S1_j:
        /* <DEDUP_REMOVED lines=13> */
[----:B0-----:R-:W-:-:S06]  /*00d0*/  IMAD.WIDE.U32 R4, R7, 0x4, R4 ;  /* 0x0000000407047825 */ /* 0x001fcc00078e0004 */
[----:B------:R-:W2:Y:S01]  /*00e0*/  LDG.E R4, desc[UR6][R4.64] ;  /* 0x0000000604047981 */ /* 0x000ea2000c1e1900 */
[----:B------:R-:W-:Y:S02]  /*00f0*/  IMAD.MOV.U32 R7, RZ, RZ, 0x3bbb989d ;  /* 0x3bbb989dff077424 */ /* 0x000fe400078e00ff */
[----:B------:R-:W-:Y:S02]  /*0100*/  IMAD.MOV.U32 R9, RZ, RZ, 0x437c0000 ;  /* 0x437c0000ff097424 */ /* 0x000fe400078e00ff */
[----:B--2---:R-:W-:-:S04]  /*0110*/  FFMA.SAT R6, R4, R7, 0.5 ;  /* 0x3f00000004067423 */ /* 0x004fc80000002007 */
[----:B------:R-:W-:Y:S01]  /*0120*/  FFMA.RM R6, R6, R9, 12582913 ;  /* 0x4b40000106067423 */ /* 0x000fe20000004009 */
[----:B------:R-:W-:-:S03]  /*0130*/  IMAD.MOV.U32 R9, RZ, RZ, 0x3e055027 ;  /* 0x3e055027ff097424 */ /* 0x000fc600078e00ff */
[C---:B------:R-:W-:Y:S01]  /*0140*/  FADD R7, R6.reuse, -12583039 ;  /* 0xcb40007f06077421 */ /* 0x040fe20000000000 */
[----:B------:R-:W-:-:S03]  /*0150*/  IMAD.SHL.U32 R6, R6, 0x800000, RZ ;  /* 0x0080000006067824 */ /* 0x000fc600078e00ff */
[----:B------:R-:W-:-:S04]  /*0160*/  FFMA R7, R4, 1.4426950216293334961, -R7 ;  /* 0x3fb8aa3b04077823 */ /* 0x000fc80000000807 */
[----:B------:R-:W-:-:S06]  /*0170*/  FFMA R7, R4, 1.925963033500011079e-08, R7 ;  /* 0x32a5706004077823 */ /* 0x000fcc0000000007 */
[----:B------:R-:W0:Y:S02]  /*0180*/  MUFU.EX2 R7, R7 ;  /* 0x0000000700077308 */ /* 0x000e240000000800 */
[----:B0-----:R-:W-:-:S05]  /*0190*/  FFMA R6, R6, R7, 1 ;  /* 0x3f80000006067423 */ /* 0x001fca0000000007 */
[----:B------:R-:W-:-:S13]  /*01a0*/  FSETP.GEU.AND P0, PT, R6, 1.175494350822287508e-38, PT ;  /* 0x008000000600780b */ /* 0x000fda0003f0e000 */
[----:B------:R-:W-:-:S04]  /*01b0*/  @!P0 FMUL R6, R6, 8388608 ;  /* 0x4b00000006068820 */ /* 0x000fc80000400000 */
[C---:B------:R-:W-:Y:S01]  /*01c0*/  VIADD R4, R6.reuse, 0xc0d55555 ;  /* 0xc0d5555506047836 */ /* 0x040fe20000000000 */
[----:B------:R-:W-:-:S04]  /*01d0*/  FSETP.NEU.AND P1, PT, R6, RZ, PT ;  /* 0x000000ff0600720b */ /* 0x000fc80003f2d000 */
[----:B------:R-:W-:-:S05]  /*01e0*/  LOP3.LUT R5, R4, 0xff800000, RZ, 0xc0, !PT ;  /* 0xff80000004057812 */ /* 0x000fca00078ec0ff */
        /* <DEDUP_REMOVED lines=19> */
[----:B------:R-:W-:-:S07]  /*0320*/  FSEL R4, -R4, +INF , P1 ;  /* 0x7f80000004047808 */ /* 0x000fce0000800100 */
.L_x_1619:
[----:B------:R-:W-:Y:S05]  /*0330*/  BSYNC.RECONVERGENT B0 ;  /* 0x0000000000007941 */ /* 0x000fea0003800200 */
.L_x_1618:
[----:B------:R-:W-:Y:S04]  /*0340*/  BSSY.RECONVERGENT B0, `(.L_x_1620) ;  /* 0x000002a000007945 */ /* 0x000fe80003800200 */
[----:B------:R-:W-:Y:S05]  /*0350*/  @P2 BRA `(.L_x_1621) ;  /* 0x0000000000a02947 */ /* 0x000fea0003800000 */
        /* <DEDUP_REMOVED lines=14> */
[----:B------:R-:W-:-:S04]  /*0440*/  FSETP.GEU.AND P0, PT, R2, 1.175494350822287508e-38, PT ;  /* 0x008000000200780b */ /* 0x000fc80003f0e000 */
[----:B------:R-:W-:-:S09]  /*0450*/  FSEL R5, RZ, -23, P0 ;  /* 0xc1b80000ff057808 */ /* 0x000fd20000000000 */
[----:B------:R-:W-:-:S04]  /*0460*/  @!P0 FMUL R2, R2, 8388608 ;  /* 0x4b00000002028820 */ /* 0x000fc80000400000 */
[C---:B------:R-:W-:Y:S01]  /*0470*/  VIADD R6, R2.reuse, 0xc0d55555 ;  /* 0xc0d5555502067836 */ /* 0x040fe20000000000 */
[----:B------:R-:W-:-:S04]  /*0480*/  ISETP.GT.U32.AND P0, PT, R2, 0x7f7fffff, PT ;  /* 0x7f7fffff0200780c */ /* 0x000fc80003f04070 */
[----:B------:R-:W-:-:S05]  /*0490*/  LOP3.LUT R7, R6, 0xff800000, RZ, 0xc0, !PT ;  /* 0xff80000006077812 */ /* 0x000fca00078ec0ff */
[----:B------:R-:W-:-:S04]  /*04a0*/  IMAD.IADD R6, R2, 0x1, -R7 ;  /* 0x0000000102067824 */ /* 0x000fc800078e0a07 */
[----:B------:R-:W-:Y:S01]  /*04b0*/  FADD R8, R6, -1 ;  /* 0xbf80000006087421 */ /* 0x000fe20000000000 */
[----:B------:R-:W-:Y:S01]  /*04c0*/  I2FP.F32.S32 R6, R7 ;  /* 0x0000000700067245 */ /* 0x000fe20000201400 */
[----:B------:R-:W-:Y:S02]  /*04d0*/  IMAD.MOV.U32 R7, RZ, RZ, 0x7f800000 ;  /* 0x7f800000ff077424 */ /* 0x000fe400078e00ff */
        /* <DEDUP_REMOVED lines=16> */
.L_x_1621:
[----:B------:R-:W-:Y:S05]  /*05e0*/  BSYNC.RECONVERGENT B0 ;  /* 0x0000000000007941 */ /* 0x000fea0003800200 */
.L_x_1620:
        /* <DEDUP_REMOVED lines=16> */
.L_x_1622:
        /* <DEDUP_REMOVED lines=40> */
.L_x_1623:
        /* <DEDUP_REMOVED lines=44> */
.L_x_1624:
[----:B--2---:R2:W3:Y:S02]  /*0c30*/  SHFL.DOWN PT, R2, R11, 0x8, 0x1f ;  /* 0x09001f000b027f89 */ /* 0x0044e400000e0000 */
.L_x_1625:
        /* <DEDUP_REMOVED lines=43> */
.L_x_1626:
[----:B------:R2:W3:Y:S02]  /*0ef0*/  SHFL.DOWN PT, R2, R11, 0x4, 0x1f ;  /* 0x08801f000b027f89 */ /* 0x0004e400000e0000 */
.L_x_1627:
        /* <DEDUP_REMOVED lines=43> */
.L_x_1628:
[----:B------:R0:W1:Y:S02]  /*11b0*/  SHFL.DOWN PT, R2, R11, 0x2, 0x1f ;  /* 0x08401f000b027f89 */ /* 0x00006400000e0000 */
.L_x_1629:
        /* <DEDUP_REMOVED lines=43> */
.L_x_1630:
[----:B------:R3:W4:Y:S02]  /*1470*/  SHFL.DOWN PT, R5, R8, 0x1, 0x1f ;  /* 0x08201f0008057f89 */ /* 0x00072400000e0000 */
.L_x_1631:
[----:B------:R-:W-:-:S13]  /*1480*/  ISETP.NE.AND P0, PT, R3, RZ, PT ;  /* 0x000000ff0300720c */ /* 0x000fda0003f05270 */
[----:B------:R-:W-:Y:S05]  /*1490*/  @P0 EXIT ;  /* 0x000000000000094d */ /* 0x000fea0003800000 */
[----:B0-----:R-:W0:Y:S01]  /*14a0*/  LDC.64 R2, c[0x0][0x388] ;  /* 0x0000e200ff027b82 */ /* 0x001e220000000a00 */
[----:B-1--4-:R-:W-:Y:S01]  /*14b0*/  FADD R5, R8, R5 ;  /* 0x0000000508057221 */ /* 0x012fe20000000000 */
[----:B0-----:R-:W-:-:S05]  /*14c0*/  IMAD.WIDE.U32 R2, R0, 0x4, R2 ;  /* 0x0000000400027825 */ /* 0x001fca00078e0002 */
[----:B------:R-:W-:Y:S01]  /*14d0*/  STG.E desc[UR6][R2.64], R5 ;  /* 0x0000000502007986 */ /* 0x000fe2000c101906 */
[----:B------:R-:W-:Y:S05]  /*14e0*/  EXIT ;  /* 0x000000000000794d */ /* 0x000fea0003800000 */
.L_x_1632:
        /* <DEDUP_REMOVED lines=9> */
.L_x_4794:


//--------------------- .text._Z11reduceRegr5IfLj2EEvPT_S1_j --------------------------
	.section	.text._Z11reduceRegr5IfLj2EEvPT_S1_j,"ax",@progbits
	.align	128
        .global         _Z11reduceRegr5IfLj2EEvPT_S1_j
        .type           _Z11reduceRegr5IfLj2EEvPT_S1_j,@function
        .size           _Z11reduceRegr5IfLj2EEvPT_S1_j,(.L_x_4795 - _Z11reduceRegr5IfLj2EEvPT_S1_j)
        .other          _Z11reduceRegr5IfLj2EEvPT_S1_j,@"STO_CUDA_ENTRY STV_DEFAULT"
_Z11reduceRegr5IfLj2EEvPT_S1_j:
.text._Z11reduceRegr5IfLj2EEvPT_S1_j:
        /* <DEDUP_REMOVED lines=51> */
.L_x_1634:
[----:B------:R-:W-:Y:S05]  /*0330*/  BSYNC.RECONVERGENT B0 ;  /* 0x0000000000007941 */ /* 0x000fea0003800200 */
.L_x_1633:
        /* <DEDUP_REMOVED lines=42> */
.L_x_1636:
[----:B------:R-:W-:Y:S05]  /*05e0*/  BSYNC.RECONVERGENT B0 ;  /* 0x0000000000007941 */ /* 0x000fea0003800200 */
.L_x_1635:
        /* <DEDUP_REMOVED lines=16> */
.L_x_1637:
        /* <DEDUP_REMOVED lines=40> */
.L_x_1638:
        /* <DEDUP_REMOVED lines=44> */
.L_x_1639:
[----:B--2---:R2:W3:Y:S02]  /*0c30*/  SHFL.DOWN PT, R2, R11, 0x8, 0x1f ;  /* 0x09001f000b027f89 */ /* 0x0044e400000e0000 */
.L_x_1640:
        /* <DEDUP_REMOVED lines=43> */
.L_x_1641:
[----:B------:R2:W3:Y:S02]  /*0ef0*/  SHFL.DOWN PT, R2, R11, 0x4, 0x1f ;  /* 0x08801f000b027f89 */ /* 0x0004e400000e0000 */
.L_x_1642:
        /* <DEDUP_REMOVED lines=43> */
.L_x_1643:
[----:B------:R0:W1:Y:S02]  /*11b0*/  SHFL.DOWN PT, R2, R11, 0x2, 0x1f ;  /* 0x08401f000b027f89 */ /* 0x00006400000e0000 */
.L_x_1644:
        /* <DEDUP_REMOVED lines=43> */
.L_x_1645:
[----:B------:R3:W4:Y:S02]  /*1470*/  SHFL.DOWN PT, R5, R8, 0x1, 0x1f ;  /* 0x08201f0008057f89 */ /* 0x00072400000e0000 */
.L_x_1646:
[----:B------:R-:W-:-:S13]  /*1480*/  ISETP.NE.AND P0, PT, R3, RZ, PT ;  /* 0x000000ff0300720c */ /* 0x000fda0003f05270 */
[----:B------:R-:W-:Y:S05]  /*1490*/  @P0 EXIT ;  /* 0x000000000000094d */ /* 0x000fea0003800000 */
[----:B0-----:R-:W0:Y:S01]  /*14a0*/  LDC.64 R2, c[0x0][0x388] ;  /* 0x0000e200ff027b82 */ /* 0x001e220000000a00 */
[----:B-1--4-:R-:W-:Y:S01]  /*14b0*/  FADD R5, R8, R5 ;  /* 0x0000000508057221 */ /* 0x012fe20000000000 */
[----:B0-----:R-:W-:-:S05]  /*14c0*/  IMAD.WIDE.U32 R2, R0, 0x4, R2 ;  /* 0x0000000400027825 */ /* 0x001fca00078e0002 */
[----:B------:R-:W-:Y:S01]  /*14d0*/  STG.E desc[UR6][R2.64], R5 ;  /* 0x0000000502007986 */ /* 0x000fe2000c101906 */
[----:B------:R-:W-:Y:S05]  /*14e0*/  EXIT ;  /* 0x000000000000794d */ /* 0x000fea0003800000 */
.L_x_1647:
        /* <DEDUP_REMOVED lines=9> */
.L_x_4795:


//--------------------- .text._Z11reduceRegr5IfLj4EEvPT_S1_j --------------------------
	.section	.text._Z11reduceRegr5IfLj4EEvPT_S1_j,"ax",@progbits
	.align	128
        .global         _Z11reduceRegr5IfLj4EEvPT_S1_j
        .type           _Z11reduceRegr5IfLj4EEvPT_S1_j,@function
        .size           _Z11reduceRegr5IfLj4EEvPT_S1_j,(.L_x_4796 - _Z11reduceRegr5IfLj4EEvPT_S1_j)
        .other          _Z11reduceRegr5IfLj4EEvPT_S1_j,@"STO_CUDA_ENTRY STV_DEFAULT"
_Z11reduceRegr5IfLj4EEvPT_S1_j:
.text._Z11reduceRegr5IfLj4EEvPT_S1_j:
        /* <DEDUP_REMOVED lines=51> */
.L_x_1649:
[----:B------:R-:W-:Y:S05]  /*0330*/  BSYNC.RECONVERGENT B0 ;  /* 0x0000000000007941 */ /* 0x000fea0003800200 */
.L_x_1648:
        /* <DEDUP_REMOVED lines=42> */
.L_x_1651:
[----:B------:R-:W-:Y:S05]  /*05e0*/  BSYNC.RECONVERGENT B0 ;  /* 0x0000000000007941 */ /* 0x000fea0003800200 */
.L_x_1650:
        /* <DEDUP_REMOVED lines=16> */
.L_x_1652:
        /* <DEDUP_REMOVED lines=40> */
.L_x_1653:
        /* <DEDUP_REMOVED lines=44> */
.L_x_1654:
[----:B--2---:R2:W3:Y:S02]  /*0c30*/  SHFL.DOWN PT, R2, R11, 0x8, 0x1f ;  /* 0x09001f000b027f89 */ /* 0x0044e400000e0000 */
.L_x_1655:
        /* <DEDUP_REMOVED lines=43> */
.L_x_1656:
[----:B------:R2:W3:Y:S02]  /*0ef0*/  SHFL.DOWN PT, R2, R11, 0x4, 0x1f ;  /* 0x08801f000b027f89 */ /* 0x0004e400000e0000 */
.L_x_1657:
        /* <DEDUP_REMOVED lines=43> */
.L_x_1658:
[----:B------:R0:W1:Y:S02]  /*11b0*/  SHFL.DOWN PT, R2, R11, 0x2, 0x1f ;  /* 0x08401f000b027f89 */ /* 0x00006400000e0000 */
.L_x_1659:
        /* <DEDUP_REMOVED lines=43> */
.L_x_1660:
[----:B------:R3:W4:Y:S02]  /*1470*/  SHFL.DOWN PT, R5, R8, 0x1, 0x1f ;  /* 0x08201f0008057f89 */ /* 0x00072400000e0000 */
.L_x_1661:
[----:B------:R-:W-:-:S13]  /*1480*/  ISETP.NE.AND P0, PT, R3, RZ, PT ;  /* 0x000000ff0300720c */ /* 0x000fda0003f05270 */
[----:B------:R-:W-:Y:S05]  /*1490*/  @P0 EXIT ;  /* 0x000000000000094d */ /* 0x000fea0003800000 */
[----:B0-----:R-:W0:Y:S01]  /*14a0*/  LDC.64 R2, c[0x0][0x388] ;  /* 0x0000e200ff027b82 */ /* 0x001e220000000a00 */
[----:B-1--4-:R-:W-:Y:S01]  /*14b0*/  FADD R5, R8, R5 ;  /* 0x0000000508057221 */ /* 0x012fe20000000000 */
[----:B0-----:R-:W-:-:S05]  /*14c0*/  IMAD.WIDE.U32 R2, R0, 0x4, R2 ;  /* 0x0000000400027825 */ /* 0x001fca00078e0002 */
[----:B------:R-:W-:Y:S01]  /*14d0*/  STG.E desc[UR6][R2.64], R5 ;  /* 0x0000000502007986 */ /* 0x000fe2000c101906 */
[----:B------:R-:W-:Y:S05]  /*14e0*/  EXIT ;  /* 0x000000000000794d */ /* 0x000fea0003800000 */
.L_x_1662:
        /* <DEDUP_REMOVED lines=9> */
.L_x_4796:


//--------------------- .text._Z11reduceRegr5IfLj8EEvPT_S1_j --------------------------
	.section	.text._Z11reduceRegr5IfLj8EEvPT_S1_j,"ax",@progbits
	.align	128
        .global         _Z11reduceRegr5IfLj8EEvPT_S1_j
        .type           _Z11reduceRegr5IfLj8EEvPT_S1_j,@function
        .size           _Z11reduceRegr5IfLj8EEvPT_S1_j,(.L_x_4797 - _Z11reduceRegr5IfLj8EEvPT_S1_j)
        .other          _Z11reduceRegr5IfLj8EEvPT_S1_j,@"STO_CUDA_ENTRY STV_DEFAULT"
_Z11reduceRegr5IfLj8EEvPT_S1_j:
.text._Z11reduceRegr5IfLj8EEvPT_S1_j:
        /* <DEDUP_REMOVED lines=51> */
.L_x_1664:
[----:B------:R-:W-:Y:S05]  /*0330*/  BSYNC.RECONVERGENT B0 ;  /* 0x0000000000007941 */ /* 0x000fea0003800200 */
.L_x_1663:
        /* <DEDUP_REMOVED lines=42> */
.L_x_1666:
[----:B------:R-:W-:Y:S05]  /*05e0*/  BSYNC.RECONVERGENT B0 ;  /* 0x0000000000007941 */ /* 0x000fea0003800200 */
.L_x_1665:
        /* <DEDUP_REMOVED lines=16> */
.L_x_1667:
        /* <DEDUP_REMOVED lines=40> */
.L_x_1668:
        /* <DEDUP_REMOVED lines=44> */
.L_x_1669:
[----:B--2---:R2:W3:Y:S02]  /*0c30*/  SHFL.DOWN PT, R2, R11, 0x8, 0x1f ;  /* 0x09001f000b027f89 */ /* 0x0044e400000e0000 */
.L_x_1670:
        /* <DEDUP_REMOVED lines=43> */
.L_x_1671:
[----:B------:R2:W3:Y:S02]  /*0ef0*/  SHFL.DOWN PT, R2, R11, 0x4, 0x1f ;  /* 0x08801f000b027f89 */ /* 0x0004e400000e0000 */
.L_x_1672:
        /* <DEDUP_REMOVED lines=43> */
.L_x_1673:
[----:B------:R0:W1:Y:S02]  /*11b0*/  SHFL.DOWN PT, R2, R11, 0x2, 0x1f ;  /* 0x08401f000b027f89 */ /* 0x00006400000e0000 */
.L_x_1674:
        /* <DEDUP_REMOVED lines=43> */
.L_x_1675:
[----:B------:R3:W4:Y:S02]  /*1470*/  SHFL.DOWN PT, R5, R8, 0x1, 0x1f ;  /* 0x08201f0008057f89 */ /* 0x00072400000e0000 */
.L_x_1676:
[----:B------:R-:W-:-:S13]  /*1480*/  ISETP.NE.AND P0, PT, R3, RZ, PT ;  /* 0x000000ff0300720c */ /* 0x000fda0003f05270 */
[----:B------:R-:W-:Y:S05]  /*1490*/  @P0 EXIT ;  /* 0x000000000000094d */ /* 0x000fea0003800000 */
[----:B0-----:R-:W0:Y:S01]  /*14a0*/  LDC.64 R2, c[0x0][0x388] ;  /* 0x0000e200ff027b82 */ /* 0x001e220000000a00 */
[----:B-1--4-:R-:W-:Y:S01]  /*14b0*/  FADD R5, R8, R5 ;  /* 0x0000000508057221 */ /* 0x012fe20000000000 */
[----:B0-----:R-:W-:-:S05]  /*14c0*/  IMAD.WIDE.U32 R2, R0, 0x4, R2 ;  /* 0x0000000400027825 */ /* 0x001fca00078e0002 */
[----:B------:R-:W-:Y:S01]  /*14d0*/  STG.E desc[UR6][R2.64], R5 ;  /* 0x0000000502007986 */ /* 0x000fe2000c101906 */
[----:B------:R-:W-:Y:S05]  /*14e0*/  EXIT ;  /* 0x000000000000794d */ /* 0x000fea0003800000 */
.L_x_1677:
        /* <DEDUP_REMOVED lines=9> */
.L_x_4797:


//--------------------- .text._Z11reduceRegr5IfLj16EEvPT_S1_j --------------------------
	.section	.text._Z11reduceRegr5IfLj16EEvPT_S1_j,"ax",@progbits
	.align	128
        .global         _Z11reduceRegr5IfLj16EEvPT_S1_j
        .type           _Z11reduceRegr5IfLj16EEvPT_S1_j,@function
        .size           _Z11reduceRegr5IfLj16EEvPT_S1_j,(.L_x_4798 - _Z11reduceRegr5IfLj16EEvPT_S1_j)
        .other          _Z11reduceRegr5IfLj16EEvPT_S1_j,@"STO_CUDA_ENTRY STV_DEFAULT"
_Z11reduceRegr5IfLj16EEvPT_S1_j:
.text._Z11reduceRegr5IfLj16EEvPT_S1_j:
        /* <DEDUP_REMOVED lines=51> */
.L_x_1679:
[----:B------:R-:W-:Y:S05]  /*0330*/  BSYNC.RECONVERGENT B0 ;  /* 0x0000000000007941 */ /* 0x000fea0003800200 */
.L_x_1678:
        /* <DEDUP_REMOVED lines=42> */
.L_x_1681:
[----:B------:R-:W-:Y:S05]  /*05e0*/  BSYNC.RECONVERGENT B0 ;  /* 0x0000000000007941 */ /* 0x000fea0003800200 */
.L_x_1680:
        /* <DEDUP_REMOVED lines=16> */
.L_x_1682:
        /* <DEDUP_REMOVED lines=40> */
.L_x_1683:
        /* <DEDUP_REMOVED lines=44> */
.L_x_1684:
[----:B--2---:R2:W3:Y:S02]  /*0c30*/  SHFL.DOWN PT, R2, R11, 0x8, 0x1f ;  /* 0x09001f000b027f89 */ /* 0x0044e400000e0000 */
.L_x_1685:
        /* <DEDUP_REMOVED lines=43> */
.L_x_1686:
[----:B------:R2:W3:Y:S02]  /*0ef0*/  SHFL.DOWN PT, R2, R11, 0x4, 0x1f ;  /* 0x08801f000b027f89 */ /* 0x0004e400000e0000 */
.L_x_1687:
        /* <DEDUP_REMOVED lines=43> */
.L_x_1688:
[----:B------:R0:W1:Y:S02]  /*11b0*/  SHFL.DOWN PT, R2, R11, 0x2, 0x1f ;  /* 0x08401f000b027f89 */ /* 0x00006400000e0000 */
.L_x_1689:
        /* <DEDUP_REMOVED lines=43> */
.L_x_1690:
[----:B------:R3:W4:Y:S02]  /*1470*/  SHFL.DOWN PT, R5, R8, 0x1, 0x1f ;  /* 0x08201f0008057f89 */ /* 0x00072400000e0000 */
.L_x_1691:
[----:B------:R-:W-:-:S13]  /*1480*/  ISETP.NE.AND P0, PT, R3, RZ, PT ;  /* 0x000000ff0300720c */ /* 0x000fda0003f05270 */
[----:B------:R-:W-:Y:S05]  /*1490*/  @P0 EXIT ;  /* 0x000000000000094d */ /* 0x000fea0003800000 */
[----:B0-----:R-:W0:Y:S01]  /*14a0*/  LDC.64 R2, c[0x0][0x388] ;  /* 0x0000e200ff027b82 */ /* 0x001e220000000a00 */
[----:B-1--4-:R-:W-:Y:S01]  /*14b0*/  FADD R5, R8, R5 ;  /* 0x0000000508057221 */ /* 0x012fe20000000000 */
[----:B0-----:R-:W-:-:S05]  /*14c0*/  IMAD.WIDE.U32 R2, R0, 0x4, R2 ;  /* 0x0000000400027825 */ /* 0x001fca00078e0002 */
[----:B------:R-:W-:Y:S01]  /*14d0*/  STG.E desc[UR6][R2.64], R5 ;  /* 0x0000000502007986 */ /* 0x000fe2000c101906 */
[----:B------:R-:W-:Y:S05]  /*14e0*/  EXIT ;  /* 0x000000000000794d */ /* 0x000fea0003800000 */
.L_x_1692:
        /* <DEDUP_REMOVED lines=9> */
.L_x_4798:


//--------------------- .text._Z11reduceRegr5IfLj32EEvPT_S1_j --------------------------
	.section	.text._Z11reduceRegr5IfLj32EEvPT_S1_j,"ax",@progbits
	.align	128
        .global         _Z11reduceRegr5IfLj32EEvPT_S1_j
        .type           _Z11reduceRegr5IfLj32EEvPT_S1_j,@function
        .size           _Z11reduceRegr5IfLj32EEvPT_S1_j,(.L_x_4799 - _Z11reduceRegr5IfLj32EEvPT_S1_j)
        .other          _Z11reduceRegr5IfLj32EEvPT_S1_j,@"STO_CUDA_ENTRY STV_DEFAULT"
_Z11reduceRegr5IfLj32EEvPT_S1_j:
.text._Z11reduceRegr5IfLj32EEvPT_S1_j:
        /* <DEDUP_REMOVED lines=51> */
.L_x_1694:
[----:B------:R-:W-:Y:S05]  /*0330*/  BSYNC.RECONVERGENT B0 ;  /* 0x0000000000007941 */ /* 0x000fea0003800200 */
.L_x_1693:
        /* <DEDUP_REMOVED lines=42> */
.L_x_1696:
[----:B------:R-:W-:Y:S05]  /*05e0*/  BSYNC.RECONVERGENT B0 ;  /* 0x0000000000007941 */ /* 0x000fea0003800200 */
.L_x_1695:
        /* <DEDUP_REMOVED lines=16> */
.L_x_1697:
        /* <DEDUP_REMOVED lines=40> */
.L_x_1698:
        /* <DEDUP_REMOVED lines=44> */
.L_x_1699:
[----:B--2---:R2:W3:Y:S02]  /*0c30*/  SHFL.DOWN PT, R2, R11, 0x8, 0x1f ;  /* 0x09001f000b027f89 */ /* 0x0044e400000e0000 */
.L_x_1700:
        /* <DEDUP_REMOVED lines=43> */
.L_x_1701:
[----:B------:R2:W3:Y:S02]  /*0ef0*/  SHFL.DOWN PT, R2, R11, 0x4, 0x1f ;  /* 0x08801f000b027f89 */ /* 0x0004e400000e0000 */
.L_x_1702:
        /* <DEDUP_REMOVED lines=43> */
.L_x_1703:
[----:B------:R0:W1:Y:S02]  /*11b0*/  SHFL.DOWN PT, R2, R11, 0x2, 0x1f ;  /* 0x08401f000b027f89 */ /* 0x00006400000e0000 */
.L_x_1704:
        /* <DEDUP_REMOVED lines=43> */
.L_x_1705:
[----:B------:R3:W4:Y:S02]  /*1470*/  SHFL.DOWN PT, R5, R8, 0x1, 0x1f ;  /* 0x08201f0008057f89 */ /* 0x00072400000e0000 */
.L_x_1706:
[----:B------:R-:W-:-:S13]  /*1480*/  ISETP.NE.AND P0, PT, R3, RZ, PT ;  /* 0x000000ff0300720c */ /* 0x000fda0003f05270 */
[----:B------:R-:W-:Y:S05]  /*1490*/  @P0 EXIT ;  /* 0x000000000000094d */ /* 0x000fea0003800000 */
[----:B0-----:R-:W0:Y:S01]  /*14a0*/  LDC.64 R2, c[0x0][0x388] ;  /* 0x0000e200ff027b82 */ /* 0x001e220000000a00 */
[----:B-1--4-:R-:W-:Y:S01]  /*14b0*/  FADD R5, R8, R5 ;  /* 0x0000000508057221 */ /* 0x012fe20000000000 */
[----:B0-----:R-:W-:-:S05]  /*14c0*/  IMAD.WIDE.U32 R2, R0, 0x4, R2 ;  /* 0x0000000400027825 */ /* 0x001fca00078e0002 */
[----:B------:R-:W-:Y:S01]  /*14d0*/  STG.E desc[UR6][R2.64], R5 ;  /* 0x0000000502007986 */ /* 0x000fe2000c101906 */
[----:B------:R-:W-:Y:S05]  /*14e0*/  EXIT ;  /* 0x000000000000794d */ /* 0x000fea0003800000 */
.L_x_1707:
        /* <DEDUP_REMOVED lines=9> */
.L_x_4799:


//--------------------- .text._Z11reduceRegr5IfLj64EEvPT_S1_j --------------------------
	.section	.text._Z11reduceRegr5IfLj64EEvPT_S1_j,"ax",@progbits
	.align	128
        .global         _Z11reduceRegr5IfLj64EEvPT_S1_j
        .type           _Z11reduceRegr5IfLj64EEvPT_S1_j,@function
        .size           _Z11reduceRegr5IfLj64EEvPT_S1_j,(.L_x_4800 - _Z11reduceRegr5IfLj64EEvPT_S1_j)
        .other          _Z11reduceRegr5IfLj64EEvPT_S1_j,@"STO_CUDA_ENTRY STV_DEFAULT"
_Z11reduceRegr5IfLj64EEvPT_S1_j:
.text._Z11reduceRegr5IfLj64EEvPT_S1_j:
        /* <DEDUP_REMOVED lines=51> */
.L_x_1709:
[----:B------:R-:W-:Y:S05]  /*0330*/  BSYNC.RECONVERGENT B0 ;  /* 0x0000000000007941 */ /* 0x000fea0003800200 */
.L_x_1708:
        /* <DEDUP_REMOVED lines=42> */
.L_x_1711:
[----:B------:R-:W-:Y:S05]  /*05e0*/  BSYNC.RECONVERGENT B0 ;  /* 0x0000000000007941 */ /* 0x000fea0003800200 */
.L_x_1710:
        /* <DEDUP_REMOVED lines=18> */
.L_x_1712:
        /* <DEDUP_REMOVED lines=40> */
.L_x_1713:
        /* <DEDUP_REMOVED lines=44> */
.L_x_1714:
[----:B--2---:R3:W4:Y:S02]  /*0c50*/  SHFL.DOWN PT, R5, R10, 0x8, 0x1f ;  /* 0x09001f000a057f89 */ /* 0x00472400000e0000 */
.L_x_1715:
        /* <DEDUP_REMOVED lines=43> */
.L_x_1716:
[----:B------:R3:W4:Y:S02]  /*0f10*/  SHFL.DOWN PT, R5, R10, 0x4, 0x1f ;  /* 0x08801f000a057f89 */ /* 0x00072400000e0000 */
.L_x_1717:
        /* <DEDUP_REMOVED lines=43> */
.L_x_1718:
[----:B------:R1:W2:Y:S02]  /*11d0*/  SHFL.DOWN PT, R5, R10, 0x2, 0x1f ;  /* 0x08401f000a057f89 */ /* 0x0002a400000e0000 */
.L_x_1719:
        /* <DEDUP_REMOVED lines=43> */
.L_x_1720:
[----:B------:R3:W4:Y:S02]  /*1490*/  SHFL.DOWN PT, R5, R10, 0x1, 0x1f ;  /* 0x08201f000a057f89 */ /* 0x00072400000e0000 */
.L_x_1721:
[----:B------:R-:W-:-:S13]  /*14a0*/  ISETP.NE.AND P0, PT, R3, RZ, PT ;  /* 0x000000ff0300720c */ /* 0x000fda0003f05270 */
[----:B------:R-:W-:Y:S05]  /*14b0*/  @P0 EXIT ;  /* 0x000000000000094d */ /* 0x000fea0003800000 */
[----:B------:R-:W5:Y:S01]  /*14c0*/  LDC.64 R2, c[0x0][0x388] ;  /* 0x0000e200ff027b82 */ /* 0x000f620000000a00 */
[----:B--2-4-:R-:W-:Y:S01]  /*14d0*/  FADD R5, R10, R5 ;  /* 0x000000050a057221 */ /* 0x014fe20000000000 */
[----:B-----5:R-:W-:-:S05]  /*14e0*/  IMAD.WIDE.U32 R2, R0, 0x4, R2 ;  /* 0x0000000400027825 */ /* 0x020fca00078e0002 */
[----:B------:R-:W-:Y:S01]  /*14f0*/  STG.E desc[UR6][R2.64], R5 ;  /* 0x0000000502007986 */ /* 0x000fe2000c101906 */
[----:B------:R-:W-:Y:S05]  /*1500*/  EXIT ;  /* 0x000000000000794d */ /* 0x000fea0003800000 */
.L_x_1722:
        /* <DEDUP_REMOVED lines=15> */
.L_x_4800:


//--------------------- .text._Z11reduceRegr5IfLj128EEvPT_S1_j --------------------------
	.section	.text._Z11reduceRegr5IfLj128EEvPT_S1_j,"ax",@progbits
	.align	128
        .global         _Z11reduceRegr5IfLj128EEvPT_S1_j
        .type           _Z11reduceRegr5IfLj128EEvPT_S1_j,@function
        .size           _Z11reduceRegr5IfLj128EEvPT_S1_j,(.L_x_4801 - _Z11reduceRegr5IfLj128EEvPT_S1_j)
        .other          _Z11reduceRegr5IfLj128EEvPT_S1_j,@"STO_CUDA_ENTRY STV_DEFAULT"
_Z11reduceRegr5IfLj128EEvPT_S1_j:
.text._Z11reduceRegr5IfLj128EEvPT_S1_j:
        /* <DEDUP_REMOVED lines=51> */
.L_x_1724:
[----:B------:R-:W-:Y:S05]  /*0330*/  BSYNC.RECONVERGENT B0 ;  /* 0x0000000000007941 */ /* 0x000fea0003800200 */
.L_x_1723:
        /* <DEDUP_REMOVED lines=42> */
.L_x_1726:
[----:B------:R-:W-:Y:S05]  /*05e0*/  BSYNC.RECONVERGENT B0 ;  /* 0x0000000000007941 */ /* 0x000fea0003800200 */
.L_x_1725:
        /* <DEDUP_REMOVED lines=22> */
.L_x_1727:
        /* <DEDUP_REMOVED lines=40> */
.L_x_1728:
        /* <DEDUP_REMOVED lines=44> */
.L_x_1729:
[----:B--2---:R3:W4:Y:S02]  /*0c90*/  SHFL.DOWN PT, R5, R10, 0x8, 0x1f ;  /* 0x09001f000a057f89 */ /* 0x00472400000e0000 */
.L_x_1730:
        /* <DEDUP_REMOVED lines=43> */
.L_x_1731:
[----:B------:R3:W4:Y:S02]  /*0f50*/  SHFL.DOWN PT, R5, R10, 0x4, 0x1f ;  /* 0x08801f000a057f89 */ /* 0x00072400000e0000 */
.L_x_1732:
        /* <DEDUP_REMOVED lines=43> */
.L_x_1733:
[----:B------:R1:W2:Y:S02]  /*1210*/  SHFL.DOWN PT, R5, R10, 0x2, 0x1f ;  /* 0x08401f000a057f89 */ /* 0x0002a400000e0000 */
.L_x_1734:
        /* <DEDUP_REMOVED lines=43> */
.L_x_1735:
[----:B------:R3:W4:Y:S02]  /*14d0*/  SHFL.DOWN PT, R5, R10, 0x1, 0x1f ;  /* 0x08201f000a057f89 */ /* 0x00072400000e0000 */
.L_x_1736:
[----:B------:R-:W-:-:S13]  /*14e0*/  ISETP.NE.AND P0, PT, R3, RZ, PT ;  /* 0x000000ff0300720c */ /* 0x000fda0003f05270 */
[----:B------:R-:W-:Y:S05]  /*14f0*/  @P0 EXIT ;  /* 0x000000000000094d */ /* 0x000fea0003800000 */
[----:B------:R-:W5:Y:S01]  /*1500*/  LDC.64 R2, c[0x0][0x388] ;  /* 0x0000e200ff027b82 */ /* 0x000f620000000a00 */
[----:B--2-4-:R-:W-:Y:S01]  /*1510*/  FADD R5, R10, R5 ;  /* 0x000000050a057221 */ /* 0x014fe20000000000 */
[----:B-----5:R-:W-:-:S05]  /*1520*/  IMAD.WIDE.U32 R2, R0, 0x4, R2 ;  /* 0x0000000400027825 */ /* 0x020fca00078e0002 */
[----:B------:R-:W-:Y:S01]  /*1530*/  STG.E desc[UR6][R2.64], R5 ;  /* 0x0000000502007986 */ /* 0x000fe2000c101906 */
[----:B------:R-:W-:Y:S05]  /*1540*/  EXIT ;  /* 0x000000000000794d */ /* 0x000fea0003800000 */
.L_x_1737:
        /* <DEDUP_REMOVED lines=11> */
.L_x_4801:


//--------------------- .text._Z11reduceRegr5IfLj256EEvPT_S1_j --------------------------
	.section	.text._Z11reduceRegr5IfLj256EEvPT_S1_j,"ax",@progbits
	.align	128
        .global         _Z11reduceRegr5IfLj256EEvPT_S1_j
        .type           _Z11reduceRegr5IfLj256EEvPT_S1_j,@function
        .size           _Z11reduceRegr5IfLj256EEvPT_S1_j,(.L_x_4802 - _Z11reduceRegr5IfLj256EEvPT_S1_j)
        .other          _Z11reduceRegr5IfLj256EEvPT_S1_j,@"STO_CUDA_ENTRY STV_DEFAULT"
_Z11reduceRegr5IfLj256EEvPT_S1_j:
.text._Z11reduceRegr5IfLj256EEvPT_S1_j:
        /* <DEDUP_REMOVED lines=51> */
.L_x_1739:
[----:B------:R-:W-:Y:S05]  /*0330*/  BSYNC.RECONVERGENT B0 ;  /* 0x0000000000007941 */ /* 0x000fea0003800200 */
.L_x_1738:
        /* <DEDUP_REMOVED lines=42> */
.L_x_1741:
[----:B------:R-:W-:Y:S05]  /*05e0*/  BSYNC.RECONVERGENT B0 ;  /* 0x0000000000007941 */ /* 0x000fea0003800200 */
.L_x_1740:
        /* <DEDUP_REMOVED lines=26> */
.L_x_1742:
        /* <DEDUP_REMOVED lines=40> */
.L_x_1743:
        /* <DEDUP_REMOVED lines=44> */
.L_x_1744:
[----:B--2---:R3:W4:Y:S02]  /*0cd0*/  SHFL.DOWN PT, R5, R10, 0x8, 0x1f ;  /* 0x09001f000a057f89 */ /* 0x00472400000e0000 */
.L_x_1745:
        /* <DEDUP_REMOVED lines=43> */
.L_x_1746:
[----:B------:R3:W4:Y:S02]  /*0f90*/  SHFL.DOWN PT, R5, R10, 0x4, 0x1f ;  /* 0x08801f000a057f89 */ /* 0x00072400000e0000 */
.L_x_1747:
        /* <DEDUP_REMOVED lines=43> */
.L_x_1748:
[----:B------:R1:W2:Y:S02]  /*1250*/  SHFL.DOWN PT, R5, R10, 0x2, 0x1f ;  /* 0x08401f000a057f89 */ /* 0x0002a400000e0000 */
.L_x_1749:
        /* <DEDUP_REMOVED lines=43> */
.L_x_1750:
[----:B------:R3:W4:Y:S02]  /*1510*/  SHFL.DOWN PT, R5, R10, 0x1, 0x1f ;  /* 0x08201f000a057f89 */ /* 0x00072400000e0000 */
.L_x_1751:
[----:B------:R-:W-:-:S13]  /*1520*/  ISETP.NE.AND P0, PT, R3, RZ, PT ;  /* 0x000000ff0300720c */ /* 0x000fda0003f05270 */
[----:B------:R-:W-:Y:S05]  /*1530*/  @P0 EXIT ;  /* 0x000000000000094d */ /* 0x000fea0003800000 */
[----:B------:R-:W5:Y:S01]  /*1540*/  LDC.64 R2, c[0x0][0x388] ;  /* 0x0000e200ff027b82 */ /* 0x000f620000000a00 */
[----:B--2-4-:R-:W-:Y:S01]  /*1550*/  FADD R5, R10, R5 ;  /* 0x000000050a057221 */ /* 0x014fe20000000000 */
[----:B-----5:R-:W-:-:S05]  /*1560*/  IMAD.WIDE.U32 R2, R0, 0x4, R2 ;  /* 0x0000000400027825 */ /* 0x020fca00078e0002 */
[----:B------:R-:W-:Y:S01]  /*1570*/  STG.E desc[UR6][R2.64], R5 ;  /* 0x0000000502007986 */ /* 0x000fe2000c101906 */
[----:B------:R-:W-:Y:S05]  /*1580*/  EXIT ;  /* 0x000000000000794d */ /* 0x000fea0003800000 */
.L_x_1752:
        /* <DEDUP_REMOVED lines=15> */
.L_x_4802:


//--------------------- .text._Z11reduceRegr5IfLj512EEvPT_S1_j --------------------------
	.section	.text._Z11reduceRegr5IfLj512EEvPT_S1_j,"ax",@progbits
	.align	128
        .global         _Z11reduceRegr5IfLj512EEvPT_S1_j
        .type           _Z11reduceRegr5IfLj512EEvPT_S1_j,@function
        .size           _Z11reduceRegr5IfLj512EEvPT_S1_j,(.L_x_4803 - _Z11reduceRegr5IfLj512EEvPT_S1_j)
        .other          _Z11reduceRegr5IfLj512EEvPT_S1_j,@"STO_CUDA_ENTRY STV_DEFAULT"
_Z11reduceRegr5IfLj512EEvPT_S1_j:
.text._Z11reduceRegr5IfLj512EEvPT_S1_j:
        /* <DEDUP_REMOVED lines=52> */
.L_x_1754:
[----:B------:R-:W-:Y:S05]  /*0340*/  BSYNC.RECONVERGENT B0 ;  /* 0x0000000000007941 */ /* 0x000fea0003800200 */
.L_x_1753:
        /* <DEDUP_REMOVED lines=8> */
[----:B------:R-:W-:-:S04]  /*03d0*/  FFMA.RM R3, R3, R8, 12582913 ;  /* 0x4b40000103037423 */ /* 0x000fc80000004008 */
[C---:B------:R-:W-:Y:S01]  /*03e0*/  FADD R5, R3.reuse, -12583039 ;  /* 0xcb40007f03057421 */ /* 0x040fe20000000000 */
[----:B------:R-:W-:-:S03]  /*03f0*/  IMAD.SHL.U32 R3, R3, 0x800000, RZ ;  /* 0x0080000003037824 */ /* 0x000fc600078e00ff */
[----:B------:R-:W-:-:S04]  /*0400*/  FFMA R5, R6, 1.4426950216293334961, -R5 ;  /* 0x3fb8aa3b06057823 */ /* 0x000fc80000000805 */
[----:B------:R-:W-:-:S04]  /*0410*/  FFMA R5, R6, 1.925963033500011079e-08, R5 ;  /* 0x32a5706006057823 */ /* 0x000fc80000000005 */
[----:B------:R-:W0:Y:S02]  /*0420*/  MUFU.EX2 R8, R5 ;  /* 0x0000000500087308 */ /* 0x000e240000000800 */
[----:B0-----:R-:W-:Y:S01]  /*0430*/  FFMA R3, R3, R8, 1 ;  /* 0x3f80000003037423 */ /* 0x001fe20000000008 */
[----:B------:R-:W-:-:S04]  /*0440*/  IMAD.MOV.U32 R8, RZ, RZ, 0x3e055027 ;  /* 0x3e055027ff087424 */ /* 0x000fc800078e00ff */
[----:B------:R-:W-:-:S04]  /*0450*/  FSETP.GEU.AND P0, PT, R3, 1.175494350822287508e-38, PT ;  /* 0x008000000300780b */ /* 0x000fc80003f0e000 */
        /* <DEDUP_REMOVED lines=8> */
[----:B------:R-:W-:Y:S01]  /*04e0*/  FFMA R5, R6, 1.1920928955078125e-07, R5 ;  /* 0x3400000006057823 */ /* 0x000fe20000000005 */
[----:B------:R-:W-:Y:S02]  /*04f0*/  IMAD.MOV.U32 R6, RZ, RZ, 0x7f800000 ;  /* 0x7f800000ff067424 */ /* 0x000fe400078e00ff */
        /* <DEDUP_REMOVED lines=15> */
.L_x_1756:
[----:B------:R-:W-:Y:S05]  /*05f0*/  BSYNC.RECONVERGENT B0 ;  /* 0x0000000000007941 */ /* 0x000fea0003800200 */
.L_x_1755:
        /* <DEDUP_REMOVED lines=30> */
.L_x_1757:
        /* <DEDUP_REMOVED lines=40> */
.L_x_1758:
        /* <DEDUP_REMOVED lines=44> */
.L_x_1759:
[----:B------:R2:W3:Y:S02]  /*0d20*/  SHFL.DOWN PT, R4, R11, 0x8, 0x1f ;  /* 0x09001f000b047f89 */ /* 0x0004e400000e0000 */
.L_x_1760:
        /* <DEDUP_REMOVED lines=43> */
.L_x_1761:
[----:B------:R2:W3:Y:S02]  /*0fe0*/  SHFL.DOWN PT, R4, R11, 0x4, 0x1f ;  /* 0x08801f000b047f89 */ /* 0x0004e400000e0000 */
.L_x_1762:
        /* <DEDUP_REMOVED lines=43> */
.L_x_1763:
[----:B------:R0:W1:Y:S02]  /*12a0*/  SHFL.DOWN PT, R4, R11, 0x2, 0x1f ;  /* 0x08401f000b047f89 */ /* 0x00006400000e0000 */
.L_x_1764:
        /* <DEDUP_REMOVED lines=43> */
.L_x_1765:
[----:B------:R2:W3:Y:S02]  /*1560*/  SHFL.DOWN PT, R4, R11, 0x1, 0x1f ;  /* 0x08201f000b047f89 */ /* 0x0004e400000e0000 */
.L_x_1766:
[----:B------:R-:W-:-:S13]  /*1570*/  ISETP.NE.AND P0, PT, R2, RZ, PT ;  /* 0x000000ff0200720c */ /* 0x000fda0003f05270 */
[----:B------:R-:W-:Y:S05]  /*1580*/  @P0 EXIT ;  /* 0x000000000000094d */ /* 0x000fea0003800000 */
[----:B------:R-:W4:Y:S01]  /*1590*/  LDC.64 R2, c[0x0][0x388] ;  /* 0x0000e200ff027b82 */ /* 0x000f220000000a00 */
[----:B0123--:R-:W-:Y:S01]  /*15a0*/  FADD R11, R11, R4 ;  /* 0x000000040b0b7221 */ /* 0x00ffe20000000000 */
[----:B----4-:R-:W-:-:S05]  /*15b0*/  IMAD.WIDE.U32 R2, R0, 0x4, R2 ;  /* 0x0000000400027825 */ /* 0x010fca00078e0002 */
[----:B------:R-:W-:Y:S01]  /*15c0*/  STG.E desc[UR6][R2.64], R11 ;  /* 0x0000000b02007986 */ /* 0x000fe2000c101906 */
[----:B------:R-:W-:Y:S05]  /*15d0*/  EXIT ;  /* 0x000000000000794d */ /* 0x000fea0003800000 */
.L_x_1767:
        /* <DEDUP_REMOVED lines=10> */
.L_x_4803:


//--------------------- .text._Z11reduceRegr5IfLj1024EEvPT_S1_j --------------------------
	.section	.text._Z11reduceRegr5IfLj1024EEvPT_S1_j,"ax",@progbits
	.align	128
        .global         _Z11reduceRegr5IfLj1024EEvPT_S1_j
        .type           _Z11reduceRegr5IfLj1024EEvPT_S1_j,@function
        .size           _Z11reduceRegr5IfLj1024EEvPT_S1_j,(.L_x_4804 - _Z11reduceRegr5IfLj1024EEvPT_S1_j)
        .other          _Z11reduceRegr5IfLj1024EEvPT_S1_j,@"STO_CUDA_ENTRY STV_DEFAULT"
_Z11reduceRegr5IfLj1024EEvPT_S1_j:
.text._Z11reduceRegr5IfLj1024EEvPT_S1_j:
        /* <DEDUP_REMOVED lines=16> */
[----:B------:R-:W-:Y:S02]  /*0100*/  IMAD.MOV.U32 R6, RZ, RZ, 0x3bbb989d ;  /* 0x3bbb989dff067424 */ /* 0x000fe400078e00ff */
        /* <DEDUP_REMOVED lines=12> */
[C---:B------:R-:W-:Y:S01]  /*01d0*/  VIADD R6, R5.reuse, 0xc0d55555 ;  /* 0xc0d5555505067836 */ /* 0x040fe20000000000 */
[----:B------:R-:W-:-:S04]  /*01e0*/  FSETP.NEU.AND P1, PT, R5, RZ, PT ;  /* 0x000000ff0500720b */ /* 0x000fc80003f2d000 */
        /* <DEDUP_REMOVED lines=19> */
[----:B------:R-:W-:-:S05]  /*0320*/  @P0 FFMA R6, R5, R8, +INF ;  /* 0x7f80000005060423 */ /* 0x000fca0000000008 */
[----:B------:R-:W-:-:S07]  /*0330*/  FSEL R5, -R6, +INF , P1 ;  /* 0x7f80000006057808 */ /* 0x000fce0000800100 */
.L_x_1769:
[----:B------:R-:W-:Y:S05]  /*0340*/  BSYNC.RECONVERGENT B0 ;  /* 0x0000000000007941 */ /* 0x000fea0003800200 */
.L_x_1768:
[----:B------:R-:W-:Y:S04]  /*0350*/  BSSY.RECONVERGENT B0, `(.L_x_1770) ;  /* 0x0000028000007945 */ /* 0x000fe80003800200 */
[----:B------:R-:W-:Y:S05]  /*0360*/  @P2 BRA `(.L_x_1771) ;  /* 0x0000000000982947 */ /* 0x000fea0003800000 */
        /* <DEDUP_REMOVED lines=38> */
.L_x_1771:
[----:B------:R-:W-:Y:S05]  /*05d0*/  BSYNC.RECONVERGENT B0 ;  /* 0x0000000000007941 */ /* 0x000fea0003800200 */
.L_x_1770:
        /* <DEDUP_REMOVED lines=30> */
.L_x_1772:
        /* <DEDUP_REMOVED lines=40> */
.L_x_1773:
        /* <DEDUP_REMOVED lines=44> */
.L_x_1774:
[----:B------:R2:W3:Y:S02]  /*0d00*/  SHFL.DOWN PT, R3, R14, 0x8, 0x1f ;  /* 0x09001f000e037f89 */ /* 0x0004e400000e0000 */
.L_x_1775:
        /* <DEDUP_REMOVED lines=43> */
.L_x_1776:
[----:B------:R2:W3:Y:S02]  /*0fc0*/  SHFL.DOWN PT, R3, R14, 0x4, 0x1f ;  /* 0x08801f000e037f89 */ /* 0x0004e400000e0000 */
.L_x_1777:
        /* <DEDUP_REMOVED lines=43> */
.L_x_1778:
[----:B------:R0:W1:Y:S02]  /*1280*/  SHFL.DOWN PT, R3, R14, 0x2, 0x1f ;  /* 0x08401f000e037f89 */ /* 0x00006400000e0000 */
.L_x_1779:
        /* <DEDUP_REMOVED lines=43> */
.L_x_1780:
[----:B------:R2:W3:Y:S02]  /*1540*/  SHFL.DOWN PT, R5, R14, 0x1, 0x1f ;  /* 0x08201f000e057f89 */ /* 0x0004e400000e0000 */
.L_x_1781:
[----:B------:R-:W-:-:S13]  /*1550*/  ISETP.NE.AND P0, PT, R4, RZ, PT ;  /* 0x000000ff0400720c */ /* 0x000fda0003f05270 */
[----:B------:R-:W-:Y:S05]  /*1560*/  @P0 EXIT ;  /* 0x000000000000094d */ /* 0x000fea0003800000 */
[----:B0-----:R-:W0:Y:S01]  /*1570*/  LDC.64 R2, c[0x0][0x388] ;  /* 0x0000e200ff027b82 */ /* 0x001e220000000a00 */
[----:B-1-3--:R-:W-:Y:S01]  /*1580*/  FADD R5, R14, R5 ;  /* 0x000000050e057221 */ /* 0x00afe20000000000 */
[----:B0-----:R-:W-:-:S05]  /*1590*/  IMAD.WIDE.U32 R2, R0, 0x4, R2 ;  /* 0x0000000400027825 */ /* 0x001fca00078e0002 */
[----:B------:R-:W-:Y:S01]  /*15a0*/  STG.E desc[UR6][R2.64], R5 ;  /* 0x0000000502007986 */ /* 0x000fe2000c101906 */
[----:B------:R-:W-:Y:S05]  /*15b0*/  EXIT ;  /* 0x000000000000794d */ /* 0x000fea0003800000 */
.L_x_1782:
        /* <DEDUP_REMOVED lines=12> */
.L_x_4804:


//--------------------- .text._Z11reduceRegr4IfLj1EEvPT_S1_j --------------------------
	.section	.text._Z11reduceRegr4IfLj1EEvPT_S1_j,"ax",@progbits
	.align	128
        .global         _Z11reduceRegr4IfLj1EEvPT_S1_j
        .type           _Z11reduceRegr4IfLj1EEvPT_S1_j,@function
        .size           _Z11reduceRegr4IfLj1EEvPT_S1_j,(.L_x_4805 - _Z11reduceRegr4IfLj1EEvPT_S1_j)
        .other          _Z11reduceRegr4IfLj1EEvPT_S1_j,@"STO_CUDA_ENTRY STV_DEFAULT"
_Z11reduceRegr4IfLj1EEvPT_S1_j:
.text._Z11reduceRegr4IfLj1EEvPT_S1_j:
        /* <DEDUP_REMOVED lines=16> */
[----:B0-----:R-:W-:-:S06]  /*0100*/  IMAD.WIDE.U32 R6, R9, 0x4, R6 ;  /* 0x0000000409067825 */ /* 0x001fcc00078e0006 */
[----:B------:R0:W2:Y:S01]  /*0110*/  LDG.E R6, desc[UR6][R6.64] ;  /* 0x0000000606067981 */ /* 0x0000a2000c1e1900 */
[----:B------:R-:W-:Y:S02]  /*0120*/  IMAD.MOV.U32 R5, RZ, RZ, 0x3bbb989d ;  /* 0x3bbb989dff057424 */ /* 0x000fe400078e00ff */
[----:B------:R-:W-:Y:S02]  /*0130*/  IMAD.MOV.U32 R8, RZ, RZ, 0x437c0000 ;  /* 0x437c0000ff087424 */ /* 0x000fe400078e00ff */
[----:B0-----:R-:W-:Y:S02]  /*0140*/  IMAD.MOV.U32 R7, RZ, RZ, 0x3e055027 ;  /* 0x3e055027ff077424 */ /* 0x001fe400078e00ff */
        /* <DEDUP_REMOVED lines=12> */
[----:B------:R-:W-:-:S05]  /*0210*/  LOP3.LUT R8, R6, 0xff800000, RZ, 0xc0, !PT ;  /* 0xff80000006087812 */ /* 0x000fca00078ec0ff */
[----:B------:R-:W-:-:S04]  /*0220*/  IMAD.IADD R6, R5, 0x1, -R8 ;  /* 0x0000000105067824 */ /* 0x000fc800078e0a08 */
[----:B------:R-:W-:Y:S01]  /*0230*/  FADD R10, R6, -1 ;  /* 0xbf800000060a7421 */ /* 0x000fe20000000000 */
[----:B------:R-:W-:Y:S02]  /*0240*/  FSEL R6, RZ, -23, P0 ;  /* 0xc1b80000ff067808 */ /* 0x000fe40000000000 */
[----:B------:R-:W-:Y:S01]  /*0250*/  ISETP.GT.U32.AND P0, PT, R5, 0x7f7fffff, PT ;  /* 0x7f7fffff0500780c */ /* 0x000fe20003f04070 */
        /* <DEDUP_REMOVED lines=8> */
[----:B------:R-:W-:Y:S01]  /*02e0*/  I2FP.F32.S32 R7, R8 ;  /* 0x0000000800077245 */ /* 0x000fe20000201400 */
[----:B------:R-:W-:Y:S02]  /*02f0*/  IMAD.MOV.U32 R8, RZ, RZ, 0x7f800000 ;  /* 0x7f800000ff087424 */ /* 0x000fe400078e00ff */
[C---:B------:R-:W-:Y:S02]  /*0300*/  FMUL R9, R10.reuse, R9 ;  /* 0x000000090a097220 */ /* 0x040fe40000400000 */
[----:B------:R-:W-:Y:S02]  /*0310*/  FFMA R6, R7, 1.1920928955078125e-07, R6 ;  /* 0x3400000007067823 */ /* 0x000fe40000000006 */
[----:B------:R-:W-:-:S04]  /*0320*/  FFMA R9, R10, R9, R10 ;  /* 0x000000090a097223 */ /* 0x000fc8000000000a */
[----:B------:R-:W-:Y:S01]  /*0330*/  FFMA R6, R6, 0.69314718246459960938, R9 ;  /* 0x3f31721806067823 */ /* 0x000fe20000000009 */
[----:B------:R-:W-:-:S05]  /*0340*/  @P0 FFMA R6, R5, R8, +INF ;  /* 0x7f80000005060423 */ /* 0x000fca0000000008 */
[----:B------:R-:W-:-:S07]  /*0350*/  FSEL R5, -R6, +INF , P1 ;  /* 0x7f80000006057808 */ /* 0x000fce0000800100 */
.L_x_1784:
[----:B------:R-:W-:Y:S05]  /*0360*/  BSYNC.RECONVERGENT B0 ;  /* 0x0000000000007941 */ /* 0x000fea0003800200 */
.L_x_1783:
        /* <DEDUP_REMOVED lines=42> */
.L_x_1786:
[----:B------:R-:W-:Y:S05]  /*0610*/  BSYNC.RECONVERGENT B0 ;  /* 0x0000000000007941 */ /* 0x000fea0003800200 */
.L_x_1785:
        /* <DEDUP_REMOVED lines=9> */
.L_x_1788:
        /* <DEDUP_REMOVED lines=10> */
.L_x_1787:
[----:B------:R-:W-:Y:S05]  /*0750*/  @P1 EXIT ;  /* 0x000000000000194d */ /* 0x000fea0003800000 */
[----:B0-----:R-:W-:-:S04]  /*0760*/  VOTE.ANY R4, PT, PT ;  /* 0x0000000000047806 */ /* 0x001fc800038e0100 */
[----:B------:R-:W-:-:S13]  /*0770*/  ISETP.NE.AND P0, PT, R4, -0x1, PT ;  /* 0xffffffff0400780c */ /* 0x000fda0003f05270 */
[----:B------:R-:W-:Y:S05]  /*0780*/  @P0 BRA `(.L_x_1789) ;  /* 0x0000000000080947 */ /* 0x000fea0003800000 */
[----:B------:R0:W1:Y:S01]  /*0790*/  SHFL.DOWN PT, R6, R5, 0x10, 0x1f ;  /* 0x0a001f0005067f89 */ /* 0x00006200000e0000 */
[----:B------:R-:W-:Y:S05]  /*07a0*/  BRA `(.L_x_1790) ;  /* 0x0000000000a07947 */ /* 0x000fea0003800000 */
.L_x_1789:
        /* <DEDUP_REMOVED lines=40> */
.L_x_1790:
        /* <DEDUP_REMOVED lines=44> */
.L_x_1791:
[----:B--2---:R1:W2:Y:S02]  /*0cf0*/  SHFL.DOWN PT, R3, R10, 0x8, 0x1f ;  /* 0x09001f000a037f89 */ /* 0x0042a400000e0000 */
.L_x_1792:
        /* <DEDUP_REMOVED lines=43> */
.L_x_1793:
[----:B------:R2:W3:Y:S02]  /*0fb0*/  SHFL.DOWN PT, R3, R10, 0x4, 0x1f ;  /* 0x08801f000a037f89 */ /* 0x0004e400000e0000 */
.L_x_1794:
        /* <DEDUP_REMOVED lines=43> */
.L_x_1795:
[----:B------:R2:W3:Y:S02]  /*1270*/  SHFL.DOWN PT, R3, R10, 0x2, 0x1f ;  /* 0x08401f000a037f89 */ /* 0x0004e400000e0000 */
.L_x_1796:
        /* <DEDUP_REMOVED lines=43> */
.L_x_1797:
[----:B------:R3:W4:Y:S02]  /*1530*/  SHFL.DOWN PT, R4, R9, 0x1, 0x1f ;  /* 0x08201f0009047f89 */ /* 0x00072400000e0000 */
.L_x_1798:
[----:B------:R-:W-:-:S13]  /*1540*/  ISETP.NE.AND P0, PT, R2, RZ, PT ;  /* 0x000000ff0200720c */ /* 0x000fda0003f05270 */
[----:B------:R-:W-:Y:S05]  /*1550*/  @P0 EXIT ;  /* 0x000000000000094d */ /* 0x000fea0003800000 */
[----:B0-----:R-:W0:Y:S01]  /*1560*/  LDC.64 R2, c[0x0][0x388] ;  /* 0x0000e200ff027b82 */ /* 0x001e220000000a00 */
[----:B-1-34-:R-:W-:Y:S01]  /*1570*/  FADD R9, R9, R4 ;  /* 0x0000000409097221 */ /* 0x01afe20000000000 */
[----:B0-----:R-:W-:-:S05]  /*1580*/  IMAD.WIDE.U32 R2, R0, 0x4, R2 ;  /* 0x0000000400027825 */ /* 0x001fca00078e0002 */
[----:B------:R-:W-:Y:S01]  /*1590*/  STG.E desc[UR6][R2.64], R9 ;  /* 0x0000000902007986 */ /* 0x000fe2000c101906 */
[----:B------:R-:W-:Y:S05]  /*15a0*/  EXIT ;  /* 0x000000000000794d */ /* 0x000fea0003800000 */
.L_x_1799:
        /* <DEDUP_REMOVED lines=13> */
.L_x_4805:


//--------------------- .text._Z11reduceRegr4IfLj2EEvPT_S1_j --------------------------
	.section	.text._Z11reduceRegr4IfLj2EEvPT_S1_j,"ax",@progbits
	.align	128
        .global         _Z11reduceRegr4IfLj2EEvPT_S1_j
        .type           _Z11reduceRegr4IfLj2EEvPT_S1_j,@function
        .size           _Z11reduceRegr4IfLj2EEvPT_S1_j,(.L_x_4806 - _Z11reduceRegr4IfLj2EEvPT_S1_j)
        .other          _Z11reduceRegr4IfLj2EEvPT_S1_j,@"STO_CUDA_ENTRY STV_DEFAULT"
_Z11reduceRegr4IfLj2EEvPT_S1_j:
.text._Z11reduceRegr4IfLj2EEvPT_S1_j:
        /* <DEDUP_REMOVED lines=54> */
.L_x_1801:
[----:B------:R-:W-:Y:S05]  /*0360*/  BSYNC.RECONVERGENT B0 ;  /* 0x0000000000007941 */ /* 0x000fea0003800200 */
.L_x_1800:
        /* <DEDUP_REMOVED lines=42> */
.L_x_1803:
[----:B------:R-:W-:Y:S05]  /*0610*/  BSYNC.RECONVERGENT B0 ;  /* 0x0000000000007941 */ /* 0x000fea0003800200 */
.L_x_1802:
        /* <DEDUP_REMOVED lines=9> */
.L_x_1805:
        /* <DEDUP_REMOVED lines=10> */
.L_x_1804:
[----:B------:R-:W-:Y:S05]  /*0750*/  @P1 EXIT ;  /* 0x000000000000194d */ /* 0x000fea0003800000 */
[----:B0-----:R-:W-:-:S04]  /*0760*/  VOTE.ANY R4, PT, PT ;  /* 0x0000000000047806 */ /* 0x001fc800038e0100 */
[----:B------:R-:W-:-:S13]  /*0770*/  ISETP.NE.AND P0, PT, R4, -0x1, PT ;  /* 0xffffffff0400780c */ /* 0x000fda0003f05270 */
[----:B------:R-:W-:Y:S05]  /*0780*/  @P0 BRA `(.L_x_1806) ;  /* 0x0000000000080947 */ /* 0x000fea0003800000 */
[----:B------:R0:W1:Y:S01]  /*0790*/  SHFL.DOWN PT, R6, R5, 0x10, 0x1f ;  /* 0x0a001f0005067f89 */ /* 0x00006200000e0000 */
[----:B------:R-:W-:Y:S05]  /*07a0*/  BRA `(.L_x_1807) ;  /* 0x0000000000a07947 */ /* 0x000fea0003800000 */
.L_x_1806:
        /* <DEDUP_REMOVED lines=40> */
.L_x_1807:
        /* <DEDUP_REMOVED lines=44> */
.L_x_1808:
[----:B--2---:R1:W2:Y:S02]  /*0cf0*/  SHFL.DOWN PT, R3, R10, 0x8, 0x1f ;  /* 0x09001f000a037f89 */ /* 0x0042a400000e0000 */
.L_x_1809:
        /* <DEDUP_REMOVED lines=43> */
.L_x_1810:
[----:B------:R2:W3:Y:S02]  /*0fb0*/  SHFL.DOWN PT, R3, R10, 0x4, 0x1f ;  /* 0x08801f000a037f89 */ /* 0x0004e400000e0000 */
.L_x_1811:
        /* <DEDUP_REMOVED lines=43> */
.L_x_1812:
[----:B------:R2:W3:Y:S02]  /*1270*/  SHFL.DOWN PT, R3, R10, 0x2, 0x1f ;  /* 0x08401f000a037f89 */ /* 0x0004e400000e0000 */
.L_x_1813:
        /* <DEDUP_REMOVED lines=43> */
.L_x_1814:
[----:B------:R3:W4:Y:S02]  /*1530*/  SHFL.DOWN PT, R4, R9, 0x1, 0x1f ;  /* 0x08201f0009047f89 */ /* 0x00072400000e0000 */
.L_x_1815:
[----:B------:R-:W-:-:S13]  /*1540*/  ISETP.NE.AND P0, PT, R2, RZ, PT ;  /* 0x000000ff0200720c */ /* 0x000fda0003f05270 */
[----:B------:R-:W-:Y:S05]  /*1550*/  @P0 EXIT ;  /* 0x000000000000094d */ /* 0x000fea0003800000 */
[----:B0-----:R-:W0:Y:S01]  /*1560*/  LDC.64 R2, c[0x0][0x388] ;  /* 0x0000e200ff027b82 */ /* 0x001e220000000a00 */
[----:B-1-34-:R-:W-:Y:S01]  /*1570*/  FADD R9, R9, R4 ;  /* 0x0000000409097221 */ /* 0x01afe20000000000 */
[----:B0-----:R-:W-:-:S05]  /*1580*/  IMAD.WIDE.U32 R2, R0, 0x4, R2 ;  /* 0x0000000400027825 */ /* 0x001fca00078e0002 */
[----:B------:R-:W-:Y:S01]  /*1590*/  STG.E desc[UR6][R2.64], R9 ;  /* 0x0000000902007986 */ /* 0x000fe2000c101906 */
[----:B------:R-:W-:Y:S05]  /*15a0*/  EXIT ;  /* 0x000000000000794d */ /* 0x000fea0003800000 */
.L_x_1816:
        /* <DEDUP_REMOVED lines=13> */
.L_x_4806:


//--------------------- .text._Z11reduceRegr4IfLj4EEvPT_S1_j --------------------------
	.section	.text._Z11reduceRegr4IfLj4EEvPT_S1_j,"ax",@progbits
	.align	128
        .global         _Z11reduceRegr4IfLj4EEvPT_S1_j
        .type           _Z11reduceRegr4IfLj4EEvPT_S1_j,@function
        .size           _Z11reduceRegr4IfLj4EEvPT_S1_j,(.L_x_4807 - _Z11reduceRegr4IfLj4EEvPT_S1_j)
        .other          _Z11reduceRegr4IfLj4EEvPT_S1_j,@"STO_CUDA_ENTRY STV_DEFAULT"
_Z11reduceRegr4IfLj4EEvPT_S1_j:
.text._Z11reduceRegr4IfLj4EEvPT_S1_j:
        /* <DEDUP_REMOVED lines=54> */
.L_x_1818:
[----:B------:R-:W-:Y:S05]  /*0360*/  BSYNC.RECONVERGENT B0 ;  /* 0x0000000000007941 */ /* 0x000fea0003800200 */
.L_x_1817:
        /* <DEDUP_REMOVED lines=42> */
.L_x_1820:
[----:B------:R-:W-:Y:S05]  /*0610*/  BSYNC.RECONVERGENT B0 ;  /* 0x0000000000007941 */ /* 0x000fea0003800200 */
.L_x_1819:
        /* <DEDUP_REMOVED lines=9> */
.L_x_1822:
        /* <DEDUP_REMOVED lines=10> */
.L_x_1821:
[----:B------:R-:W-:Y:S05]  /*0750*/  @P1 EXIT ;  /* 0x000000000000194d */ /* 0x000fea0003800000 */
[----:B0-----:R-:W-:-:S04]  /*0760*/  VOTE.ANY R4, PT, PT ;  /* 0x0000000000047806 */ /* 0x001fc800038e0100 */
[----:B------:R-:W-:-:S13]  /*0770*/  ISETP.NE.AND P0, PT, R4, -0x1, PT ;  /* 0xffffffff0400780c */ /* 0x000fda0003f05270 */
[----:B------:R-:W-:Y:S05]  /*0780*/  @P0 BRA `(.L_x_1823) ;  /* 0x0000000000080947 */ /* 0x000fea0003800000 */
[----:B------:R0:W1:Y:S01]  /*0790*/  SHFL.DOWN PT, R6, R5, 0x10, 0x1f ;  /* 0x0a001f0005067f89 */ /* 0x00006200000e0000 */
[----:B------:R-:W-:Y:S05]  /*07a0*/  BRA `(.L_x_1824) ;  /* 0x0000000000a07947 */ /* 0x000fea0003800000 */
.L_x_1823:
        /* <DEDUP_REMOVED lines=40> */
.L_x_1824:
        /* <DEDUP_REMOVED lines=44> */
.L_x_1825:
[----:B--2---:R1:W2:Y:S02]  /*0cf0*/  SHFL.DOWN PT, R3, R10, 0x8, 0x1f ;  /* 0x09001f000a037f89 */ /* 0x0042a400000e0000 */
.L_x_1826:
        /* <DEDUP_REMOVED lines=43> */
.L_x_1827:
[----:B------:R2:W3:Y:S02]  /*0fb0*/  SHFL.DOWN PT, R3, R10, 0x4, 0x1f ;  /* 0x08801f000a037f89 */ /* 0x0004e400000e0000 */
.L_x_1828:
        /* <DEDUP_REMOVED lines=43> */
.L_x_1829:
[----:B------:R2:W3:Y:S02]  /*1270*/  SHFL.DOWN PT, R3, R10, 0x2, 0x1f ;  /* 0x08401f000a037f89 */ /* 0x0004e400000e0000 */
.L_x_1830:
        /* <DEDUP_REMOVED lines=43> */
.L_x_1831:
[----:B------:R3:W4:Y:S02]  /*1530*/  SHFL.DOWN PT, R4, R9, 0x1, 0x1f ;  /* 0x08201f0009047f89 */ /* 0x00072400000e0000 */
.L_x_1832:
[----:B------:R-:W-:-:S13]  /*1540*/  ISETP.NE.AND P0, PT, R2, RZ, PT ;  /* 0x000000ff0200720c */ /* 0x000fda0003f05270 */
[----:B------:R-:W-:Y:S05]  /*1550*/  @P0 EXIT ;  /* 0x000000000000094d */ /* 0x000fea0003800000 */
[----:B0-----:R-:W0:Y:S01]  /*1560*/  LDC.64 R2, c[0x0][0x388] ;  /* 0x0000e200ff027b82 */ /* 0x001e220000000a00 */
[----:B-1-34-:R-:W-:Y:S01]  /*1570*/  FADD R9, R9, R4 ;  /* 0x0000000409097221 */ /* 0x01afe20000000000 */
[----:B0-----:R-:W-:-:S05]  /*1580*/  IMAD.WIDE.U32 R2, R0, 0x4, R2 ;  /* 0x0000000400027825 */ /* 0x001fca00078e0002 */
[----:B------:R-:W-:Y:S01]  /*1590*/  STG.E desc[UR6][R2.64], R9 ;  /* 0x0000000902007986 */ /* 0x000fe2000c101906 */
[----:B------:R-:W-:Y:S05]  /*15a0*/  EXIT ;  /* 0x000000000000794d */ /* 0x000fea0003800000 */
.L_x_1833:
        /* <DEDUP_REMOVED lines=13> */
.L_x_4807:


//--------------------- .text._Z11reduceRegr4IfLj8EEvPT_S1_j --------------------------
	.section	.text._Z11reduceRegr4IfLj8EEvPT_S1_j,"ax",@progbits
	.align	128
        .global         _Z11reduceRegr4IfLj8EEvPT_S1_j
        .type           _Z11reduceRegr4IfLj8EEvPT_S1_j,@function
        .size           _Z11reduceRegr4IfLj8EEvPT_S1_j,(.L_x_4808 - _Z11reduceRegr4IfLj8EEvPT_S1_j)
        .other          _Z11reduceRegr4IfLj8EEvPT_S1_j,@"STO_CUDA_ENTRY STV_DEFAULT"
_Z11reduceRegr4IfLj8EEvPT_S1_j:
.text._Z11reduceRegr4IfLj8EEvPT_S1_j:
        /* <DEDUP_REMOVED lines=54> */
.L_x_1835:
[----:B------:R-:W-:Y:S05]  /*0360*/  BSYNC.RECONVERGENT B0 ;  /* 0x0000000000007941 */ /* 0x000fea0003800200 */
.L_x_1834:
        /* <DEDUP_REMOVED lines=42> */
.L_x_1837:
[----:B------:R-:W-:Y:S05]  /*0610*/  BSYNC.RECONVERGENT B0 ;  /* 0x0000000000007941 */ /* 0x000fea0003800200 */
.L_x_1836:
        /* <DEDUP_REMOVED lines=9> */
.L_x_1839:
        /* <DEDUP_REMOVED lines=10> */
.L_x_1838:
[----:B------:R-:W-:Y:S05]  /*0750*/  @P1 EXIT ;  /* 0x000000000000194d */ /* 0x000fea0003800000 */
[----:B0-----:R-:W-:-:S04]  /*0760*/  VOTE.ANY R4, PT, PT ;  /* 0x0000000000047806 */ /* 0x001fc800038e0100 */
[----:B------:R-:W-:-:S13]  /*0770*/  ISETP.NE.AND P0, PT, R4, -0x1, PT ;  /* 0xffffffff0400780c */ /* 0x000fda0003f05270 */
[----:B------:R-:W-:Y:S05]  /*0780*/  @P0 BRA `(.L_x_1840) ;  /* 0x0000000000080947 */ /* 0x000fea0003800000 */
[----:B------:R0:W1:Y:S01]  /*0790*/  SHFL.DOWN PT, R6, R5, 0x10, 0x1f ;  /* 0x0a001f0005067f89 */ /* 0x00006200000e0000 */
[----:B------:R-:W-:Y:S05]  /*07a0*/  BRA `(.L_x_1841) ;  /* 0x0000000000a07947 */ /* 0x000fea0003800000 */
.L_x_1840:
        /* <DEDUP_REMOVED lines=40> */
.L_x_1841:
        /* <DEDUP_REMOVED lines=44> */
.L_x_1842:
[----:B--2---:R1:W2:Y:S02]  /*0cf0*/  SHFL.DOWN PT, R3, R10, 0x8, 0x1f ;  /* 0x09001f000a037f89 */ /* 0x0042a400000e0000 */
.L_x_1843:
        /* <DEDUP_REMOVED lines=43> */
.L_x_1844:
[----:B------:R2:W3:Y:S02]  /*0fb0*/  SHFL.DOWN PT, R3, R10, 0x4, 0x1f ;  /* 0x08801f000a037f89 */ /* 0x0004e400000e0000 */
.L_x_1845:
        /* <DEDUP_REMOVED lines=43> */
.L_x_1846:
[----:B------:R2:W3:Y:S02]  /*1270*/  SHFL.DOWN PT, R3, R10, 0x2, 0x1f ;  /* 0x08401f000a037f89 */ /* 0x0004e400000e0000 */
.L_x_1847:
        /* <DEDUP_REMOVED lines=43> */
.L_x_1848:
[----:B------:R3:W4:Y:S02]  /*1530*/  SHFL.DOWN PT, R4, R9, 0x1, 0x1f ;  /* 0x08201f0009047f89 */ /* 0x00072400000e0000 */
.L_x_1849:
[----:B------:R-:W-:-:S13]  /*1540*/  ISETP.NE.AND P0, PT, R2, RZ, PT ;  /* 0x000000ff0200720c */ /* 0x000fda0003f05270 */
[----:B------:R-:W-:Y:S05]  /*1550*/  @P0 EXIT ;  /* 0x000000000000094d */ /* 0x000fea0003800000 */
[----:B0-----:R-:W0:Y:S01]  /*1560*/  LDC.64 R2, c[0x0][0x388] ;  /* 0x0000e200ff027b82 */ /* 0x001e220000000a00 */
[----:B-1-34-:R-:W-:Y:S01]  /*1570*/  FADD R9, R9, R4 ;  /* 0x0000000409097221 */ /* 0x01afe20000000000 */
[----:B0-----:R-:W-:-:S05]  /*1580*/  IMAD.WIDE.U32 R2, R0, 0x4, R2 ;  /* 0x0000000400027825 */ /* 0x001fca00078e0002 */
[----:B------:R-:W-:Y:S01]  /*1590*/  STG.E desc[UR6][R2.64], R9 ;  /* 0x0000000902007986 */ /* 0x000fe2000c101906 */
[----:B------:R-:W-:Y:S05]  /*15a0*/  EXIT ;  /* 0x000000000000794d */ /* 0x000fea0003800000 */
.L_x_1850:
        /* <DEDUP_REMOVED lines=13> */
.L_x_4808:


//--------------------- .text._Z11reduceRegr4IfLj16EEvPT_S1_j --------------------------
	.section	.text._Z11reduceRegr4IfLj16EEvPT_S1_j,"ax",@progbits
	.align	128
        .global         _Z11reduceRegr4IfLj16EEvPT_S1_j
        .type           _Z11reduceRegr4IfLj16EEvPT_S1_j,@function
        .size           _Z11reduceRegr4IfLj16EEvPT_S1_j,(.L_x_4809 - _Z11reduceRegr4IfLj16EEvPT_S1_j)
        .other          _Z11reduceRegr4IfLj16EEvPT_S1_j,@"STO_CUDA_ENTRY STV_DEFAULT"
_Z11reduceRegr4IfLj16EEvPT_S1_j:
.text._Z11reduceRegr4IfLj16EEvPT_S1_j:
        /* <DEDUP_REMOVED lines=54> */
.L_x_1852:
[----:B------:R-:W-:Y:S05]  /*0360*/  BSYNC.RECONVERGENT B0 ;  /* 0x0000000000007941 */ /* 0x000fea0003800200 */
.L_x_1851:
        /* <DEDUP_REMOVED lines=42> */
.L_x_1854:
[----:B------:R-:W-:Y:S05]  /*0610*/  BSYNC.RECONVERGENT B0 ;  /* 0x0000000000007941 */ /* 0x000fea0003800200 */
.L_x_1853:
        /* <DEDUP_REMOVED lines=9> */
.L_x_1856:
        /* <DEDUP_REMOVED lines=10> */
.L_x_1855:
[----:B------:R-:W-:Y:S05]  /*0750*/  @P1 EXIT ;  /* 0x000000000000194d */ /* 0x000fea0003800000 */
[----:B0-----:R-:W-:-:S04]  /*0760*/  VOTE.ANY R4, PT, PT ;  /* 0x0000000000047806 */ /* 0x001fc800038e0100 */
[----:B------:R-:W-:-:S13]  /*0770*/  ISETP.NE.AND P0, PT, R4, -0x1, PT ;  /* 0xffffffff0400780c */ /* 0x000fda0003f05270 */
[----:B------:R-:W-:Y:S05]  /*0780*/  @P0 BRA `(.L_x_1857) ;  /* 0x0000000000080947 */ /* 0x000fea0003800000 */
[----:B------:R0:W1:Y:S01]  /*0790*/  SHFL.DOWN PT, R6, R5, 0x10, 0x1f ;  /* 0x0a001f0005067f89 */ /* 0x00006200000e0000 */
[----:B------:R-:W-:Y:S05]  /*07a0*/  BRA `(.L_x_1858) ;  /* 0x0000000000a07947 */ /* 0x000fea0003800000 */
.L_x_1857:
        /* <DEDUP_REMOVED lines=40> */
.L_x_1858:
        /* <DEDUP_REMOVED lines=44> */
.L_x_1859:
[----:B--2---:R1:W2:Y:S02]  /*0cf0*/  SHFL.DOWN PT, R3, R10, 0x8, 0x1f ;  /* 0x09001f000a037f89 */ /* 0x0042a400000e0000 */
.L_x_1860:
        /* <DEDUP_REMOVED lines=43> */
.L_x_1861:
[----:B------:R2:W3:Y:S02]  /*0fb0*/  SHFL.DOWN PT, R3, R10, 0x4, 0x1f ;  /* 0x08801f000a037f89 */ /* 0x0004e400000e0000 */
.L_x_1862:
        /* <DEDUP_REMOVED lines=43> */
.L_x_1863:
[----:B------:R2:W3:Y:S02]  /*1270*/  SHFL.DOWN PT, R3, R10, 0x2, 0x1f ;  /* 0x08401f000a037f89 */ /* 0x0004e400000e0000 */
.L_x_1864:
        /* <DEDUP_REMOVED lines=43> */
.L_x_1865:
[----:B------:R3:W4:Y:S02]  /*1530*/  SHFL.DOWN PT, R4, R9, 0x1, 0x1f ;  /* 0x08201f0009047f89 */ /* 0x00072400000e0000 */
.L_x_1866:
[----:B------:R-:W-:-:S13]  /*1540*/  ISETP.NE.AND P0, PT, R2, RZ, PT ;  /* 0x000000ff0200720c */ /* 0x000fda0003f05270 */
[----:B------:R-:W-:Y:S05]  /*1550*/  @P0 EXIT ;  /* 0x000000000000094d */ /* 0x000fea0003800000 */
[----:B0-----:R-:W0:Y:S01]  /*1560*/  LDC.64 R2, c[0x0][0x388] ;  /* 0x0000e200ff027b82 */ /* 0x001e220000000a00 */
[----:B-1-34-:R-:W-:Y:S01]  /*1570*/  FADD R9, R9, R4 ;  /* 0x0000000409097221 */ /* 0x01afe20000000000 */
[----:B0-----:R-:W-:-:S05]  /*1580*/  IMAD.WIDE.U32 R2, R0, 0x4, R2 ;  /* 0x0000000400027825 */ /* 0x001fca00078e0002 */
[----:B------:R-:W-:Y:S01]  /*1590*/  STG.E desc[UR6][R2.64], R9 ;  /* 0x0000000902007986 */ /* 0x000fe2000c101906 */
[----:B------:R-:W-:Y:S05]  /*15a0*/  EXIT ;  /* 0x000000000000794d */ /* 0x000fea0003800000 */
.L_x_1867:
        /* <DEDUP_REMOVED lines=13> */
.L_x_4809:


//--------------------- .text._Z11reduceRegr4IfLj32EEvPT_S1_j --------------------------
	.section	.text._Z11reduceRegr4IfLj32EEvPT_S1_j,"ax",@progbits
	.align	128
        .global         _Z11reduceRegr4IfLj32EEvPT_S1_j
        .type           _Z11reduceRegr4IfLj32EEvPT_S1_j,@function
        .size           _Z11reduceRegr4IfLj32EEvPT_S1_j,(.L_x_4810 - _Z11reduceRegr4IfLj32EEvPT_S1_j)
        .other          _Z11reduceRegr4IfLj32EEvPT_S1_j,@"STO_CUDA_ENTRY STV_DEFAULT"
_Z11reduceRegr4IfLj32EEvPT_S1_j:
.text._Z11reduceRegr4IfLj32EEvPT_S1_j:
        /* <DEDUP_REMOVED lines=54> */
.L_x_1869:
[----:B------:R-:W-:Y:S05]  /*0360*/  BSYNC.RECONVERGENT B0 ;  /* 0x0000000000007941 */ /* 0x000fea0003800200 */
.L_x_1868:
        /* <DEDUP_REMOVED lines=42> */
.L_x_1871:
[----:B------:R-:W-:Y:S05]  /*0610*/  BSYNC.RECONVERGENT B0 ;  /* 0x0000000000007941 */ /* 0x000fea0003800200 */
.L_x_1870:
        /* <DEDUP_REMOVED lines=9> */
.L_x_1873:
        /* <DEDUP_REMOVED lines=10> */
.L_x_1872:
[----:B------:R-:W-:Y:S05]  /*0750*/  @P1 EXIT ;  /* 0x000000000000194d */ /* 0x000fea0003800000 */
[----:B0-----:R-:W-:-:S04]  /*0760*/  VOTE.ANY R4, PT, PT ;  /* 0x0000000000047806 */ /* 0x001fc800038e0100 */
[----:B------:R-:W-:-:S13]  /*0770*/  ISETP.NE.AND P0, PT, R4, -0x1, PT ;  /* 0xffffffff0400780c */ /* 0x000fda0003f05270 */
[----:B------:R-:W-:Y:S05]  /*0780*/  @P0 BRA `(.L_x_1874) ;  /* 0x0000000000080947 */ /* 0x000fea0003800000 */
[----:B------:R0:W1:Y:S01]  /*0790*/  SHFL.DOWN PT, R6, R5, 0x10, 0x1f ;  /* 0x0a001f0005067f89 */ /* 0x00006200000e0000 */
[----:B------:R-:W-:Y:S05]  /*07a0*/  BRA `(.L_x_1875) ;  /* 0x0000000000a07947 */ /* 0x000fea0003800000 */
.L_x_1874:
        /* <DEDUP_REMOVED lines=40> */
.L_x_1875:
        /* <DEDUP_REMOVED lines=44> */
.L_x_1876:
[----:B--2---:R1:W2:Y:S02]  /*0cf0*/  SHFL.DOWN PT, R3, R10, 0x8, 0x1f ;  /* 0x09001f000a037f89 */ /* 0x0042a400000e0000 */
.L_x_1877:
        /* <DEDUP_REMOVED lines=43> */
.L_x_1878:
[----:B------:R2:W3:Y:S02]  /*0fb0*/  SHFL.DOWN PT, R3, R10, 0x4, 0x1f ;  /* 0x08801f000a037f89 */ /* 0x0004e400000e0000 */
.L_x_1879:
        /* <DEDUP_REMOVED lines=43> */
.L_x_1880:
[----:B------:R2:W3:Y:S02]  /*1270*/  SHFL.DOWN PT, R3, R10, 0x2, 0x1f ;  /* 0x08401f000a037f89 */ /* 0x0004e400000e0000 */
.L_x_1881:
        /* <DEDUP_REMOVED lines=43> */
.L_x_1882:
[----:B------:R3:W4:Y:S02]  /*1530*/  SHFL.DOWN PT, R4, R9, 0x1, 0x1f ;  /* 0x08201f0009047f89 */ /* 0x00072400000e0000 */
.L_x_1883:
[----:B------:R-:W-:-:S13]  /*1540*/  ISETP.NE.AND P0, PT, R2, RZ, PT ;  /* 0x000000ff0200720c */ /* 0x000fda0003f05270 */
[----:B------:R-:W-:Y:S05]  /*1550*/  @P0 EXIT ;  /* 0x000000000000094d */ /* 0x000fea0003800000 */
[----:B0-----:R-:W0:Y:S01]  /*1560*/  LDC.64 R2, c[0x0][0x388] ;  /* 0x0000e200ff027b82 */ /* 0x001e220000000a00 */
[----:B-1-34-:R-:W-:Y:S01]  /*1570*/  FADD R9, R9, R4 ;  /* 0x0000000409097221 */ /* 0x01afe20000000000 */
[----:B0-----:R-:W-:-:S05]  /*1580*/  IMAD.WIDE.U32 R2, R0, 0x4, R2 ;  /* 0x0000000400027825 */ /* 0x001fca00078e0002 */
[----:B------:R-:W-:Y:S01]  /*1590*/  STG.E desc[UR6][R2.64], R9 ;  /* 0x0000000902007986 */ /* 0x000fe2000c101906 */
[----:B------:R-:W-:Y:S05]  /*15a0*/  EXIT ;  /* 0x000000000000794d */ /* 0x000fea0003800000 */
.L_x_1884:
        /* <DEDUP_REMOVED lines=13> */
.L_x_4810:


//--------------------- .text._Z11reduceRegr4IfLj64EEvPT_S1_j --------------------------
	.section	.text._Z11reduceRegr4IfLj64EEvPT_S1_j,"ax",@progbits
	.align	128
        .global         _Z11reduceRegr4IfLj64EEvPT_S1_j
        .type           _Z11reduceRegr4IfLj64EEvPT_S1_j,@function
        .size           _Z11reduceRegr4IfLj64EEvPT_S1_j,(.L_x_4811 - _Z11reduceRegr4IfLj64EEvPT_S1_j)
        .other          _Z11reduceRegr4IfLj64EEvPT_S1_j,@"STO_CUDA_ENTRY STV_DEFAULT"
_Z11reduceRegr4IfLj64EEvPT_S1_j:
.text._Z11reduceRegr4IfLj64EEvPT_S1_j:
        /* <DEDUP_REMOVED lines=54> */
.L_x_1886:
[----:B------:R-:W-:Y:S05]  /*0360*/  BSYNC.RECONVERGENT B0 ;  /* 0x0000000000007941 */ /* 0x000fea0003800200 */
.L_x_1885:
        /* <DEDUP_REMOVED lines=42> */
.L_x_1888:
[----:B------:R-:W-:Y:S05]  /*0610*/  BSYNC.RECONVERGENT B0 ;  /* 0x0000000000007941 */ /* 0x000fea0003800200 */
.L_x_1887:
        /* <DEDUP_REMOVED lines=9> */
.L_x_1890:
        /* <DEDUP_REMOVED lines=10> */
.L_x_1889:
        /* <DEDUP_REMOVED lines=8> */
.L_x_1891:
        /* <DEDUP_REMOVED lines=40> */
.L_x_1892:
        /* <DEDUP_REMOVED lines=44> */
.L_x_1893:
[----:B------:R0:W1:Y:S02]  /*0d10*/  SHFL.DOWN PT, R4, R11, 0x8, 0x1f ;  /* 0x09001f000b047f89 */ /* 0x00006400000e0000 */
.L_x_1894:
        /* <DEDUP_REMOVED lines=43> */
.L_x_1895:
[----:B------:R2:W3:Y:S02]  /*0fd0*/  SHFL.DOWN PT, R4, R11, 0x4, 0x1f ;  /* 0x08801f000b047f89 */ /* 0x0004e400000e0000 */
.L_x_1896:
        /* <DEDUP_REMOVED lines=43> */
.L_x_1897:
[----:B------:R2:W3:Y:S02]  /*1290*/  SHFL.DOWN PT, R4, R11, 0x2, 0x1f ;  /* 0x08401f000b047f89 */ /* 0x0004e400000e0000 */
.L_x_1898:
        /* <DEDUP_REMOVED lines=43> */
.L_x_1899:
[----:B------:R2:W3:Y:S02]  /*1550*/  SHFL.DOWN PT, R4, R11, 0x1, 0x1f ;  /* 0x08201f000b047f89 */ /* 0x0004e400000e0000 */
.L_x_1900:
[----:B------:R-:W-:-:S13]  /*1560*/  ISETP.NE.AND P0, PT, R2, RZ, PT ;  /* 0x000000ff0200720c */ /* 0x000fda0003f05270 */
[----:B------:R-:W-:Y:S05]  /*1570*/  @P0 EXIT ;  /* 0x000000000000094d */ /* 0x000fea0003800000 */
[----:B------:R-:W4:Y:S01]  /*1580*/  LDC.64 R2, c[0x0][0x388] ;  /* 0x0000e200ff027b82 */ /* 0x000f220000000a00 */
[----:B0123--:R-:W-:Y:S01]  /*1590*/  FADD R11, R11, R4 ;  /* 0x000000040b0b7221 */ /* 0x00ffe20000000000 */
[----:B----4-:R-:W-:-:S05]  /*15a0*/  IMAD.WIDE.U32 R2, R0, 0x4, R2 ;  /* 0x0000000400027825 */ /* 0x010fca00078e0002 */
[----:B------:R-:W-:Y:S01]  /*15b0*/  STG.E desc[UR6][R2.64], R11 ;  /* 0x0000000b02007986 */ /* 0x000fe2000c101906 */
[----:B------:R-:W-:Y:S05]  /*15c0*/  EXIT ;  /* 0x000000000000794d */ /* 0x000fea0003800000 */
.L_x_1901:
        /* <DEDUP_REMOVED lines=11> */
.L_x_4811:


//--------------------- .text._Z11reduceRegr4IfLj128EEvPT_S1_j --------------------------
	.section	.text._Z11reduceRegr4IfLj128EEvPT_S1_j,"ax",@progbits
	.align	128
        .global         _Z11reduceRegr4IfLj128EEvPT_S1_j
        .type           _Z11reduceRegr4IfLj128EEvPT_S1_j,@function
        .size           _Z11reduceRegr4IfLj128EEvPT_S1_j,(.L_x_4812 - _Z11reduceRegr4IfLj128EEvPT_S1_j)
        .other          _Z11reduceRegr4IfLj128EEvPT_S1_j,@"STO_CUDA_ENTRY STV_DEFAULT"
_Z11reduceRegr4IfLj128EEvPT_S1_j:
.text._Z11reduceRegr4IfLj128EEvPT_S1_j:
        /* <DEDUP_REMOVED lines=54> */
.L_x_1903:
[----:B------:R-:W-:Y:S05]  /*0360*/  BSYNC.RECONVERGENT B0 ;  /* 0x0000000000007941 */ /* 0x000fea0003800200 */
.L_x_1902:
        /* <DEDUP_REMOVED lines=42> */
.L_x_1905:
[----:B------:R-:W-:Y:S05]  /*0610*/  BSYNC.RECONVERGENT B0 ;  /* 0x0000000000007941 */ /* 0x000fea0003800200 */
.L_x_1904:
        /* <DEDUP_REMOVED lines=9> */
.L_x_1907:
        /* <DEDUP_REMOVED lines=10> */
.L_x_1906:
        /* <DEDUP_REMOVED lines=8> */
.L_x_1908:
        /* <DEDUP_REMOVED lines=40> */
.L_x_1909:
        /* <DEDUP_REMOVED lines=44> */
.L_x_1910:
[----:B------:R0:W1:Y:S02]  /*0d10*/  SHFL.DOWN PT, R4, R11, 0x8, 0x1f ;  /* 0x09001f000b047f89 */ /* 0x00006400000e0000 */
.L_x_1911:
        /* <DEDUP_REMOVED lines=43> */
.L_x_1912:
[----:B------:R2:W3:Y:S02]  /*0fd0*/  SHFL.DOWN PT, R4, R11, 0x4, 0x1f ;  /* 0x08801f000b047f89 */ /* 0x0004e400000e0000 */
.L_x_1913:
        /* <DEDUP_REMOVED lines=43> */
.L_x_1914:
[----:B------:R2:W3:Y:S02]  /*1290*/  SHFL.DOWN PT, R4, R11, 0x2, 0x1f ;  /* 0x08401f000b047f89 */ /* 0x0004e400000e0000 */
.L_x_1915:
        /* <DEDUP_REMOVED lines=43> */
.L_x_1916:
[----:B------:R2:W3:Y:S02]  /*1550*/  SHFL.DOWN PT, R4, R11, 0x1, 0x1f ;  /* 0x08201f000b047f89 */ /* 0x0004e400000e0000 */
.L_x_1917:
[----:B------:R-:W-:-:S13]  /*1560*/  ISETP.NE.AND P0, PT, R2, RZ, PT ;  /* 0x000000ff0200720c */ /* 0x000fda0003f05270 */
[----:B------:R-:W-:Y:S05]  /*1570*/  @P0 EXIT ;  /* 0x000000000000094d */ /* 0x000fea0003800000 */
[----:B------:R-:W4:Y:S01]  /*1580*/  LDC.64 R2, c[0x0][0x388] ;  /* 0x0000e200ff027b82 */ /* 0x000f220000000a00 */
[----:B0123--:R-:W-:Y:S01]  /*1590*/  FADD R11, R11, R4 ;  /* 0x000000040b0b7221 */ /* 0x00ffe20000000000 */
[----:B----4-:R-:W-:-:S05]  /*15a0*/  IMAD.WIDE.U32 R2, R0, 0x4, R2 ;  /* 0x0000000400027825 */ /* 0x010fca00078e0002 */
[----:B------:R-:W-:Y:S01]  /*15b0*/  STG.E desc[UR6][R2.64], R11 ;  /* 0x0000000b02007986 */ /* 0x000fe2000c101906 */
[----:B------:R-:W-:Y:S05]  /*15c0*/  EXIT ;  /* 0x000000000000794d */ /* 0x000fea0003800000 */
.L_x_1918:
        /* <DEDUP_REMOVED lines=11> */
.L_x_4812:


//--------------------- .text._Z11reduceRegr4IfLj256EEvPT_S1_j --------------------------
	.section	.text._Z11reduceRegr4IfLj256EEvPT_S1_j,"ax",@progbits
	.align	128
        .global         _Z11reduceRegr4IfLj256EEvPT_S1_j
        .type           _Z11reduceRegr4IfLj256EEvPT_S1_j,@function
        .size           _Z11reduceRegr4IfLj256EEvPT_S1_j,(.L_x_4813 - _Z11reduceRegr4IfLj256EEvPT_S1_j)
        .other          _Z11reduceRegr4IfLj256EEvPT_S1_j,@"STO_CUDA_ENTRY STV_DEFAULT"
_Z11reduceRegr4IfLj256EEvPT_S1_j:
.text._Z11reduceRegr4IfLj256EEvPT_S1_j:
        /* <DEDUP_REMOVED lines=54> */
.L_x_1920:
[----:B------:R-:W-:Y:S05]  /*0360*/  BSYNC.RECONVERGENT B0 ;  /* 0x0000000000007941 */ /* 0x000fea0003800200 */
.L_x_1919:
        /* <DEDUP_REMOVED lines=42> */
.L_x_1922:
[----:B------:R-:W-:Y:S05]  /*0610*/  BSYNC.RECONVERGENT B0 ;  /* 0x0000000000007941 */ /* 0x000fea0003800200 */
.L_x_1921:
        /* <DEDUP_REMOVED lines=9> */
.L_x_1924:
        /* <DEDUP_REMOVED lines=10> */
.L_x_1923:
        /* <DEDUP_REMOVED lines=8> */
.L_x_1925:
        /* <DEDUP_REMOVED lines=40> */
.L_x_1926:
        /* <DEDUP_REMOVED lines=44> */
.L_x_1927:
[----:B------:R0:W1:Y:S02]  /*0d10*/  SHFL.DOWN PT, R4, R11, 0x8, 0x1f ;  /* 0x09001f000b047f89 */ /* 0x00006400000e0000 */
.L_x_1928:
        /* <DEDUP_REMOVED lines=43> */
.L_x_1929:
[----:B------:R2:W3:Y:S02]  /*0fd0*/  SHFL.DOWN PT, R4, R11, 0x4, 0x1f ;  /* 0x08801f000b047f89 */ /* 0x0004e400000e0000 */
.L_x_1930:
        /* <DEDUP_REMOVED lines=43> */
.L_x_1931:
[----:B------:R2:W3:Y:S02]  /*1290*/  SHFL.DOWN PT, R4, R11, 0x2, 0x1f ;  /* 0x08401f000b047f89 */ /* 0x0004e400000e0000 */
.L_x_1932:
        /* <DEDUP_REMOVED lines=43> */
.L_x_1933:
[----:B------:R2:W3:Y:S02]  /*1550*/  SHFL.DOWN PT, R4, R11, 0x1, 0x1f ;  /* 0x08201f000b047f89 */ /* 0x0004e400000e0000 */
.L_x_1934:
[----:B------:R-:W-:-:S13]  /*1560*/  ISETP.NE.AND P0, PT, R2, RZ, PT ;  /* 0x000000ff0200720c */ /* 0x000fda0003f05270 */
[----:B------:R-:W-:Y:S05]  /*1570*/  @P0 EXIT ;  /* 0x000000000000094d */ /* 0x000fea0003800000 */
[----:B------:R-:W4:Y:S01]  /*1580*/  LDC.64 R2, c[0x0][0x388] ;  /* 0x0000e200ff027b82 */ /* 0x000f220000000a00 */
[----:B0123--:R-:W-:Y:S01]  /*1590*/  FADD R11, R11, R4 ;  /* 0x000000040b0b7221 */ /* 0x00ffe20000000000 */
[----:B----4-:R-:W-:-:S05]  /*15a0*/  IMAD.WIDE.U32 R2, R0, 0x4, R2 ;  /* 0x0000000400027825 */ /* 0x010fca00078e0002 */
[----:B------:R-:W-:Y:S01]  /*15b0*/  STG.E desc[UR6][R2.64], R11 ;  /* 0x0000000b02007986 */ /* 0x000fe2000c101906 */
[----:B------:R-:W-:Y:S05]  /*15c0*/  EXIT ;  /* 0x000000000000794d */ /* 0x000fea0003800000 */
.L_x_1935:
        /* <DEDUP_REMOVED lines=11> */
.L_x_4813:


//--------------------- .text._Z11reduceRegr4IfLj512EEvPT_S1_j --------------------------
	.section	.text._Z11reduceRegr4IfLj512EEvPT_S1_j,"ax",@progbits
	.align	128
        .global         _Z11reduceRegr4IfLj512EEvPT_S1_j
        .type           _Z11reduceRegr4IfLj512EEvPT_S1_j,@function
        .size           _Z11reduceRegr4IfLj512EEvPT_S1_j,(.L_x_4814 - _Z11reduceRegr4IfLj512EEvPT_S1_j)
        .other          _Z11reduceRegr4IfLj512EEvPT_S1_j,@"STO_CUDA_ENTRY STV_DEFAULT"
_Z11reduceRegr4IfLj512EEvPT_S1_j:
.text._Z11reduceRegr4IfLj512EEvPT_S1_j:
        /* <DEDUP_REMOVED lines=54> */
.L_x_1937:
[----:B------:R-:W-:Y:S05]  /*0360*/  BSYNC.RECONVERGENT B0 ;  /* 0x0000000000007941 */ /* 0x000fea0003800200 */
.L_x_1936:
        /* <DEDUP_REMOVED lines=42> */
.L_x_1939:
[----:B------:R-:W-:Y:S05]  /*0610*/  BSYNC.RECONVERGENT B0 ;  /* 0x0000000000007941 */ /* 0x000fea0003800200 */
.L_x_1938:
        /* <DEDUP_REMOVED lines=9> */
.L_x_1941:
        /* <DEDUP_REMOVED lines=10> */
.L_x_1940:
        /* <DEDUP_REMOVED lines=8> */
.L_x_1942:
        /* <DEDUP_REMOVED lines=40> */
.L_x_1943:
        /* <DEDUP_REMOVED lines=44> */
.L_x_1944:
[----:B------:R0:W1:Y:S02]  /*0d10*/  SHFL.DOWN PT, R4, R11, 0x8, 0x1f ;  /* 0x09001f000b047f89 */ /* 0x00006400000e0000 */
.L_x_1945:
        /* <DEDUP_REMOVED lines=43> */
.L_x_1946:
[----:B------:R2:W3:Y:S02]  /*0fd0*/  SHFL.DOWN PT, R4, R11, 0x4, 0x1f ;  /* 0x08801f000b047f89 */ /* 0x0004e400000e0000 */
.L_x_1947:
        /* <DEDUP_REMOVED lines=43> */
.L_x_1948:
[----:B------:R2:W3:Y:S02]  /*1290*/  SHFL.DOWN PT, R4, R11, 0x2, 0x1f ;  /* 0x08401f000b047f89 */ /* 0x0004e400000e0000 */
.L_x_1949:
        /* <DEDUP_REMOVED lines=43> */
.L_x_1950:
[----:B------:R2:W3:Y:S02]  /*1550*/  SHFL.DOWN PT, R4, R11, 0x1, 0x1f ;  /* 0x08201f000b047f89 */ /* 0x0004e400000e0000 */
.L_x_1951:
[----:B------:R-:W-:-:S13]  /*1560*/  ISETP.NE.AND P0, PT, R2, RZ, PT ;  /* 0x000000ff0200720c */ /* 0x000fda0003f05270 */
[----:B------:R-:W-:Y:S05]  /*1570*/  @P0 EXIT ;  /* 0x000000000000094d */ /* 0x000fea0003800000 */
[----:B------:R-:W4:Y:S01]  /*1580*/  LDC.64 R2, c[0x0][0x388] ;  /* 0x0000e200ff027b82 */ /* 0x000f220000000a00 */
[----:B0123--:R-:W-:Y:S01]  /*1590*/  FADD R11, R11, R4 ;  /* 0x000000040b0b7221 */ /* 0x00ffe20000000000 */
[----:B----4-:R-:W-:-:S05]  /*15a0*/  IMAD.WIDE.U32 R2, R0, 0x4, R2 ;  /* 0x0000000400027825 */ /* 0x010fca00078e0002 */
[----:B------:R-:W-:Y:S01]  /*15b0*/  STG.E desc[UR6][R2.64], R11 ;  /* 0x0000000b02007986 */ /* 0x000fe2000c101906 */
[----:B------:R-:W-:Y:S05]  /*15c0*/  EXIT ;  /* 0x000000000000794d */ /* 0x000fea0003800000 */
.L_x_1952:
        /* <DEDUP_REMOVED lines=11> */
.L_x_4814:


//--------------------- .text._Z11reduceRegr4IfLj1024EEvPT_S1_j --------------------------
	.section	.text._Z11reduceRegr4IfLj1024EEvPT_S1_j,"ax",@progbits
	.align	128
        .global         _Z11reduceRegr4IfLj1024EEvPT_S1_j
        .type           _Z11reduceRegr4IfLj1024EEvPT_S1_j,@function
        .size           _Z11reduceRegr4IfLj1024EEvPT_S1_j,(.L_x_4815 - _Z11reduceRegr4IfLj1024EEvPT_S1_j)
        .other          _Z11reduceRegr4IfLj1024EEvPT_S1_j,@"STO_CUDA_ENTRY STV_DEFAULT"
_Z11reduceRegr4IfLj1024EEvPT_S1_j:
.text._Z11reduceRegr4IfLj1024EEvPT_S1_j:
        /* <DEDUP_REMOVED lines=54> */
.L_x_1954:
[----:B------:R-:W-:Y:S05]  /*0360*/  BSYNC.RECONVERGENT B0 ;  /* 0x0000000000007941 */ /* 0x000fea0003800200 */
.L_x_1953:
        /* <DEDUP_REMOVED lines=42> */
.L_x_1956:
[----:B------:R-:W-:Y:S05]  /*0610*/  BSYNC.RECONVERGENT B0 ;  /* 0x0000000000007941 */ /* 0x000fea0003800200 */
.L_x_1955:
        /* <DEDUP_REMOVED lines=9> */
.L_x_1958:
        /* <DEDUP_REMOVED lines=10> */
.L_x_1957:
        /* <DEDUP_REMOVED lines=8> */
.L_x_1959:
        /* <DEDUP_REMOVED lines=40> */
.L_x_1960:
        /* <DEDUP_REMOVED lines=44> */
.L_x_1961:
[----:B------:R0:W1:Y:S02]  /*0d10*/  SHFL.DOWN PT, R4, R11, 0x8, 0x1f ;  /* 0x09001f000b047f89 */ /* 0x00006400000e0000 */
.L_x_1962:
        /* <DEDUP_REMOVED lines=43> */
.L_x_1963:
[----:B------:R2:W3:Y:S02]  /*0fd0*/  SHFL.DOWN PT, R4, R11, 0x4, 0x1f ;  /* 0x08801f000b047f89 */ /* 0x0004e400000e0000 */
.L_x_1964:
        /* <DEDUP_REMOVED lines=43> */
.L_x_1965:
[----:B------:R2:W3:Y:S02]  /*1290*/  SHFL.DOWN PT, R4, R11, 0x2, 0x1f ;  /* 0x08401f000b047f89 */ /* 0x0004e400000e0000 */
.L_x_1966:
        /* <DEDUP_REMOVED lines=43> */
.L_x_1967:
[----:B------:R2:W3:Y:S02]  /*1550*/  SHFL.DOWN PT, R4, R11, 0x1, 0x1f ;  /* 0x08201f000b047f89 */ /* 0x0004e400000e0000 */
.L_x_1968:
[----:B------:R-:W-:-:S13]  /*1560*/  ISETP.NE.AND P0, PT, R2, RZ, PT ;  /* 0x000000ff0200720c */ /* 0x000fda0003f05270 */
[----:B------:R-:W-:Y:S05]  /*1570*/  @P0 EXIT ;  /* 0x000000000000094d */ /* 0x000fea0003800000 */
[----:B------:R-:W4:Y:S01]  /*1580*/  LDC.64 R2, c[0x0][0x388] ;  /* 0x0000e200ff027b82 */ /* 0x000f220000000a00 */
[----:B0123--:R-:W-:Y:S01]  /*1590*/  FADD R11, R11, R4 ;  /* 0x000000040b0b7221 */ /* 0x00ffe20000000000 */
[----:B----4-:R-:W-:-:S05]  /*15a0*/  IMAD.WIDE.U32 R2, R0, 0x4, R2 ;  /* 0x0000000400027825 */ /* 0x010fca00078e0002 */
[----:B------:R-:W-:Y:S01]  /*15b0*/  STG.E desc[UR6][R2.64], R11 ;  /* 0x0000000b02007986 */ /* 0x000fe2000c101906 */
[----:B------:R-:W-:Y:S05]  /*15c0*/  EXIT ;  /* 0x000000000000794d */ /* 0x000fea0003800000 */
.L_x_1969:
        /* <DEDUP_REMOVED lines=11> */
.L_x_4815:


//--------------------- .text._Z11reduceRegr3IfEvPT_S1_j --------------------------
	.section	.text._Z11reduceRegr3IfEvPT_S1_j,"ax",@progbits
	.align	128
        .global         _Z11reduceRegr3IfEvPT_S1_j
        .type           _Z11reduceRegr3IfEvPT_S1_j,@function
        .size           _Z11reduceRegr3IfEvPT_S1_j,(.L_x_4816 - _Z11reduceRegr3IfEvPT_S1_j)
        .other          _Z11reduceRegr3IfEvPT_S1_j,@"STO_CUDA_ENTRY STV_DEFAULT"
_Z11reduceRegr3IfEvPT_S1_j:
.text._Z11reduceRegr3IfEvPT_S1_j:
        /* <DEDUP_REMOVED lines=16> */
[----:B0-----:R-:W-:-:S06]  /*0100*/  IMAD.WIDE.U32 R6, R8, 0x4, R6 ;  /* 0x0000000408067825 */ /* 0x001fcc00078e0006 */
[----:B------:R0:W2:Y:S01]  /*0110*/  LDG.E R6, desc[UR6][R6.64] ;  /* 0x0000000606067981 */ /* 0x0000a2000c1e1900 */
[----:B------:R-:W-:Y:S02]  /*0120*/  MOV R5, 0x3bbb989d ;  /* 0x3bbb989d00057802 */ /* 0x000fe40000000f00 */
[----:B------:R-:W-:Y:S02]  /*0130*/  MOV R8, 0x437c0000 ;  /* 0x437c000000087802 */ /* 0x000fe40000000f00 */
[----:B0-----:R-:W-:Y:S01]  /*0140*/  MOV R7, 0x3e055027 ;  /* 0x3e05502700077802 */ /* 0x001fe20000000f00 */
[----:B--2---:R-:W-:-:S04]  /*0150*/  FFMA.SAT R5, R6, R5, 0.5 ;  /* 0x3f00000006057423 */ /* 0x004fc80000002005 */
[----:B------:R-:W-:-:S04]  /*0160*/  FFMA.RM R5, R5, R8, 12582913 ;  /* 0x4b40000105057423 */ /* 0x000fc80000004008 */
[C---:B------:R-:W-:Y:S01]  /*0170*/  FADD R9, R5.reuse, -12583039 ;  /* 0xcb40007f05097421 */ /* 0x040fe20000000000 */
[----:B------:R-:W-:-:S03]  /*0180*/  SHF.L.U32 R5, R5, 0x17, RZ ;  /* 0x0000001705057819 */ /* 0x000fc600000006ff */
[----:B------:R-:W-:-:S04]  /*0190*/  FFMA R9, R6, 1.4426950216293334961, -R9 ;  /* 0x3fb8aa3b06097823 */ /* 0x000fc80000000809 */
[----:B------:R-:W-:-:S04]  /*01a0*/  FFMA R9, R6, 1.925963033500011079e-08, R9 ;  /* 0x32a5706006097823 */ /* 0x000fc80000000009 */
[----:B------:R-:W0:Y:S02]  /*01b0*/  MUFU.EX2 R8, R9 ;  /* 0x0000000900087308 */ /* 0x000e240000000800 */
[----:B0-----:R-:W-:-:S05]  /*01c0*/  FFMA R5, R5, R8, 1 ;  /* 0x3f80000005057423 */ /* 0x001fca0000000008 */
[----:B------:R-:W-:-:S13]  /*01d0*/  FSETP.GEU.AND P1, PT, R5, 1.175494350822287508e-38, PT ;  /* 0x008000000500780b */ /* 0x000fda0003f2e000 */
[----:B------:R-:W-:-:S05]  /*01e0*/  @!P1 FMUL R5, R5, 8388608 ;  /* 0x4b00000005059820 */ /* 0x000fca0000400000 */
[C---:B------:R-:W-:Y:S02]  /*01f0*/  IADD3 R6, PT, PT, R5.reuse, -0x3f2aaaab, RZ ;  /* 0xc0d5555505067810 */ /* 0x040fe40007ffe0ff */
[----:B------:R-:W-:Y:S02]  /*0200*/  FSETP.NEU.AND P2, PT, R5, RZ, PT ;  /* 0x000000ff0500720b */ /* 0x000fe40003f4d000 */
[----:B------:R-:W-:-:S04]  /*0210*/  LOP3.LUT R8, R6, 0xff800000, RZ, 0xc0, !PT ;  /* 0xff80000006087812 */ /* 0x000fc800078ec0ff */
[----:B------:R-:W-:-:S05]  /*0220*/  IADD3 R6, PT, PT, R5, -R8, RZ ;  /* 0x8000000805067210 */ /* 0x000fca0007ffe0ff */
        /* <DEDUP_REMOVED lines=11> */
[----:B------:R-:W-:Y:S02]  /*02e0*/  I2FP.F32.S32 R7, R8 ;  /* 0x0000000800077245 */ /* 0x000fe40000201400 */
[----:B------:R-:W-:Y:S01]  /*02f0*/  MOV R8, 0x7f800000 ;  /* 0x7f80000000087802 */ /* 0x000fe20000000f00 */
[C---:B------:R-:W-:Y:S02]  /*0300*/  FMUL R9, R10.reuse, R9 ;  /* 0x000000090a097220 */ /* 0x040fe40000400000 */
[----:B------:R-:W-:Y:S02]  /*0310*/  FFMA R6, R7, 1.1920928955078125e-07, R6 ;  /* 0x3400000007067823 */ /* 0x000fe40000000006 */
[----:B------:R-:W-:-:S04]  /*0320*/  FFMA R9, R10, R9, R10 ;  /* 0x000000090a097223 */ /* 0x000fc8000000000a */
[----:B------:R-:W-:Y:S01]  /*0330*/  FFMA R6, R6, 0.69314718246459960938, R9 ;  /* 0x3f31721806067823 */ /* 0x000fe20000000009 */
[----:B------:R-:W-:-:S05]  /*0340*/  @P1 FFMA R6, R5, R8, +INF ;  /* 0x7f80000005061423 */ /* 0x000fca0000000008 */
[----:B------:R-:W-:-:S07]  /*0350*/  FSEL R5, -R6, +INF , P2 ;  /* 0x7f80000006057808 */ /* 0x000fce0001000100 */
.L_x_1971:
[----:B------:R-:W-:Y:S05]  /*0360*/  BSYNC.RECONVERGENT B0 ;  /* 0x0000000000007941 */ /* 0x000fea0003800200 */
.L_x_1970:
[----:B------:R-:W-:Y:S04]  /*0370*/  BSSY.RECONVERGENT B0, `(.L_x_1972) ;  /* 0x000002a000007945 */ /* 0x000fe80003800200 */
[----:B------:R-:W-:Y:S05]  /*0380*/  @P0 BRA `(.L_x_1973) ;  /* 0x0000000000a00947 */ /* 0x000fea0003800000 */
[----:B------:R-:W0:Y:S02]  /*0390*/  LDC.64 R6, c[0x0][0x380] ;  /* 0x0000e000ff067b82 */ /* 0x000e240000000a00 */
[----:B0-----:R-:W-:-:S06]  /*03a0*/  IMAD.WIDE.U32 R6, R4, 0x4, R6 ;  /* 0x0000000404067825 */ /* 0x001fcc00078e0006 */
[----:B------:R-:W2:Y:S01]  /*03b0*/  LDG.E R6, desc[UR6][R6.64] ;  /* 0x0000000606067981 */ /* 0x000ea2000c1e1900 */
[----:B------:R-:W-:Y:S01]  /*03c0*/  HFMA2 R11, -RZ, RZ, 3.7421875, 0 ;  /* 0x437c0000ff0b7431 */ /* 0x000fe200000001ff */
[----:B------:R-:W-:-:S05]  /*03d0*/  MOV R9, 0x3bbb989d ;  /* 0x3bbb989d00097802 */ /* 0x000fca0000000f00 */
[----:B--2---:R-:W-:-:S04]  /*03e0*/  FFMA.SAT R4, R6, R9, 0.5 ;  /* 0x3f00000006047423 */ /* 0x004fc80000002009 */
[----:B------:R-:W-:Y:S01]  /*03f0*/  FFMA.RM R4, R4, R11, 12582913 ;  /* 0x4b40000104047423 */ /* 0x000fe2000000400b */
[----:B------:R-:W-:-:S03]  /*0400*/  MOV R11, 0x3e055027 ;  /* 0x3e055027000b7802 */ /* 0x000fc60000000f00 */
[C---:B------:R-:W-:Y:S01]  /*0410*/  FADD R9, R4.reuse, -12583039 ;  /* 0xcb40007f04097421 */ /* 0x040fe20000000000 */
[----:B------:R-:W-:-:S03]  /*0420*/  SHF.L.U32 R4, R4, 0x17, RZ ;  /* 0x0000001704047819 */ /* 0x000fc600000006ff */
[----:B------:R-:W-:-:S04]  /*0430*/  FFMA R9, R6, 1.4426950216293334961, -R9 ;  /* 0x3fb8aa3b06097823 */ /* 0x000fc80000000809 */
[----:B------:R-:W-:-:S06]  /*0440*/  FFMA R9, R6, 1.925963033500011079e-08, R9 ;  /* 0x32a5706006097823 */ /* 0x000fcc0000000009 */
[----:B------:R-:W0:Y:S02]  /*0450*/  MUFU.EX2 R9, R9 ;  /* 0x0000000900097308 */ /* 0x000e240000000800 */
[----:B0-----:R-:W-:-:S05]  /*0460*/  FFMA R4, R4, R9, 1 ;  /* 0x3f80000004047423 */ /* 0x001fca0000000009 */
[----:B------:R-:W-:-:S13]  /*0470*/  FSETP.GEU.AND P0, PT, R4, 1.175494350822287508e-38, PT ;  /* 0x008000000400780b */ /* 0x000fda0003f0e000 */
[----:B------:R-:W-:-:S05]  /*0480*/  @!P0 FMUL R4, R4, 8388608 ;  /* 0x4b00000004048820 */ /* 0x000fca0000400000 */
[----:B------:R-:W-:-:S04]  /*0490*/  IADD3 R6, PT, PT, R4, -0x3f2aaaab, RZ ;  /* 0xc0d5555504067810 */ /* 0x000fc80007ffe0ff */
[----:B------:R-:W-:-:S04]  /*04a0*/  LOP3.LUT R7, R6, 0xff800000, RZ, 0xc0, !PT ;  /* 0xff80000006077812 */ /* 0x000fc800078ec0ff */
[-C--:B------:R-:W-:Y:S02]  /*04b0*/  IADD3 R6, PT, PT, R4, -R7.reuse, RZ ;  /* 0x8000000704067210 */ /* 0x080fe40007ffe0ff */
[----:B------:R-:W-:-:S03]  /*04c0*/  I2FP.F32.S32 R7, R7 ;  /* 0x0000000700077245 */ /* 0x000fc60000201400 */
[----:B------:R-:W-:Y:S01]  /*04d0*/  FADD R8, R6, -1 ;  /* 0xbf80000006087421 */ /* 0x000fe20000000000 */
[----:B------:R-:W-:Y:S02]  /*04e0*/  FSEL R6, RZ, -23, P0 ;  /* 0xc1b80000ff067808 */ /* 0x000fe40000000000 */
[----:B------:R-:W-:Y:S01]  /*04f0*/  ISETP.GT.U32.AND P0, PT, R4, 0x7f7fffff, PT ;  /* 0x7f7fffff0400780c */ /* 0x000fe20003f04070 */
[C---:B------:R-:W-:Y:S02]  /*0500*/  FFMA R11, R8.reuse, -R11, 0.14084610342979431152 ;  /* 0x3e1039f6080b7423 */ /* 0x040fe4000000080b */
[----:B------:R-:W-:Y:S01]  /*0510*/  FFMA R6, R7, 1.1920928955078125e-07, R6 ;  /* 0x3400000007067823 */ /* 0x000fe20000000006 */
[----:B------:R-:W-:Y:S01]  /*0520*/  MOV R7, 0x7f800000 ;  /* 0x7f80000000077802 */ /* 0x000fe20000000f00 */
        /* <DEDUP_REMOVED lines=14> */
.L_x_1973:
[----:B------:R-:W-:Y:S05]  /*0610*/  BSYNC.RECONVERGENT B0 ;  /* 0x0000000000007941 */ /* 0x000fea0003800200 */
.L_x_1972:
        /* <DEDUP_REMOVED lines=9> */
.L_x_1975:
        /* <DEDUP_REMOVED lines=10> */
.L_x_1974:
[----:B------:R-:W-:Y:S05]  /*0750*/  @P0 EXIT ;  /* 0x000000000000094d */ /* 0x000fea0003800000 */
[----:B------:R-:W1:Y:S02]  /*0760*/  LDC.64 R2, c[0x0][0x388] ;  /* 0x0000e200ff027b82 */ /* 0x000e640000000a00 */
[----:B-1----:R-:W-:-:S05]  /*0770*/  IMAD.WIDE.U32 R2, R0, 0x4, R2 ;  /* 0x0000000400027825 */ /* 0x002fca00078e0002 */
[----:B------:R-:W-:Y:S01]  /*0780*/  STG.E desc[UR6][R2.64], R5 ;  /* 0x0000000502007986 */ /* 0x000fe2000c101906 */
[----:B------:R-:W-:Y:S05]  /*0790*/  EXIT ;  /* 0x000000000000794d */ /* 0x000fea0003800000 */
.L_x_1976:
        /* <DEDUP_REMOVED lines=14> */
.L_x_4816:


//--------------------- .text._Z11reduceRegr2IfEvPT_S1_j --------------------------
	.section	.text._Z11reduceRegr2IfEvPT_S1_j,"ax",@progbits
	.align	128
        .global         _Z11reduceRegr2IfEvPT_S1_j
        .type           _Z11reduceRegr2IfEvPT_S1_j,@function
        .size           _Z11reduceRegr2IfEvPT_S1_j,(.L_x_4817 - _Z11reduceRegr2IfEvPT_S1_j)
        .other          _Z11reduceRegr2IfEvPT_S1_j,@"STO_CUDA_ENTRY STV_DEFAULT"
_Z11reduceRegr2IfEvPT_S1_j:
.text._Z11reduceRegr2IfEvPT_S1_j:
        /* <DEDUP_REMOVED lines=13> */
[----:B0-----:R-:W-:-:S06]  /*00d0*/  IMAD.WIDE.U32 R4, R7, 0x4, R4 ;  /* 0x0000000407047825 */ /* 0x001fcc00078e0004 */
[----:B------:R-:W2:Y:S01]  /*00e0*/  LDG.E R4, desc[UR6][R4.64] ;  /* 0x0000000604047981 */ /* 0x000ea2000c1e1900 */
[----:B------:R-:W-:Y:S02]  /*00f0*/  MOV R7, 0x3bbb989d ;  /* 0x3bbb989d00077802 */ /* 0x000fe40000000f00 */
[----:B------:R-:W-:-:S03]  /*0100*/  MOV R9, 0x437c0000 ;  /* 0x437c000000097802 */ /* 0x000fc60000000f00 */
        /* <DEDUP_REMOVED lines=11> */
[C---:B------:R-:W-:Y:S02]  /*01c0*/  IADD3 R4, PT, PT, R6.reuse, -0x3f2aaaab, RZ ;  /* 0xc0d5555506047810 */ /* 0x040fe40007ffe0ff */
[----:B------:R-:W-:Y:S02]  /*01d0*/  FSETP.NEU.AND P1, PT, R6, RZ, PT ;  /* 0x000000ff0600720b */ /* 0x000fe40003f2d000 */
        /* <DEDUP_REMOVED lines=21> */
.L_x_1978:
[----:B------:R-:W-:Y:S05]  /*0330*/  BSYNC.RECONVERGENT B0 ;  /* 0x0000000000007941 */ /* 0x000fea0003800200 */
.L_x_1977:
        /* <DEDUP_REMOVED lines=9> */
.L_x_1980:
        /* <DEDUP_REMOVED lines=11> */
.L_x_1979:
        /* <DEDUP_REMOVED lines=9> */
.L_x_1981:
        /* <DEDUP_REMOVED lines=15> */
.L_x_4817:


//--------------------- .text._Z11reduceRegr1IfEvPT_S1_j --------------------------
	.section	.text._Z11reduceRegr1IfEvPT_S1_j,"ax",@progbits
	.align	128
        .global         _Z11reduceRegr1IfEvPT_S1_j
        .type           _Z11reduceRegr1IfEvPT_S1_j,@function
        .size           _Z11reduceRegr1IfEvPT_S1_j,(.L_x_4818 - _Z11reduceRegr1IfEvPT_S1_j)
        .other          _Z11reduceRegr1IfEvPT_S1_j,@"STO_CUDA_ENTRY STV_DEFAULT"
_Z11reduceRegr1IfEvPT_S1_j:
.text._Z11reduceRegr1IfEvPT_S1_j:
        /* <DEDUP_REMOVED lines=50> */
.L_x_1983:
[----:B------:R-:W-:Y:S05]  /*0320*/  BSYNC.RECONVERGENT B0 ;  /* 0x0000000000007941 */ /* 0x000fea0003800200 */
.L_x_1982:
        /* <DEDUP_REMOVED lines=10> */
.L_x_1985:
        /* <DEDUP_REMOVED lines=14> */
.L_x_1984:
        /* <DEDUP_REMOVED lines=9> */
.L_x_1986:
        /* <DEDUP_REMOVED lines=12> */
.L_x_4818:


//--------------------- .text._Z11reduceRegr0IfEvPT_S1_j --------------------------
	.section	.text._Z11reduceRegr0IfEvPT_S1_j,"ax",@progbits
	.align	128
        .global         _Z11reduceRegr0IfEvPT_S1_j
        .type           _Z11reduceRegr0IfEvPT_S1_j,@function
        .size           _Z11reduceRegr0IfEvPT_S1_j,(.L_x_4819 - _Z11reduceRegr0IfEvPT_S1_j)
        .other          _Z11reduceRegr0IfEvPT_S1_j,@"STO_CUDA_ENTRY STV_DEFAULT"
_Z11reduceRegr0IfEvPT_S1_j:
.text._Z11reduceRegr0IfEvPT_S1_j:
        /* <DEDUP_REMOVED lines=50> */
.L_x_1988:
[----:B------:R-:W-:Y:S05]  /*0320*/  BSYNC.RECONVERGENT B0 ;  /* 0x0000000000007941 */ /* 0x000fea0003800200 */
.L_x_1987:
        /* <DEDUP_REMOVED lines=10> */
.L_x_1990:
        /* <DEDUP_REMOVED lines=12> */
.L_x_1989:
        /* <DEDUP_REMOVED lines=9> */
.L_x_1991:
        /* <DEDUP_REMOVED lines=14> */
.L_x_4819:


//--------------------- .text._Z10reduceLog6IdLj1ELb0EEvPT_S1_j --------------------------
	.section	.text._Z10reduceLog6IdLj1ELb0EEvPT_S1_j,"ax",@progbits
	.align	128
        .global         _Z10reduceLog6IdLj1ELb0EEvPT_S1_j
        .type           _Z10reduceLog6IdLj1ELb0EEvPT_S1_j,@function
        .size           _Z10reduceLog6IdLj1ELb0EEvPT_S1_j,(.L_x_4820 - _Z10reduceLog6IdLj1ELb0EEvPT_S1_j)
        .other          _Z10reduceLog6IdLj1ELb0EEvPT_S1_j,@"STO_CUDA_ENTRY STV_DEFAULT"
_Z10reduceLog6IdLj1ELb0EEvPT_S1_j:
.text._Z10reduceLog6IdLj1ELb0EEvPT_S1_j:
[----:B------:R-:W-:Y:S01]  /*0000*/  LDC R1, c[0x0][0x37c] ;  /* 0x0000df00ff017b82 */ /* 0x000fe20000000800 */
[----:B------:R-:W0:Y:S01]  /*0010*/  S2R R0, SR_TID.X ;  /* 0x0000000000007919 */ /* 0x000e220000002100 */
[----:B------:R-:W1:Y:S01]  /*0020*/  LDCU UR4, c[0x0][0x390] ;  /* 0x00007200ff0477ac */ /* 0x000e620008000800 */
[----:B------:R-:W-:Y:S01]  /*0030*/  BSSY.RECONVERGENT B0, `(.L_x_1992) ;  /* 0x00000c0000007945 */ /* 0x000fe20003800200 */
[----:B------:R-:W-:Y:S01]  /*0040*/  CS2R R6, SRZ ;  /* 0x0000000000067805 */ /* 0x000fe2000001ff00 */
[----:B------:R-:W0:Y:S01]  /*0050*/  S2R R3, SR_CTAID.X ;  /* 0x0000000000037919 */ /* 0x000e220000002500 */
[----:B------:R-:W2:Y:S01]  /*0060*/  LDCU.64 UR6, c[0x0][0x358] ;  /* 0x00006b00ff0677ac */ /* 0x000ea20008000a00 */
[----:B0-----:R-:W-:-:S05]  /*0070*/  IMAD R5, R3, 0x2, R0 ;  /* 0x0000000203057824 */ /* 0x001fca00078e0200 */
[----:B-1----:R-:W-:-:S13]  /*0080*/  ISETP.GE.U32.AND P0, PT, R5, UR4, PT ;  /* 0x0000000405007c0c */ /* 0x002fda000bf06070 */
[----:B--2---:R-:W-:Y:S05]  /*0090*/  @P0 BRA `(.L_x_1993) ;  /* 0x0000000800e40947 */ /* 0x004fea0003800000 */
[----:B------:R-:W0:Y:S01]  /*00a0*/  LDC R2, c[0x0][0x370] ;  /* 0x0000dc00ff027b82 */ /* 0x000e220000000800 */
[----:B------:R-:W-:-:S07]  /*00b0*/  CS2R R6, SRZ ;  /* 0x0000000000067805 */ /* 0x000fce000001ff00 */
[----:B------:R-:W1:Y:S08]  /*00c0*/  LDC R4, c[0x0][0x390] ;  /* 0x0000e400ff047b82 */ /* 0x000e700000000800 */
[----:B------:R-:W2:Y:S02]  /*00d0*/  LDC.64 R8, c[0x0][0x380] ;  /* 0x0000e000ff087b82 */ /* 0x000ea40000000a00 */
.L_x_2002:
[----:B--2---:R-:W-:-:S05]  /*00e0*/  IMAD.WIDE.U32 R10, R5, 0x8, R8 ;  /* 0x00000008050a7825 */ /* 0x004fca00078e0008 */
[----:B------:R-:W2:Y:S01]  /*00f0*/  LDG.E.64 R14, desc[UR6][R10.64] ;  /* 0x000000060a0e7981 */ /* 0x000ea2000c1e1b00 */
[----:B------:R-:W-:Y:S01]  /*0100*/  BSSY.RECONVERGENT B1, `(.L_x_1994) ;  /* 0x0000052000017945 */ /* 0x000fe20003800200 */
[----:B------:R-:W-:Y:S01]  /*0110*/  IMAD.MOV.U32 R20, RZ, RZ, -0x3ff ;  /* 0xfffffc01ff147424 */ /* 0x000fe200078e00ff */
[----:B--2---:R-:W-:Y:S01]  /*0120*/  ISETP.GT.AND P0, PT, R15, 0xfffff, PT ;  /* 0x000fffff0f00780c */ /* 0x004fe20003f04270 */
[----:B------:R-:W-:Y:S02]  /*0130*/  IMAD.MOV.U32 R12, RZ, RZ, R14 ;  /* 0x000000ffff0c7224 */ /* 0x000fe400078e000e */
[--C-:B------:R-:W-:Y:S02]  /*0140*/  IMAD.MOV.U32 R13, RZ, RZ, R15.reuse ;  /* 0x000000ffff0d7224 */ /* 0x100fe400078e000f */
[----:B------:R-:W-:-:S08]  /*0150*/  IMAD.MOV.U32 R21, RZ, RZ, R15 ;  /* 0x000000ffff157224 */ /* 0x000fd000078e000f */
[----:B------:R-:W-:Y:S01]  /*0160*/  @!P0 DMUL R12, R12, 1.80143985094819840000e+16 ;  /* 0x435000000c0c8828 */ /* 0x000fe20000000000 */
[----:B------:R-:W-:-:S09]  /*0170*/  @!P0 IMAD.MOV.U32 R20, RZ, RZ, -0x435 ;  /* 0xfffffbcbff148424 */ /* 0x000fd200078e00ff */
[----:B------:R-:W-:Y:S02]  /*0180*/  @!P0 IMAD.MOV.U32 R21, RZ, RZ, R13 ;  /* 0x000000ffff158224 */ /* 0x000fe400078e000d */
[----:B------:R-:W-:Y:S02]  /*0190*/  @!P0 IMAD.MOV.U32 R14, RZ, RZ, R12 ;  /* 0x000000ffff0e8224 */ /* 0x000fe400078e000c */
[----:B------:R-:W-:-:S05]  /*01a0*/  VIADD R15, R21, 0xffffffff ;  /* 0xffffffff150f7836 */ /* 0x000fca0000000000 */
[----:B------:R-:W-:-:S13]  /*01b0*/  ISETP.GT.U32.AND P1, PT, R15, 0x7feffffe, PT ;  /* 0x7feffffe0f00780c */ /* 0x000fda0003f24070 */
[----:B------:R-:W-:Y:S05]  /*01c0*/  @P1 BRA `(.L_x_1995) ;  /* 0x0000000000fc1947 */ /* 0x000fea0003800000 */
[----:B------:R-:W-:Y:S01]  /*01d0*/  LOP3.LUT R12, R21, 0xfffff, RZ, 0xc0, !PT ;  /* 0x000fffff150c7812 */ /* 0x000fe200078ec0ff */
[----:B------:R-:W-:Y:S01]  /*01e0*/  IMAD.MOV.U32 R18, RZ, RZ, R14 ;  /* 0x000000ffff127224 */ /* 0x000fe200078e000e */
[----:B------:R-:W-:Y:S01]  /*01f0*/  UMOV UR4, 0x3ae80f1e ;  /* 0x3ae80f1e00047882 */ /* 0x000fe20000000000 */
[----:B------:R-:W-:Y:S01]  /*0200*/  IMAD.MOV.U32 R22, RZ, RZ, -0x748574fc ;  /* 0x8b7a8b04ff167424 */ /* 0x000fe200078e00ff */
[----:B------:R-:W-:Y:S01]  /*0210*/  LOP3.LUT R19, R12, 0x3ff00000, RZ, 0xfc, !PT ;  /* 0x3ff000000c137812 */ /* 0x000fe200078efcff */
[----:B------:R-:W-:Y:S01]  /*0220*/  IMAD.MOV.U32 R12, RZ, RZ, RZ ;  /* 0x000000ffff0c7224 */ /* 0x000fe200078e00ff */
[----:B------:R-:W-:Y:S01]  /*0230*/  UMOV UR5, 0x3eb1380b ;  /* 0x3eb1380b00057882 */ /* 0x000fe20000000000 */
[----:B------:R-:W-:Y:S01]  /*0240*/  IMAD.MOV.U32 R23, RZ, RZ, 0x3ed0ee25 ;  /* 0x3ed0ee25ff177424 */ /* 0x000fe200078e00ff */
[----:B------:R-:W-:Y:S02]  /*0250*/  ISETP.GE.U32.AND P0, PT, R19, 0x3ff6a09f, PT ;  /* 0x3ff6a09f1300780c */ /* 0x000fe40003f06070 */
[----:B------:R-:W-:Y:S01]  /*0260*/  LEA.HI R20, R21, R20, RZ, 0xc ;  /* 0x0000001415147211 */ /* 0x000fe200078f60ff */
[----:B------:R-:W-:-:S10]  /*0270*/  IMAD.MOV.U32 R21, RZ, RZ, 0x43300000 ;  /* 0x43300000ff157424 */ /* 0x000fd400078e00ff */
[----:B------:R-:W-:Y:S02]  /*0280*/  @P0 VIADD R13, R19, 0xfff00000 ;  /* 0xfff00000130d0836 */ /* 0x000fe40000000000 */
[----:B------:R-:W-:Y:S02]  /*0290*/  @P0 VIADD R20, R20, 0x1 ;  /* 0x0000000114140836 */ /* 0x000fe40000000000 */
[----:B------:R-:W-:-:S03]  /*02a0*/  @P0 IMAD.MOV.U32 R19, RZ, RZ, R13 ;  /* 0x000000ffff130224 */ /* 0x000fc600078e000d */
[----:B------:R-:W-:-:S03]  /*02b0*/  LOP3.LUT R20, R20, 0x80000000, RZ, 0x3c, !PT ;  /* 0x8000000014147812 */ /* 0x000fc600078e3cff */
[C---:B------:R-:W-:Y:S02]  /*02c0*/  DADD R24, R18.reuse, 1 ;  /* 0x3ff0000012187429 */ /* 0x040fe40000000000 */
[----:B------:R-:W-:-:S04]  /*02d0*/  DADD R18, R18, -1 ;  /* 0xbff0000012127429 */ /* 0x000fc80000000000 */
[----:B------:R-:W2:Y:S02]  /*02e0*/  MUFU.RCP64H R13, R25 ;  /* 0x00000019000d7308 */ /* 0x000ea40000001800 */
[----:B--2---:R-:W-:-:S08]  /*02f0*/  DFMA R14, -R24, R12, 1 ;  /* 0x3ff00000180e742b */ /* 0x004fd0000000010c */
[----:B------:R-:W-:-:S08]  /*0300*/  DFMA R14, R14, R14, R14 ;  /* 0x0000000e0e0e722b */ /* 0x000fd0000000000e */
[----:B------:R-:W-:-:S08]  /*0310*/  DFMA R12, R12, R14, R12 ;  /* 0x0000000e0c0c722b */ /* 0x000fd0000000000c */
[----:B------:R-:W-:-:S08]  /*0320*/  DMUL R14, R18, R12 ;  /* 0x0000000c120e7228 */ /* 0x000fd00000000000 */
[----:B------:R-:W-:-:S08]  /*0330*/  DFMA R14, R18, R12, R14 ;  /* 0x0000000c120e722b */ /* 0x000fd0000000000e */
[----:B------:R-:W-:-:S08]  /*0340*/  DMUL R16, R14, R14 ;  /* 0x0000000e0e107228 */ /* 0x000fd00000000000 */
[----:B------:R-:W-:Y:S01]  /*0350*/  DFMA R22, R16, UR4, R22 ;  /* 0x0000000410167c2b */ /* 0x000fe20008000016 */
[----:B------:R-:W-:Y:S01]  /*0360*/  UMOV UR4, 0x9f02676f ;  /* 0x9f02676f00047882 */ /* 0x000fe20000000000 */
[----:B------:R-:W-:-:S06]  /*0370*/  UMOV UR5, 0x3ef3b266 ;  /* 0x3ef3b26600057882 */ /* 0x000fcc0000000000 */
[----:B------:R-:W-:Y:S01]  /*0380*/  DFMA R22, R16, R22, UR4 ;  /* 0x0000000410167e2b */ /* 0x000fe20008000016 */
[----:B------:R-:W-:Y:S01]  /*0390*/  UMOV UR4, 0xa9ab0956 ;  /* 0xa9ab095600047882 */ /* 0x000fe20000000000 */
[----:B------:R-:W-:-:S06]  /*03a0*/  UMOV UR5, 0x3f1745cb ;  /* 0x3f1745cb00057882 */ /* 0x000fcc0000000000 */
[----:B------:R-:W-:Y:S01]  /*03b0*/  DFMA R22, R16, R22, UR4 ;  /* 0x0000000410167e2b */ /* 0x000fe20008000016 */
[----:B------:R-:W-:Y:S01]  /*03c0*/  UMOV UR4, 0x2d1b5154 ;  /* 0x2d1b515400047882 */ /* 0x000fe20000000000 */
[----:B------:R-:W-:-:S06]  /*03d0*/  UMOV UR5, 0x3f3c71c7 ;  /* 0x3f3c71c700057882 */ /* 0x000fcc0000000000 */
[----:B------:R-:W-:Y:S01]  /*03e0*/  DFMA R24, R16, R22, UR4 ;  /* 0x0000000410187e2b */ /* 0x000fe20008000016 */
[----:B------:R-:W-:Y:S01]  /*03f0*/  UMOV UR4, 0x923be72d ;  /* 0x923be72d00047882 */ /* 0x000fe20000000000 */
[----:B------:R-:W-:Y:S01]  /*0400*/  UMOV UR5, 0x3f624924 ;  /* 0x3f62492400057882 */ /* 0x000fe20000000000 */
[----:B------:R-:W-:-:S05]  /*0410*/  DADD R22, R18, -R14 ;  /* 0x0000000012167229 */ /* 0x000fca000000080e */
[----:B------:R-:W-:Y:S01]  /*0420*/  DFMA R24, R16, R24, UR4 ;  /* 0x0000000410187e2b */ /* 0x000fe20008000018 */
[----:B------:R-:W-:Y:S01]  /*0430*/  UMOV UR4, 0x9999a3c4 ;  /* 0x9999a3c400047882 */ /* 0x000fe20000000000 */
[----:B------:R-:W-:Y:S01]  /*0440*/  UMOV UR5, 0x3f899999 ;  /* 0x3f89999900057882 */ /* 0x000fe20000000000 */
[----:B------:R-:W-:-:S05]  /*0450*/  DADD R22, R22, R22 ;  /* 0x0000000016167229 */ /* 0x000fca0000000016 */
[----:B------:R-:W-:Y:S01]  /*0460*/  DFMA R24, R16, R24, UR4 ;  /* 0x0000000410187e2b */ /* 0x000fe20008000018 */
[----:B------:R-:W-:Y:S01]  /*0470*/  UMOV UR4, 0x80000000 ;  /* 0x8000000000047882 */ /* 0x000fe20000000000 */
[----:B------:R-:W-:Y:S01]  /*0480*/  UMOV UR5, 0x43300000 ;  /* 0x4330000000057882 */ /* 0x000fe20000000000 */
[----:B------:R-:W-:Y:S02]  /*0490*/  DFMA R22, R18, -R14, R22 ;  /* 0x8000000e1216722b */ /* 0x000fe40000000016 */
[----:B------:R-:W-:Y:S01]  /*04a0*/  DADD R20, R20, -UR4 ;  /* 0x8000000414147e29 */ /* 0x000fe20008000000 */
[----:B------:R-:W-:Y:S01]  /*04b0*/  UMOV UR4, 0x55555554 ;  /* 0x5555555400047882 */ /* 0x000fe20000000000 */
[----:B------:R-:W-:Y:S02]  /*04c0*/  UMOV UR5, 0x3fb55555 ;  /* 0x3fb5555500057882 */ /* 0x000fe40000000000 */
[----:B------:R-:W-:Y:S01]  /*04d0*/  DFMA R24, R16, R24, UR4 ;  /* 0x0000000410187e2b */ /* 0x000fe20008000018 */
[----:B------:R-:W-:Y:S01]  /*04e0*/  UMOV UR4, 0xfefa39ef ;  /* 0xfefa39ef00047882 */ /* 0x000fe20000000000 */
[----:B------:R-:W-:Y:S01]  /*04f0*/  UMOV UR5, 0x3fe62e42 ;  /* 0x3fe62e4200057882 */ /* 0x000fe20000000000 */
[----:B------:R-:W-:-:S02]  /*0500*/  DMUL R22, R12, R22 ;  /* 0x000000160c167228 */ /* 0x000fc40000000000 */
[----:B------:R-:W-:-:S03]  /*0510*/  DFMA R18, R20, UR4, R14 ;  /* 0x0000000414127c2b */ /* 0x000fc6000800000e */
[----:B------:R-:W-:-:S05]  /*0520*/  DMUL R24, R16, R24 ;  /* 0x0000001810187228 */ /* 0x000fca0000000000 */
[----:B------:R-:W-:Y:S01]  /*0530*/  DFMA R12, R20, -UR4, R18 ;  /* 0x80000004140c7c2b */ /* 0x000fe20008000012 */
[----:B------:R-:W-:Y:S01]  /*0540*/  UMOV UR4, 0x3b39803f ;  /* 0x3b39803f00047882 */ /* 0x000fe20000000000 */
[----:B------:R-:W-:Y:S01]  /*0550*/  UMOV UR5, 0x3c7abc9e ;  /* 0x3c7abc9e00057882 */ /* 0x000fe20000000000 */
[----:B------:R-:W-:-:S05]  /*0560*/  DFMA R22, R14, R24, R22 ;  /* 0x000000180e16722b */ /* 0x000fca0000000016 */
[----:B------:R-:W-:-:S08]  /*0570*/  DADD R12, -R14, R12 ;  /* 0x000000000e0c7229 */ /* 0x000fd0000000010c */
[----:B------:R-:W-:-:S08]  /*0580*/  DADD R12, R22, -R12 ;  /* 0x00000000160c7229 */ /* 0x000fd0000000080c */
[----:B------:R-:W-:-:S08]  /*0590*/  DFMA R12, R20, UR4, R12 ;  /* 0x00000004140c7c2b */ /* 0x000fd0000800000c */
[----:B------:R-:W-:Y:S01]  /*05a0*/  DADD R12, R18, R12 ;  /* 0x00000000120c7229 */ /* 0x000fe2000000000c */
[----:B------:R-:W-:Y:S10]  /*05b0*/  BRA `(.L_x_1996) ;  /* 0x0000000000187947 */ /* 0x000ff40003800000 */
.L_x_1995:
[----:B------:R-:W-:Y:S01]  /*05c0*/  IMAD.MOV.U32 R14, RZ, RZ, 0x0 ;  /* 0x00000000ff0e7424 */ /* 0x000fe200078e00ff */
[----:B------:R-:W-:Y:S01]  /*05d0*/  LOP3.LUT P0, RZ, R13, 0x7fffffff, RZ, 0xc0, !PT ;  /* 0x7fffffff0dff7812 */ /* 0x000fe2000780c0ff */
[----:B------:R-:W-:-:S06]  /*05e0*/  IMAD.MOV.U32 R15, RZ, RZ, 0x7ff00000 ;  /* 0x7ff00000ff0f7424 */ /* 0x000fcc00078e00ff */
[----:B------:R-:W-:-:S10]  /*05f0*/  DFMA R14, R12, R14, +INF ;  /* 0x7ff000000c0e742b */ /* 0x000fd4000000000e */
[----:B------:R-:W-:Y:S02]  /*0600*/  FSEL R12, R14, RZ, P0 ;  /* 0x000000ff0e0c7208 */ /* 0x000fe40000000000 */
[----:B------:R-:W-:-:S07]  /*0610*/  FSEL R13, R15, -QNAN , P0 ;  /* 0xfff000000f0d7808 */ /* 0x000fce0000000000 */
.L_x_1996:
[----:B------:R-:W-:Y:S05]  /*0620*/  BSYNC.RECONVERGENT B1 ;  /* 0x0000000000017941 */ /* 0x000fea0003800200 */
.L_x_1994:
[----:B------:R-:W-:Y:S01]  /*0630*/  VIADD R15, R5, 0x1 ;  /* 0x00000001050f7836 */ /* 0x000fe20000000000 */
[----:B------:R-:W-:Y:S01]  /*0640*/  BSSY.RECONVERGENT B1, `(.L_x_1997) ;  /* 0x000005b000017945 */ /* 0x000fe20003800200 */
[----:B------:R-:W-:-:S03]  /*0650*/  DADD R6, R12, R6 ;  /* 0x000000000c067229 */ /* 0x000fc60000000006 */
[----:B-1----:R-:W-:-:S13]  /*0660*/  ISETP.GE.U32.AND P0, PT, R15, R4, PT ;  /* 0x000000040f00720c */ /* 0x002fda0003f06070 */
[----:B------:R-:W-:Y:S05]  /*0670*/  @P0 BRA `(.L_x_1998) ;  /* 0x00000004005c0947 */ /* 0x000fea0003800000 */
        /* <DEDUP_REMOVED lines=17> */
[----:B------:R-:W-:Y:S01]  /*0790*/  IMAD.MOV.U32 R16, RZ, RZ, RZ ;  /* 0x000000ffff107224 */ /* 0x000fe200078e00ff */
[----:B------:R-:W-:Y:S01]  /*07a0*/  LOP3.LUT R19, R11, 0x3ff00000, RZ, 0xfc, !PT ;  /* 0x3ff000000b137812 */ /* 0x000fe200078efcff */
[----:B------:R-:W-:Y:S01]  /*07b0*/  IMAD.MOV.U32 R22, RZ, RZ, -0x748574fc ;  /* 0x8b7a8b04ff167424 */ /* 0x000fe200078e00ff */
[----:B------:R-:W-:Y:S01]  /*07c0*/  UMOV UR5, 0x3eb1380b ;  /* 0x3eb1380b00057882 */ /* 0x000fe20000000000 */
[----:B------:R-:W-:Y:S01]  /*07d0*/  IMAD.MOV.U32 R23, RZ, RZ, 0x3ed0ee25 ;  /* 0x3ed0ee25ff177424 */ /* 0x000fe200078e00ff */
[----:B------:R-:W-:Y:S01]  /*07e0*/  ISETP.GE.U32.AND P0, PT, R19, 0x3ff6a09f, PT ;  /* 0x3ff6a09f1300780c */ /* 0x000fe20003f06070 */
[----:B------:R-:W-:Y:S01]  /*07f0*/  UMOV UR8, 0x80000000 ;  /* 0x8000000000087882 */ /* 0x000fe20000000000 */
[----:B------:R-:W-:-:S11]  /*0800*/  UMOV UR9, 0x43300000 ;  /* 0x4330000000097882 */ /* 0x000fd60000000000 */
[----:B------:R-:W-:-:S04]  /*0810*/  @P0 VIADD R11, R19, 0xfff00000 ;  /* 0xfff00000130b0836 */ /* 0x000fc80000000000 */
[----:B------:R-:W-:-:S06]  /*0820*/  @P0 IMAD.MOV.U32 R19, RZ, RZ, R11 ;  /* 0x000000ffff130224 */ /* 0x000fcc00078e000b */
[C---:B------:R-:W-:Y:S02]  /*0830*/  DADD R10, R18.reuse, 1 ;  /* 0x3ff00000120a7429 */ /* 0x040fe40000000000 */
[----:B------:R-:W-:-:S04]  /*0840*/  DADD R18, R18, -1 ;  /* 0xbff0000012127429 */ /* 0x000fc80000000000 */
[----:B------:R-:W1:Y:S02]  /*0850*/  MUFU.RCP64H R17, R11 ;  /* 0x0000000b00117308 */ /* 0x000e640000001800 */
[----:B-1----:R-:W-:-:S08]  /*0860*/  DFMA R12, -R10, R16, 1 ;  /* 0x3ff000000a0c742b */ /* 0x002fd00000000110 */
[----:B------:R-:W-:-:S08]  /*0870*/  DFMA R12, R12, R12, R12 ;  /* 0x0000000c0c0c722b */ /* 0x000fd0000000000c */
[----:B------:R-:W-:-:S08]  /*0880*/  DFMA R16, R16, R12, R16 ;  /* 0x0000000c1010722b */ /* 0x000fd00000000010 */
[----:B------:R-:W-:-:S08]  /*0890*/  DMUL R14, R18, R16 ;  /* 0x00000010120e7228 */ /* 0x000fd00000000000 */
[----:B------:R-:W-:-:S08]  /*08a0*/  DFMA R14, R18, R16, R14 ;  /* 0x00000010120e722b */ /* 0x000fd0000000000e */
[----:B------:R-:W-:-:S08]  /*08b0*/  DMUL R12, R14, R14 ;  /* 0x0000000e0e0c7228 */ /* 0x000fd00000000000 */
[----:B------:R-:W-:Y:S01]  /*08c0*/  DFMA R10, R12, UR4, R22 ;  /* 0x000000040c0a7c2b */ /* 0x000fe20008000016 */
[----:B------:R-:W-:Y:S01]  /*08d0*/  UMOV UR4, 0x9f02676f ;  /* 0x9f02676f00047882 */ /* 0x000fe20000000000 */
[----:B------:R-:W-:Y:S01]  /*08e0*/  UMOV UR5, 0x3ef3b266 ;  /* 0x3ef3b26600057882 */ /* 0x000fe20000000000 */
[----:B------:R-:W-:Y:S01]  /*08f0*/  LEA.HI R22, R21, R20, RZ, 0xc ;  /* 0x0000001415167211 */ /* 0x000fe200078f60ff */
[----:B------:R-:W-:Y:S01]  /*0900*/  DADD R20, R18, -R14 ;  /* 0x0000000012147229 */ /* 0x000fe2000000080e */
[----:B------:R-:W-:-:S03]  /*0910*/  IMAD.MOV.U32 R23, RZ, RZ, 0x43300000 ;  /* 0x43300000ff177424 */ /* 0x000fc600078e00ff */
[----:B------:R-:W-:Y:S01]  /*0920*/  DFMA R10, R12, R10, UR4 ;  /* 0x000000040c0a7e2b */ /* 0x000fe2000800000a */
[----:B------:R-:W-:Y:S01]  /*0930*/  UMOV UR4, 0xa9ab0956 ;  /* 0xa9ab095600047882 */ /* 0x000fe20000000000 */
[----:B------:R-:W-:Y:S01]  /*0940*/  UMOV UR5, 0x3f1745cb ;  /* 0x3f1745cb00057882 */ /* 0x000fe20000000000 */
[----:B------:R-:W-:Y:S01]  /*0950*/  @P0 VIADD R22, R22, 0x1 ;  /* 0x0000000116160836 */ /* 0x000fe20000000000 */
[----:B------:R-:W-:-:S04]  /*0960*/  DADD R20, R20, R20 ;  /* 0x0000000014147229 */ /* 0x000fc80000000014 */
[----:B------:R-:W-:Y:S01]  /*0970*/  DFMA R10, R12, R10, UR4 ;  /* 0x000000040c0a7e2b */ /* 0x000fe2000800000a */
[----:B------:R-:W-:Y:S01]  /*0980*/  UMOV UR4, 0x2d1b5154 ;  /* 0x2d1b515400047882 */ /* 0x000fe20000000000 */
[----:B------:R-:W-:Y:S01]  /*0990*/  UMOV UR5, 0x3f3c71c7 ;  /* 0x3f3c71c700057882 */ /* 0x000fe20000000000 */
[----:B------:R-:W-:Y:S01]  /*09a0*/  LOP3.LUT R22, R22, 0x80000000, RZ, 0x3c, !PT ;  /* 0x8000000016167812 */ /* 0x000fe200078e3cff */
[----:B------:R-:W-:-:S04]  /*09b0*/  DFMA R20, R18, -R14, R20 ;  /* 0x8000000e1214722b */ /* 0x000fc80000000014 */
[----:B------:R-:W-:Y:S01]  /*09c0*/  DFMA R10, R12, R10, UR4 ;  /* 0x000000040c0a7e2b */ /* 0x000fe2000800000a */
[----:B------:R-:W-:Y:S01]  /*09d0*/  UMOV UR4, 0x923be72d ;  /* 0x923be72d00047882 */ /* 0x000fe20000000000 */
[----:B------:R-:W-:Y:S01]  /*09e0*/  UMOV UR5, 0x3f624924 ;  /* 0x3f62492400057882 */ /* 0x000fe20000000000 */
[----:B------:R-:W-:Y:S01]  /*09f0*/  DADD R22, R22, -UR8 ;  /* 0x8000000816167e29 */ /* 0x000fe20008000000 */
[----:B------:R-:W-:Y:S01]  /*0a00*/  UMOV UR8, 0xfefa39ef ;  /* 0xfefa39ef00087882 */ /* 0x000fe20000000000 */
[----:B------:R-:W-:Y:S01]  /*0a10*/  UMOV UR9, 0x3fe62e42 ;  /* 0x3fe62e4200097882 */ /* 0x000fe20000000000 */
[----:B------:R-:W-:Y:S02]  /*0a20*/  DMUL R20, R16, R20 ;  /* 0x0000001410147228 */ /* 0x000fe40000000000 */
[----:B------:R-:W-:Y:S01]  /*0a30*/  DFMA R10, R12, R10, UR4 ;  /* 0x000000040c0a7e2b */ /* 0x000fe2000800000a */
[----:B------:R-:W-:Y:S01]  /*0a40*/  UMOV UR4, 0x9999a3c4 ;  /* 0x9999a3c400047882 */ /* 0x000fe20000000000 */
[----:B------:R-:W-:Y:S01]  /*0a50*/  UMOV UR5, 0x3f899999 ;  /* 0x3f89999900057882 */ /* 0x000fe20000000000 */
[----:B------:R-:W-:-:S05]  /*0a60*/  DFMA R18, R22, UR8, R14 ;  /* 0x0000000816127c2b */ /* 0x000fca000800000e */
[----:B------:R-:W-:Y:S01]  /*0a70*/  DFMA R10, R12, R10, UR4 ;  /* 0x000000040c0a7e2b */ /* 0x000fe2000800000a */
[----:B------:R-:W-:Y:S01]  /*0a80*/  UMOV UR4, 0x55555554 ;  /* 0x5555555400047882 */ /* 0x000fe20000000000 */
[----:B------:R-:W-:-:S06]  /*0a90*/  UMOV UR5, 0x3fb55555 ;  /* 0x3fb5555500057882 */ /* 0x000fcc0000000000 */
[----:B------:R-:W-:Y:S01]  /*0aa0*/  DFMA R10, R12, R10, UR4 ;  /* 0x000000040c0a7e2b */ /* 0x000fe2000800000a */
[----:B------:R-:W-:Y:S01]  /*0ab0*/  UMOV UR4, 0xfefa39ef ;  /* 0xfefa39ef00047882 */ /* 0x000fe20000000000 */
[----:B------:R-:W-:Y:S02]  /*0ac0*/  UMOV UR5, 0x3fe62e42 ;  /* 0x3fe62e4200057882 */ /* 0x000fe40000000000 */
[----:B------:R-:W-:Y:S01]  /*0ad0*/  DFMA R16, R22, -UR4, R18 ;  /* 0x8000000416107c2b */ /* 0x000fe20008000012 */
[----:B------:R-:W-:Y:S01]  /*0ae0*/  UMOV UR4, 0x3b39803f ;  /* 0x3b39803f00047882 */ /* 0x000fe20000000000 */
[----:B------:R-:W-:Y:S02]  /*0af0*/  UMOV UR5, 0x3c7abc9e ;  /* 0x3c7abc9e00057882 */ /* 0x000fe40000000000 */
[----:B------:R-:W-:-:S04]  /*0b00*/  DMUL R10, R12, R10 ;  /* 0x0000000a0c0a7228 */ /* 0x000fc80000000000 */
[----:B------:R-:W-:-:S04]  /*0b10*/  DADD R16, -R14, R16 ;  /* 0x000000000e107229 */ /* 0x000fc80000000110 */
[----:B------:R-:W-:-:S08]  /*0b20*/  DFMA R10, R14, R10, R20 ;  /* 0x0000000a0e0a722b */ /* 0x000fd00000000014 */
[----:B------:R-:W-:-:S08]  /*0b30*/  DADD R10, R10, -R16 ;  /* 0x000000000a0a7229 */ /* 0x000fd00000000810 */
[----:B------:R-:W-:-:S08]  /*0b40*/  DFMA R10, R22, UR4, R10 ;  /* 0x00000004160a7c2b */ /* 0x000fd0000800000a */
[----:B------:R-:W-:Y:S01]  /*0b50*/  DADD R10, R18, R10 ;  /* 0x00000000120a7229 */ /* 0x000fe2000000000a */
[----:B------:R-:W-:Y:S10]  /*0b60*/  BRA `(.L_x_2001) ;  /* 0x0000000000187947 */ /* 0x000ff40003800000 */
.L_x_2000:
[----:B------:R-:W-:Y:S01]  /*0b70*/  IMAD.MOV.U32 R10, RZ, RZ, 0x0 ;  /* 0x00000000ff0a7424 */ /* 0x000fe200078e00ff */
[----:B------:R-:W-:Y:S01]  /*0b80*/  LOP3.LUT P0, RZ, R13, 0x7fffffff, RZ, 0xc0, !PT ;  /* 0x7fffffff0dff7812 */ /* 0x000fe2000780c0ff */
[----:B------:R-:W-:-:S06]  /*0b90*/  IMAD.MOV.U32 R11, RZ, RZ, 0x7ff00000 ;  /* 0x7ff00000ff0b7424 */ /* 0x000fcc00078e00ff */
[----:B------:R-:W-:-:S10]  /*0ba0*/  DFMA R10, R12, R10, +INF ;  /* 0x7ff000000c0a742b */ /* 0x000fd4000000000a */
[----:B------:R-:W-:Y:S02]  /*0bb0*/  FSEL R10, R10, RZ, P0 ;  /* 0x000000ff0a0a7208 */ /* 0x000fe40000000000 */
[----:B------:R-:W-:-:S07]  /*0bc0*/  FSEL R11, R11, -QNAN , P0 ;  /* 0xfff000000b0b7808 */ /* 0x000fce0000000000 */
.L_x_2001:
[----:B------:R-:W-:Y:S05]  /*0bd0*/  BSYNC.RECONVERGENT B2 ;  /* 0x0000000000027941 */ /* 0x000fea0003800200 */
.L_x_1999:
[----:B------:R-:W-:-:S11]  /*0be0*/  DADD R6, R6, R10 ;  /* 0x0000000006067229 */ /* 0x000fd6000000000a */
.L_x_1998:
[----:B------:R-:W-:Y:S05]  /*0bf0*/  BSYNC.RECONVERGENT B1 ;  /* 0x0000000000017941 */ /* 0x000fea0003800200 */
.L_x_1997:
[----:B0-----:R-:W-:-:S05]  /*0c00*/  IMAD R5, R2, 0x2, R5 ;  /* 0x0000000202057824 */ /* 0x001fca00078e0205 */
[----:B------:R-:W-:-:S13]  /*0c10*/  ISETP.GE.U32.AND P0, PT, R5, R4, PT ;  /* 0x000000040500720c */ /* 0x000fda0003f06070 */
[----:B------:R-:W-:Y:S05]  /*0c20*/  @!P0 BRA `(.L_x_2002) ;  /* 0xfffffff4002c8947 */ /* 0x000fea000383ffff */
.L_x_1993:
[----:B------:R-:W-:Y:S05]  /*0c30*/  BSYNC.RECONVERGENT B0 ;  /* 0x0000000000007941 */ /* 0x000fea0003800200 */
.L_x_1992:
[----:B------:R-:W0:Y:S01]  /*0c40*/  S2UR UR5, SR_CgaCtaId ;  /* 0x00000000000579c3 */ /* 0x000e220000008800 */
[----:B------:R-:W-:Y:S01]  /*0c50*/  UMOV UR4, 0x400 ;  /* 0x0000040000047882 */ /* 0x000fe20000000000 */
[----:B------:R-:W-:Y:S01]  /*0c60*/  ISETP.GT.U32.AND P0, PT, R0, 0x1f, PT ;  /* 0x0000001f0000780c */ /* 0x000fe20003f04070 */
[----:B0-----:R-:W-:-:S06]  /*0c70*/  ULEA UR4, UR5, UR4, 0x18 ;  /* 0x0000000405047291 */ /* 0x001fcc000f8ec0ff */
[----:B------:R-:W-:-:S05]  /*0c80*/  LEA R5, R0, UR4, 0x3 ;  /* 0x0000000400057c11 */ /* 0x000fca000f8e18ff */
[----:B------:R0:W-:Y:S01]  /*0c90*/  STS.64 [R5], R6 ;  /* 0x0000000605007388 */ /* 0x0001e20000000a00 */
        /* <DEDUP_REMOVED lines=8> */
[----:B------:R3:W4:Y:S04]  /*0d20*/  SHFL.DOWN PT, R9, R7, 0x10, 0x1f ;  /* 0x0a001f0007097f89 */ /* 0x00072800000e0000 */
[----:B------:R3:W0:Y:S01]  /*0d30*/  SHFL.DOWN PT, R8, R6, 0x10, 0x1f ;  /* 0x0a001f0006087f89 */ /* 0x00062200000e0000 */
[----:B------:R-:W-:Y:S05]  /*0d40*/  BRA `(.L_x_2004) ;  /* 0x0000000000a47947 */ /* 0x000fea0003800000 */
.L_x_2003:
        /* <DEDUP_REMOVED lines=40> */
[----:B------:R0:W2:Y:S02]  /*0fd0*/  SHFL.IDX PT, R8, R6, R2, 0x1f ;  /* 0x00001f0206087589 */ /* 0x0000a400000e0000 */
.L_x_2004:
[----:B------:R-:W-:Y:S01]  /*0fe0*/  ISETP.NE.AND P0, PT, R5, -0x1, PT ;  /* 0xffffffff0500780c */ /* 0x000fe20003f05270 */
[----:B01234-:R-:W-:-:S12]  /*0ff0*/  DADD R6, R8, R6 ;  /* 0x0000000008067229 */ /* 0x01ffd80000000006 */
        /* <DEDUP_REMOVED lines=40> */
[----:B------:R0:W1:Y:S04]  /*1280*/  SHFL.IDX PT, R9, R7, R2, 0x1f ;  /* 0x00001f0207097589 */ /* 0x00006800000e0000 */
[----:B------:R0:W2:Y:S01]  /*1290*/  SHFL.IDX PT, R8, R6, R2, 0x1f ;  /* 0x00001f0206087589 */ /* 0x0000a200000e0000 */
[----:B------:R-:W-:Y:S05]  /*12a0*/  BRA `(.L_x_2006) ;  /* 0x0000000000087947 */ /* 0x000fea0003800000 */
.L_x_2005:
[----:B------:R3:W4:Y:S04]  /*12b0*/  SHFL.DOWN PT, R9, R7, 0x8, 0x1f ;  /* 0x09001f0007097f89 */ /* 0x00072800000e0000 */
[----:B------:R3:W0:Y:S02]  /*12c0*/  SHFL.DOWN PT, R8, R6, 0x8, 0x1f ;  /* 0x09001f0006087f89 */ /* 0x00062400000e0000 */
.L_x_2006:
[----:B01234-:R-:W-:Y:S01]  /*12d0*/  DADD R6, R6, R8 ;  /* 0x0000000006067229 */ /* 0x01ffe20000000008 */
[----:B------:R-:W-:Y:S10]  /*12e0*/  @!P0 BRA `(.L_x_2007) ;  /* 0x0000000000a88947 */ /* 0x000ff40003800000 */
        /* <DEDUP_REMOVED lines=39> */
[----:B------:R3:W4:Y:S04]  /*1560*/  SHFL.IDX PT, R9, R7, R2, 0x1f ;  /* 0x00001f0207097589 */ /* 0x00072800000e0000 */
[----:B------:R3:W0:Y:S01]  /*1570*/  SHFL.IDX PT, R8, R6, R2, 0x1f ;  /* 0x00001f0206087589 */ /* 0x00062200000e0000 */
[----:B------:R-:W-:Y:S05]  /*1580*/  BRA `(.L_x_2008) ;  /* 0x0000000000087947 */ /* 0x000fea0003800000 */
.L_x_2007:
[----:B------:R0:W1:Y:S04]  /*1590*/  SHFL.DOWN PT, R9, R7, 0x4, 0x1f ;  /* 0x08801f0007097f89 */ /* 0x00006800000e0000 */
[----:B------:R0:W2:Y:S02]  /*15a0*/  SHFL.DOWN PT, R8, R6, 0x4, 0x1f ;  /* 0x08801f0006087f89 */ /* 0x0000a400000e0000 */
.L_x_2008:
        /* <DEDUP_REMOVED lines=44> */
.L_x_2009:
[----:B------:R3:W4:Y:S04]  /*1870*/  SHFL.DOWN PT, R9, R7, 0x2, 0x1f ;  /* 0x08401f0007097f89 */ /* 0x00072800000e0000 */
[----:B------:R3:W0:Y:S02]  /*1880*/  SHFL.DOWN PT, R8, R6, 0x2, 0x1f ;  /* 0x08401f0006087f89 */ /* 0x00062400000e0000 */
.L_x_2010:
        /* <DEDUP_REMOVED lines=44> */
.L_x_2011:
[----:B------:R0:W1:Y:S04]  /*1b50*/  SHFL.DOWN PT, R9, R7, 0x1, 0x1f ;  /* 0x08201f0007097f89 */ /* 0x00006800000e0000 */
[----:B------:R0:W2:Y:S02]  /*1b60*/  SHFL.DOWN PT, R8, R6, 0x1, 0x1f ;  /* 0x08201f0006087f89 */ /* 0x0000a400000e0000 */
.L_x_2012:
[----:B------:R-:W-:-:S13]  /*1b70*/  ISETP.NE.AND P0, PT, R0, RZ, PT ;  /* 0x000000ff0000720c */ /* 0x000fda0003f05270 */
[----:B------:R-:W-:Y:S05]  /*1b80*/  @P0 EXIT ;  /* 0x000000000000094d */ /* 0x000fea0003800000 */
[----:B------:R-:W3:Y:S01]  /*1b90*/  LDC.64 R4, c[0x0][0x388] ;  /* 0x0000e200ff047b82 */ /* 0x000ee20000000a00 */
[----:B012-4-:R-:W-:Y:S01]  /*1ba0*/  DADD R8, R6, R8 ;  /* 0x0000000006087229 */ /* 0x017fe20000000008 */
[----:B---3--:R-:W-:-:S06]  /*1bb0*/  IMAD.WIDE.U32 R2, R3, 0x8, R4 ;  /* 0x0000000803027825 */ /* 0x008fcc00078e0004 */
[----:B------:R-:W-:Y:S01]  /*1bc0*/  STG.E.64 desc[UR6][R2.64], R8 ;  /* 0x0000000802007986 */ /* 0x000fe2000c101b06 */
[----:B------:R-:W-:Y:S05]  /*1bd0*/  EXIT ;  /* 0x000000000000794d */ /* 0x000fea0003800000 */
.L_x_2013:
        /* <DEDUP_REMOVED lines=10> */
.L_x_4820:


//--------------------- .text._Z10reduceLog6IdLj2ELb0EEvPT_S1_j --------------------------
	.section	.text._Z10reduceLog6IdLj2ELb0EEvPT_S1_j,"ax",@progbits
	.align	128
        .global         _Z10reduceLog6IdLj2ELb0EEvPT_S1_j
        .type           _Z10reduceLog6IdLj2ELb0EEvPT_S1_j,@function
        .size           _Z10reduceLog6IdLj2ELb0EEvPT_S1_j,(.L_x_4821 - _Z10reduceLog6IdLj2ELb0EEvPT_S1_j)
        .other          _Z10reduceLog6IdLj2ELb0EEvPT_S1_j,@"STO_CUDA_ENTRY STV_DEFAULT"
_Z10reduceLog6IdLj2ELb0EEvPT_S1_j:
.text._Z10reduceLog6IdLj2ELb0EEvPT_S1_j:
        /* <DEDUP_REMOVED lines=14> */
.L_x_2024:
[----:B--2---:R-:W-:-:S06]  /*00e0*/  IMAD.WIDE.U32 R12, R9, 0x8, R4 ;  /* 0x00000008090c7825 */ /* 0x004fcc00078e0004 */
        /* <DEDUP_REMOVED lines=79> */
.L_x_2017:
[----:B------:R-:W-:Y:S01]  /*05e0*/  IMAD.MOV.U32 R12, RZ, RZ, 0x0 ;  /* 0x00000000ff0c7424 */ /* 0x000fe200078e00ff */
[----:B------:R-:W-:Y:S01]  /*05f0*/  LOP3.LUT P0, RZ, R11, 0x7fffffff, RZ, 0xc0, !PT ;  /* 0x7fffffff0bff7812 */ /* 0x000fe2000780c0ff */
[----:B------:R-:W-:-:S06]  /*0600*/  IMAD.MOV.U32 R13, RZ, RZ, 0x7ff00000 ;  /* 0x7ff00000ff0d7424 */ /* 0x000fcc00078e00ff */
[----:B------:R-:W-:-:S10]  /*0610*/  DFMA R12, R10, R12, +INF ;  /* 0x7ff000000a0c742b */ /* 0x000fd4000000000c */
[----:B------:R-:W-:Y:S02]  /*0620*/  FSEL R10, R12, RZ, P0 ;  /* 0x000000ff0c0a7208 */ /* 0x000fe40000000000 */
[----:B------:R-:W-:-:S07]  /*0630*/  FSEL R11, R13, -QNAN , P0 ;  /* 0xfff000000d0b7808 */ /* 0x000fce0000000000 */
.L_x_2018:
[----:B------:R-:W-:Y:S05]  /*0640*/  BSYNC.RECONVERGENT B1 ;  /* 0x0000000000017941 */ /* 0x000fea0003800200 */
.L_x_2016:
[----:B------:R-:W-:Y:S01]  /*0650*/  VIADD R13, R9, 0x2 ;  /* 0x00000002090d7836 */ /* 0x000fe20000000000 */
[----:B------:R-:W-:Y:S01]  /*0660*/  BSSY.RECONVERGENT B1, `(.L_x_2019) ;  /* 0x000005c000017945 */ /* 0x000fe20003800200 */
[----:B------:R-:W-:-:S03]  /*0670*/  DADD R2, R10, R2 ;  /* 0x000000000a027229 */ /* 0x000fc60000000002 */
[----:B-1----:R-:W-:-:S13]  /*0680*/  ISETP.GE.U32.AND P0, PT, R13, R8, PT ;  /* 0x000000080d00720c */ /* 0x002fda0003f06070 */
[----:B------:R-:W-:Y:S05]  /*0690*/  @P0 BRA `(.L_x_2020) ;  /* 0x0000000400600947 */ /* 0x000fea0003800000 */
[----:B------:R-:W-:-:S06]  /*06a0*/  IMAD.WIDE.U32 R12, R13, 0x8, R4 ;  /* 0x000000080d0c7825 */ /* 0x000fcc00078e0004 */
        /* <DEDUP_REMOVED lines=79> */
.L_x_2022:
[----:B------:R-:W-:Y:S01]  /*0ba0*/  IMAD.MOV.U32 R12, RZ, RZ, 0x0 ;  /* 0x00000000ff0c7424 */ /* 0x000fe200078e00ff */
[----:B------:R-:W-:Y:S01]  /*0bb0*/  LOP3.LUT P0, RZ, R11, 0x7fffffff, RZ, 0xc0, !PT ;  /* 0x7fffffff0bff7812 */ /* 0x000fe2000780c0ff */
[----:B------:R-:W-:-:S06]  /*0bc0*/  IMAD.MOV.U32 R13, RZ, RZ, 0x7ff00000 ;  /* 0x7ff00000ff0d7424 */ /* 0x000fcc00078e00ff */
[----:B------:R-:W-:-:S10]  /*0bd0*/  DFMA R12, R10, R12, +INF ;  /* 0x7ff000000a0c742b */ /* 0x000fd4000000000c */
[----:B------:R-:W-:Y:S02]  /*0be0*/  FSEL R10, R12, RZ, P0 ;  /* 0x000000ff0c0a7208 */ /* 0x000fe40000000000 */
[----:B------:R-:W-:-:S07]  /*0bf0*/  FSEL R11, R13, -QNAN , P0 ;  /* 0xfff000000d0b7808 */ /* 0x000fce0000000000 */
.L_x_2023:
[----:B------:R-:W-:Y:S05]  /*0c00*/  BSYNC.RECONVERGENT B2 ;  /* 0x0000000000027941 */ /* 0x000fea0003800200 */
.L_x_2021:
[----:B------:R-:W-:-:S11]  /*0c10*/  DADD R2, R2, R10 ;  /* 0x0000000002027229 */ /* 0x000fd6000000000a */
.L_x_2020:
[----:B------:R-:W-:Y:S05]  /*0c20*/  BSYNC.RECONVERGENT B1 ;  /* 0x0000000000017941 */ /* 0x000fea0003800200 */
.L_x_2019:
[----:B0-----:R-:W-:-:S05]  /*0c30*/  IMAD R9, R6, 0x4, R9 ;  /* 0x0000000406097824 */ /* 0x001fca00078e0209 */
[----:B------:R-:W-:-:S13]  /*0c40*/  ISETP.GE.U32.AND P0, PT, R9, R8, PT ;  /* 0x000000080900720c */ /* 0x000fda0003f06070 */
[----:B------:R-:W-:Y:S05]  /*0c50*/  @!P0 BRA `(.L_x_2024) ;  /* 0xfffffff400208947 */ /* 0x000fea000383ffff */
.L_x_2015:
[----:B------:R-:W-:Y:S05]  /*0c60*/  BSYNC.RECONVERGENT B0 ;  /* 0x0000000000007941 */ /* 0x000fea0003800200 */
.L_x_2014:
        /* <DEDUP_REMOVED lines=17> */
.L_x_2025:
        /* <DEDUP_REMOVED lines=41> */
.L_x_2026:
        /* <DEDUP_REMOVED lines=45> */
.L_x_2027:
[----:B------:R3:W4:Y:S04]  /*12e0*/  SHFL.DOWN PT, R9, R3, 0x8, 0x1f ;  /* 0x09001f0003097f89 */ /* 0x00072800000e0000 */
[----:B------:R3:W0:Y:S02]  /*12f0*/  SHFL.DOWN PT, R8, R2, 0x8, 0x1f ;  /* 0x09001f0002087f89 */ /* 0x00062400000e0000 */
.L_x_2028:
        /* <DEDUP_REMOVED lines=44> */
.L_x_2029:
[----:B------:R0:W1:Y:S04]  /*15c0*/  SHFL.DOWN PT, R9, R3, 0x4, 0x1f ;  /* 0x08801f0003097f89 */ /* 0x00006800000e0000 */
[----:B------:R0:W2:Y:S02]  /*15d0*/  SHFL.DOWN PT, R8, R2, 0x4, 0x1f ;  /* 0x08801f0002087f89 */ /* 0x0000a400000e0000 */
.L_x_2030:
        /* <DEDUP_REMOVED lines=44> */
.L_x_2031:
[----:B------:R3:W4:Y:S04]  /*18a0*/  SHFL.DOWN PT, R9, R3, 0x2, 0x1f ;  /* 0x08401f0003097f89 */ /* 0x00072800000e0000 */
[----:B------:R3:W0:Y:S02]  /*18b0*/  SHFL.DOWN PT, R8, R2, 0x2, 0x1f ;  /* 0x08401f0002087f89 */ /* 0x00062400000e0000 */
.L_x_2032:
        /* <DEDUP_REMOVED lines=44> */
.L_x_2033:
[----:B------:R0:W1:Y:S04]  /*1b80*/  SHFL.DOWN PT, R9, R3, 0x1, 0x1f ;  /* 0x08201f0003097f89 */ /* 0x00006800000e0000 */
[----:B------:R0:W2:Y:S02]  /*1b90*/  SHFL.DOWN PT, R8, R2, 0x1, 0x1f ;  /* 0x08201f0002087f89 */ /* 0x0000a400000e0000 */
.L_x_2034:
[----:B------:R-:W-:-:S13]  /*1ba0*/  ISETP.NE.AND P0, PT, R0, RZ, PT ;  /* 0x000000ff0000720c */ /* 0x000fda0003f05270 */
[----:B------:R-:W-:Y:S05]  /*1bb0*/  @P0 EXIT ;  /* 0x000000000000094d */ /* 0x000fea0003800000 */
[----:B---3--:R-:W3:Y:S01]  /*1bc0*/  LDC.64 R4, c[0x0][0x388] ;  /* 0x0000e200ff047b82 */ /* 0x008ee20000000a00 */
[----:B012-4-:R-:W-:Y:S01]  /*1bd0*/  DADD R8, R2, R8 ;  /* 0x0000000002087229 */ /* 0x017fe20000000008 */
[----:B---3--:R-:W-:-:S06]  /*1be0*/  IMAD.WIDE.U32 R2, R7, 0x8, R4 ;  /* 0x0000000807027825 */ /* 0x008fcc00078e0004 */
[----:B------:R-:W-:Y:S01]  /*1bf0*/  STG.E.64 desc[UR6][R2.64], R8 ;  /* 0x0000000802007986 */ /* 0x000fe2000c101b06 */
[----:B------:R-:W-:Y:S05]  /*1c00*/  EXIT ;  /* 0x000000000000794d */ /* 0x000fea0003800000 */
.L_x_2035:
        /* <DEDUP_REMOVED lines=15> */
.L_x_4821:


//--------------------- .text._Z10reduceLog6IdLj4ELb0EEvPT_S1_j --------------------------
	.section	.text._Z10reduceLog6IdLj4ELb0EEvPT_S1_j,"ax",@progbits
	.align	128
        .global         _Z10reduceLog6IdLj4ELb0EEvPT_S1_j
        .type           _Z10reduceLog6IdLj4ELb0EEvPT_S1_j,@function
        .size           _Z10reduceLog6IdLj4ELb0EEvPT_S1_j,(.L_x_4822 - _Z10reduceLog6IdLj4ELb0EEvPT_S1_j)
        .other          _Z10reduceLog6IdLj4ELb0EEvPT_S1_j,@"STO_CUDA_ENTRY STV_DEFAULT"
_Z10reduceLog6IdLj4ELb0EEvPT_S1_j:
.text._Z10reduceLog6IdLj4ELb0EEvPT_S1_j:
        /* <DEDUP_REMOVED lines=14> */
.L_x_2046:
        /* <DEDUP_REMOVED lines=80> */
.L_x_2039:
[----:B------:R-:W-:Y:S01]  /*05e0*/  IMAD.MOV.U32 R12, RZ, RZ, 0x0 ;  /* 0x00000000ff0c7424 */ /* 0x000fe200078e00ff */
[----:B------:R-:W-:Y:S01]  /*05f0*/  LOP3.LUT P0, RZ, R11, 0x7fffffff, RZ, 0xc0, !PT ;  /* 0x7fffffff0bff7812 */ /* 0x000fe2000780c0ff */
[----:B------:R-:W-:-:S06]  /*0600*/  IMAD.MOV.U32 R13, RZ, RZ, 0x7ff00000 ;  /* 0x7ff00000ff0d7424 */ /* 0x000fcc00078e00ff */
[----:B------:R-:W-:-:S10]  /*0610*/  DFMA R12, R10, R12, +INF ;  /* 0x7ff000000a0c742b */ /* 0x000fd4000000000c */
[----:B------:R-:W-:Y:S02]  /*0620*/  FSEL R10, R12, RZ, P0 ;  /* 0x000000ff0c0a7208 */ /* 0x000fe40000000000 */
[----:B------:R-:W-:-:S07]  /*0630*/  FSEL R11, R13, -QNAN , P0 ;  /* 0xfff000000d0b7808 */ /* 0x000fce0000000000 */
.L_x_2040:
[----:B------:R-:W-:Y:S05]  /*0640*/  BSYNC.RECONVERGENT B1 ;  /* 0x0000000000017941 */ /* 0x000fea0003800200 */
.L_x_2038:
        /* <DEDUP_REMOVED lines=85> */
.L_x_2044:
[----:B------:R-:W-:Y:S01]  /*0ba0*/  IMAD.MOV.U32 R12, RZ, RZ, 0x0 ;  /* 0x00000000ff0c7424 */ /* 0x000fe200078e00ff */
[----:B------:R-:W-:Y:S01]  /*0bb0*/  LOP3.LUT P0, RZ, R11, 0x7fffffff, RZ, 0xc0, !PT ;  /* 0x7fffffff0bff7812 */ /* 0x000fe2000780c0ff */
[----:B------:R-:W-:-:S06]  /*0bc0*/  IMAD.MOV.U32 R13, RZ, RZ, 0x7ff00000 ;  /* 0x7ff00000ff0d7424 */ /* 0x000fcc00078e00ff */
[----:B------:R-:W-:-:S10]  /*0bd0*/  DFMA R12, R10, R12, +INF ;  /* 0x7ff000000a0c742b */ /* 0x000fd4000000000c */
[----:B------:R-:W-:Y:S02]  /*0be0*/  FSEL R10, R12, RZ, P0 ;  /* 0x000000ff0c0a7208 */ /* 0x000fe40000000000 */
[----:B------:R-:W-:-:S07]  /*0bf0*/  FSEL R11, R13, -QNAN , P0 ;  /* 0xfff000000d0b7808 */ /* 0x000fce0000000000 */
.L_x_2045:
[----:B------:R-:W-:Y:S05]  /*0c00*/  BSYNC.RECONVERGENT B2 ;  /* 0x0000000000027941 */ /* 0x000fea0003800200 */
.L_x_2043:
[----:B------:R-:W-:-:S11]  /*0c10*/  DADD R2, R2, R10 ;  /* 0x0000000002027229 */ /* 0x000fd6000000000a */
.L_x_2042:
[----:B------:R-:W-:Y:S05]  /*0c20*/  BSYNC.RECONVERGENT B1 ;  /* 0x0000000000017941 */ /* 0x000fea0003800200 */
.L_x_2041:
[----:B0-----:R-:W-:-:S05]  /*0c30*/  IMAD R9, R6, 0x8, R9 ;  /* 0x0000000806097824 */ /* 0x001fca00078e0209 */
[----:B------:R-:W-:-:S13]  /*0c40*/  ISETP.GE.U32.AND P0, PT, R9, R8, PT ;  /* 0x000000080900720c */ /* 0x000fda0003f06070 */
[----:B------:R-:W-:Y:S05]  /*0c50*/  @!P0 BRA `(.L_x_2046) ;  /* 0xfffffff400208947 */ /* 0x000fea000383ffff */
.L_x_2037:
[----:B------:R-:W-:Y:S05]  /*0c60*/  BSYNC.RECONVERGENT B0 ;  /* 0x0000000000007941 */ /* 0x000fea0003800200 */
.L_x_2036:
        /* <DEDUP_REMOVED lines=17> */
.L_x_2047:
        /* <DEDUP_REMOVED lines=41> */
.L_x_2048:
        /* <DEDUP_REMOVED lines=45> */
.L_x_2049:
[----:B------:R3:W4:Y:S04]  /*12e0*/  SHFL.DOWN PT, R9, R3, 0x8, 0x1f ;  /* 0x09001f0003097f89 */ /* 0x00072800000e0000 */
[----:B------:R3:W0:Y:S02]  /*12f0*/  SHFL.DOWN PT, R8, R2, 0x8, 0x1f ;  /* 0x09001f0002087f89 */ /* 0x00062400000e0000 */
.L_x_2050:
        /* <DEDUP_REMOVED lines=44> */
.L_x_2051:
[----:B------:R0:W1:Y:S04]  /*15c0*/  SHFL.DOWN PT, R9, R3, 0x4, 0x1f ;  /* 0x08801f0003097f89 */ /* 0x00006800000e0000 */
[----:B------:R0:W2:Y:S02]  /*15d0*/  SHFL.DOWN PT, R8, R2, 0x4, 0x1f ;  /* 0x08801f0002087f89 */ /* 0x0000a400000e0000 */
.L_x_2052:
        /* <DEDUP_REMOVED lines=44> */
.L_x_2053:
[----:B------:R3:W4:Y:S04]  /*18a0*/  SHFL.DOWN PT, R9, R3, 0x2, 0x1f ;  /* 0x08401f0003097f89 */ /* 0x00072800000e0000 */
[----:B------:R3:W0:Y:S02]  /*18b0*/  SHFL.DOWN PT, R8, R2, 0x2, 0x1f ;  /* 0x08401f0002087f89 */ /* 0x00062400000e0000 */
.L_x_2054:
        /* <DEDUP_REMOVED lines=44> */
.L_x_2055:
[----:B------:R0:W1:Y:S04]  /*1b80*/  SHFL.DOWN PT, R9, R3, 0x1, 0x1f ;  /* 0x08201f0003097f89 */ /* 0x00006800000e0000 */
[----:B------:R0:W2:Y:S02]  /*1b90*/  SHFL.DOWN PT, R8, R2, 0x1, 0x1f ;  /* 0x08201f0002087f89 */ /* 0x0000a400000e0000 */
.L_x_2056:
[----:B------:R-:W-:-:S13]  /*1ba0*/  ISETP.NE.AND P0, PT, R0, RZ, PT ;  /* 0x000000ff0000720c */ /* 0x000fda0003f05270 */
[----:B------:R-:W-:Y:S05]  /*1bb0*/  @P0 EXIT ;  /* 0x000000000000094d */ /* 0x000fea0003800000 */
[----:B---3--:R-:W3:Y:S01]  /*1bc0*/  LDC.64 R4, c[0x0][0x388] ;  /* 0x0000e200ff047b82 */ /* 0x008ee20000000a00 */
[----:B012-4-:R-:W-:Y:S01]  /*1bd0*/  DADD R8, R2, R8 ;  /* 0x0000000002087229 */ /* 0x017fe20000000008 */
[----:B---3--:R-:W-:-:S06]  /*1be0*/  IMAD.WIDE.U32 R2, R7, 0x8, R4 ;  /* 0x0000000807027825 */ /* 0x008fcc00078e0004 */
[----:B------:R-:W-:Y:S01]  /*1bf0*/  STG.E.64 desc[UR6][R2.64], R8 ;  /* 0x0000000802007986 */ /* 0x000fe2000c101b06 */
[----:B------:R-:W-:Y:S05]  /*1c00*/  EXIT ;  /* 0x000000000000794d */ /* 0x000fea0003800000 */
.L_x_2057:
        /* <DEDUP_REMOVED lines=15> */
.L_x_4822:


//--------------------- .text._Z10reduceLog6IdLj8ELb0EEvPT_S1_j --------------------------
	.section	.text._Z10reduceLog6IdLj8ELb0EEvPT_S1_j,"ax",@progbits
	.align	128
        .global         _Z10reduceLog6IdLj8ELb0EEvPT_S1_j
        .type           _Z10reduceLog6IdLj8ELb0EEvPT_S1_j,@function
        .size           _Z10reduceLog6IdLj8ELb0EEvPT_S1_j,(.L_x_4823 - _Z10reduceLog6IdLj8ELb0EEvPT_S1_j)
        .other          _Z10reduceLog6IdLj8ELb0EEvPT_S1_j,@"STO_CUDA_ENTRY STV_DEFAULT"
_Z10reduceLog6IdLj8ELb0EEvPT_S1_j:
.text._Z10reduceLog6IdLj8ELb0EEvPT_S1_j:
        /* <DEDUP_REMOVED lines=14> */
.L_x_2068:
        /* <DEDUP_REMOVED lines=80> */
.L_x_2061:
[----:B------:R-:W-:Y:S01]  /*05e0*/  IMAD.MOV.U32 R12, RZ, RZ, 0x0 ;  /* 0x00000000ff0c7424 */ /* 0x000fe200078e00ff */
[----:B------:R-:W-:Y:S01]  /*05f0*/  LOP3.LUT P0, RZ, R11, 0x7fffffff, RZ, 0xc0, !PT ;  /* 0x7fffffff0bff7812 */ /* 0x000fe2000780c0ff */
[----:B------:R-:W-:-:S06]  /*0600*/  IMAD.MOV.U32 R13, RZ, RZ, 0x7ff00000 ;  /* 0x7ff00000ff0d7424 */ /* 0x000fcc00078e00ff */
[----:B------:R-:W-:-:S10]  /*0610*/  DFMA R12, R10, R12, +INF ;  /* 0x7ff000000a0c742b */ /* 0x000fd4000000000c */
[----:B------:R-:W-:Y:S02]  /*0620*/  FSEL R10, R12, RZ, P0 ;  /* 0x000000ff0c0a7208 */ /* 0x000fe40000000000 */
[----:B------:R-:W-:-:S07]  /*0630*/  FSEL R11, R13, -QNAN , P0 ;  /* 0xfff000000d0b7808 */ /* 0x000fce0000000000 */
.L_x_2062:
[----:B------:R-:W-:Y:S05]  /*0640*/  BSYNC.RECONVERGENT B1 ;  /* 0x0000000000017941 */ /* 0x000fea0003800200 */
.L_x_2060:
        /* <DEDUP_REMOVED lines=85> */
.L_x_2066:
[----:B------:R-:W-:Y:S01]  /*0ba0*/  IMAD.MOV.U32 R12, RZ, RZ, 0x0 ;  /* 0x00000000ff0c7424 */ /* 0x000fe200078e00ff */
[----:B------:R-:W-:Y:S01]  /*0bb0*/  LOP3.LUT P0, RZ, R11, 0x7fffffff, RZ, 0xc0, !PT ;  /* 0x7fffffff0bff7812 */ /* 0x000fe2000780c0ff */
[----:B------:R-:W-:-:S06]  /*0bc0*/  IMAD.MOV.U32 R13, RZ, RZ, 0x7ff00000 ;  /* 0x7ff00000ff0d7424 */ /* 0x000fcc00078e00ff */
[----:B------:R-:W-:-:S10]  /*0bd0*/  DFMA R12, R10, R12, +INF ;  /* 0x7ff000000a0c742b */ /* 0x000fd4000000000c */
[----:B------:R-:W-:Y:S02]  /*0be0*/  FSEL R10, R12, RZ, P0 ;  /* 0x000000ff0c0a7208 */ /* 0x000fe40000000000 */
[----:B------:R-:W-:-:S07]  /*0bf0*/  FSEL R11, R13, -QNAN , P0 ;  /* 0xfff000000d0b7808 */ /* 0x000fce0000000000 */
.L_x_2067:
[----:B------:R-:W-:Y:S05]  /*0c00*/  BSYNC.RECONVERGENT B2 ;  /* 0x0000000000027941 */ /* 0x000fea0003800200 */
.L_x_2065:
[----:B------:R-:W-:-:S11]  /*0c10*/  DADD R2, R2, R10 ;  /* 0x0000000002027229 */ /* 0x000fd6000000000a */
.L_x_2064:
[----:B------:R-:W-:Y:S05]  /*0c20*/  BSYNC.RECONVERGENT B1 ;  /* 0x0000000000017941 */ /* 0x000fea0003800200 */
.L_x_2063:
[----:B0-----:R-:W-:-:S05]  /*0c30*/  IMAD R9, R6, 0x10, R9 ;  /* 0x0000001006097824 */ /* 0x001fca00078e0209 */
[----:B------:R-:W-:-:S13]  /*0c40*/  ISETP.GE.U32.AND P0, PT, R9, R8, PT ;  /* 0x000000080900720c */ /* 0x000fda0003f06070 */
[----:B------:R-:W-:Y:S05]  /*0c50*/  @!P0 BRA `(.L_x_2068) ;  /* 0xfffffff400208947 */ /* 0x000fea000383ffff */
.L_x_2059:
[----:B------:R-:W-:Y:S05]  /*0c60*/  BSYNC.RECONVERGENT B0 ;  /* 0x0000000000007941 */ /* 0x000fea0003800200 */
.L_x_2058:
        /* <DEDUP_REMOVED lines=17> */
.L_x_2069:
        /* <DEDUP_REMOVED lines=41> */
.L_x_2070:
        /* <DEDUP_REMOVED lines=45> */
.L_x_2071:
[----:B------:R3:W4:Y:S04]  /*12e0*/  SHFL.DOWN PT, R9, R3, 0x8, 0x1f ;  /* 0x09001f0003097f89 */ /* 0x00072800000e0000 */
[----:B------:R3:W0:Y:S02]  /*12f0*/  SHFL.DOWN PT, R8, R2, 0x8, 0x1f ;  /* 0x09001f0002087f89 */ /* 0x00062400000e0000 */
.L_x_2072:
        /* <DEDUP_REMOVED lines=44> */
.L_x_2073:
[----:B------:R0:W1:Y:S04]  /*15c0*/  SHFL.DOWN PT, R9, R3, 0x4, 0x1f ;  /* 0x08801f0003097f89 */ /* 0x00006800000e0000 */
[----:B------:R0:W2:Y:S02]  /*15d0*/  SHFL.DOWN PT, R8, R2, 0x4, 0x1f ;  /* 0x08801f0002087f89 */ /* 0x0000a400000e0000 */
.L_x_2074:
        /* <DEDUP_REMOVED lines=44> */
.L_x_2075:
[----:B------:R3:W4:Y:S04]  /*18a0*/  SHFL.DOWN PT, R9, R3, 0x2, 0x1f ;  /* 0x08401f0003097f89 */ /* 0x00072800000e0000 */
[----:B------:R3:W0:Y:S02]  /*18b0*/  SHFL.DOWN PT, R8, R2, 0x2, 0x1f ;  /* 0x08401f0002087f89 */ /* 0x00062400000e0000 */
.L_x_2076:
        /* <DEDUP_REMOVED lines=44> */
.L_x_2077:
[----:B------:R0:W1:Y:S04]  /*1b80*/  SHFL.DOWN PT, R9, R3, 0x1, 0x1f ;  /* 0x08201f0003097f89 */ /* 0x00006800000e0000 */
[----:B------:R0:W2:Y:S02]  /*1b90*/  SHFL.DOWN PT, R8, R2, 0x1, 0x1f ;  /* 0x08201f0002087f89 */ /* 0x0000a400000e0000 */
.L_x_2078:
[----:B------:R-:W-:-:S13]  /*1ba0*/  ISETP.NE.AND P0, PT, R0, RZ, PT ;  /* 0x000000ff0000720c */ /* 0x000fda0003f05270 */
[----:B------:R-:W-:Y:S05]  /*1bb0*/  @P0 EXIT ;  /* 0x000000000000094d */ /* 0x000fea0003800000 */
[----:B---3--:R-:W3:Y:S01]  /*1bc0*/  LDC.64 R4, c[0x0][0x388] ;  /* 0x0000e200ff047b82 */ /* 0x008ee20000000a00 */
[----:B012-4-:R-:W-:Y:S01]  /*1bd0*/  DADD R8, R2, R8 ;  /* 0x0000000002087229 */ /* 0x017fe20000000008 */
[----:B---3--:R-:W-:-:S06]  /*1be0*/  IMAD.WIDE.U32 R2, R7, 0x8, R4 ;  /* 0x0000000807027825 */ /* 0x008fcc00078e0004 */
[----:B------:R-:W-:Y:S01]  /*1bf0*/  STG.E.64 desc[UR6][R2.64], R8 ;  /* 0x0000000802007986 */ /* 0x000fe2000c101b06 */
[----:B------:R-:W-:Y:S05]  /*1c00*/  EXIT ;  /* 0x000000000000794d */ /* 0x000fea0003800000 */
.L_x_2079:
        /* <DEDUP_REMOVED lines=15> */
.L_x_4823:


//--------------------- .text._Z10reduceLog6IdLj16ELb0EEvPT_S1_j --------------------------
	.section	.text._Z10reduceLog6IdLj16ELb0EEvPT_S1_j,"ax",@progbits
	.align	128
        .global         _Z10reduceLog6IdLj16ELb0EEvPT_S1_j
        .type           _Z10reduceLog6IdLj16ELb0EEvPT_S1_j,@function
        .size           _Z10reduceLog6IdLj16ELb0EEvPT_S1_j,(.L_x_4824 - _Z10reduceLog6IdLj16ELb0EEvPT_S1_j)
        .other          _Z10reduceLog6IdLj16ELb0EEvPT_S1_j,@"STO_CUDA_ENTRY STV_DEFAULT"
_Z10reduceLog6IdLj16ELb0EEvPT_S1_j:
.text._Z10reduceLog6IdLj16ELb0EEvPT_S1_j:
        /* <DEDUP_REMOVED lines=14> */
.L_x_2090:
        /* <DEDUP_REMOVED lines=80> */
.L_x_2083:
[----:B------:R-:W-:Y:S01]  /*05e0*/  IMAD.MOV.U32 R12, RZ, RZ, 0x0 ;  /* 0x00000000ff0c7424 */ /* 0x000fe200078e00ff */
[----:B------:R-:W-:Y:S01]  /*05f0*/  LOP3.LUT P0, RZ, R11, 0x7fffffff, RZ, 0xc0, !PT ;  /* 0x7fffffff0bff7812 */ /* 0x000fe2000780c0ff */
[----:B------:R-:W-:-:S06]  /*0600*/  IMAD.MOV.U32 R13, RZ, RZ, 0x7ff00000 ;  /* 0x7ff00000ff0d7424 */ /* 0x000fcc00078e00ff */
[----:B------:R-:W-:-:S10]  /*0610*/  DFMA R12, R10, R12, +INF ;  /* 0x7ff000000a0c742b */ /* 0x000fd4000000000c */
[----:B------:R-:W-:Y:S02]  /*0620*/  FSEL R10, R12, RZ, P0 ;  /* 0x000000ff0c0a7208 */ /* 0x000fe40000000000 */
[----:B------:R-:W-:-:S07]  /*0630*/  FSEL R11, R13, -QNAN , P0 ;  /* 0xfff000000d0b7808 */ /* 0x000fce0000000000 */
.L_x_2084:
[----:B------:R-:W-:Y:S05]  /*0640*/  BSYNC.RECONVERGENT B1 ;  /* 0x0000000000017941 */ /* 0x000fea0003800200 */
.L_x_2082:
        /* <DEDUP_REMOVED lines=85> */
.L_x_2088:
[----:B------:R-:W-:Y:S01]  /*0ba0*/  IMAD.MOV.U32 R12, RZ, RZ, 0x0 ;  /* 0x00000000ff0c7424 */ /* 0x000fe200078e00ff */
[----:B------:R-:W-:Y:S01]  /*0bb0*/  LOP3.LUT P0, RZ, R11, 0x7fffffff, RZ, 0xc0, !PT ;  /* 0x7fffffff0bff7812 */ /* 0x000fe2000780c0ff */
[----:B------:R-:W-:-:S06]  /*0bc0*/  IMAD.MOV.U32 R13, RZ, RZ, 0x7ff00000 ;  /* 0x7ff00000ff0d7424 */ /* 0x000fcc00078e00ff */
[----:B------:R-:W-:-:S10]  /*0bd0*/  DFMA R12, R10, R12, +INF ;  /* 0x7ff000000a0c742b */ /* 0x000fd4000000000c */
[----:B------:R-:W-:Y:S02]  /*0be0*/  FSEL R10, R12, RZ, P0 ;  /* 0x000000ff0c0a7208 */ /* 0x000fe40000000000 */
[----:B------:R-:W-:-:S07]  /*0bf0*/  FSEL R11, R13, -QNAN , P0 ;  /* 0xfff000000d0b7808 */ /* 0x000fce0000000000 */
.L_x_2089:
[----:B------:R-:W-:Y:S05]  /*0c00*/  BSYNC.RECONVERGENT B2 ;  /* 0x0000000000027941 */ /* 0x000fea0003800200 */
.L_x_2087:
[----:B------:R-:W-:-:S11]  /*0c10*/  DADD R2, R2, R10 ;  /* 0x0000000002027229 */ /* 0x000fd6000000000a */
.L_x_2086:
[----:B------:R-:W-:Y:S05]  /*0c20*/  BSYNC.RECONVERGENT B1 ;  /* 0x0000000000017941 */ /* 0x000fea0003800200 */
.L_x_2085:
[----:B0-----:R-:W-:-:S05]  /*0c30*/  IMAD R9, R6, 0x20, R9 ;  /* 0x0000002006097824 */ /* 0x001fca00078e0209 */
[----:B------:R-:W-:-:S13]  /*0c40*/  ISETP.GE.U32.AND P0, PT, R9, R8, PT ;  /* 0x000000080900720c */ /* 0x000fda0003f06070 */
[----:B------:R-:W-:Y:S05]  /*0c50*/  @!P0 BRA `(.L_x_2090) ;  /* 0xfffffff400208947 */ /* 0x000fea000383ffff */
.L_x_2081:
[----:B------:R-:W-:Y:S05]  /*0c60*/  BSYNC.RECONVERGENT B0 ;  /* 0x0000000000007941 */ /* 0x000fea0003800200 */
.L_x_2080:
        /* <DEDUP_REMOVED lines=17> */
.L_x_2091:
        /* <DEDUP_REMOVED lines=41> */
.L_x_2092:
        /* <DEDUP_REMOVED lines=45> */
.L_x_2093:
[----:B------:R3:W4:Y:S04]  /*12e0*/  SHFL.DOWN PT, R9, R3, 0x8, 0x1f ;  /* 0x09001f0003097f89 */ /* 0x00072800000e0000 */
[----:B------:R3:W0:Y:S02]  /*12f0*/  SHFL.DOWN PT, R8, R2, 0x8, 0x1f ;  /* 0x09001f0002087f89 */ /* 0x00062400000e0000 */
.L_x_2094:
        /* <DEDUP_REMOVED lines=44> */
.L_x_2095:
[----:B------:R0:W1:Y:S04]  /*15c0*/  SHFL.DOWN PT, R9, R3, 0x4, 0x1f ;  /* 0x08801f0003097f89 */ /* 0x00006800000e0000 */
[----:B------:R0:W2:Y:S02]  /*15d0*/  SHFL.DOWN PT, R8, R2, 0x4, 0x1f ;  /* 0x08801f0002087f89 */ /* 0x0000a400000e0000 */
.L_x_2096:
        /* <DEDUP_REMOVED lines=44> */
.L_x_2097:
[----:B------:R3:W4:Y:S04]  /*18a0*/  SHFL.DOWN PT, R9, R3, 0x2, 0x1f ;  /* 0x08401f0003097f89 */ /* 0x00072800000e0000 */
[----:B------:R3:W0:Y:S02]  /*18b0*/  SHFL.DOWN PT, R8, R2, 0x2, 0x1f ;  /* 0x08401f0002087f89 */ /* 0x00062400000e0000 */
.L_x_2098:
        /* <DEDUP_REMOVED lines=44> */
.L_x_2099:
[----:B------:R0:W1:Y:S04]  /*1b80*/  SHFL.DOWN PT, R9, R3, 0x1, 0x1f ;  /* 0x08201f0003097f89 */ /* 0x00006800000e0000 */
[----:B------:R0:W2:Y:S02]  /*1b90*/  SHFL.DOWN PT, R8, R2, 0x1, 0x1f ;  /* 0x08201f0002087f89 */ /* 0x0000a400000e0000 */
.L_x_2100:
[----:B------:R-:W-:-:S13]  /*1ba0*/  ISETP.NE.AND P0, PT, R0, RZ, PT ;  /* 0x000000ff0000720c */ /* 0x000fda0003f05270 */
[----:B------:R-:W-:Y:S05]  /*1bb0*/  @P0 EXIT ;  /* 0x000000000000094d */ /* 0x000fea0003800000 */
[----:B---3--:R-:W3:Y:S01]  /*1bc0*/  LDC.64 R4, c[0x0][0x388] ;  /* 0x0000e200ff047b82 */ /* 0x008ee20000000a00 */
[----:B012-4-:R-:W-:Y:S01]  /*1bd0*/  DADD R8, R2, R8 ;  /* 0x0000000002087229 */ /* 0x017fe20000000008 */
[----:B---3--:R-:W-:-:S06]  /*1be0*/  IMAD.WIDE.U32 R2, R7, 0x8, R4 ;  /* 0x0000000807027825 */ /* 0x008fcc00078e0004 */
[----:B------:R-:W-:Y:S01]  /*1bf0*/  STG.E.64 desc[UR6][R2.64], R8 ;  /* 0x0000000802007986 */ /* 0x000fe2000c101b06 */
[----:B------:R-:W-:Y:S05]  /*1c00*/  EXIT ;  /* 0x000000000000794d */ /* 0x000fea0003800000 */
.L_x_2101:
        /* <DEDUP_REMOVED lines=15> */
.L_x_4824:


//--------------------- .text._Z10reduceLog6IdLj32ELb0EEvPT_S1_j --------------------------
	.section	.text._Z10reduceLog6IdLj32ELb0EEvPT_S1_j,"ax",@progbits
	.align	128
        .global         _Z10reduceLog6IdLj32ELb0EEvPT_S1_j
        .type           _Z10reduceLog6IdLj32ELb0EEvPT_S1_j,@function
        .size           _Z10reduceLog6IdLj32ELb0EEvPT_S1_j,(.L_x_4825 - _Z10reduceLog6IdLj32ELb0EEvPT_S1_j)
        .other          _Z10reduceLog6IdLj32ELb0EEvPT_S1_j,@"STO_CUDA_ENTRY STV_DEFAULT"
_Z10reduceLog6IdLj32ELb0EEvPT_S1_j:
.text._Z10reduceLog6IdLj32ELb0EEvPT_S1_j:
        /* <DEDUP_REMOVED lines=14> */
.L_x_2112:
        /* <DEDUP_REMOVED lines=80> */
.L_x_2105:
[----:B------:R-:W-:Y:S01]  /*05e0*/  IMAD.MOV.U32 R12, RZ, RZ, 0x0 ;  /* 0x00000000ff0c7424 */ /* 0x000fe200078e00ff */
[----:B------:R-:W-:Y:S01]  /*05f0*/  LOP3.LUT P0, RZ, R11, 0x7fffffff, RZ, 0xc0, !PT ;  /* 0x7fffffff0bff7812 */ /* 0x000fe2000780c0ff */
[----:B------:R-:W-:-:S06]  /*0600*/  IMAD.MOV.U32 R13, RZ, RZ, 0x7ff00000 ;  /* 0x7ff00000ff0d7424 */ /* 0x000fcc00078e00ff */
[----:B------:R-:W-:-:S10]  /*0610*/  DFMA R12, R10, R12, +INF ;  /* 0x7ff000000a0c742b */ /* 0x000fd4000000000c */
[----:B------:R-:W-:Y:S02]  /*0620*/  FSEL R10, R12, RZ, P0 ;  /* 0x000000ff0c0a7208 */ /* 0x000fe40000000000 */
[----:B------:R-:W-:-:S07]  /*0630*/  FSEL R11, R13, -QNAN , P0 ;  /* 0xfff000000d0b7808 */ /* 0x000fce0000000000 */
.L_x_2106:
[----:B------:R-:W-:Y:S05]  /*0640*/  BSYNC.RECONVERGENT B1 ;  /* 0x0000000000017941 */ /* 0x000fea0003800200 */
.L_x_2104:
        /* <DEDUP_REMOVED lines=85> */
.L_x_2110:
[----:B------:R-:W-:Y:S01]  /*0ba0*/  IMAD.MOV.U32 R12, RZ, RZ, 0x0 ;  /* 0x00000000ff0c7424 */ /* 0x000fe200078e00ff */
[----:B------:R-:W-:Y:S01]  /*0bb0*/  LOP3.LUT P0, RZ, R11, 0x7fffffff, RZ, 0xc0, !PT ;  /* 0x7fffffff0bff7812 */ /* 0x000fe2000780c0ff */
[----:B------:R-:W-:-:S06]  /*0bc0*/  IMAD.MOV.U32 R13, RZ, RZ, 0x7ff00000 ;  /* 0x7ff00000ff0d7424 */ /* 0x000fcc00078e00ff */
[----:B------:R-:W-:-:S10]  /*0bd0*/  DFMA R12, R10, R12, +INF ;  /* 0x7ff000000a0c742b */ /* 0x000fd4000000000c */
[----:B------:R-:W-:Y:S02]  /*0be0*/  FSEL R10, R12, RZ, P0 ;  /* 0x000000ff0c0a7208 */ /* 0x000fe40000000000 */
[----:B------:R-:W-:-:S07]  /*0bf0*/  FSEL R11, R13, -QNAN , P0 ;  /* 0xfff000000d0b7808 */ /* 0x000fce0000000000 */
.L_x_2111:
[----:B------:R-:W-:Y:S05]  /*0c00*/  BSYNC.RECONVERGENT B2 ;  /* 0x0000000000027941 */ /* 0x000fea0003800200 */
.L_x_2109:
[----:B------:R-:W-:-:S11]  /*0c10*/  DADD R2, R2, R10 ;  /* 0x0000000002027229 */ /* 0x000fd6000000000a */
.L_x_2108:
[----:B------:R-:W-:Y:S05]  /*0c20*/  BSYNC.RECONVERGENT B1 ;  /* 0x0000000000017941 */ /* 0x000fea0003800200 */
.L_x_2107:
[----:B0-----:R-:W-:-:S05]  /*0c30*/  IMAD R9, R6, 0x40, R9 ;  /* 0x0000004006097824 */ /* 0x001fca00078e0209 */
[----:B------:R-:W-:-:S13]  /*0c40*/  ISETP.GE.U32.AND P0, PT, R9, R8, PT ;  /* 0x000000080900720c */ /* 0x000fda0003f06070 */
[----:B------:R-:W-:Y:S05]  /*0c50*/  @!P0 BRA `(.L_x_2112) ;  /* 0xfffffff400208947 */ /* 0x000fea000383ffff */
.L_x_2103:
[----:B------:R-:W-:Y:S05]  /*0c60*/  BSYNC.RECONVERGENT B0 ;  /* 0x0000000000007941 */ /* 0x000fea0003800200 */
.L_x_2102:
        /* <DEDUP_REMOVED lines=17> */
.L_x_2113:
        /* <DEDUP_REMOVED lines=41> */
.L_x_2114:
        /* <DEDUP_REMOVED lines=45> */
.L_x_2115:
[----:B------:R3:W4:Y:S04]  /*12e0*/  SHFL.DOWN PT, R9, R3, 0x8, 0x1f ;  /* 0x09001f0003097f89 */ /* 0x00072800000e0000 */
[----:B------:R3:W0:Y:S02]  /*12f0*/  SHFL.DOWN PT, R8, R2, 0x8, 0x1f ;  /* 0x09001f0002087f89 */ /* 0x00062400000e0000 */
.L_x_2116:
        /* <DEDUP_REMOVED lines=44> */
.L_x_2117:
[----:B------:R0:W1:Y:S04]  /*15c0*/  SHFL.DOWN PT, R9, R3, 0x4, 0x1f ;  /* 0x08801f0003097f89 */ /* 0x00006800000e0000 */
[----:B------:R0:W2:Y:S02]  /*15d0*/  SHFL.DOWN PT, R8, R2, 0x4, 0x1f ;  /* 0x08801f0002087f89 */ /* 0x0000a400000e0000 */
.L_x_2118:
        /* <DEDUP_REMOVED lines=44> */
.L_x_2119:
[----:B------:R3:W4:Y:S04]  /*18a0*/  SHFL.DOWN PT, R9, R3, 0x2, 0x1f ;  /* 0x08401f0003097f89 */ /* 0x00072800000e0000 */
[----:B------:R3:W0:Y:S02]  /*18b0*/  SHFL.DOWN PT, R8, R2, 0x2, 0x1f ;  /* 0x08401f0002087f89 */ /* 0x00062400000e0000 */
.L_x_2120:
        /* <DEDUP_REMOVED lines=44> */
.L_x_2121:
[----:B------:R0:W1:Y:S04]  /*1b80*/  SHFL.DOWN PT, R9, R3, 0x1, 0x1f ;  /* 0x08201f0003097f89 */ /* 0x00006800000e0000 */
[----:B------:R0:W2:Y:S02]  /*1b90*/  SHFL.DOWN PT, R8, R2, 0x1, 0x1f ;  /* 0x08201f0002087f89 */ /* 0x0000a400000e0000 */
.L_x_2122:
[----:B------:R-:W-:-:S13]  /*1ba0*/  ISETP.NE.AND P0, PT, R0, RZ, PT ;  /* 0x000000ff0000720c */ /* 0x000fda0003f05270 */
[----:B------:R-:W-:Y:S05]  /*1bb0*/  @P0 EXIT ;  /* 0x000000000000094d */ /* 0x000fea0003800000 */
[----:B---3--:R-:W3:Y:S01]  /*1bc0*/  LDC.64 R4, c[0x0][0x388] ;  /* 0x0000e200ff047b82 */ /* 0x008ee20000000a00 */
[----:B012-4-:R-:W-:Y:S01]  /*1bd0*/  DADD R8, R2, R8 ;  /* 0x0000000002087229 */ /* 0x017fe20000000008 */
[----:B---3--:R-:W-:-:S06]  /*1be0*/  IMAD.WIDE.U32 R2, R7, 0x8, R4 ;  /* 0x0000000807027825 */ /* 0x008fcc00078e0004 */
[----:B------:R-:W-:Y:S01]  /*1bf0*/  STG.E.64 desc[UR6][R2.64], R8 ;  /* 0x0000000802007986 */ /* 0x000fe2000c101b06 */
[----:B------:R-:W-:Y:S05]  /*1c00*/  EXIT ;  /* 0x000000000000794d */ /* 0x000fea0003800000 */
.L_x_2123:
        /* <DEDUP_REMOVED lines=15> */
.L_x_4825:


//--------------------- .text._Z10reduceLog6IdLj64ELb0EEvPT_S1_j --------------------------
	.section	.text._Z10reduceLog6IdLj64ELb0EEvPT_S1_j,"ax",@progbits
	.align	128
        .global         _Z10reduceLog6IdLj64ELb0EEvPT_S1_j
        .type           _Z10reduceLog6IdLj64ELb0EEvPT_S1_j,@function
        .size           _Z10reduceLog6IdLj64ELb0EEvPT_S1_j,(.L_x_4826 - _Z10reduceLog6IdLj64ELb0EEvPT_S1_j)
        .other          _Z10reduceLog6IdLj64ELb0EEvPT_S1_j,@"STO_CUDA_ENTRY STV_DEFAULT"
_Z10reduceLog6IdLj64ELb0EEvPT_S1_j:
.text._Z10reduceLog6IdLj64ELb0EEvPT_S1_j:
        /* <DEDUP_REMOVED lines=14> */
.L_x_2134:
        /* <DEDUP_REMOVED lines=80> */
.L_x_2127:
[----:B------:R-:W-:Y:S01]  /*05e0*/  IMAD.MOV.U32 R12, RZ, RZ, 0x0 ;  /* 0x00000000ff0c7424 */ /* 0x000fe200078e00ff */
[----:B------:R-:W-:Y:S01]  /*05f0*/  LOP3.LUT P0, RZ, R11, 0x7fffffff, RZ, 0xc0, !PT ;  /* 0x7fffffff0bff7812 */ /* 0x000fe2000780c0ff */
[----:B------:R-:W-:-:S06]  /*0600*/  IMAD.MOV.U32 R13, RZ, RZ, 0x7ff00000 ;  /* 0x7ff00000ff0d7424 */ /* 0x000fcc00078e00ff */
[----:B------:R-:W-:-:S10]  /*0610*/  DFMA R12, R10, R12, +INF ;  /* 0x7ff000000a0c742b */ /* 0x000fd4000000000c */
[----:B------:R-:W-:Y:S02]  /*0620*/  FSEL R10, R12, RZ, P0 ;  /* 0x000000ff0c0a7208 */ /* 0x000fe40000000000 */
[----:B------:R-:W-:-:S07]  /*0630*/  FSEL R11, R13, -QNAN , P0 ;  /* 0xfff000000d0b7808 */ /* 0x000fce0000000000 */
.L_x_2128:
[----:B------:R-:W-:Y:S05]  /*0640*/  BSYNC.RECONVERGENT B1 ;  /* 0x0000000000017941 */ /* 0x000fea0003800200 */
.L_x_2126:
        /* <DEDUP_REMOVED lines=85> */
.L_x_2132:
[----:B------:R-:W-:Y:S01]  /*0ba0*/  IMAD.MOV.U32 R12, RZ, RZ, 0x0 ;  /* 0x00000000ff0c7424 */ /* 0x000fe200078e00ff */
[----:B------:R-:W-:Y:S01]  /*0bb0*/  LOP3.LUT P0, RZ, R11, 0x7fffffff, RZ, 0xc0, !PT ;  /* 0x7fffffff0bff7812 */ /* 0x000fe2000780c0ff */
[----:B------:R-:W-:-:S06]  /*0bc0*/  IMAD.MOV.U32 R13, RZ, RZ, 0x7ff00000 ;  /* 0x7ff00000ff0d7424 */ /* 0x000fcc00078e00ff */
[----:B------:R-:W-:-:S10]  /*0bd0*/  DFMA R12, R10, R12, +INF ;  /* 0x7ff000000a0c742b */ /* 0x000fd4000000000c */
[----:B------:R-:W-:Y:S02]  /*0be0*/  FSEL R10, R12, RZ, P0 ;  /* 0x000000ff0c0a7208 */ /* 0x000fe40000000000 */
[----:B------:R-:W-:-:S07]  /*0bf0*/  FSEL R11, R13, -QNAN , P0 ;  /* 0xfff000000d0b7808 */ /* 0x000fce0000000000 */
.L_x_2133:
[----:B------:R-:W-:Y:S05]  /*0c00*/  BSYNC.RECONVERGENT B2 ;  /* 0x0000000000027941 */ /* 0x000fea0003800200 */
.L_x_2131:
[----:B------:R-:W-:-:S11]  /*0c10*/  DADD R2, R2, R10 ;  /* 0x0000000002027229 */ /* 0x000fd6000000000a */
.L_x_2130:
[----:B------:R-:W-:Y:S05]  /*0c20*/  BSYNC.RECONVERGENT B1 ;  /* 0x0000000000017941 */ /* 0x000fea0003800200 */
.L_x_2129:
[----:B0-----:R-:W-:-:S05]  /*0c30*/  IMAD R9, R6, 0x80, R9 ;  /* 0x0000008006097824 */ /* 0x001fca00078e0209 */
[----:B------:R-:W-:-:S13]  /*0c40*/  ISETP.GE.U32.AND P0, PT, R9, R8, PT ;  /* 0x000000080900720c */ /* 0x000fda0003f06070 */
[----:B------:R-:W-:Y:S05]  /*0c50*/  @!P0 BRA `(.L_x_2134) ;  /* 0xfffffff400208947 */ /* 0x000fea000383ffff */
.L_x_2125:
[----:B------:R-:W-:Y:S05]  /*0c60*/  BSYNC.RECONVERGENT B0 ;  /* 0x0000000000007941 */ /* 0x000fea0003800200 */
.L_x_2124:
        /* <DEDUP_REMOVED lines=11> */
[----:B------:R-:W0:Y:S01]  /*0d20*/  LDS.64 R8, [R9+0x100] ;  /* 0x0001000009087984 */ /* 0x000e220000000a00 */
[----:B------:R-:W-:-:S04]  /*0d30*/  VOTE.ANY R4, PT, PT ;  /* 0x0000000000047806 */ /* 0x000fc800038e0100 */
[----:B------:R-:W-:Y:S01]  /*0d40*/  ISETP.NE.AND P0, PT, R4, -0x1, PT ;  /* 0xffffffff0400780c */ /* 0x000fe20003f05270 */
[----:B0-----:R-:W-:-:S12]  /*0d50*/  DADD R2, R8, R2 ;  /* 0x0000000008027229 */ /* 0x001fd80000000002 */
[----:B------:R-:W-:Y:S05]  /*0d60*/  @P0 BRA `(.L_x_2135) ;  /* 0x00000000000c0947 */ /* 0x000fea0003800000 */
[----:B------:R3:W4:Y:S04]  /*0d70*/  SHFL.DOWN PT, R9, R3, 0x10, 0x1f ;  /* 0x0a001f0003097f89 */ /* 0x00072800000e0000 */
[----:B------:R3:W0:Y:S01]  /*0d80*/  SHFL.DOWN PT, R8, R2, 0x10, 0x1f ;  /* 0x0a001f0002087f89 */ /* 0x00062200000e0000 */
[----:B------:R-:W-:Y:S05]  /*0d90*/  BRA `(.L_x_2136) ;  /* 0x0000000000a47947 */ /* 0x000fea0003800000 */
.L_x_2135:
        /* <DEDUP_REMOVED lines=41> */
.L_x_2136:
        /* <DEDUP_REMOVED lines=41> */
[----:B------:R-:W-:-:S05]  /*12c0*/  SEL R5, R10, R5, P1 ;  /* 0x000000050a057207 */ /* 0x000fca0000800000 */
[----:B------:R0:W1:Y:S04]  /*12d0*/  SHFL.IDX PT, R9, R3, R5, 0x1f ;  /* 0x00001f0503097589 */ /* 0x00006800000e0000 */
[----:B------:R0:W2:Y:S01]  /*12e0*/  SHFL.IDX PT, R8, R2, R5, 0x1f ;  /* 0x00001f0502087589 */ /* 0x0000a200000e0000 */
[----:B------:R-:W-:Y:S05]  /*12f0*/  BRA `(.L_x_2138) ;  /* 0x0000000000087947 */ /* 0x000fea0003800000 */
.L_x_2137:
[----:B------:R3:W4:Y:S04]  /*1300*/  SHFL.DOWN PT, R9, R3, 0x8, 0x1f ;  /* 0x09001f0003097f89 */ /* 0x00072800000e0000 */
[----:B------:R3:W0:Y:S02]  /*1310*/  SHFL.DOWN PT, R8, R2, 0x8, 0x1f ;  /* 0x09001f0002087f89 */ /* 0x00062400000e0000 */
.L_x_2138:
        /* <DEDUP_REMOVED lines=41> */
[----:B------:R3:W4:Y:S04]  /*15b0*/  SHFL.IDX PT, R9, R3, R5, 0x1f ;  /* 0x00001f0503097589 */ /* 0x00072800000e0000 */
[----:B------:R3:W0:Y:S01]  /*15c0*/  SHFL.IDX PT, R8, R2, R5, 0x1f ;  /* 0x00001f0502087589 */ /* 0x00062200000e0000 */
[----:B------:R-:W-:Y:S05]  /*15d0*/  BRA `(.L_x_2140) ;  /* 0x0000000000087947 */ /* 0x000fea0003800000 */
.L_x_2139:
[----:B------:R0:W1:Y:S04]  /*15e0*/  SHFL.DOWN PT, R9, R3, 0x4, 0x1f ;  /* 0x08801f0003097f89 */ /* 0x00006800000e0000 */
[----:B------:R0:W2:Y:S02]  /*15f0*/  SHFL.DOWN PT, R8, R2, 0x4, 0x1f ;  /* 0x08801f0002087f89 */ /* 0x0000a400000e0000 */
.L_x_2140:
        /* <DEDUP_REMOVED lines=44> */
.L_x_2141:
[----:B------:R3:W4:Y:S04]  /*18c0*/  SHFL.DOWN PT, R9, R3, 0x2, 0x1f ;  /* 0x08401f0003097f89 */ /* 0x00072800000e0000 */
[----:B------:R3:W0:Y:S02]  /*18d0*/  SHFL.DOWN PT, R8, R2, 0x2, 0x1f ;  /* 0x08401f0002087f89 */ /* 0x00062400000e0000 */
.L_x_2142:
        /* <DEDUP_REMOVED lines=44> */
.L_x_2143:
[----:B------:R0:W1:Y:S04]  /*1ba0*/  SHFL.DOWN PT, R9, R3, 0x1, 0x1f ;  /* 0x08201f0003097f89 */ /* 0x00006800000e0000 */
[----:B------:R0:W2:Y:S02]  /*1bb0*/  SHFL.DOWN PT, R8, R2, 0x1, 0x1f ;  /* 0x08201f0002087f89 */ /* 0x0000a400000e0000 */
.L_x_2144:
[----:B------:R-:W-:-:S13]  /*1bc0*/  ISETP.NE.AND P0, PT, R0, RZ, PT ;  /* 0x000000ff0000720c */ /* 0x000fda0003f05270 */
[----:B------:R-:W-:Y:S05]  /*1bd0*/  @P0 EXIT ;  /* 0x000000000000094d */ /* 0x000fea0003800000 */
[----:B---3--:R-:W3:Y:S01]  /*1be0*/  LDC.64 R4, c[0x0][0x388] ;  /* 0x0000e200ff047b82 */ /* 0x008ee20000000a00 */
[----:B012-4-:R-:W-:Y:S01]  /*1bf0*/  DADD R8, R2, R8 ;  /* 0x0000000002087229 */ /* 0x017fe20000000008 */
[----:B---3--:R-:W-:-:S06]  /*1c00*/  IMAD.WIDE.U32 R2, R7, 0x8, R4 ;  /* 0x0000000807027825 */ /* 0x008fcc00078e0004 */
[----:B------:R-:W-:Y:S01]  /*1c10*/  STG.E.64 desc[UR6][R2.64], R8 ;  /* 0x0000000802007986 */ /* 0x000fe2000c101b06 */
[----:B------:R-:W-:Y:S05]  /*1c20*/  EXIT ;  /* 0x000000000000794d */ /* 0x000fea0003800000 */
.L_x_2145:
        /* <DEDUP_REMOVED lines=13> */
.L_x_4826:


//--------------------- .text._Z10reduceLog6IdLj128ELb0EEvPT_S1_j --------------------------
	.section	.text._Z10reduceLog6IdLj128ELb0EEvPT_S1_j,"ax",@progbits
	.align	128
        .global         _Z10reduceLog6IdLj128ELb0EEvPT_S1_j
        .type           _Z10reduceLog6IdLj128ELb0EEvPT_S1_j,@function
        .size           _Z10reduceLog6IdLj128ELb0EEvPT_S1_j,(.L_x_4827 - _Z10reduceLog6IdLj128ELb0EEvPT_S1_j)
        .other          _Z10reduceLog6IdLj128ELb0EEvPT_S1_j,@"STO_CUDA_ENTRY STV_DEFAULT"
_Z10reduceLog6IdLj128ELb0EEvPT_S1_j:
.text._Z10reduceLog6IdLj128ELb0EEvPT_S1_j:
        /* <DEDUP_REMOVED lines=14> */
.L_x_2156:
        /* <DEDUP_REMOVED lines=80> */
.L_x_2149:
[----:B------:R-:W-:Y:S01]  /*05e0*/  IMAD.MOV.U32 R12, RZ, RZ, 0x0 ;  /* 0x00000000ff0c7424 */ /* 0x000fe200078e00ff */
[----:B------:R-:W-:Y:S01]  /*05f0*/  LOP3.LUT P0, RZ, R11, 0x7fffffff, RZ, 0xc0, !PT ;  /* 0x7fffffff0bff7812 */ /* 0x000fe2000780c0ff */
[----:B------:R-:W-:-:S06]  /*0600*/  IMAD.MOV.U32 R13, RZ, RZ, 0x7ff00000 ;  /* 0x7ff00000ff0d7424 */ /* 0x000fcc00078e00ff */
[----:B------:R-:W-:-:S10]  /*0610*/  DFMA R12, R10, R12, +INF ;  /* 0x7ff000000a0c742b */ /* 0x000fd4000000000c */
[----:B------:R-:W-:Y:S02]  /*0620*/  FSEL R10, R12, RZ, P0 ;  /* 0x000000ff0c0a7208 */ /* 0x000fe40000000000 */
[----:B------:R-:W-:-:S07]  /*0630*/  FSEL R11, R13, -QNAN , P0 ;  /* 0xfff000000d0b7808 */ /* 0x000fce0000000000 */
.L_x_2150:
[----:B------:R-:W-:Y:S05]  /*0640*/  BSYNC.RECONVERGENT B1 ;  /* 0x0000000000017941 */ /* 0x000fea0003800200 */
.L_x_2148:
        /* <DEDUP_REMOVED lines=85> */
.L_x_2154:
[----:B------:R-:W-:Y:S01]  /*0ba0*/  IMAD.MOV.U32 R12, RZ, RZ, 0x0 ;  /* 0x00000000ff0c7424 */ /* 0x000fe200078e00ff */
[----:B------:R-:W-:Y:S01]  /*0bb0*/  LOP3.LUT P0, RZ, R11, 0x7fffffff, RZ, 0xc0, !PT ;  /* 0x7fffffff0bff7812 */ /* 0x000fe2000780c0ff */
[----:B------:R-:W-:-:S06]  /*0bc0*/  IMAD.MOV.U32 R13, RZ, RZ, 0x7ff00000 ;  /* 0x7ff00000ff0d7424 */ /* 0x000fcc00078e00ff */
[----:B------:R-:W-:-:S10]  /*0bd0*/  DFMA R12, R10, R12, +INF ;  /* 0x7ff000000a0c742b */ /* 0x000fd4000000000c */
[----:B------:R-:W-:Y:S02]  /*0be0*/  FSEL R10, R12, RZ, P0 ;  /* 0x000000ff0c0a7208 */ /* 0x000fe40000000000 */
[----:B------:R-:W-:-:S07]  /*0bf0*/  FSEL R11, R13, -QNAN , P0 ;  /* 0xfff000000d0b7808 */ /* 0x000fce0000000000 */
.L_x_2155:
[----:B------:R-:W-:Y:S05]  /*0c00*/  BSYNC.RECONVERGENT B2 ;  /* 0x0000000000027941 */ /* 0x000fea0003800200 */
.L_x_2153:
[----:B------:R-:W-:-:S11]  /*0c10*/  DADD R2, R2, R10 ;  /* 0x0000000002027229 */ /* 0x000fd6000000000a */
.L_x_2152:
[----:B------:R-:W-:Y:S05]  /*0c20*/  BSYNC.RECONVERGENT B1 ;  /* 0x0000000000017941 */ /* 0x000fea0003800200 */
.L_x_2151:
[----:B0-----:R-:W-:-:S05]  /*0c30*/  IMAD R9, R6, 0x100, R9 ;  /* 0x0000010006097824 */ /* 0x001fca00078e0209 */
[----:B------:R-:W-:-:S13]  /*0c40*/  ISETP.GE.U32.AND P0, PT, R9, R8, PT ;  /* 0x000000080900720c */ /* 0x000fda0003f06070 */
[----:B------:R-:W-:Y:S05]  /*0c50*/  @!P0 BRA `(.L_x_2156) ;  /* 0xfffffff400208947 */ /* 0x000fea000383ffff */
.L_x_2147:
[----:B------:R-:W-:Y:S05]  /*0c60*/  BSYNC.RECONVERGENT B0 ;  /* 0x0000000000007941 */ /* 0x000fea0003800200 */
.L_x_2146:
[----:B------:R-:W0:Y:S01]  /*0c70*/  S2UR UR5, SR_CgaCtaId ;  /* 0x00000000000579c3 */ /* 0x000e220000008800 */
[----:B------:R-:W-:Y:S01]  /*0c80*/  UMOV UR4, 0x400 ;  /* 0x0000040000047882 */ /* 0x000fe20000000000 */
[C---:B------:R-:W-:Y:S01]  /*0c90*/  ISETP.GT.U32.AND P0, PT, R0.reuse, 0x3f, PT ;  /* 0x0000003f0000780c */ /* 0x040fe20003f04070 */
[----:B------:R-:W-:Y:S01]  /*0ca0*/  IMAD.MOV.U32 R8, RZ, RZ, R2 ;  /* 0x000000ffff087224 */ /* 0x000fe200078e0002 */
[----:B------:R-:W-:Y:S01]  /*0cb0*/  ISETP.GT.U32.AND P1, PT, R0, 0x1f, PT ;  /* 0x0000001f0000780c */ /* 0x000fe20003f24070 */
[----:B------:R-:W-:Y:S01]  /*0cc0*/  IMAD.MOV.U32 R9, RZ, RZ, R3 ;  /* 0x000000ffff097224 */ /* 0x000fe200078e0003 */
[----:B0-----:R-:W-:-:S06]  /*0cd0*/  ULEA UR4, UR5, UR4, 0x18 ;  /* 0x0000000405047291 */ /* 0x001fcc000f8ec0ff */
[----:B------:R-:W-:-:S05]  /*0ce0*/  LEA R11, R0, UR4, 0x3 ;  /* 0x00000004000b7c11 */ /* 0x000fca000f8e18ff */
[----:B------:R-:W-:Y:S01]  /*0cf0*/  STS.64 [R11], R2 ;  /* 0x000000020b007388 */ /* 0x000fe20000000a00 */
[----:B------:R-:W-:Y:S08]  /*0d00*/  BAR.SYNC.DEFER_BLOCKING 0x0 ;  /* 0x0000000000007b1d */ /* 0x000ff00000010000 */
[----:B------:R-:W-:Y:S08]  /*0d10*/  BAR.SYNC.DEFER_BLOCKING 0x0 ;  /* 0x0000000000007b1d */ /* 0x000ff00000010000 */
[----:B------:R-:W-:Y:S06]  /*0d20*/  BAR.SYNC.DEFER_BLOCKING 0x0 ;  /* 0x0000000000007b1d */ /* 0x000fec0000010000 */
[----:B------:R-:W0:Y:S02]  /*0d30*/  @!P0 LDS.64 R4, [R11+0x200] ;  /* 0x000200000b048984 */ /* 0x000e240000000a00 */
[----:B0-----:R-:W-:-:S07]  /*0d40*/  @!P0 DADD R8, R4, R8 ;  /* 0x0000000004088229 */ /* 0x001fce0000000008 */
[----:B------:R0:W-:Y:S01]  /*0d50*/  @!P0 STS.64 [R11], R8 ;  /* 0x000000080b008388 */ /* 0x0001e20000000a00 */
[----:B------:R-:W-:Y:S06]  /*0d60*/  BAR.SYNC.DEFER_BLOCKING 0x0 ;  /* 0x0000000000007b1d */ /* 0x000fec0000010000 */
[----:B------:R-:W-:Y:S05]  /*0d70*/  @P1 EXIT ;  /* 0x000000000000194d */ /* 0x000fea0003800000 */
[----:B------:R-:W1:Y:S01]  /*0d80*/  LDS.64 R4, [R11+0x100] ;  /* 0x000100000b047984 */ /* 0x000e620000000a00 */
[----:B------:R-:W-:-:S04]  /*0d90*/  VOTE.ANY R2, PT, PT ;  /* 0x0000000000027806 */ /* 0x000fc800038e0100 */
[----:B------:R-:W-:Y:S01]  /*0da0*/  ISETP.NE.AND P0, PT, R2, -0x1, PT ;  /* 0xffffffff0200780c */ /* 0x000fe20003f05270 */
[----:B-1----:R-:W-:-:S12]  /*0db0*/  DADD R4, R4, R8 ;  /* 0x0000000004047229 */ /* 0x002fd80000000008 */
[----:B------:R-:W-:Y:S05]  /*0dc0*/  @P0 BRA `(.L_x_2157) ;  /* 0x00000000000c0947 */ /* 0x000fea0003800000 */
[----:B0-----:R3:W4:Y:S04]  /*0dd0*/  SHFL.DOWN PT, R9, R5, 0x10, 0x1f ;  /* 0x0a001f0005097f89 */ /* 0x00172800000e0000 */
[----:B------:R3:W0:Y:S01]  /*0de0*/  SHFL.DOWN PT, R8, R4, 0x10, 0x1f ;  /* 0x0a001f0004087f89 */ /* 0x00062200000e0000 */
[----:B------:R-:W-:Y:S05]  /*0df0*/  BRA `(.L_x_2158) ;  /* 0x0000000000a47947 */ /* 0x000fea0003800000 */
.L_x_2157:
[----:B------:R-:W1:Y:S01]  /*0e00*/  S2R R6, SR_LANEID ;  /* 0x0000000000067919 */ /* 0x000e620000000000 */
[----:B------:R-:W-:-:S05]  /*0e10*/  IMAD.MOV.U32 R3, RZ, RZ, -0x1 ;  /* 0xffffffffff037424 */ /* 0x000fca00078e00ff */
[----:B-1----:R-:W-:-:S04]  /*0e20*/  SHF.L.U32 R3, R3, R6, RZ ;  /* 0x0000000603037219 */ /* 0x002fc800000006ff */
[----:B------:R-:W-:-:S04]  /*0e30*/  LOP3.LUT R3, R2, R3, RZ, 0xc0, !PT ;  /* 0x0000000302037212 */ /* 0x000fc800078ec0ff */
[----:B0-----:R-:W-:Y:S01]  /*0e40*/  PRMT R9, R3, 0x7710, RZ ;  /* 0x0000771003097816 */ /* 0x001fe200000000ff */
        /* <DEDUP_REMOVED lines=36> */
.L_x_2158:
        /* <DEDUP_REMOVED lines=45> */
.L_x_2159:
[----:B------:R3:W4:Y:S04]  /*1360*/  SHFL.DOWN PT, R9, R5, 0x8, 0x1f ;  /* 0x09001f0005097f89 */ /* 0x00072800000e0000 */
[----:B------:R3:W0:Y:S02]  /*1370*/  SHFL.DOWN PT, R8, R4, 0x8, 0x1f ;  /* 0x09001f0004087f89 */ /* 0x00062400000e0000 */
.L_x_2160:
        /* <DEDUP_REMOVED lines=44> */
.L_x_2161:
[----:B------:R0:W1:Y:S04]  /*1640*/  SHFL.DOWN PT, R9, R5, 0x4, 0x1f ;  /* 0x08801f0005097f89 */ /* 0x00006800000e0000 */
[----:B------:R0:W2:Y:S02]  /*1650*/  SHFL.DOWN PT, R8, R4, 0x4, 0x1f ;  /* 0x08801f0004087f89 */ /* 0x0000a400000e0000 */
.L_x_2162:
        /* <DEDUP_REMOVED lines=44> */
.L_x_2163:
[----:B------:R3:W4:Y:S04]  /*1920*/  SHFL.DOWN PT, R9, R5, 0x2, 0x1f ;  /* 0x08401f0005097f89 */ /* 0x00072800000e0000 */
[----:B------:R3:W0:Y:S02]  /*1930*/  SHFL.DOWN PT, R8, R4, 0x2, 0x1f ;  /* 0x08401f0004087f89 */ /* 0x00062400000e0000 */
.L_x_2164:
        /* <DEDUP_REMOVED lines=44> */
.L_x_2165:
[----:B------:R0:W1:Y:S04]  /*1c00*/  SHFL.DOWN PT, R9, R5, 0x1, 0x1f ;  /* 0x08201f0005097f89 */ /* 0x00006800000e0000 */
[----:B------:R0:W2:Y:S02]  /*1c10*/  SHFL.DOWN PT, R8, R4, 0x1, 0x1f ;  /* 0x08201f0004087f89 */ /* 0x0000a400000e0000 */
.L_x_2166:
[----:B------:R-:W-:-:S13]  /*1c20*/  ISETP.NE.AND P0, PT, R0, RZ, PT ;  /* 0x000000ff0000720c */ /* 0x000fda0003f05270 */
[----:B------:R-:W-:Y:S05]  /*1c30*/  @P0 EXIT ;  /* 0x000000000000094d */ /* 0x000fea0003800000 */
[----:B---3--:R-:W3:Y:S01]  /*1c40*/  LDC.64 R2, c[0x0][0x388] ;  /* 0x0000e200ff027b82 */ /* 0x008ee20000000a00 */
[----:B012-4-:R-:W-:Y:S01]  /*1c50*/  DADD R8, R4, R8 ;  /* 0x0000000004087229 */ /* 0x017fe20000000008 */
[----:B---3--:R-:W-:-:S06]  /*1c60*/  IMAD.WIDE.U32 R2, R7, 0x8, R2 ;  /* 0x0000000807027825 */ /* 0x008fcc00078e0002 */
[----:B------:R-:W-:Y:S01]  /*1c70*/  STG.E.64 desc[UR6][R2.64], R8 ;  /* 0x0000000802007986 */ /* 0x000fe2000c101b06 */
[----:B------:R-:W-:Y:S05]  /*1c80*/  EXIT ;  /* 0x000000000000794d */ /* 0x000fea0003800000 */
.L_x_2167:
        /* <DEDUP_REMOVED lines=15> */
.L_x_4827:


//--------------------- .text._Z10reduceLog6IdLj256ELb0EEvPT_S1_j --------------------------
	.section	.text._Z10reduceLog6IdLj256ELb0EEvPT_S1_j,"ax",@progbits
	.align	128
        .global         _Z10reduceLog6IdLj256ELb0EEvPT_S1_j
        .type           _Z10reduceLog6IdLj256ELb0EEvPT_S1_j,@function
        .size           _Z10reduceLog6IdLj256ELb0EEvPT_S1_j,(.L_x_4828 - _Z10reduceLog6IdLj256ELb0EEvPT_S1_j)
        .other          _Z10reduceLog6IdLj256ELb0EEvPT_S1_j,@"STO_CUDA_ENTRY STV_DEFAULT"
_Z10reduceLog6IdLj256ELb0EEvPT_S1_j:
.text._Z10reduceLog6IdLj256ELb0EEvPT_S1_j:
        /* <DEDUP_REMOVED lines=14> */
.L_x_2178:
        /* <DEDUP_REMOVED lines=80> */
.L_x_2171:
[----:B------:R-:W-:Y:S01]  /*05e0*/  IMAD.MOV.U32 R12, RZ, RZ, 0x0 ;  /* 0x00000000ff0c7424 */ /* 0x000fe200078e00ff */
[----:B------:R-:W-:Y:S01]  /*05f0*/  LOP3.LUT P0, RZ, R11, 0x7fffffff, RZ, 0xc0, !PT ;  /* 0x7fffffff0bff7812 */ /* 0x000fe2000780c0ff */
[----:B------:R-:W-:-:S06]  /*0600*/  IMAD.MOV.U32 R13, RZ, RZ, 0x7ff00000 ;  /* 0x7ff00000ff0d7424 */ /* 0x000fcc00078e00ff */
[----:B------:R-:W-:-:S10]  /*0610*/  DFMA R12, R10, R12, +INF ;  /* 0x7ff000000a0c742b */ /* 0x000fd4000000000c */
[----:B------:R-:W-:Y:S02]  /*0620*/  FSEL R10, R12, RZ, P0 ;  /* 0x000000ff0c0a7208 */ /* 0x000fe40000000000 */
[----:B------:R-:W-:-:S07]  /*0630*/  FSEL R11, R13, -QNAN , P0 ;  /* 0xfff000000d0b7808 */ /* 0x000fce0000000000 */
.L_x_2172:
[----:B------:R-:W-:Y:S05]  /*0640*/  BSYNC.RECONVERGENT B1 ;  /* 0x0000000000017941 */ /* 0x000fea0003800200 */
.L_x_2170:
        /* <DEDUP_REMOVED lines=85> */
.L_x_2176:
[----:B------:R-:W-:Y:S01]  /*0ba0*/  IMAD.MOV.U32 R12, RZ, RZ, 0x0 ;  /* 0x00000000ff0c7424 */ /* 0x000fe200078e00ff */
[----:B------:R-:W-:Y:S01]  /*0bb0*/  LOP3.LUT P0, RZ, R11, 0x7fffffff, RZ, 0xc0, !PT ;  /* 0x7fffffff0bff7812 */ /* 0x000fe2000780c0ff */
[----:B------:R-:W-:-:S06]  /*0bc0*/  IMAD.MOV.U32 R13, RZ, RZ, 0x7ff00000 ;  /* 0x7ff00000ff0d7424 */ /* 0x000fcc00078e00ff */
[----:B------:R-:W-:-:S10]  /*0bd0*/  DFMA R12, R10, R12, +INF ;  /* 0x7ff000000a0c742b */ /* 0x000fd4000000000c */
[----:B------:R-:W-:Y:S02]  /*0be0*/  FSEL R10, R12, RZ, P0 ;  /* 0x000000ff0c0a7208 */ /* 0x000fe40000000000 */
[----:B------:R-:W-:-:S07]  /*0bf0*/  FSEL R11, R13, -QNAN , P0 ;  /* 0xfff000000d0b7808 */ /* 0x000fce0000000000 */
.L_x_2177:
[----:B------:R-:W-:Y:S05]  /*0c00*/  BSYNC.RECONVERGENT B2 ;  /* 0x0000000000027941 */ /* 0x000fea0003800200 */
.L_x_2175:
[----:B------:R-:W-:-:S11]  /*0c10*/  DADD R2, R2, R10 ;  /* 0x0000000002027229 */ /* 0x000fd6000000000a */
.L_x_2174:
[----:B------:R-:W-:Y:S05]  /*0c20*/  BSYNC.RECONVERGENT B1 ;  /* 0x0000000000017941 */ /* 0x000fea0003800200 */
.L_x_2173:
[----:B0-----:R-:W-:-:S05]  /*0c30*/  IMAD R9, R6, 0x200, R9 ;  /* 0x0000020006097824 */ /* 0x001fca00078e0209 */
[----:B------:R-:W-:-:S13]  /*0c40*/  ISETP.GE.U32.AND P0, PT, R9, R8, PT ;  /* 0x000000080900720c */ /* 0x000fda0003f06070 */
[----:B------:R-:W-:Y:S05]  /*0c50*/  @!P0 BRA `(.L_x_2178) ;  /* 0xfffffff400208947 */ /* 0x000fea000383ffff */
.L_x_2169:
[----:B------:R-:W-:Y:S05]  /*0c60*/  BSYNC.RECONVERGENT B0 ;  /* 0x0000000000007941 */ /* 0x000fea0003800200 */
.L_x_2168:
        /* <DEDUP_REMOVED lines=10> */
[----:B------:R-:W-:Y:S06]  /*0d10*/  BAR.SYNC.DEFER_BLOCKING 0x0 ;  /* 0x0000000000007b1d */ /* 0x000fec0000010000 */
[----:B------:R-:W0:Y:S02]  /*0d20*/  @!P0 LDS.64 R4, [R11+0x400] ;  /* 0x000400000b048984 */ /* 0x000e240000000a00 */
[----:B0-----:R-:W-:-:S07]  /*0d30*/  @!P0 DADD R8, R4, R8 ;  /* 0x0000000004088229 */ /* 0x001fce0000000008 */
[----:B------:R-:W-:Y:S01]  /*0d40*/  @!P0 STS.64 [R11], R8 ;  /* 0x000000080b008388 */ /* 0x000fe20000000a00 */
[----:B------:R-:W-:Y:S01]  /*0d50*/  BAR.SYNC.DEFER_BLOCKING 0x0 ;  /* 0x0000000000007b1d */ /* 0x000fe20000010000 */
[----:B------:R-:W-:-:S05]  /*0d60*/  ISETP.GT.U32.AND P0, PT, R0, 0x1f, PT ;  /* 0x0000001f0000780c */ /* 0x000fca0003f04070 */
        /* <DEDUP_REMOVED lines=13> */
.L_x_2179:
        /* <DEDUP_REMOVED lines=41> */
.L_x_2180:
        /* <DEDUP_REMOVED lines=45> */
.L_x_2181:
[----:B------:R3:W4:Y:S04]  /*13a0*/  SHFL.DOWN PT, R9, R5, 0x8, 0x1f ;  /* 0x09001f0005097f89 */ /* 0x00072800000e0000 */
[----:B------:R3:W0:Y:S02]  /*13b0*/  SHFL.DOWN PT, R8, R4, 0x8, 0x1f ;  /* 0x09001f0004087f89 */ /* 0x00062400000e0000 */
.L_x_2182:
        /* <DEDUP_REMOVED lines=44> */
.L_x_2183:
[----:B------:R0:W1:Y:S04]  /*1680*/  SHFL.DOWN PT, R9, R5, 0x4, 0x1f ;  /* 0x08801f0005097f89 */ /* 0x00006800000e0000 */
[----:B------:R0:W2:Y:S02]  /*1690*/  SHFL.DOWN PT, R8, R4, 0x4, 0x1f ;  /* 0x08801f0004087f89 */ /* 0x0000a400000e0000 */
.L_x_2184:
        /* <DEDUP_REMOVED lines=44> */
.L_x_2185:
[----:B------:R3:W4:Y:S04]  /*1960*/  SHFL.DOWN PT, R9, R5, 0x2, 0x1f ;  /* 0x08401f0005097f89 */ /* 0x00072800000e0000 */
[----:B------:R3:W0:Y:S02]  /*1970*/  SHFL.DOWN PT, R8, R4, 0x2, 0x1f ;  /* 0x08401f0004087f89 */ /* 0x00062400000e0000 */
.L_x_2186:
        /* <DEDUP_REMOVED lines=44> */
.L_x_2187:
[----:B------:R0:W1:Y:S04]  /*1c40*/  SHFL.DOWN PT, R9, R5, 0x1, 0x1f ;  /* 0x08201f0005097f89 */ /* 0x00006800000e0000 */
[----:B------:R0:W2:Y:S02]  /*1c50*/  SHFL.DOWN PT, R8, R4, 0x1, 0x1f ;  /* 0x08201f0004087f89 */ /* 0x0000a400000e0000 */
.L_x_2188:
[----:B------:R-:W-:-:S13]  /*1c60*/  ISETP.NE.AND P0, PT, R0, RZ, PT ;  /* 0x000000ff0000720c */ /* 0x000fda0003f05270 */
[----:B------:R-:W-:Y:S05]  /*1c70*/  @P0 EXIT ;  /* 0x000000000000094d */ /* 0x000fea0003800000 */
[----:B---3--:R-:W3:Y:S01]  /*1c80*/  LDC.64 R2, c[0x0][0x388] ;  /* 0x0000e200ff027b82 */ /* 0x008ee20000000a00 */
[----:B012-4-:R-:W-:Y:S01]  /*1c90*/  DADD R8, R4, R8 ;  /* 0x0000000004087229 */ /* 0x017fe20000000008 */
[----:B---3--:R-:W-:-:S06]  /*1ca0*/  IMAD.WIDE.U32 R2, R7, 0x8, R2 ;  /* 0x0000000807027825 */ /* 0x008fcc00078e0002 */
[----:B------:R-:W-:Y:S01]  /*1cb0*/  STG.E.64 desc[UR6][R2.64], R8 ;  /* 0x0000000802007986 */ /* 0x000fe2000c101b06 */
[----:B------:R-:W-:Y:S05]  /*1cc0*/  EXIT ;  /* 0x000000000000794d */ /* 0x000fea0003800000 */
.L_x_2189:
        /* <DEDUP_REMOVED lines=11> */
.L_x_4828:


//--------------------- .text._Z10reduceLog6IdLj512ELb0EEvPT_S1_j --------------------------
	.section	.text._Z10reduceLog6IdLj512ELb0EEvPT_S1_j,"ax",@progbits
	.align	128
        .global         _Z10reduceLog6IdLj512ELb0EEvPT_S1_j
        .type           _Z10reduceLog6IdLj512ELb0EEvPT_S1_j,@function
        .size           _Z10reduceLog6IdLj512ELb0EEvPT_S1_j,(.L_x_4829 - _Z10reduceLog6IdLj512ELb0EEvPT_S1_j)
        .other          _Z10reduceLog6IdLj512ELb0EEvPT_S1_j,@"STO_CUDA_ENTRY STV_DEFAULT"
_Z10reduceLog6IdLj512ELb0EEvPT_S1_j:
.text._Z10reduceLog6IdLj512ELb0EEvPT_S1_j:
[----:B------:R-:W-:Y:S01]  /*0000*/  LDC R1, c[0x0][0x37c] ;  /* 0x0000df00ff017b82 */ /* 0x000fe20000000800 */
[----:B------:R-:W0:Y:S01]  /*0010*/  S2R R0, SR_CTAID.X ;  /* 0x0000000000007919 */ /* 0x000e220000002500 */
[----:B------:R-:W1:Y:S01]  /*0020*/  LDCU UR4, c[0x0][0x390] ;  /* 0x00007200ff0477ac */ /* 0x000e620008000800 */
[----:B------:R-:W-:Y:S01]  /*0030*/  BSSY.RECONVERGENT B0, `(.L_x_2190) ;  /* 0x00000c4000007945 */ /* 0x000fe20003800200 */
[----:B------:R-:W2:Y:S01]  /*0040*/  S2R R6, SR_TID.X ;  /* 0x0000000000067919 */ /* 0x000ea20000002100 */
[----:B------:R-:W3:Y:S01]  /*0050*/  LDCU.64 UR6, c[0x0][0x358] ;  /* 0x00006b00ff0677ac */ /* 0x000ee20008000a00 */
[----:B0-----:R-:W-:-:S05]  /*0060*/  IMAD.SHL.U32 R3, R0, 0x400, RZ ;  /* 0x0000040000037824 */ /* 0x001fca00078e00ff */
[----:B--2---:R-:W-:Y:S02]  /*0070*/  LOP3.LUT R9, R3, R6, RZ, 0xfc, !PT ;  /* 0x0000000603097212 */ /* 0x004fe400078efcff */
[----:B------:R-:W-:Y:S02]  /*0080*/  CS2R R2, SRZ ;  /* 0x0000000000027805 */ /* 0x000fe4000001ff00 */
[----:B-1----:R-:W-:-:S13]  /*0090*/  ISETP.GE.U32.AND P0, PT, R9, UR4, PT ;  /* 0x0000000409007c0c */ /* 0x002fda000bf06070 */
[----:B---3--:R-:W-:Y:S05]  /*00a0*/  @P0 BRA `(.L_x_2191) ;  /* 0x0000000800f00947 */ /* 0x008fea0003800000 */
[----:B------:R-:W0:Y:S01]  /*00b0*/  LDC R7, c[0x0][0x370] ;  /* 0x0000dc00ff077b82 */ /* 0x000e220000000800 */
[----:B------:R-:W-:-:S07]  /*00c0*/  CS2R R2, SRZ ;  /* 0x0000000000027805 */ /* 0x000fce000001ff00 */
[----:B------:R-:W1:Y:S08]  /*00d0*/  LDC R8, c[0x0][0x390] ;  /* 0x0000e400ff087b82 */ /* 0x000e700000000800 */
[----:B------:R-:W2:Y:S02]  /*00e0*/  LDC.64 R4, c[0x0][0x380] ;  /* 0x0000e000ff047b82 */ /* 0x000ea40000000a00 */
.L_x_2200:
        /* <DEDUP_REMOVED lines=80> */
.L_x_2193:
[----:B------:R-:W-:Y:S01]  /*05f0*/  IMAD.MOV.U32 R12, RZ, RZ, 0x0 ;  /* 0x00000000ff0c7424 */ /* 0x000fe200078e00ff */
[----:B------:R-:W-:Y:S01]  /*0600*/  LOP3.LUT P0, RZ, R11, 0x7fffffff, RZ, 0xc0, !PT ;  /* 0x7fffffff0bff7812 */ /* 0x000fe2000780c0ff */
[----:B------:R-:W-:-:S06]  /*0610*/  IMAD.MOV.U32 R13, RZ, RZ, 0x7ff00000 ;  /* 0x7ff00000ff0d7424 */ /* 0x000fcc00078e00ff */
[----:B------:R-:W-:-:S10]  /*0620*/  DFMA R12, R10, R12, +INF ;  /* 0x7ff000000a0c742b */ /* 0x000fd4000000000c */
[----:B------:R-:W-:Y:S02]  /*0630*/  FSEL R10, R12, RZ, P0 ;  /* 0x000000ff0c0a7208 */ /* 0x000fe40000000000 */
[----:B------:R-:W-:-:S07]  /*0640*/  FSEL R11, R13, -QNAN , P0 ;  /* 0xfff000000d0b7808 */ /* 0x000fce0000000000 */
.L_x_2194:
[----:B------:R-:W-:Y:S05]  /*0650*/  BSYNC.RECONVERGENT B1 ;  /* 0x0000000000017941 */ /* 0x000fea0003800200 */
.L_x_2192:
        /* <DEDUP_REMOVED lines=85> */
.L_x_2198:
[----:B------:R-:W-:Y:S01]  /*0bb0*/  IMAD.MOV.U32 R12, RZ, RZ, 0x0 ;  /* 0x00000000ff0c7424 */ /* 0x000fe200078e00ff */
[----:B------:R-:W-:Y:S01]  /*0bc0*/  LOP3.LUT P0, RZ, R11, 0x7fffffff, RZ, 0xc0, !PT ;  /* 0x7fffffff0bff7812 */ /* 0x000fe2000780c0ff */
[----:B------:R-:W-:-:S06]  /*0bd0*/  IMAD.MOV.U32 R13, RZ, RZ, 0x7ff00000 ;  /* 0x7ff00000ff0d7424 */ /* 0x000fcc00078e00ff */
[----:B------:R-:W-:-:S10]  /*0be0*/  DFMA R12, R10, R12, +INF ;  /* 0x7ff000000a0c742b */ /* 0x000fd4000000000c */
[----:B------:R-:W-:Y:S02]  /*0bf0*/  FSEL R10, R12, RZ, P0 ;  /* 0x000000ff0c0a7208 */ /* 0x000fe40000000000 */
[----:B------:R-:W-:-:S07]  /*0c00*/  FSEL R11, R13, -QNAN , P0 ;  /* 0xfff000000d0b7808 */ /* 0x000fce0000000000 */
.L_x_2199:
[----:B------:R-:W-:Y:S05]  /*0c10*/  BSYNC.RECONVERGENT B2 ;  /* 0x0000000000027941 */ /* 0x000fea0003800200 */
.L_x_2197:
[----:B------:R-:W-:-:S11]  /*0c20*/  DADD R2, R2, R10 ;  /* 0x0000000002027229 */ /* 0x000fd6000000000a */
.L_x_2196:
[----:B------:R-:W-:Y:S05]  /*0c30*/  BSYNC.RECONVERGENT B1 ;  /* 0x0000000000017941 */ /* 0x000fea0003800200 */
.L_x_2195:
[----:B0-----:R-:W-:-:S05]  /*0c40*/  IMAD R9, R7, 0x400, R9 ;  /* 0x0000040007097824 */ /* 0x001fca00078e0209 */
[----:B------:R-:W-:-:S13]  /*0c50*/  ISETP.GE.U32.AND P0, PT, R9, R8, PT ;  /* 0x000000080900720c */ /* 0x000fda0003f06070 */
[----:B------:R-:W-:Y:S05]  /*0c60*/  @!P0 BRA `(.L_x_2200) ;  /* 0xfffffff400208947 */ /* 0x000fea000383ffff */
.L_x_2191:
[----:B------:R-:W-:Y:S05]  /*0c70*/  BSYNC.RECONVERGENT B0 ;  /* 0x0000000000007941 */ /* 0x000fea0003800200 */
.L_x_2190:
        /* <DEDUP_REMOVED lines=33> */
.L_x_2201:
[----:B0-----:R-:W0:Y:S01]  /*0e90*/  S2R R8, SR_LANEID ;  /* 0x0000000000087919 */ /* 0x001e220000000000 */
        /* <DEDUP_REMOVED lines=40> */
.L_x_2202:
        /* <DEDUP_REMOVED lines=45> */
.L_x_2203:
[----:B------:R3:W4:Y:S04]  /*13f0*/  SHFL.DOWN PT, R9, R5, 0x8, 0x1f ;  /* 0x09001f0005097f89 */ /* 0x00072800000e0000 */
[----:B------:R3:W0:Y:S02]  /*1400*/  SHFL.DOWN PT, R8, R4, 0x8, 0x1f ;  /* 0x09001f0004087f89 */ /* 0x00062400000e0000 */
.L_x_2204:
        /* <DEDUP_REMOVED lines=44> */
.L_x_2205:
[----:B------:R0:W1:Y:S04]  /*16d0*/  SHFL.DOWN PT, R9, R5, 0x4, 0x1f ;  /* 0x08801f0005097f89 */ /* 0x00006800000e0000 */
[----:B------:R0:W2:Y:S02]  /*16e0*/  SHFL.DOWN PT, R8, R4, 0x4, 0x1f ;  /* 0x08801f0004087f89 */ /* 0x0000a400000e0000 */
.L_x_2206:
        /* <DEDUP_REMOVED lines=44> */
.L_x_2207:
[----:B------:R3:W4:Y:S04]  /*19b0*/  SHFL.DOWN PT, R9, R5, 0x2, 0x1f ;  /* 0x08401f0005097f89 */ /* 0x00072800000e0000 */
[----:B------:R3:W0:Y:S02]  /*19c0*/  SHFL.DOWN PT, R8, R4, 0x2, 0x1f ;  /* 0x08401f0004087f89 */ /* 0x00062400000e0000 */
.L_x_2208:
        /* <DEDUP_REMOVED lines=44> */
.L_x_2209:
[----:B------:R0:W1:Y:S04]  /*1c90*/  SHFL.DOWN PT, R9, R5, 0x1, 0x1f ;  /* 0x08201f0005097f89 */ /* 0x00006800000e0000 */
[----:B------:R0:W2:Y:S02]  /*1ca0*/  SHFL.DOWN PT, R8, R4, 0x1, 0x1f ;  /* 0x08201f0004087f89 */ /* 0x0000a400000e0000 */
.L_x_2210:
[----:B------:R-:W-:-:S13]  /*1cb0*/  ISETP.NE.AND P0, PT, R6, RZ, PT ;  /* 0x000000ff0600720c */ /* 0x000fda0003f05270 */
[----:B------:R-:W-:Y:S05]  /*1cc0*/  @P0 EXIT ;  /* 0x000000000000094d */ /* 0x000fea0003800000 */
[----:B---3--:R-:W3:Y:S01]  /*1cd0*/  LDC.64 R2, c[0x0][0x388] ;  /* 0x0000e200ff027b82 */ /* 0x008ee20000000a00 */
[----:B012-4-:R-:W-:Y:S01]  /*1ce0*/  DADD R8, R4, R8 ;  /* 0x0000000004087229 */ /* 0x017fe20000000008 */
[----:B---3--:R-:W-:-:S06]  /*1cf0*/  IMAD.WIDE.U32 R2, R0, 0x8, R2 ;  /* 0x0000000800027825 */ /* 0x008fcc00078e0002 */
[----:B------:R-:W-:Y:S01]  /*1d00*/  STG.E.64 desc[UR6][R2.64], R8 ;  /* 0x0000000802007986 */ /* 0x000fe2000c101b06 */
[----:B------:R-:W-:Y:S05]  /*1d10*/  EXIT ;  /* 0x000000000000794d */ /* 0x000fea0003800000 */
.L_x_2211:
        /* <DEDUP_REMOVED lines=14> */
.L_x_4829:


//--------------------- .text._Z10reduceLog6IdLj1024ELb0EEvPT_S1_j --------------------------
	.section	.text._Z10reduceLog6IdLj1024ELb0EEvPT_S1_j,"ax",@progbits
	.align	128
        .global         _Z10reduceLog6IdLj1024ELb0EEvPT_S1_j
        .type           _Z10reduceLog6IdLj1024ELb0EEvPT_S1_j,@function
        .size           _Z10reduceLog6IdLj1024ELb0EEvPT_S1_j,(.L_x_4830 - _Z10reduceLog6IdLj1024ELb0EEvPT_S1_j)
        .other          _Z10reduceLog6IdLj1024ELb0EEvPT_S1_j,@"STO_CUDA_ENTRY STV_DEFAULT"
_Z10reduceLog6IdLj1024ELb0EEvPT_S1_j:
.text._Z10reduceLog6IdLj1024ELb0EEvPT_S1_j:
        /* <DEDUP_REMOVED lines=15> */
.L_x_2222:
        /* <DEDUP_REMOVED lines=80> */
.L_x_2215:
[----:B------:R-:W-:Y:S01]  /*05f0*/  IMAD.MOV.U32 R12, RZ, RZ, 0x0 ;  /* 0x00000000ff0c7424 */ /* 0x000fe200078e00ff */
[----:B------:R-:W-:Y:S01]  /*0600*/  LOP3.LUT P0, RZ, R11, 0x7fffffff, RZ, 0xc0, !PT ;  /* 0x7fffffff0bff7812 */ /* 0x000fe2000780c0ff */
[----:B------:R-:W-:-:S06]  /*0610*/  IMAD.MOV.U32 R13, RZ, RZ, 0x7ff00000 ;  /* 0x7ff00000ff0d7424 */ /* 0x000fcc00078e00ff */
[----:B------:R-:W-:-:S10]  /*0620*/  DFMA R12, R10, R12, +INF ;  /* 0x7ff000000a0c742b */ /* 0x000fd4000000000c */
[----:B------:R-:W-:Y:S02]  /*0630*/  FSEL R10, R12, RZ, P0 ;  /* 0x000000ff0c0a7208 */ /* 0x000fe40000000000 */
[----:B------:R-:W-:-:S07]  /*0640*/  FSEL R11, R13, -QNAN , P0 ;  /* 0xfff000000d0b7808 */ /* 0x000fce0000000000 */
.L_x_2216:
[----:B------:R-:W-:Y:S05]  /*0650*/  BSYNC.RECONVERGENT B1 ;  /* 0x0000000000017941 */ /* 0x000fea0003800200 */
.L_x_2214:
        /* <DEDUP_REMOVED lines=85> */
.L_x_2220:
[----:B------:R-:W-:Y:S01]  /*0bb0*/  IMAD.MOV.U32 R12, RZ, RZ, 0x0 ;  /* 0x00000000ff0c7424 */ /* 0x000fe200078e00ff */
[----:B------:R-:W-:Y:S01]  /*0bc0*/  LOP3.LUT P0, RZ, R11, 0x7fffffff, RZ, 0xc0, !PT ;  /* 0x7fffffff0bff7812 */ /* 0x000fe2000780c0ff */
[----:B------:R-:W-:-:S06]  /*0bd0*/  IMAD.MOV.U32 R13, RZ, RZ, 0x7ff00000 ;  /* 0x7ff00000ff0d7424 */ /* 0x000fcc00078e00ff */
[----:B------:R-:W-:-:S10]  /*0be0*/  DFMA R12, R10, R12, +INF ;  /* 0x7ff000000a0c742b */ /* 0x000fd4000000000c */
[----:B------:R-:W-:Y:S02]  /*0bf0*/  FSEL R10, R12, RZ, P0 ;  /* 0x000000ff0c0a7208 */ /* 0x000fe40000000000 */
[----:B------:R-:W-:-:S07]  /*0c00*/  FSEL R11, R13, -QNAN , P0 ;  /* 0xfff000000d0b7808 */ /* 0x000fce0000000000 */
.L_x_2221:
[----:B------:R-:W-:Y:S05]  /*0c10*/  BSYNC.RECONVERGENT B2 ;  /* 0x0000000000027941 */ /* 0x000fea0003800200 */
.L_x_2219:
[----:B------:R-:W-:-:S11]  /*0c20*/  DADD R2, R2, R10 ;  /* 0x0000000002027229 */ /* 0x000fd6000000000a */
.L_x_2218:
[----:B------:R-:W-:Y:S05]  /*0c30*/  BSYNC.RECONVERGENT B1 ;  /* 0x0000000000017941 */ /* 0x000fea0003800200 */
.L_x_2217:
[----:B0-----:R-:W-:-:S05]  /*0c40*/  IMAD R9, R7, 0x800, R9 ;  /* 0x0000080007097824 */ /* 0x001fca00078e0209 */
[----:B------:R-:W-:-:S13]  /*0c50*/  ISETP.GE.U32.AND P0, PT, R9, R8, PT ;  /* 0x000000080900720c */ /* 0x000fda0003f06070 */
[----:B------:R-:W-:Y:S05]  /*0c60*/  @!P0 BRA `(.L_x_2222) ;  /* 0xfffffff400208947 */ /* 0x000fea000383ffff */
.L_x_2213:
[----:B------:R-:W-:Y:S05]  /*0c70*/  BSYNC.RECONVERGENT B0 ;  /* 0x0000000000007941 */ /* 0x000fea0003800200 */
.L_x_2212:
        /* <DEDUP_REMOVED lines=33> */
.L_x_2223:
        /* <DEDUP_REMOVED lines=41> */
.L_x_2224:
        /* <DEDUP_REMOVED lines=45> */
.L_x_2225:
[----:B------:R3:W4:Y:S04]  /*13f0*/  SHFL.DOWN PT, R9, R5, 0x8, 0x1f ;  /* 0x09001f0005097f89 */ /* 0x00072800000e0000 */
[----:B------:R3:W0:Y:S02]  /*1400*/  SHFL.DOWN PT, R8, R4, 0x8, 0x1f ;  /* 0x09001f0004087f89 */ /* 0x00062400000e0000 */
.L_x_2226:
        /* <DEDUP_REMOVED lines=44> */
.L_x_2227:
[----:B------:R0:W1:Y:S04]  /*16d0*/  SHFL.DOWN PT, R9, R5, 0x4, 0x1f ;  /* 0x08801f0005097f89 */ /* 0x00006800000e0000 */
[----:B------:R0:W2:Y:S02]  /*16e0*/  SHFL.DOWN PT, R8, R4, 0x4, 0x1f ;  /* 0x08801f0004087f89 */ /* 0x0000a400000e0000 */
.L_x_2228:
        /* <DEDUP_REMOVED lines=44> */
.L_x_2229:
[----:B------:R3:W4:Y:S04]  /*19b0*/  SHFL.DOWN PT, R9, R5, 0x2, 0x1f ;  /* 0x08401f0005097f89 */ /* 0x00072800000e0000 */
[----:B------:R3:W0:Y:S02]  /*19c0*/  SHFL.DOWN PT, R8, R4, 0x2, 0x1f ;  /* 0x08401f0004087f89 */ /* 0x00062400000e0000 */
.L_x_2230:
        /* <DEDUP_REMOVED lines=44> */
.L_x_2231:
[----:B------:R0:W1:Y:S04]  /*1c90*/  SHFL.DOWN PT, R9, R5, 0x1, 0x1f ;  /* 0x08201f0005097f89 */ /* 0x00006800000e0000 */
[----:B------:R0:W2:Y:S02]  /*1ca0*/  SHFL.DOWN PT, R8, R4, 0x1, 0x1f ;  /* 0x08201f0004087f89 */ /* 0x0000a400000e0000 */
.L_x_2232:
[----:B------:R-:W-:-:S13]  /*1cb0*/  ISETP.NE.AND P0, PT, R6, RZ, PT ;  /* 0x000000ff0600720c */ /* 0x000fda0003f05270 */
[----:B------:R-:W-:Y:S05]  /*1cc0*/  @P0 EXIT ;  /* 0x000000000000094d */ /* 0x000fea0003800000 */
[----:B---3--:R-:W3:Y:S01]  /*1cd0*/  LDC.64 R2, c[0x0][0x388] ;  /* 0x0000e200ff027b82 */ /* 0x008ee20000000a00 */
[----:B012-4-:R-:W-:Y:S01]  /*1ce0*/  DADD R8, R4, R8 ;  /* 0x0000000004087229 */ /* 0x017fe20000000008 */
[----:B---3--:R-:W-:-:S06]  /*1cf0*/  IMAD.WIDE.U32 R2, R0, 0x8, R2 ;  /* 0x0000000800027825 */ /* 0x008fcc00078e0002 */
[----:B------:R-:W-:Y:S01]  /*1d00*/  STG.E.64 desc[UR6][R2.64], R8 ;  /* 0x0000000802007986 */ /* 0x000fe2000c101b06 */
[----:B------:R-:W-:Y:S05]  /*1d10*/  EXIT ;  /* 0x000000000000794d */ /* 0x000fea0003800000 */
.L_x_2233:
        /* <DEDUP_REMOVED lines=14> */
.L_x_4830:


//--------------------- .text._Z10reduceLog6IdLj1ELb1EEvPT_S1_j --------------------------
	.section	.text._Z10reduceLog6IdLj1ELb1EEvPT_S1_j,"ax",@progbits
	.align	128
        .global         _Z10reduceLog6IdLj1ELb1EEvPT_S1_j
        .type           _Z10reduceLog6IdLj1ELb1EEvPT_S1_j,@function
        .size           _Z10reduceLog6IdLj1ELb1EEvPT_S1_j,(.L_x_4831 - _Z10reduceLog6IdLj1ELb1EEvPT_S1_j)
        .other          _Z10reduceLog6IdLj1ELb1EEvPT_S1_j,@"STO_CUDA_ENTRY STV_DEFAULT"
_Z10reduceLog6IdLj1ELb1EEvPT_S1_j:
.text._Z10reduceLog6IdLj1ELb1EEvPT_S1_j:
[----:B------:R-:W-:Y:S01]  /*0000*/  LDC R1, c[0x0][0x37c] ;  /* 0x0000df00ff017b82 */ /* 0x000fe20000000800 */
[----:B------:R-:W0:Y:S01]  /*0010*/  S2R R0, SR_TID.X ;  /* 0x0000000000007919 */ /* 0x000e220000002100 */
[----:B------:R-:W1:Y:S01]  /*0020*/  LDCU UR4, c[0x0][0x390] ;  /* 0x00007200ff0477ac */ /* 0x000e620008000800 */
[----:B------:R-:W-:Y:S01]  /*0030*/  BSSY.RECONVERGENT B0, `(.L_x_2234) ;  /* 0x00000bd000007945 */ /* 0x000fe20003800200 */
[----:B------:R-:W-:Y:S01]  /*0040*/  CS2R R2, SRZ ;  /* 0x0000000000027805 */ /* 0x000fe2000001ff00 */
[----:B------:R-:W0:Y:S01]  /*0050*/  S2R R23, SR_CTAID.X ;  /* 0x0000000000177919 */ /* 0x000e220000002500 */
[----:B------:R-:W2:Y:S01]  /*0060*/  LDCU.64 UR6, c[0x0][0x358] ;  /* 0x00006b00ff0677ac */ /* 0x000ea20008000a00 */
[----:B------:R-:W3:Y:S01]  /*0070*/  LDCU UR10, c[0x0][0x390] ;  /* 0x00007200ff0a77ac */ /* 0x000ee20008000800 */
[----:B0-----:R-:W-:-:S05]  /*0080*/  IMAD R25, R23, 0x2, R0 ;  /* 0x0000000217197824 */ /* 0x001fca00078e0200 */
[----:B-1----:R-:W-:-:S13]  /*0090*/  ISETP.GE.U32.AND P0, PT, R25, UR4, PT ;  /* 0x0000000419007c0c */ /* 0x002fda000bf06070 */
[----:B--23--:R-:W-:Y:S05]  /*00a0*/  @P0 BRA `(.L_x_2235) ;  /* 0x0000000800d40947 */ /* 0x00cfea0003800000 */
[----:B------:R-:W0:Y:S01]  /*00b0*/  LDC R22, c[0x0][0x370] ;  /* 0x0000dc00ff167b82 */ /* 0x000e220000000800 */
[----:B------:R-:W-:-:S07]  /*00c0*/  CS2R R2, SRZ ;  /* 0x0000000000027805 */ /* 0x000fce000001ff00 */
[----:B------:R-:W1:Y:S02]  /*00d0*/  LDC.64 R4, c[0x0][0x380] ;  /* 0x0000e000ff047b82 */ /* 0x000e640000000a00 */
.L_x_2242:
[----:B-1----:R-:W-:-:S05]  /*00e0*/  IMAD.WIDE.U32 R6, R25, 0x8, R4 ;  /* 0x0000000819067825 */ /* 0x002fca00078e0004 */
[----:B------:R-:W2:Y:S01]  /*00f0*/  LDG.E.64 R10, desc[UR6][R6.64] ;  /* 0x00000006060a7981 */ /* 0x000ea2000c1e1b00 */
[----:B0-----:R-:W-:Y:S01]  /*0100*/  IMAD R25, R22, 0x2, R25 ;  /* 0x0000000216197824 */ /* 0x001fe200078e0219 */
[----:B------:R-:W-:Y:S01]  /*0110*/  BSSY.RECONVERGENT B1, `(.L_x_2236) ;  /* 0x0000055000017945 */ /* 0x000fe20003800200 */
[----:B------:R-:W-:-:S03]  /*0120*/  IMAD.MOV.U32 R18, RZ, RZ, -0x3ff ;  /* 0xfffffc01ff127424 */ /* 0x000fc600078e00ff */
[----:B------:R-:W-:Y:S02]  /*0130*/  ISETP.GE.U32.AND P0, PT, R25, UR10, PT ;  /* 0x0000000a19007c0c */ /* 0x000fe4000bf06070 */
[----:B--2---:R-:W-:Y:S01]  /*0140*/  ISETP.GT.AND P1, PT, R11, 0xfffff, PT ;  /* 0x000fffff0b00780c */ /* 0x004fe20003f24270 */
[--C-:B------:R-:W-:Y:S02]  /*0150*/  IMAD.MOV.U32 R8, RZ, RZ, R10.reuse ;  /* 0x000000ffff087224 */ /* 0x100fe400078e000a */
[--C-:B------:R-:W-:Y:S02]  /*0160*/  IMAD.MOV.U32 R9, RZ, RZ, R11.reuse ;  /* 0x000000ffff097224 */ /* 0x100fe400078e000b */
[----:B------:R-:W-:Y:S02]  /*0170*/  IMAD.MOV.U32 R19, RZ, RZ, R11 ;  /* 0x000000ffff137224 */ /* 0x000fe400078e000b */
[----:B------:R-:W-:-:S06]  /*0180*/  IMAD.MOV.U32 R16, RZ, RZ, R10 ;  /* 0x000000ffff107224 */ /* 0x000fcc00078e000a */
        /* <DEDUP_REMOVED lines=8> */
[----:B------:R-:W-:Y:S01]  /*0210*/  IMAD.MOV.U32 R14, RZ, RZ, RZ ;  /* 0x000000ffff0e7224 */ /* 0x000fe200078e00ff */
[----:B------:R-:W-:Y:S01]  /*0220*/  UMOV UR4, 0x3ae80f1e ;  /* 0x3ae80f1e00047882 */ /* 0x000fe20000000000 */
[----:B------:R-:W-:Y:S01]  /*0230*/  IMAD.MOV.U32 R20, RZ, RZ, -0x748574fc ;  /* 0x8b7a8b04ff147424 */ /* 0x000fe200078e00ff */
[----:B------:R-:W-:Y:S01]  /*0240*/  LOP3.LUT R17, R8, 0x3ff00000, RZ, 0xfc, !PT ;  /* 0x3ff0000008117812 */ /* 0x000fe200078efcff */
[----:B------:R-:W-:Y:S01]  /*0250*/  IMAD.MOV.U32 R21, RZ, RZ, 0x3ed0ee25 ;  /* 0x3ed0ee25ff157424 */ /* 0x000fe200078e00ff */
[----:B------:R-:W-:Y:S01]  /*0260*/  UMOV UR5, 0x3eb1380b ;  /* 0x3eb1380b00057882 */ /* 0x000fe20000000000 */
[----:B------:R-:W-:Y:S01]  /*0270*/  UMOV UR8, 0x80000000 ;  /* 0x8000000000087882 */ /* 0x000fe20000000000 */
[----:B------:R-:W-:Y:S01]  /*0280*/  ISETP.GE.U32.AND P1, PT, R17, 0x3ff6a09f, PT ;  /* 0x3ff6a09f1100780c */ /* 0x000fe20003f26070 */
[----:B------:R-:W-:-:S12]  /*0290*/  UMOV UR9, 0x43300000 ;  /* 0x4330000000097882 */ /* 0x000fd80000000000 */
[----:B------:R-:W-:-:S04]  /*02a0*/  @P1 VIADD R9, R17, 0xfff00000 ;  /* 0xfff0000011091836 */ /* 0x000fc80000000000 */
[----:B------:R-:W-:-:S06]  /*02b0*/  @P1 IMAD.MOV.U32 R17, RZ, RZ, R9 ;  /* 0x000000ffff111224 */ /* 0x000fcc00078e0009 */
[C---:B------:R-:W-:Y:S02]  /*02c0*/  DADD R8, R16.reuse, 1 ;  /* 0x3ff0000010087429 */ /* 0x040fe40000000000 */
[----:B------:R-:W-:-:S04]  /*02d0*/  DADD R16, R16, -1 ;  /* 0xbff0000010107429 */ /* 0x000fc80000000000 */
[----:B------:R-:W0:Y:S02]  /*02e0*/  MUFU.RCP64H R15, R9 ;  /* 0x00000009000f7308 */ /* 0x000e240000001800 */
[----:B0-----:R-:W-:-:S08]  /*02f0*/  DFMA R10, -R8, R14, 1 ;  /* 0x3ff00000080a742b */ /* 0x001fd0000000010e */
        /* <DEDUP_REMOVED lines=48> */
.L_x_2237:
[----:B------:R-:W-:Y:S01]  /*0600*/  IMAD.MOV.U32 R10, RZ, RZ, 0x0 ;  /* 0x00000000ff0a7424 */ /* 0x000fe200078e00ff */
[----:B------:R-:W-:Y:S01]  /*0610*/  LOP3.LUT P1, RZ, R9, 0x7fffffff, RZ, 0xc0, !PT ;  /* 0x7fffffff09ff7812 */ /* 0x000fe2000782c0ff */
[----:B------:R-:W-:-:S06]  /*0620*/  IMAD.MOV.U32 R11, RZ, RZ, 0x7ff00000 ;  /* 0x7ff00000ff0b7424 */ /* 0x000fcc00078e00ff */
[----:B------:R-:W-:-:S10]  /*0630*/  DFMA R10, R8, R10, +INF ;  /* 0x7ff00000080a742b */ /* 0x000fd4000000000a */
[----:B------:R-:W-:Y:S02]  /*0640*/  FSEL R16, R10, RZ, P1 ;  /* 0x000000ff0a107208 */ /* 0x000fe40000800000 */
[----:B------:R-:W-:-:S07]  /*0650*/  FSEL R17, R11, -QNAN , P1 ;  /* 0xfff000000b117808 */ /* 0x000fce0000800000 */
.L_x_2238:
[----:B------:R-:W-:Y:S05]  /*0660*/  BSYNC.RECONVERGENT B1 ;  /* 0x0000000000017941 */ /* 0x000fea0003800200 */
.L_x_2236:
[----:B------:R-:W2:Y:S01]  /*0670*/  LDG.E.64 R6, desc[UR6][R6.64+0x8] ;  /* 0x0000080606067981 */ /* 0x000ea2000c1e1b00 */
[----:B------:R-:W-:Y:S01]  /*0680*/  BSSY.RECONVERGENT B1, `(.L_x_2239) ;  /* 0x0000055000017945 */ /* 0x000fe20003800200 */
[----:B------:R-:W-:Y:S01]  /*0690*/  DADD R2, R16, R2 ;  /* 0x0000000010027229 */ /* 0x000fe20000000002 */
[----:B------:R-:W-:Y:S01]  /*06a0*/  IMAD.MOV.U32 R12, RZ, RZ, -0x3ff ;  /* 0xfffffc01ff0c7424 */ /* 0x000fe200078e00ff */
        /* <DEDUP_REMOVED lines=12> */
[C---:B------:R-:W-:Y:S01]  /*0770*/  LOP3.LUT R6, R13.reuse, 0xfffff, RZ, 0xc0, !PT ;  /* 0x000fffff0d067812 */ /* 0x040fe200078ec0ff */
[----:B------:R-:W-:Y:S01]  /*0780*/  IMAD.MOV.U32 R16, RZ, RZ, -0x748574fc ;  /* 0x8b7a8b04ff107424 */ /* 0x000fe200078e00ff */
[----:B------:R-:W-:Y:S01]  /*0790*/  UMOV UR4, 0x3ae80f1e ;  /* 0x3ae80f1e00047882 */ /* 0x000fe20000000000 */
[----:B------:R-:W-:Y:S01]  /*07a0*/  IMAD.MOV.U32 R17, RZ, RZ, 0x3ed0ee25 ;  /* 0x3ed0ee25ff117424 */ /* 0x000fe200078e00ff */
[----:B------:R-:W-:Y:S01]  /*07b0*/  LOP3.LUT R19, R6, 0x3ff00000, RZ, 0xfc, !PT ;  /* 0x3ff0000006137812 */ /* 0x000fe200078efcff */
[----:B------:R-:W-:Y:S01]  /*07c0*/  IMAD.MOV.U32 R6, RZ, RZ, RZ ;  /* 0x000000ffff067224 */ /* 0x000fe200078e00ff */
[----:B------:R-:W-:Y:S01]  /*07d0*/  UMOV UR5, 0x3eb1380b ;  /* 0x3eb1380b00057882 */ /* 0x000fe20000000000 */
[----:B------:R-:W-:Y:S01]  /*07e0*/  LEA.HI R12, R13, R12, RZ, 0xc ;  /* 0x0000000c0d0c7211 */ /* 0x000fe200078f60ff */
[----:B------:R-:W-:Y:S01]  /*07f0*/  IMAD.MOV.U32 R13, RZ, RZ, 0x43300000 ;  /* 0x43300000ff0d7424 */ /* 0x000fe200078e00ff */
[----:B------:R-:W-:Y:S01]  /*0800*/  ISETP.GE.U32.AND P1, PT, R19, 0x3ff6a09f, PT ;  /* 0x3ff6a09f1300780c */ /* 0x000fe20003f26070 */
[----:B------:R-:W-:Y:S01]  /*0810*/  UMOV UR8, 0x80000000 ;  /* 0x8000000000087882 */ /* 0x000fe20000000000 */
[----:B------:R-:W-:-:S11]  /*0820*/  UMOV UR9, 0x43300000 ;  /* 0x4330000000097882 */ /* 0x000fd60000000000 */
[----:B------:R-:W-:Y:S02]  /*0830*/  @P1 VIADD R7, R19, 0xfff00000 ;  /* 0xfff0000013071836 */ /* 0x000fe40000000000 */
[----:B------:R-:W-:Y:S02]  /*0840*/  @P1 VIADD R12, R12, 0x1 ;  /* 0x000000010c0c1836 */ /* 0x000fe40000000000 */
[----:B------:R-:W-:-:S03]  /*0850*/  @P1 IMAD.MOV.U32 R19, RZ, RZ, R7 ;  /* 0x000000ffff131224 */ /* 0x000fc600078e0007 */
[----:B------:R-:W-:-:S03]  /*0860*/  LOP3.LUT R12, R12, 0x80000000, RZ, 0x3c, !PT ;  /* 0x800000000c0c7812 */ /* 0x000fc600078e3cff */
[C---:B------:R-:W-:Y:S02]  /*0870*/  DADD R14, R18.reuse, 1 ;  /* 0x3ff00000120e7429 */ /* 0x040fe40000000000 */
[----:B------:R-:W-:Y:S02]  /*0880*/  DADD R18, R18, -1 ;  /* 0xbff0000012127429 */ /* 0x000fe40000000000 */
[----:B------:R-:W-:Y:S01]  /*0890*/  DADD R12, R12, -UR8 ;  /* 0x800000080c0c7e29 */ /* 0x000fe20008000000 */
[----:B------:R-:W-:Y:S01]  /*08a0*/  UMOV UR8, 0xfefa39ef ;  /* 0xfefa39ef00087882 */ /* 0x000fe20000000000 */
[----:B------:R-:W0:Y:S01]  /*08b0*/  MUFU.RCP64H R7, R15 ;  /* 0x0000000f00077308 */ /* 0x000e220000001800 */
[----:B------:R-:W-:Y:S01]  /*08c0*/  UMOV UR9, 0x3fe62e42 ;  /* 0x3fe62e4200097882 */ /* 0x000fe20000000000 */
        /* <DEDUP_REMOVED lines=18> */
[----:B------:R-:W-:-:S03]  /*09f0*/  DFMA R16, R12, UR8, R8 ;  /* 0x000000080c107c2b */ /* 0x000fc60008000008 */
[----:B------:R-:W-:Y:S01]  /*0a00*/  DFMA R14, R10, R14, UR4 ;  /* 0x000000040a0e7e2b */ /* 0x000fe2000800000e */
[----:B------:R-:W-:Y:S01]  /*0a10*/  UMOV UR4, 0x923be72d ;  /* 0x923be72d00047882 */ /* 0x000fe20000000000 */
[----:B------:R-:W-:Y:S01]  /*0a20*/  UMOV UR5, 0x3f624924 ;  /* 0x3f62492400057882 */ /* 0x000fe20000000000 */
[----:B------:R-:W-:-:S05]  /*0a30*/  DMUL R18, R6, R18 ;  /* 0x0000001206127228 */ /* 0x000fca0000000000 */
        /* <DEDUP_REMOVED lines=19> */
.L_x_2240:
[----:B------:R-:W-:Y:S01]  /*0b70*/  IMAD.MOV.U32 R6, RZ, RZ, 0x0 ;  /* 0x00000000ff067424 */ /* 0x000fe200078e00ff */
[----:B------:R-:W-:Y:S01]  /*0b80*/  LOP3.LUT P1, RZ, R9, 0x7fffffff, RZ, 0xc0, !PT ;  /* 0x7fffffff09ff7812 */ /* 0x000fe2000782c0ff */
[----:B------:R-:W-:-:S06]  /*0b90*/  IMAD.MOV.U32 R7, RZ, RZ, 0x7ff00000 ;  /* 0x7ff00000ff077424 */ /* 0x000fcc00078e00ff */
[----:B------:R-:W-:-:S10]  /*0ba0*/  DFMA R6, R8, R6, +INF ;  /* 0x7ff000000806742b */ /* 0x000fd40000000006 */
[----:B------:R-:W-:Y:S02]  /*0bb0*/  FSEL R14, R6, RZ, P1 ;  /* 0x000000ff060e7208 */ /* 0x000fe40000800000 */
[----:B------:R-:W-:-:S07]  /*0bc0*/  FSEL R15, R7, -QNAN , P1 ;  /* 0xfff00000070f7808 */ /* 0x000fce0000800000 */
.L_x_2241:
[----:B------:R-:W-:Y:S05]  /*0bd0*/  BSYNC.RECONVERGENT B1 ;  /* 0x0000000000017941 */ /* 0x000fea0003800200 */
.L_x_2239:
[----:B------:R-:W-:Y:S01]  /*0be0*/  DADD R2, R2, R14 ;  /* 0x0000000002027229 */ /* 0x000fe2000000000e */
[----:B------:R-:W-:Y:S10]  /*0bf0*/  @!P0 BRA `(.L_x_2242) ;  /* 0xfffffff400388947 */ /* 0x000ff4000383ffff */
.L_x_2235:
[----:B------:R-:W-:Y:S05]  /*0c00*/  BSYNC.RECONVERGENT B0 ;  /* 0x0000000000007941 */ /* 0x000fea0003800200 */
.L_x_2234:
        /* <DEDUP_REMOVED lines=14> */
[----:B------:R0:W1:Y:S04]  /*0cf0*/  SHFL.DOWN PT, R7, R3, 0x10, 0x1f ;  /* 0x0a001f0003077f89 */ /* 0x00006800000e0000 */
[----:B------:R0:W2:Y:S01]  /*0d00*/  SHFL.DOWN PT, R6, R2, 0x10, 0x1f ;  /* 0x0a001f0002067f89 */ /* 0x0000a200000e0000 */
[----:B------:R-:W-:Y:S05]  /*0d10*/  BRA `(.L_x_2244) ;  /* 0x0000000000a47947 */ /* 0x000fea0003800000 */
.L_x_2243:
        /* <DEDUP_REMOVED lines=40> */
[----:B------:R3:W0:Y:S02]  /*0fa0*/  SHFL.IDX PT, R6, R2, R4, 0x1f ;  /* 0x00001f0402067589 */ /* 0x00062400000e0000 */
.L_x_2244:
        /* <DEDUP_REMOVED lines=45> */
.L_x_2245:
[----:B------:R0:W1:Y:S04]  /*1280*/  SHFL.DOWN PT, R7, R3, 0x8, 0x1f ;  /* 0x09001f0003077f89 */ /* 0x00006800000e0000 */
[----:B------:R0:W2:Y:S02]  /*1290*/  SHFL.DOWN PT, R6, R2, 0x8, 0x1f ;  /* 0x09001f0002067f89 */ /* 0x0000a400000e0000 */
.L_x_2246:
        /* <DEDUP_REMOVED lines=44> */
.L_x_2247:
[----:B------:R3:W4:Y:S04]  /*1560*/  SHFL.DOWN PT, R7, R3, 0x4, 0x1f ;  /* 0x08801f0003077f89 */ /* 0x00072800000e0000 */
[----:B------:R3:W0:Y:S02]  /*1570*/  SHFL.DOWN PT, R6, R2, 0x4, 0x1f ;  /* 0x08801f0002067f89 */ /* 0x00062400000e0000 */
.L_x_2248:
        /* <DEDUP_REMOVED lines=44> */
.L_x_2249:
[----:B------:R0:W1:Y:S04]  /*1840*/  SHFL.DOWN PT, R7, R3, 0x2, 0x1f ;  /* 0x08401f0003077f89 */ /* 0x00006800000e0000 */
[----:B------:R0:W2:Y:S02]  /*1850*/  SHFL.DOWN PT, R6, R2, 0x2, 0x1f ;  /* 0x08401f0002067f89 */ /* 0x0000a400000e0000 */
.L_x_2250:
        /* <DEDUP_REMOVED lines=44> */
.L_x_2251:
[----:B------:R3:W4:Y:S04]  /*1b20*/  SHFL.DOWN PT, R7, R3, 0x1, 0x1f ;  /* 0x08201f0003077f89 */ /* 0x00072800000e0000 */
[----:B------:R3:W0:Y:S02]  /*1b30*/  SHFL.DOWN PT, R6, R2, 0x1, 0x1f ;  /* 0x08201f0002067f89 */ /* 0x00062400000e0000 */
.L_x_2252:
[----:B------:R-:W-:-:S13]  /*1b40*/  ISETP.NE.AND P0, PT, R0, RZ, PT ;  /* 0x000000ff0000720c */ /* 0x000fda0003f05270 */
[----:B------:R-:W-:Y:S05]  /*1b50*/  @P0 EXIT ;  /* 0x000000000000094d */ /* 0x000fea0003800000 */
[----:B0-----:R-:W3:Y:S01]  /*1b60*/  LDC.64 R4, c[0x0][0x388] ;  /* 0x0000e200ff047b82 */ /* 0x001ee20000000a00 */
[----:B-12-4-:R-:W-:Y:S01]  /*1b70*/  DADD R6, R2, R6 ;  /* 0x0000000002067229 */ /* 0x016fe20000000006 */
[----:B---3--:R-:W-:-:S06]  /*1b80*/  IMAD.WIDE.U32 R2, R23, 0x8, R4 ;  /* 0x0000000817027825 */ /* 0x008fcc00078e0004 */
[----:B------:R-:W-:Y:S01]  /*1b90*/  STG.E.64 desc[UR6][R2.64], R6 ;  /* 0x0000000602007986 */ /* 0x000fe2000c101b06 */
[----:B------:R-:W-:Y:S05]  /*1ba0*/  EXIT ;  /* 0x000000000000794d */ /* 0x000fea0003800000 */
.L_x_2253:
        /* <DEDUP_REMOVED lines=13> */
.L_x_4831:


//--------------------- .text._Z10reduceLog6IdLj2ELb1EEvPT_S1_j --------------------------
	.section	.text._Z10reduceLog6IdLj2ELb1EEvPT_S1_j,"ax",@progbits
	.align	128
        .global         _Z10reduceLog6IdLj2ELb1EEvPT_S1_j
        .type           _Z10reduceLog6IdLj2ELb1EEvPT_S1_j,@function
        .size           _Z10reduceLog6IdLj2ELb1EEvPT_S1_j,(.L_x_4832 - _Z10reduceLog6IdLj2ELb1EEvPT_S1_j)
        .other          _Z10reduceLog6IdLj2ELb1EEvPT_S1_j,@"STO_CUDA_ENTRY STV_DEFAULT"
_Z10reduceLog6IdLj2ELb1EEvPT_S1_j:
.text._Z10reduceLog6IdLj2ELb1EEvPT_S1_j:
        /* <DEDUP_REMOVED lines=14> */
.L_x_2262:
[----:B-1----:R-:W-:-:S05]  /*00e0*/  IMAD.WIDE.U32 R10, R7, 0x8, R2 ;  /* 0x00000008070a7825 */ /* 0x002fca00078e0002 */
[----:B------:R-:W2:Y:S01]  /*00f0*/  LDG.E.64 R16, desc[UR6][R10.64] ;  /* 0x000000060a107981 */ /* 0x000ea2000c1e1b00 */
[----:B------:R-:W-:Y:S01]  /*0100*/  BSSY.RECONVERGENT B1, `(.L_x_2256) ;  /* 0x0000053000017945 */ /* 0x000fe20003800200 */
[----:B--2---:R-:W-:Y:S01]  /*0110*/  ISETP.GT.AND P0, PT, R17, 0xfffff, PT ;  /* 0x000fffff1100780c */ /* 0x004fe20003f04270 */
[----:B------:R-:W-:Y:S02]  /*0120*/  IMAD.MOV.U32 R12, RZ, RZ, R16 ;  /* 0x000000ffff0c7224 */ /* 0x000fe400078e0010 */
[----:B------:R-:W-:-:S10]  /*0130*/  IMAD.MOV.U32 R13, RZ, RZ, R17 ;  /* 0x000000ffff0d7224 */ /* 0x000fd400078e0011 */
[----:B------:R-:W-:-:S10]  /*0140*/  @!P0 DMUL R12, R12, 1.80143985094819840000e+16 ;  /* 0x435000000c0c8828 */ /* 0x000fd40000000000 */
[----:B------:R-:W-:Y:S02]  /*0150*/  @!P0 IMAD.MOV.U32 R17, RZ, RZ, R13 ;  /* 0x000000ffff118224 */ /* 0x000fe400078e000d */
[----:B------:R-:W-:Y:S02]  /*0160*/  @!P0 IMAD.MOV.U32 R16, RZ, RZ, R12 ;  /* 0x000000ffff108224 */ /* 0x000fe400078e000c */
[----:B------:R-:W-:-:S05]  /*0170*/  VIADD R6, R17, 0xffffffff ;  /* 0xffffffff11067836 */ /* 0x000fca0000000000 */
[----:B------:R-:W-:Y:S01]  /*0180*/  ISETP.GT.U32.AND P1, PT, R6, 0x7feffffe, PT ;  /* 0x7feffffe0600780c */ /* 0x000fe20003f24070 */
[----:B------:R-:W-:Y:S02]  /*0190*/  IMAD.MOV.U32 R6, RZ, RZ, -0x3ff ;  /* 0xfffffc01ff067424 */ /* 0x000fe400078e00ff */
[----:B------:R-:W-:-:S10]  /*01a0*/  @!P0 IMAD.MOV.U32 R6, RZ, RZ, -0x435 ;  /* 0xfffffbcbff068424 */ /* 0x000fd400078e00ff */
        /* <DEDUP_REMOVED lines=9> */
[----:B------:R-:W-:Y:S01]  /*0240*/  ISETP.GE.U32.AND P0, PT, R23, 0x3ff6a09f, PT ;  /* 0x3ff6a09f1700780c */ /* 0x000fe20003f06070 */
[----:B------:R-:W-:Y:S01]  /*0250*/  UMOV UR8, 0x80000000 ;  /* 0x8000000000087882 */ /* 0x000fe20000000000 */
[----:B------:R-:W-:Y:S01]  /*0260*/  LEA.HI R17, R17, R6, RZ, 0xc ;  /* 0x0000000611117211 */ /* 0x000fe200078f60ff */
[----:B------:R-:W-:-:S10]  /*0270*/  UMOV UR9, 0x43300000 ;  /* 0x4330000000097882 */ /* 0x000fd40000000000 */
[----:B------:R-:W-:Y:S02]  /*0280*/  @P0 VIADD R11, R23, 0xfff00000 ;  /* 0xfff00000170b0836 */ /* 0x000fe40000000000 */
[----:B------:R-:W-:Y:S02]  /*0290*/  @P0 VIADD R17, R17, 0x1 ;  /* 0x0000000111110836 */ /* 0x000fe40000000000 */
[----:B------:R-:W-:-:S03]  /*02a0*/  @P0 IMAD.MOV.U32 R23, RZ, RZ, R11 ;  /* 0x000000ffff170224 */ /* 0x000fc600078e000b */
[----:B------:R-:W-:Y:S01]  /*02b0*/  LOP3.LUT R16, R17, 0x80000000, RZ, 0x3c, !PT ;  /* 0x8000000011107812 */ /* 0x000fe200078e3cff */
[----:B------:R-:W-:Y:S02]  /*02c0*/  IMAD.MOV.U32 R17, RZ, RZ, 0x43300000 ;  /* 0x43300000ff117424 */ /* 0x000fe400078e00ff */
[C---:B------:R-:W-:Y:S02]  /*02d0*/  DADD R18, R22.reuse, 1 ;  /* 0x3ff0000016127429 */ /* 0x040fe40000000000 */
[----:B------:R-:W-:Y:S02]  /*02e0*/  DADD R22, R22, -1 ;  /* 0xbff0000016167429 */ /* 0x000fe40000000000 */
[----:B------:R-:W-:Y:S01]  /*02f0*/  DADD R16, R16, -UR8 ;  /* 0x8000000810107e29 */ /* 0x000fe20008000000 */
[----:B------:R-:W-:Y:S01]  /*0300*/  UMOV UR8, 0xfefa39ef ;  /* 0xfefa39ef00087882 */ /* 0x000fe20000000000 */
[----:B------:R-:W1:Y:S01]  /*0310*/  MUFU.RCP64H R11, R19 ;  /* 0x00000013000b7308 */ /* 0x000e620000001800 */
[----:B------:R-:W-:Y:S01]  /*0320*/  UMOV UR9, 0x3fe62e42 ;  /* 0x3fe62e4200097882 */ /* 0x000fe20000000000 */
        /* <DEDUP_REMOVED lines=42> */
.L_x_2257:
[----:B------:R-:W-:Y:S01]  /*05d0*/  IMAD.MOV.U32 R10, RZ, RZ, 0x0 ;  /* 0x00000000ff0a7424 */ /* 0x000fe200078e00ff */
[----:B------:R-:W-:Y:S01]  /*05e0*/  LOP3.LUT P0, RZ, R13, 0x7fffffff, RZ, 0xc0, !PT ;  /* 0x7fffffff0dff7812 */ /* 0x000fe2000780c0ff */
[----:B------:R-:W-:-:S06]  /*05f0*/  IMAD.MOV.U32 R11, RZ, RZ, 0x7ff00000 ;  /* 0x7ff00000ff0b7424 */ /* 0x000fcc00078e00ff */
[----:B------:R-:W-:-:S10]  /*0600*/  DFMA R10, R12, R10, +INF ;  /* 0x7ff000000c0a742b */ /* 0x000fd4000000000a */
[----:B------:R-:W-:Y:S02]  /*0610*/  FSEL R18, R10, RZ, P0 ;  /* 0x000000ff0a127208 */ /* 0x000fe40000000000 */
[----:B------:R-:W-:-:S07]  /*0620*/  FSEL R19, R11, -QNAN , P0 ;  /* 0xfff000000b137808 */ /* 0x000fce0000000000 */
.L_x_2258:
[----:B------:R-:W-:Y:S05]  /*0630*/  BSYNC.RECONVERGENT B1 ;  /* 0x0000000000017941 */ /* 0x000fea0003800200 */
.L_x_2256:
[----:B------:R-:W-:-:S04]  /*0640*/  VIADD R13, R7, 0x2 ;  /* 0x00000002070d7836 */ /* 0x000fc80000000000 */
[----:B------:R-:W-:-:S05]  /*0650*/  IMAD.WIDE.U32 R12, R13, 0x8, R2 ;  /* 0x000000080d0c7825 */ /* 0x000fca00078e0002 */
[----:B------:R-:W2:Y:S01]  /*0660*/  LDG.E.64 R16, desc[UR6][R12.64] ;  /* 0x000000060c107981 */ /* 0x000ea2000c1e1b00 */
[----:B------:R-:W-:Y:S01]  /*0670*/  BSSY.RECONVERGENT B1, `(.L_x_2259) ;  /* 0x0000054000017945 */ /* 0x000fe20003800200 */
[----:B------:R-:W-:Y:S01]  /*0680*/  DADD R8, R18, R8 ;  /* 0x0000000012087229 */ /* 0x000fe20000000008 */
[----:B--2---:R-:W-:Y:S01]  /*0690*/  ISETP.GT.AND P0, PT, R17, 0xfffff, PT ;  /* 0x000fffff1100780c */ /* 0x004fe20003f04270 */
[--C-:B------:R-:W-:Y:S02]  /*06a0*/  IMAD.MOV.U32 R10, RZ, RZ, R16.reuse ;  /* 0x000000ffff0a7224 */ /* 0x100fe400078e0010 */
[----:B------:R-:W-:Y:S02]  /*06b0*/  IMAD.MOV.U32 R11, RZ, RZ, R17 ;  /* 0x000000ffff0b7224 */ /* 0x000fe400078e0011 */
[----:B------:R-:W-:-:S08]  /*06c0*/  IMAD.MOV.U32 R22, RZ, RZ, R16 ;  /* 0x000000ffff167224 */ /* 0x000fd000078e0010 */
        /* <DEDUP_REMOVED lines=16> */
[----:B------:R-:W-:Y:S01]  /*07d0*/  UMOV UR8, 0x80000000 ;  /* 0x8000000000087882 */ /* 0x000fe20000000000 */
[----:B------:R-:W-:Y:S01]  /*07e0*/  ISETP.GE.U32.AND P0, PT, R23, 0x3ff6a09f, PT ;  /* 0x3ff6a09f1700780c */ /* 0x000fe20003f06070 */
[----:B------:R-:W-:-:S12]  /*07f0*/  UMOV UR9, 0x43300000 ;  /* 0x4330000000097882 */ /* 0x000fd80000000000 */
        /* <DEDUP_REMOVED lines=53> */
.L_x_2260:
[----:B------:R-:W-:Y:S01]  /*0b50*/  IMAD.MOV.U32 R12, RZ, RZ, 0x0 ;  /* 0x00000000ff0c7424 */ /* 0x000fe200078e00ff */
[----:B------:R-:W-:Y:S01]  /*0b60*/  LOP3.LUT P0, RZ, R11, 0x7fffffff, RZ, 0xc0, !PT ;  /* 0x7fffffff0bff7812 */ /* 0x000fe2000780c0ff */
[----:B------:R-:W-:-:S06]  /*0b70*/  IMAD.MOV.U32 R13, RZ, RZ, 0x7ff00000 ;  /* 0x7ff00000ff0d7424 */ /* 0x000fcc00078e00ff */
[----:B------:R-:W-:-:S10]  /*0b80*/  DFMA R12, R10, R12, +INF ;  /* 0x7ff000000a0c742b */ /* 0x000fd4000000000c */
[----:B------:R-:W-:Y:S02]  /*0b90*/  FSEL R18, R12, RZ, P0 ;  /* 0x000000ff0c127208 */ /* 0x000fe40000000000 */
[----:B------:R-:W-:-:S07]  /*0ba0*/  FSEL R19, R13, -QNAN , P0 ;  /* 0xfff000000d137808 */ /* 0x000fce0000000000 */
.L_x_2261:
[----:B------:R-:W-:Y:S05]  /*0bb0*/  BSYNC.RECONVERGENT B1 ;  /* 0x0000000000017941 */ /* 0x000fea0003800200 */
.L_x_2259:
[----:B0-----:R-:W-:Y:S01]  /*0bc0*/  IMAD R7, R4, 0x4, R7 ;  /* 0x0000000404077824 */ /* 0x001fe200078e0207 */
[----:B------:R-:W-:-:S04]  /*0bd0*/  DADD R8, R8, R18 ;  /* 0x0000000008087229 */ /* 0x000fc80000000012 */
[----:B------:R-:W-:-:S13]  /*0be0*/  ISETP.GE.U32.AND P0, PT, R7, UR10, PT ;  /* 0x0000000a07007c0c */ /* 0x000fda000bf06070 */
[----:B------:R-:W-:Y:S05]  /*0bf0*/  @!P0 BRA `(.L_x_2262) ;  /* 0xfffffff400388947 */ /* 0x000fea000383ffff */
.L_x_2255:
[----:B------:R-:W-:Y:S05]  /*0c00*/  BSYNC.RECONVERGENT B0 ;  /* 0x0000000000007941 */ /* 0x000fea0003800200 */
.L_x_2254:
        /* <DEDUP_REMOVED lines=17> */
.L_x_2263:
        /* <DEDUP_REMOVED lines=41> */
.L_x_2264:
        /* <DEDUP_REMOVED lines=45> */
.L_x_2265:
[----:B------:R0:W1:Y:S04]  /*1280*/  SHFL.DOWN PT, R7, R9, 0x8, 0x1f ;  /* 0x09001f0009077f89 */ /* 0x00006800000e0000 */
[----:B------:R0:W2:Y:S02]  /*1290*/  SHFL.DOWN PT, R6, R8, 0x8, 0x1f ;  /* 0x09001f0008067f89 */ /* 0x0000a400000e0000 */
.L_x_2266:
        /* <DEDUP_REMOVED lines=44> */
.L_x_2267:
[----:B------:R3:W4:Y:S04]  /*1560*/  SHFL.DOWN PT, R7, R9, 0x4, 0x1f ;  /* 0x08801f0009077f89 */ /* 0x00072800000e0000 */
[----:B------:R3:W0:Y:S02]  /*1570*/  SHFL.DOWN PT, R6, R8, 0x4, 0x1f ;  /* 0x08801f0008067f89 */ /* 0x00062400000e0000 */
.L_x_2268:
        /* <DEDUP_REMOVED lines=44> */
.L_x_2269:
[----:B------:R0:W1:Y:S04]  /*1840*/  SHFL.DOWN PT, R7, R9, 0x2, 0x1f ;  /* 0x08401f0009077f89 */ /* 0x00006800000e0000 */
[----:B------:R0:W2:Y:S02]  /*1850*/  SHFL.DOWN PT, R6, R8, 0x2, 0x1f ;  /* 0x08401f0008067f89 */ /* 0x0000a400000e0000 */
.L_x_2270:
        /* <DEDUP_REMOVED lines=44> */
.L_x_2271:
[----:B------:R3:W4:Y:S04]  /*1b20*/  SHFL.DOWN PT, R7, R9, 0x1, 0x1f ;  /* 0x08201f0009077f89 */ /* 0x00072800000e0000 */
[----:B------:R3:W0:Y:S02]  /*1b30*/  SHFL.DOWN PT, R6, R8, 0x1, 0x1f ;  /* 0x08201f0008067f89 */ /* 0x00062400000e0000 */
.L_x_2272:
[----:B------:R-:W-:-:S13]  /*1b40*/  ISETP.NE.AND P0, PT, R0, RZ, PT ;  /* 0x000000ff0000720c */ /* 0x000fda0003f05270 */
[----:B------:R-:W-:Y:S05]  /*1b50*/  @P0 EXIT ;  /* 0x000000000000094d */ /* 0x000fea0003800000 */
[----:B0-----:R-:W0:Y:S01]  /*1b60*/  LDC.64 R2, c[0x0][0x388] ;  /* 0x0000e200ff027b82 */ /* 0x001e220000000a00 */
[----:B-12-4-:R-:W-:Y:S01]  /*1b70*/  DADD R6, R8, R6 ;  /* 0x0000000008067229 */ /* 0x016fe20000000006 */
[----:B0-----:R-:W-:-:S06]  /*1b80*/  IMAD.WIDE.U32 R2, R5, 0x8, R2 ;  /* 0x0000000805027825 */ /* 0x001fcc00078e0002 */
[----:B------:R-:W-:Y:S01]  /*1b90*/  STG.E.64 desc[UR6][R2.64], R6 ;  /* 0x0000000602007986 */ /* 0x000fe2000c101b06 */
[----:B------:R-:W-:Y:S05]  /*1ba0*/  EXIT ;  /* 0x000000000000794d */ /* 0x000fea0003800000 */
.L_x_2273:
        /* <DEDUP_REMOVED lines=13> */
.L_x_4832:


//--------------------- .text._Z10reduceLog6IdLj4ELb1EEvPT_S1_j --------------------------
	.section	.text._Z10reduceLog6IdLj4ELb1EEvPT_S1_j,"ax",@progbits
	.align	128
        .global         _Z10reduceLog6IdLj4ELb1EEvPT_S1_j
        .type           _Z10reduceLog6IdLj4ELb1EEvPT_S1_j,@function
        .size           _Z10reduceLog6IdLj4ELb1EEvPT_S1_j,(.L_x_4833 - _Z10reduceLog6IdLj4ELb1EEvPT_S1_j)
        .other          _Z10reduceLog6IdLj4ELb1EEvPT_S1_j,@"STO_CUDA_ENTRY STV_DEFAULT"
_Z10reduceLog6IdLj4ELb1EEvPT_S1_j:
.text._Z10reduceLog6IdLj4ELb1EEvPT_S1_j:
        /* <DEDUP_REMOVED lines=14> */
.L_x_2282:
        /* <DEDUP_REMOVED lines=79> */
.L_x_2277:
[----:B------:R-:W-:Y:S01]  /*05d0*/  IMAD.MOV.U32 R10, RZ, RZ, 0x0 ;  /* 0x00000000ff0a7424 */ /* 0x000fe200078e00ff */
[----:B------:R-:W-:Y:S01]  /*05e0*/  LOP3.LUT P0, RZ, R13, 0x7fffffff, RZ, 0xc0, !PT ;  /* 0x7fffffff0dff7812 */ /* 0x000fe2000780c0ff */
[----:B------:R-:W-:-:S06]  /*05f0*/  IMAD.MOV.U32 R11, RZ, RZ, 0x7ff00000 ;  /* 0x7ff00000ff0b7424 */ /* 0x000fcc00078e00ff */
[----:B------:R-:W-:-:S10]  /*0600*/  DFMA R10, R12, R10, +INF ;  /* 0x7ff000000c0a742b */ /* 0x000fd4000000000a */
[----:B------:R-:W-:Y:S02]  /*0610*/  FSEL R18, R10, RZ, P0 ;  /* 0x000000ff0a127208 */ /* 0x000fe40000000000 */
[----:B------:R-:W-:-:S07]  /*0620*/  FSEL R19, R11, -QNAN , P0 ;  /* 0xfff000000b137808 */ /* 0x000fce0000000000 */
.L_x_2278:
[----:B------:R-:W-:Y:S05]  /*0630*/  BSYNC.RECONVERGENT B1 ;  /* 0x0000000000017941 */ /* 0x000fea0003800200 */
.L_x_2276:
        /* <DEDUP_REMOVED lines=81> */
.L_x_2280:
[----:B------:R-:W-:Y:S01]  /*0b50*/  IMAD.MOV.U32 R12, RZ, RZ, 0x0 ;  /* 0x00000000ff0c7424 */ /* 0x000fe200078e00ff */
[----:B------:R-:W-:Y:S01]  /*0b60*/  LOP3.LUT P0, RZ, R11, 0x7fffffff, RZ, 0xc0, !PT ;  /* 0x7fffffff0bff7812 */ /* 0x000fe2000780c0ff */
[----:B------:R-:W-:-:S06]  /*0b70*/  IMAD.MOV.U32 R13, RZ, RZ, 0x7ff00000 ;  /* 0x7ff00000ff0d7424 */ /* 0x000fcc00078e00ff */
[----:B------:R-:W-:-:S10]  /*0b80*/  DFMA R12, R10, R12, +INF ;  /* 0x7ff000000a0c742b */ /* 0x000fd4000000000c */
[----:B------:R-:W-:Y:S02]  /*0b90*/  FSEL R18, R12, RZ, P0 ;  /* 0x000000ff0c127208 */ /* 0x000fe40000000000 */
[----:B------:R-:W-:-:S07]  /*0ba0*/  FSEL R19, R13, -QNAN , P0 ;  /* 0xfff000000d137808 */ /* 0x000fce0000000000 */
.L_x_2281:
[----:B------:R-:W-:Y:S05]  /*0bb0*/  BSYNC.RECONVERGENT B1 ;  /* 0x0000000000017941 */ /* 0x000fea0003800200 */
.L_x_2279:
[----:B0-----:R-:W-:Y:S01]  /*0bc0*/  IMAD R7, R4, 0x8, R7 ;  /* 0x0000000804077824 */ /* 0x001fe200078e0207 */
[----:B------:R-:W-:-:S04]  /*0bd0*/  DADD R8, R8, R18 ;  /* 0x0000000008087229 */ /* 0x000fc80000000012 */
[----:B------:R-:W-:-:S13]  /*0be0*/  ISETP.GE.U32.AND P0, PT, R7, UR10, PT ;  /* 0x0000000a07007c0c */ /* 0x000fda000bf06070 */
[----:B------:R-:W-:Y:S05]  /*0bf0*/  @!P0 BRA `(.L_x_2282) ;  /* 0xfffffff400388947 */ /* 0x000fea000383ffff */
.L_x_2275:
[----:B------:R-:W-:Y:S05]  /*0c00*/  BSYNC.RECONVERGENT B0 ;  /* 0x0000000000007941 */ /* 0x000fea0003800200 */
.L_x_2274:
        /* <DEDUP_REMOVED lines=17> */
.L_x_2283:
        /* <DEDUP_REMOVED lines=41> */
.L_x_2284:
        /* <DEDUP_REMOVED lines=45> */
.L_x_2285:
[----:B------:R0:W1:Y:S04]  /*1280*/  SHFL.DOWN PT, R7, R9, 0x8, 0x1f ;  /* 0x09001f0009077f89 */ /* 0x00006800000e0000 */
[----:B------:R0:W2:Y:S02]  /*1290*/  SHFL.DOWN PT, R6, R8, 0x8, 0x1f ;  /* 0x09001f0008067f89 */ /* 0x0000a400000e0000 */
.L_x_2286:
        /* <DEDUP_REMOVED lines=44> */
.L_x_2287:
[----:B------:R3:W4:Y:S04]  /*1560*/  SHFL.DOWN PT, R7, R9, 0x4, 0x1f ;  /* 0x08801f0009077f89 */ /* 0x00072800000e0000 */
[----:B------:R3:W0:Y:S02]  /*1570*/  SHFL.DOWN PT, R6, R8, 0x4, 0x1f ;  /* 0x08801f0008067f89 */ /* 0x00062400000e0000 */
.L_x_2288:
        /* <DEDUP_REMOVED lines=44> */
.L_x_2289:
[----:B------:R0:W1:Y:S04]  /*1840*/  SHFL.DOWN PT, R7, R9, 0x2, 0x1f ;  /* 0x08401f0009077f89 */ /* 0x00006800000e0000 */
[----:B------:R0:W2:Y:S02]  /*1850*/  SHFL.DOWN PT, R6, R8, 0x2, 0x1f ;  /* 0x08401f0008067f89 */ /* 0x0000a400000e0000 */
.L_x_2290:
        /* <DEDUP_REMOVED lines=44> */
.L_x_2291:
[----:B------:R3:W4:Y:S04]  /*1b20*/  SHFL.DOWN PT, R7, R9, 0x1, 0x1f ;  /* 0x08201f0009077f89 */ /* 0x00072800000e0000 */
[----:B------:R3:W0:Y:S02]  /*1b30*/  SHFL.DOWN PT, R6, R8, 0x1, 0x1f ;  /* 0x08201f0008067f89 */ /* 0x00062400000e0000 */
.L_x_2292:
[----:B------:R-:W-:-:S13]  /*1b40*/  ISETP.NE.AND P0, PT, R0, RZ, PT ;  /* 0x000000ff0000720c */ /* 0x000fda0003f05270 */
[----:B------:R-:W-:Y:S05]  /*1b50*/  @P0 EXIT ;  /* 0x000000000000094d */ /* 0x000fea0003800000 */
[----:B0-----:R-:W0:Y:S01]  /*1b60*/  LDC.64 R2, c[0x0][0x388] ;  /* 0x0000e200ff027b82 */ /* 0x001e220000000a00 */
[----:B-12-4-:R-:W-:Y:S01]  /*1b70*/  DADD R6, R8, R6 ;  /* 0x0000000008067229 */ /* 0x016fe20000000006 */
[----:B0-----:R-:W-:-:S06]  /*1b80*/  IMAD.WIDE.U32 R2, R5, 0x8, R2 ;  /* 0x0000000805027825 */ /* 0x001fcc00078e0002 */
[----:B------:R-:W-:Y:S01]  /*1b90*/  STG.E.64 desc[UR6][R2.64], R6 ;  /* 0x0000000602007986 */ /* 0x000fe2000c101b06 */
[----:B------:R-:W-:Y:S05]  /*1ba0*/  EXIT ;  /* 0x000000000000794d */ /* 0x000fea0003800000 */
.L_x_2293:
        /* <DEDUP_REMOVED lines=13> */
.L_x_4833:


//--------------------- .text._Z10reduceLog6IdLj8ELb1EEvPT_S1_j --------------------------
	.section	.text._Z10reduceLog6IdLj8ELb1EEvPT_S1_j,"ax",@progbits
	.align	128
        .global         _Z10reduceLog6IdLj8ELb1EEvPT_S1_j
        .type           _Z10reduceLog6IdLj8ELb1EEvPT_S1_j,@function
        .size           _Z10reduceLog6IdLj8ELb1EEvPT_S1_j,(.L_x_4834 - _Z10reduceLog6IdLj8ELb1EEvPT_S1_j)
        .other          _Z10reduceLog6IdLj8ELb1EEvPT_S1_j,@"STO_CUDA_ENTRY STV_DEFAULT"
_Z10reduceLog6IdLj8ELb1EEvPT_S1_j:
.text._Z10reduceLog6IdLj8ELb1EEvPT_S1_j:
        /* <DEDUP_REMOVED lines=14> */
.L_x_2302:
        /* <DEDUP_REMOVED lines=79> */
.L_x_2297:
[----:B------:R-:W-:Y:S01]  /*05d0*/  IMAD.MOV.U32 R10, RZ, RZ, 0x0 ;  /* 0x00000000ff0a7424 */ /* 0x000fe200078e00ff */
[----:B------:R-:W-:Y:S01]  /*05e0*/  LOP3.LUT P0, RZ, R13, 0x7fffffff, RZ, 0xc0, !PT ;  /* 0x7fffffff0dff7812 */ /* 0x000fe2000780c0ff */
[----:B------:R-:W-:-:S06]  /*05f0*/  IMAD.MOV.U32 R11, RZ, RZ, 0x7ff00000 ;  /* 0x7ff00000ff0b7424 */ /* 0x000fcc00078e00ff */
[----:B------:R-:W-:-:S10]  /*0600*/  DFMA R10, R12, R10, +INF ;  /* 0x7ff000000c0a742b */ /* 0x000fd4000000000a */
[----:B------:R-:W-:Y:S02]  /*0610*/  FSEL R18, R10, RZ, P0 ;  /* 0x000000ff0a127208 */ /* 0x000fe40000000000 */
[----:B------:R-:W-:-:S07]  /*0620*/  FSEL R19, R11, -QNAN , P0 ;  /* 0xfff000000b137808 */ /* 0x000fce0000000000 */
.L_x_2298:
[----:B------:R-:W-:Y:S05]  /*0630*/  BSYNC.RECONVERGENT B1 ;  /* 0x0000000000017941 */ /* 0x000fea0003800200 */
.L_x_2296:
        /* <DEDUP_REMOVED lines=81> */
.L_x_2300:
[----:B------:R-:W-:Y:S01]  /*0b50*/  IMAD.MOV.U32 R12, RZ, RZ, 0x0 ;  /* 0x00000000ff0c7424 */ /* 0x000fe200078e00ff */
[----:B------:R-:W-:Y:S01]  /*0b60*/  LOP3.LUT P0, RZ, R11, 0x7fffffff, RZ, 0xc0, !PT ;  /* 0x7fffffff0bff7812 */ /* 0x000fe2000780c0ff */
[----:B------:R-:W-:-:S06]  /*0b70*/  IMAD.MOV.U32 R13, RZ, RZ, 0x7ff00000 ;  /* 0x7ff00000ff0d7424 */ /* 0x000fcc00078e00ff */
[----:B------:R-:W-:-:S10]  /*0b80*/  DFMA R12, R10, R12, +INF ;  /* 0x7ff000000a0c742b */ /* 0x000fd4000000000c */
[----:B------:R-:W-:Y:S02]  /*0b90*/  FSEL R18, R12, RZ, P0 ;  /* 0x000000ff0c127208 */ /* 0x000fe40000000000 */
[----:B------:R-:W-:-:S07]  /*0ba0*/  FSEL R19, R13, -QNAN , P0 ;  /* 0xfff000000d137808 */ /* 0x000fce0000000000 */
.L_x_2301:
[----:B------:R-:W-:Y:S05]  /*0bb0*/  BSYNC.RECONVERGENT B1 ;  /* 0x0000000000017941 */ /* 0x000fea0003800200 */
.L_x_2299:
[----:B0-----:R-:W-:Y:S01]  /*0bc0*/  IMAD R7, R4, 0x10, R7 ;  /* 0x0000001004077824 */ /* 0x001fe200078e0207 */
[----:B------:R-:W-:-:S04]  /*0bd0*/  DADD R8, R8, R18 ;  /* 0x0000000008087229 */ /* 0x000fc80000000012 */
[----:B------:R-:W-:-:S13]  /*0be0*/  ISETP.GE.U32.AND P0, PT, R7, UR10, PT ;  /* 0x0000000a07007c0c */ /* 0x000fda000bf06070 */
[----:B------:R-:W-:Y:S05]  /*0bf0*/  @!P0 BRA `(.L_x_2302) ;  /* 0xfffffff400388947 */ /* 0x000fea000383ffff */
.L_x_2295:
[----:B------:R-:W-:Y:S05]  /*0c00*/  BSYNC.RECONVERGENT B0 ;  /* 0x0000000000007941 */ /* 0x000fea0003800200 */
.L_x_2294:
        /* <DEDUP_REMOVED lines=17> */
.L_x_2303:
        /* <DEDUP_REMOVED lines=41> */
.L_x_2304:
        /* <DEDUP_REMOVED lines=45> */
.L_x_2305:
[----:B------:R0:W1:Y:S04]  /*1280*/  SHFL.DOWN PT, R7, R9, 0x8, 0x1f ;  /* 0x09001f0009077f89 */ /* 0x00006800000e0000 */
[----:B------:R0:W2:Y:S02]  /*1290*/  SHFL.DOWN PT, R6, R8, 0x8, 0x1f ;  /* 0x09001f0008067f89 */ /* 0x0000a400000e0000 */
.L_x_2306:
        /* <DEDUP_REMOVED lines=44> */
.L_x_2307:
[----:B------:R3:W4:Y:S04]  /*1560*/  SHFL.DOWN PT, R7, R9, 0x4, 0x1f ;  /* 0x08801f0009077f89 */ /* 0x00072800000e0000 */
[----:B------:R3:W0:Y:S02]  /*1570*/  SHFL.DOWN PT, R6, R8, 0x4, 0x1f ;  /* 0x08801f0008067f89 */ /* 0x00062400000e0000 */
.L_x_2308:
        /* <DEDUP_REMOVED lines=44> */
.L_x_2309:
[----:B------:R0:W1:Y:S04]  /*1840*/  SHFL.DOWN PT, R7, R9, 0x2, 0x1f ;  /* 0x08401f0009077f89 */ /* 0x00006800000e0000 */
[----:B------:R0:W2:Y:S02]  /*1850*/  SHFL.DOWN PT, R6, R8, 0x2, 0x1f ;  /* 0x08401f0008067f89 */ /* 0x0000a400000e0000 */
.L_x_2310:
        /* <DEDUP_REMOVED lines=44> */
.L_x_2311:
[----:B------:R3:W4:Y:S04]  /*1b20*/  SHFL.DOWN PT, R7, R9, 0x1, 0x1f ;  /* 0x08201f0009077f89 */ /* 0x00072800000e0000 */
[----:B------:R3:W0:Y:S02]  /*1b30*/  SHFL.DOWN PT, R6, R8, 0x1, 0x1f ;  /* 0x08201f0008067f89 */ /* 0x00062400000e0000 */
.L_x_2312:
[----:B------:R-:W-:-:S13]  /*1b40*/  ISETP.NE.AND P0, PT, R0, RZ, PT ;  /* 0x000000ff0000720c */ /* 0x000fda0003f05270 */
[----:B------:R-:W-:Y:S05]  /*1b50*/  @P0 EXIT ;  /* 0x000000000000094d */ /* 0x000fea0003800000 */
[----:B0-----:R-:W0:Y:S01]  /*1b60*/  LDC.64 R2, c[0x0][0x388] ;  /* 0x0000e200ff027b82 */ /* 0x001e220000000a00 */
[----:B-12-4-:R-:W-:Y:S01]  /*1b70*/  DADD R6, R8, R6 ;  /* 0x0000000008067229 */ /* 0x016fe20000000006 */
[----:B0-----:R-:W-:-:S06]  /*1b80*/  IMAD.WIDE.U32 R2, R5, 0x8, R2 ;  /* 0x0000000805027825 */ /* 0x001fcc00078e0002 */
[----:B------:R-:W-:Y:S01]  /*1b90*/  STG.E.64 desc[UR6][R2.64], R6 ;  /* 0x0000000602007986 */ /* 0x000fe2000c101b06 */
[----:B------:R-:W-:Y:S05]  /*1ba0*/  EXIT ;  /* 0x000000000000794d */ /* 0x000fea0003800000 */
.L_x_2313:
        /* <DEDUP_REMOVED lines=13> */
.L_x_4834:


//--------------------- .text._Z10reduceLog6IdLj16ELb1EEvPT_S1_j --------------------------
	.section	.text._Z10reduceLog6IdLj16ELb1EEvPT_S1_j,"ax",@progbits
	.align	128
        .global         _Z10reduceLog6IdLj16ELb1EEvPT_S1_j
        .type           _Z10reduceLog6IdLj16ELb1EEvPT_S1_j,@function
        .size           _Z10reduceLog6IdLj16ELb1EEvPT_S1_j,(.L_x_4835 - _Z10reduceLog6IdLj16ELb1EEvPT_S1_j)
        .other          _Z10reduceLog6IdLj16ELb1EEvPT_S1_j,@"STO_CUDA_ENTRY STV_DEFAULT"
_Z10reduceLog6IdLj16ELb1EEvPT_S1_j:
.text._Z10reduceLog6IdLj16ELb1EEvPT_S1_j:
        /* <DEDUP_REMOVED lines=14> */
.L_x_2322:
        /* <DEDUP_REMOVED lines=79> */
.L_x_2317:
[----:B------:R-:W-:Y:S01]  /*05d0*/  IMAD.MOV.U32 R10, RZ, RZ, 0x0 ;  /* 0x00000000ff0a7424 */ /* 0x000fe200078e00ff */
[----:B------:R-:W-:Y:S01]  /*05e0*/  LOP3.LUT P0, RZ, R13, 0x7fffffff, RZ, 0xc0, !PT ;  /* 0x7fffffff0dff7812 */ /* 0x000fe2000780c0ff */
[----:B------:R-:W-:-:S06]  /*05f0*/  IMAD.MOV.U32 R11, RZ, RZ, 0x7ff00000 ;  /* 0x7ff00000ff0b7424 */ /* 0x000fcc00078e00ff */
[----:B------:R-:W-:-:S10]  /*0600*/  DFMA R10, R12, R10, +INF ;  /* 0x7ff000000c0a742b */ /* 0x000fd4000000000a */
[----:B------:R-:W-:Y:S02]  /*0610*/  FSEL R18, R10, RZ, P0 ;  /* 0x000000ff0a127208 */ /* 0x000fe40000000000 */
[----:B------:R-:W-:-:S07]  /*0620*/  FSEL R19, R11, -QNAN , P0 ;  /* 0xfff000000b137808 */ /* 0x000fce0000000000 */
.L_x_2318:
[----:B------:R-:W-:Y:S05]  /*0630*/  BSYNC.RECONVERGENT B1 ;  /* 0x0000000000017941 */ /* 0x000fea0003800200 */
.L_x_2316:
        /* <DEDUP_REMOVED lines=81> */
.L_x_2320:
[----:B------:R-:W-:Y:S01]  /*0b50*/  IMAD.MOV.U32 R12, RZ, RZ, 0x0 ;  /* 0x00000000ff0c7424 */ /* 0x000fe200078e00ff */
[----:B------:R-:W-:Y:S01]  /*0b60*/  LOP3.LUT P0, RZ, R11, 0x7fffffff, RZ, 0xc0, !PT ;  /* 0x7fffffff0bff7812 */ /* 0x000fe2000780c0ff */
[----:B------:R-:W-:-:S06]  /*0b70*/  IMAD.MOV.U32 R13, RZ, RZ, 0x7ff00000 ;  /* 0x7ff00000ff0d7424 */ /* 0x000fcc00078e00ff */
[----:B------:R-:W-:-:S10]  /*0b80*/  DFMA R12, R10, R12, +INF ;  /* 0x7ff000000a0c742b */ /* 0x000fd4000000000c */
[----:B------:R-:W-:Y:S02]  /*0b90*/  FSEL R18, R12, RZ, P0 ;  /* 0x000000ff0c127208 */ /* 0x000fe40000000000 */
[----:B------:R-:W-:-:S07]  /*0ba0*/  FSEL R19, R13, -QNAN , P0 ;  /* 0xfff000000d137808 */ /* 0x000fce0000000000 */
.L_x_2321:
[----:B------:R-:W-:Y:S05]  /*0bb0*/  BSYNC.RECONVERGENT B1 ;  /* 0x0000000000017941 */ /* 0x000fea0003800200 */
.L_x_2319:
[----:B0-----:R-:W-:Y:S01]  /*0bc0*/  IMAD R7, R4, 0x20, R7 ;  /* 0x0000002004077824 */ /* 0x001fe200078e0207 */
[----:B------:R-:W-:-:S04]  /*0bd0*/  DADD R8, R8, R18 ;  /* 0x0000000008087229 */ /* 0x000fc80000000012 */
[----:B------:R-:W-:-:S13]  /*0be0*/  ISETP.GE.U32.AND P0, PT, R7, UR10, PT ;  /* 0x0000000a07007c0c */ /* 0x000fda000bf06070 */
[----:B------:R-:W-:Y:S05]  /*0bf0*/  @!P0 BRA `(.L_x_2322) ;  /* 0xfffffff400388947 */ /* 0x000fea000383ffff */
.L_x_2315:
[----:B------:R-:W-:Y:S05]  /*0c00*/  BSYNC.RECONVERGENT B0 ;  /* 0x0000000000007941 */ /* 0x000fea0003800200 */
.L_x_2314:
        /* <DEDUP_REMOVED lines=17> */
.L_x_2323:
        /* <DEDUP_REMOVED lines=41> */
.L_x_2324:
        /* <DEDUP_REMOVED lines=45> */
.L_x_2325:
[----:B------:R0:W1:Y:S04]  /*1280*/  SHFL.DOWN PT, R7, R9, 0x8, 0x1f ;  /* 0x09001f0009077f89 */ /* 0x00006800000e0000 */
[----:B------:R0:W2:Y:S02]  /*1290*/  SHFL.DOWN PT, R6, R8, 0x8, 0x1f ;  /* 0x09001f0008067f89 */ /* 0x0000a400000e0000 */
.L_x_2326:
        /* <DEDUP_REMOVED lines=44> */
.L_x_2327:
[----:B------:R3:W4:Y:S04]  /*1560*/  SHFL.DOWN PT, R7, R9, 0x4, 0x1f ;  /* 0x08801f0009077f89 */ /* 0x00072800000e0000 */
[----:B------:R3:W0:Y:S02]  /*1570*/  SHFL.DOWN PT, R6, R8, 0x4, 0x1f ;  /* 0x08801f0008067f89 */ /* 0x00062400000e0000 */
.L_x_2328:
        /* <DEDUP_REMOVED lines=44> */
.L_x_2329:
[----:B------:R0:W1:Y:S04]  /*1840*/  SHFL.DOWN PT, R7, R9, 0x2, 0x1f ;  /* 0x08401f0009077f89 */ /* 0x00006800000e0000 */
[----:B------:R0:W2:Y:S02]  /*1850*/  SHFL.DOWN PT, R6, R8, 0x2, 0x1f ;  /* 0x08401f0008067f89 */ /* 0x0000a400000e0000 */
.L_x_2330:
        /* <DEDUP_REMOVED lines=44> */
.L_x_2331:
[----:B------:R3:W4:Y:S04]  /*1b20*/  SHFL.DOWN PT, R7, R9, 0x1, 0x1f ;  /* 0x08201f0009077f89 */ /* 0x00072800000e0000 */
[----:B------:R3:W0:Y:S02]  /*1b30*/  SHFL.DOWN PT, R6, R8, 0x1, 0x1f ;  /* 0x08201f0008067f89 */ /* 0x00062400000e0000 */
.L_x_2332:
[----:B------:R-:W-:-:S13]  /*1b40*/  ISETP.NE.AND P0, PT, R0, RZ, PT ;  /* 0x000000ff0000720c */ /* 0x000fda0003f05270 */
[----:B------:R-:W-:Y:S05]  /*1b50*/  @P0 EXIT ;  /* 0x000000000000094d */ /* 0x000fea0003800000 */
[----:B0-----:R-:W0:Y:S01]  /*1b60*/  LDC.64 R2, c[0x0][0x388] ;  /* 0x0000e200ff027b82 */ /* 0x001e220000000a00 */
[----:B-12-4-:R-:W-:Y:S01]  /*1b70*/  DADD R6, R8, R6 ;  /* 0x0000000008067229 */ /* 0x016fe20000000006 */
[----:B0-----:R-:W-:-:S06]  /*1b80*/  IMAD.WIDE.U32 R2, R5, 0x8, R2 ;  /* 0x0000000805027825 */ /* 0x001fcc00078e0002 */
[----:B------:R-:W-:Y:S01]  /*1b90*/  STG.E.64 desc[UR6][R2.64], R6 ;  /* 0x0000000602007986 */ /* 0x000fe2000c101b06 */
[----:B------:R-:W-:Y:S05]  /*1ba0*/  EXIT ;  /* 0x000000000000794d */ /* 0x000fea0003800000 */
.L_x_2333:
        /* <DEDUP_REMOVED lines=13> */
.L_x_4835:


//--------------------- .text._Z10reduceLog6IdLj32ELb1EEvPT_S1_j --------------------------
	.section	.text._Z10reduceLog6IdLj32ELb1EEvPT_S1_j,"ax",@progbits
	.align	128
        .global         _Z10reduceLog6IdLj32ELb1EEvPT_S1_j
        .type           _Z10reduceLog6IdLj32ELb1EEvPT_S1_j,@function
        .size           _Z10reduceLog6IdLj32ELb1EEvPT_S1_j,(.L_x_4836 - _Z10reduceLog6IdLj32ELb1EEvPT_S1_j)
        .other          _Z10reduceLog6IdLj32ELb1EEvPT_S1_j,@"STO_CUDA_ENTRY STV_DEFAULT"
_Z10reduceLog6IdLj32ELb1EEvPT_S1_j:
.text._Z10reduceLog6IdLj32ELb1EEvPT_S1_j:
        /* <DEDUP_REMOVED lines=14> */
.L_x_2342:
        /* <DEDUP_REMOVED lines=79> */
.L_x_2337:
[----:B------:R-:W-:Y:S01]  /*05d0*/  IMAD.MOV.U32 R10, RZ, RZ, 0x0 ;  /* 0x00000000ff0a7424 */ /* 0x000fe200078e00ff */
[----:B------:R-:W-:Y:S01]  /*05e0*/  LOP3.LUT P0, RZ, R13, 0x7fffffff, RZ, 0xc0, !PT ;  /* 0x7fffffff0dff7812 */ /* 0x000fe2000780c0ff */
[----:B------:R-:W-:-:S06]  /*05f0*/  IMAD.MOV.U32 R11, RZ, RZ, 0x7ff00000 ;  /* 0x7ff00000ff0b7424 */ /* 0x000fcc00078e00ff */
[----:B------:R-:W-:-:S10]  /*0600*/  DFMA R10, R12, R10, +INF ;  /* 0x7ff000000c0a742b */ /* 0x000fd4000000000a */
[----:B------:R-:W-:Y:S02]  /*0610*/  FSEL R18, R10, RZ, P0 ;  /* 0x000000ff0a127208 */ /* 0x000fe40000000000 */
[----:B------:R-:W-:-:S07]  /*0620*/  FSEL R19, R11, -QNAN , P0 ;  /* 0xfff000000b137808 */ /* 0x000fce0000000000 */
.L_x_2338:
[----:B------:R-:W-:Y:S05]  /*0630*/  BSYNC.RECONVERGENT B1 ;  /* 0x0000000000017941 */ /* 0x000fea0003800200 */
.L_x_2336:
        /* <DEDUP_REMOVED lines=81> */
.L_x_2340:
[----:B------:R-:W-:Y:S01]  /*0b50*/  IMAD.MOV.U32 R12, RZ, RZ, 0x0 ;  /* 0x00000000ff0c7424 */ /* 0x000fe200078e00ff */
[----:B------:R-:W-:Y:S01]  /*0b60*/  LOP3.LUT P0, RZ, R11, 0x7fffffff, RZ, 0xc0, !PT ;  /* 0x7fffffff0bff7812 */ /* 0x000fe2000780c0ff */
[----:B------:R-:W-:-:S06]  /*0b70*/  IMAD.MOV.U32 R13, RZ, RZ, 0x7ff00000 ;  /* 0x7ff00000ff0d7424 */ /* 0x000fcc00078e00ff */
[----:B------:R-:W-:-:S10]  /*0b80*/  DFMA R12, R10, R12, +INF ;  /* 0x7ff000000a0c742b */ /* 0x000fd4000000000c */
[----:B------:R-:W-:Y:S02]  /*0b90*/  FSEL R18, R12, RZ, P0 ;  /* 0x000000ff0c127208 */ /* 0x000fe40000000000 */
[----:B------:R-:W-:-:S07]  /*0ba0*/  FSEL R19, R13, -QNAN , P0 ;  /* 0xfff000000d137808 */ /* 0x000fce0000000000 */
.L_x_2341:
[----:B------:R-:W-:Y:S05]  /*0bb0*/  BSYNC.RECONVERGENT B1 ;  /* 0x0000000000017941 */ /* 0x000fea0003800200 */
.L_x_2339:
[----:B0-----:R-:W-:Y:S01]  /*0bc0*/  IMAD R7, R4, 0x40, R7 ;  /* 0x0000004004077824 */ /* 0x001fe200078e0207 */
[----:B------:R-:W-:-:S04]  /*0bd0*/  DADD R8, R8, R18 ;  /* 0x0000000008087229 */ /* 0x000fc80000000012 */
[----:B------:R-:W-:-:S13]  /*0be0*/  ISETP.GE.U32.AND P0, PT, R7, UR10, PT ;  /* 0x0000000a07007c0c */ /* 0x000fda000bf06070 */
[----:B------:R-:W-:Y:S05]  /*0bf0*/  @!P0 BRA `(.L_x_2342) ;  /* 0xfffffff400388947 */ /* 0x000fea000383ffff */
.L_x_2335:
[----:B------:R-:W-:Y:S05]  /*0c00*/  BSYNC.RECONVERGENT B0 ;  /* 0x0000000000007941 */ /* 0x000fea0003800200 */
.L_x_2334:
        /* <DEDUP_REMOVED lines=17> */
.L_x_2343:
        /* <DEDUP_REMOVED lines=41> */
.L_x_2344:
        /* <DEDUP_REMOVED lines=45> */
.L_x_2345:
[----:B------:R0:W1:Y:S04]  /*1280*/  SHFL.DOWN PT, R7, R9, 0x8, 0x1f ;  /* 0x09001f0009077f89 */ /* 0x00006800000e0000 */
[----:B------:R0:W2:Y:S02]  /*1290*/  SHFL.DOWN PT, R6, R8, 0x8, 0x1f ;  /* 0x09001f0008067f89 */ /* 0x0000a400000e0000 */
.L_x_2346:
        /* <DEDUP_REMOVED lines=44> */
.L_x_2347:
[----:B------:R3:W4:Y:S04]  /*1560*/  SHFL.DOWN PT, R7, R9, 0x4, 0x1f ;  /* 0x08801f0009077f89 */ /* 0x00072800000e0000 */
[----:B------:R3:W0:Y:S02]  /*1570*/  SHFL.DOWN PT, R6, R8, 0x4, 0x1f ;  /* 0x08801f0008067f89 */ /* 0x00062400000e0000 */
.L_x_2348:
        /* <DEDUP_REMOVED lines=44> */
.L_x_2349:
[----:B------:R0:W1:Y:S04]  /*1840*/  SHFL.DOWN PT, R7, R9, 0x2, 0x1f ;  /* 0x08401f0009077f89 */ /* 0x00006800000e0000 */
[----:B------:R0:W2:Y:S02]  /*1850*/  SHFL.DOWN PT, R6, R8, 0x2, 0x1f ;  /* 0x08401f0008067f89 */ /* 0x0000a400000e0000 */
.L_x_2350:
        /* <DEDUP_REMOVED lines=44> */
.L_x_2351:
[----:B------:R3:W4:Y:S04]  /*1b20*/  SHFL.DOWN PT, R7, R9, 0x1, 0x1f ;  /* 0x08201f0009077f89 */ /* 0x00072800000e0000 */
[----:B------:R3:W0:Y:S02]  /*1b30*/  SHFL.DOWN PT, R6, R8, 0x1, 0x1f ;  /* 0x08201f0008067f89 */ /* 0x00062400000e0000 */
.L_x_2352:
[----:B------:R-:W-:-:S13]  /*1b40*/  ISETP.NE.AND P0, PT, R0, RZ, PT ;  /* 0x000000ff0000720c */ /* 0x000fda0003f05270 */
[----:B------:R-:W-:Y:S05]  /*1b50*/  @P0 EXIT ;  /* 0x000000000000094d */ /* 0x000fea0003800000 */
[----:B0-----:R-:W0:Y:S01]  /*1b60*/  LDC.64 R2, c[0x0][0x388] ;  /* 0x0000e200ff027b82 */ /* 0x001e220000000a00 */
[----:B-12-4-:R-:W-:Y:S01]  /*1b70*/  DADD R6, R8, R6 ;  /* 0x0000000008067229 */ /* 0x016fe20000000006 */
[----:B0-----:R-:W-:-:S06]  /*1b80*/  IMAD.WIDE.U32 R2, R5, 0x8, R2 ;  /* 0x0000000805027825 */ /* 0x001fcc00078e0002 */
[----:B------:R-:W-:Y:S01]  /*1b90*/  STG.E.64 desc[UR6][R2.64], R6 ;  /* 0x0000000602007986 */ /* 0x000fe2000c101b06 */
[----:B------:R-:W-:Y:S05]  /*1ba0*/  EXIT ;  /* 0x000000000000794d */ /* 0x000fea0003800000 */
.L_x_2353:
        /* <DEDUP_REMOVED lines=13> */
.L_x_4836:


//--------------------- .text._Z10reduceLog6IdLj64ELb1EEvPT_S1_j --------------------------
	.section	.text._Z10reduceLog6IdLj64ELb1EEvPT_S1_j,"ax",@progbits
	.align	128
        .global         _Z10reduceLog6IdLj64ELb1EEvPT_S1_j
        .type           _Z10reduceLog6IdLj64ELb1EEvPT_S1_j,@function
        .size           _Z10reduceLog6IdLj64ELb1EEvPT_S1_j,(.L_x_4837 - _Z10reduceLog6IdLj64ELb1EEvPT_S1_j)
        .other          _Z10reduceLog6IdLj64ELb1EEvPT_S1_j,@"STO_CUDA_ENTRY STV_DEFAULT"
_Z10reduceLog6IdLj64ELb1EEvPT_S1_j:
.text._Z10reduceLog6IdLj64ELb1EEvPT_S1_j:
        /* <DEDUP_REMOVED lines=14> */
.L_x_2362:
        /* <DEDUP_REMOVED lines=79> */
.L_x_2357:
[----:B------:R-:W-:Y:S01]  /*05d0*/  IMAD.MOV.U32 R10, RZ, RZ, 0x0 ;  /* 0x00000000ff0a7424 */ /* 0x000fe200078e00ff */
[----:B------:R-:W-:Y:S01]  /*05e0*/  LOP3.LUT P0, RZ, R13, 0x7fffffff, RZ, 0xc0, !PT ;  /* 0x7fffffff0dff7812 */ /* 0x000fe2000780c0ff */
[----:B------:R-:W-:-:S06]  /*05f0*/  IMAD.MOV.U32 R11, RZ, RZ, 0x7ff00000 ;  /* 0x7ff00000ff0b7424 */ /* 0x000fcc00078e00ff */
[----:B------:R-:W-:-:S10]  /*0600*/  DFMA R10, R12, R10, +INF ;  /* 0x7ff000000c0a742b */ /* 0x000fd4000000000a */
[----:B------:R-:W-:Y:S02]  /*0610*/  FSEL R18, R10, RZ, P0 ;  /* 0x000000ff0a127208 */ /* 0x000fe40000000000 */
[----:B------:R-:W-:-:S07]  /*0620*/  FSEL R19, R11, -QNAN , P0 ;  /* 0xfff000000b137808 */ /* 0x000fce0000000000 */
.L_x_2358:
[----:B------:R-:W-:Y:S05]  /*0630*/  BSYNC.RECONVERGENT B1 ;  /* 0x0000000000017941 */ /* 0x000fea0003800200 */
.L_x_2356:
        /* <DEDUP_REMOVED lines=81> */
.L_x_2360:
[----:B------:R-:W-:Y:S01]  /*0b50*/  IMAD.MOV.U32 R12, RZ, RZ, 0x0 ;  /* 0x00000000ff0c7424 */ /* 0x000fe200078e00ff */
[----:B------:R-:W-:Y:S01]  /*0b60*/  LOP3.LUT P0, RZ, R11, 0x7fffffff, RZ, 0xc0, !PT ;  /* 0x7fffffff0bff7812 */ /* 0x000fe2000780c0ff */
[----:B------:R-:W-:-:S06]  /*0b70*/  IMAD.MOV.U32 R13, RZ, RZ, 0x7ff00000 ;  /* 0x7ff00000ff0d7424 */ /* 0x000fcc00078e00ff */
[----:B------:R-:W-:-:S10]  /*0b80*/  DFMA R12, R10, R12, +INF ;  /* 0x7ff000000a0c742b */ /* 0x000fd4000000000c */
[----:B------:R-:W-:Y:S02]  /*0b90*/  FSEL R18, R12, RZ, P0 ;  /* 0x000000ff0c127208 */ /* 0x000fe40000000000 */
[----:B------:R-:W-:-:S07]  /*0ba0*/  FSEL R19, R13, -QNAN , P0 ;  /* 0xfff000000d137808 */ /* 0x000fce0000000000 */
.L_x_2361:
[----:B------:R-:W-:Y:S05]  /*0bb0*/  BSYNC.RECONVERGENT B1 ;  /* 0x0000000000017941 */ /* 0x000fea0003800200 */
.L_x_2359:
[----:B0-----:R-:W-:Y:S01]  /*0bc0*/  IMAD R7, R4, 0x80, R7 ;  /* 0x0000008004077824 */ /* 0x001fe200078e0207 */
[----:B------:R-:W-:-:S04]  /*0bd0*/  DADD R8, R8, R18 ;  /* 0x0000000008087229 */ /* 0x000fc80000000012 */
[----:B------:R-:W-:-:S13]  /*0be0*/  ISETP.GE.U32.AND P0, PT, R7, UR10, PT ;  /* 0x0000000a07007c0c */ /* 0x000fda000bf06070 */
[----:B------:R-:W-:Y:S05]  /*0bf0*/  @!P0 BRA `(.L_x_2362) ;  /* 0xfffffff400388947 */ /* 0x000fea000383ffff */
.L_x_2355:
[----:B------:R-:W-:Y:S05]  /*0c00*/  BSYNC.RECONVERGENT B0 ;  /* 0x0000000000007941 */ /* 0x000fea0003800200 */
.L_x_2354:
        /* <DEDUP_REMOVED lines=16> */
[----:B------:R0:W1:Y:S04]  /*0d10*/  SHFL.DOWN PT, R7, R9, 0x10, 0x1f ;  /* 0x0a001f0009077f89 */ /* 0x00006800000e0000 */
[----:B------:R0:W2:Y:S01]  /*0d20*/  SHFL.DOWN PT, R6, R8, 0x10, 0x1f ;  /* 0x0a001f0008067f89 */ /* 0x0000a200000e0000 */
[----:B------:R-:W-:Y:S05]  /*0d30*/  BRA `(.L_x_2364) ;  /* 0x0000000000a47947 */ /* 0x000fea0003800000 */
.L_x_2363:
        /* <DEDUP_REMOVED lines=41> */
.L_x_2364:
        /* <DEDUP_REMOVED lines=45> */
.L_x_2365:
[----:B------:R0:W1:Y:S04]  /*12a0*/  SHFL.DOWN PT, R7, R9, 0x8, 0x1f ;  /* 0x09001f0009077f89 */ /* 0x00006800000e0000 */
[----:B------:R0:W2:Y:S02]  /*12b0*/  SHFL.DOWN PT, R6, R8, 0x8, 0x1f ;  /* 0x09001f0008067f89 */ /* 0x0000a400000e0000 */
.L_x_2366:
        /* <DEDUP_REMOVED lines=44> */
.L_x_2367:
[----:B------:R3:W4:Y:S04]  /*1580*/  SHFL.DOWN PT, R7, R9, 0x4, 0x1f ;  /* 0x08801f0009077f89 */ /* 0x00072800000e0000 */
[----:B------:R3:W0:Y:S02]  /*1590*/  SHFL.DOWN PT, R6, R8, 0x4, 0x1f ;  /* 0x08801f0008067f89 */ /* 0x00062400000e0000 */
.L_x_2368:
        /* <DEDUP_REMOVED lines=44> */
.L_x_2369:
[----:B------:R0:W1:Y:S04]  /*1860*/  SHFL.DOWN PT, R7, R9, 0x2, 0x1f ;  /* 0x08401f0009077f89 */ /* 0x00006800000e0000 */
[----:B------:R0:W2:Y:S02]  /*1870*/  SHFL.DOWN PT, R6, R8, 0x2, 0x1f ;  /* 0x08401f0008067f89 */ /* 0x0000a400000e0000 */
.L_x_2370:
        /* <DEDUP_REMOVED lines=44> */
.L_x_2371:
[----:B------:R3:W4:Y:S04]  /*1b40*/  SHFL.DOWN PT, R7, R9, 0x1, 0x1f ;  /* 0x08201f0009077f89 */ /* 0x00072800000e0000 */
[----:B------:R3:W0:Y:S02]  /*1b50*/  SHFL.DOWN PT, R6, R8, 0x1, 0x1f ;  /* 0x08201f0008067f89 */ /* 0x00062400000e0000 */
.L_x_2372:
[----:B------:R-:W-:-:S13]  /*1b60*/  ISETP.NE.AND P0, PT, R0, RZ, PT ;  /* 0x000000ff0000720c */ /* 0x000fda0003f05270 */
[----:B------:R-:W-:Y:S05]  /*1b70*/  @P0 EXIT ;  /* 0x000000000000094d */ /* 0x000fea0003800000 */
[----:B0-----:R-:W0:Y:S01]  /*1b80*/  LDC.64 R2, c[0x0][0x388] ;  /* 0x0000e200ff027b82 */ /* 0x001e220000000a00 */
[----:B-12-4-:R-:W-:Y:S01]  /*1b90*/  DADD R6, R8, R6 ;  /* 0x0000000008067229 */ /* 0x016fe20000000006 */
[----:B0-----:R-:W-:-:S06]  /*1ba0*/  IMAD.WIDE.U32 R2, R5, 0x8, R2 ;  /* 0x0000000805027825 */ /* 0x001fcc00078e0002 */
[----:B------:R-:W-:Y:S01]  /*1bb0*/  STG.E.64 desc[UR6][R2.64], R6 ;  /* 0x0000000602007986 */ /* 0x000fe2000c101b06 */
[----:B------:R-:W-:Y:S05]  /*1bc0*/  EXIT ;  /* 0x000000000000794d */ /* 0x000fea0003800000 */
.L_x_2373:
        /* <DEDUP_REMOVED lines=11> */
.L_x_4837:


//--------------------- .text._Z10reduceLog6IdLj128ELb1EEvPT_S1_j --------------------------
	.section	.text._Z10reduceLog6IdLj128ELb1EEvPT_S1_j,"ax",@progbits
	.align	128
        .global         _Z10reduceLog6IdLj128ELb1EEvPT_S1_j
        .type           _Z10reduceLog6IdLj128ELb1EEvPT_S1_j,@function
        .size           _Z10reduceLog6IdLj128ELb1EEvPT_S1_j,(.L_x_4838 - _Z10reduceLog6IdLj128ELb1EEvPT_S1_j)
        .other          _Z10reduceLog6IdLj128ELb1EEvPT_S1_j,@"STO_CUDA_ENTRY STV_DEFAULT"
_Z10reduceLog6IdLj128ELb1EEvPT_S1_j:
.text._Z10reduceLog6IdLj128ELb1EEvPT_S1_j:
        /* <DEDUP_REMOVED lines=14> */
.L_x_2382:
        /* <DEDUP_REMOVED lines=79> */
.L_x_2377:
[----:B------:R-:W-:Y:S01]  /*05d0*/  IMAD.MOV.U32 R10, RZ, RZ, 0x0 ;  /* 0x00000000ff0a7424 */ /* 0x000fe200078e00ff */
[----:B------:R-:W-:Y:S01]  /*05e0*/  LOP3.LUT P0, RZ, R13, 0x7fffffff, RZ, 0xc0, !PT ;  /* 0x7fffffff0dff7812 */ /* 0x000fe2000780c0ff */
[----:B------:R-:W-:-:S06]  /*05f0*/  IMAD.MOV.U32 R11, RZ, RZ, 0x7ff00000 ;  /* 0x7ff00000ff0b7424 */ /* 0x000fcc00078e00ff */
[----:B------:R-:W-:-:S10]  /*0600*/  DFMA R10, R12, R10, +INF ;  /* 0x7ff000000c0a742b */ /* 0x000fd4000000000a */
[----:B------:R-:W-:Y:S02]  /*0610*/  FSEL R18, R10, RZ, P0 ;  /* 0x000000ff0a127208 */ /* 0x000fe40000000000 */
[----:B------:R-:W-:-:S07]  /*0620*/  FSEL R19, R11, -QNAN , P0 ;  /* 0xfff000000b137808 */ /* 0x000fce0000000000 */
.L_x_2378:
[----:B------:R-:W-:Y:S05]  /*0630*/  BSYNC.RECONVERGENT B1 ;  /* 0x0000000000017941 */ /* 0x000fea0003800200 */
.L_x_2376:
        /* <DEDUP_REMOVED lines=81> */
.L_x_2380:
[----:B------:R-:W-:Y:S01]  /*0b50*/  IMAD.MOV.U32 R12, RZ, RZ, 0x0 ;  /* 0x00000000ff0c7424 */ /* 0x000fe200078e00ff */
[----:B------:R-:W-:Y:S01]  /*0b60*/  LOP3.LUT P0, RZ, R11, 0x7fffffff, RZ, 0xc0, !PT ;  /* 0x7fffffff0bff7812 */ /* 0x000fe2000780c0ff */
[----:B------:R-:W-:-:S06]  /*0b70*/  IMAD.MOV.U32 R13, RZ, RZ, 0x7ff00000 ;  /* 0x7ff00000ff0d7424 */ /* 0x000fcc00078e00ff */
[----:B------:R-:W-:-:S10]  /*0b80*/  DFMA R12, R10, R12, +INF ;  /* 0x7ff000000a0c742b */ /* 0x000fd4000000000c */
[----:B------:R-:W-:Y:S02]  /*0b90*/  FSEL R18, R12, RZ, P0 ;  /* 0x000000ff0c127208 */ /* 0x000fe40000000000 */
[----:B------:R-:W-:-:S07]  /*0ba0*/  FSEL R19, R13, -QNAN , P0 ;  /* 0xfff000000d137808 */ /* 0x000fce0000000000 */
.L_x_2381:
[----:B------:R-:W-:Y:S05]  /*0bb0*/  BSYNC.RECONVERGENT B1 ;  /* 0x0000000000017941 */ /* 0x000fea0003800200 */
.L_x_2379:
[----:B0-----:R-:W-:Y:S01]  /*0bc0*/  IMAD R7, R4, 0x100, R7 ;  /* 0x0000010004077824 */ /* 0x001fe200078e0207 */
[----:B------:R-:W-:-:S04]  /*0bd0*/  DADD R8, R8, R18 ;  /* 0x0000000008087229 */ /* 0x000fc80000000012 */
[----:B------:R-:W-:-:S13]  /*0be0*/  ISETP.GE.U32.AND P0, PT, R7, UR10, PT ;  /* 0x0000000a07007c0c */ /* 0x000fda000bf06070 */
[----:B------:R-:W-:Y:S05]  /*0bf0*/  @!P0 BRA `(.L_x_2382) ;  /* 0xfffffff400388947 */ /* 0x000fea000383ffff */
.L_x_2375:
[----:B------:R-:W-:Y:S05]  /*0c00*/  BSYNC.RECONVERGENT B0 ;  /* 0x0000000000007941 */ /* 0x000fea0003800200 */
.L_x_2374:
[----:B------:R-:W0:Y:S01]  /*0c10*/  S2UR UR5, SR_CgaCtaId ;  /* 0x00000000000579c3 */ /* 0x000e220000008800 */
[----:B------:R-:W-:Y:S01]  /*0c20*/  UMOV UR4, 0x400 ;  /* 0x0000040000047882 */ /* 0x000fe20000000000 */
[C---:B------:R-:W-:Y:S02]  /*0c30*/  ISETP.GT.U32.AND P0, PT, R0.reuse, 0x3f, PT ;  /* 0x0000003f0000780c */ /* 0x040fe40003f04070 */
[----:B------:R-:W-:Y:S01]  /*0c40*/  ISETP.GT.U32.AND P1, PT, R0, 0x1f, PT ;  /* 0x0000001f0000780c */ /* 0x000fe20003f24070 */
        /* <DEDUP_REMOVED lines=11> */
[----:B0-----:R-:W0:Y:S01]  /*0d00*/  LDS.64 R6, [R7+0x100] ;  /* 0x0001000007067984 */ /* 0x001e220000000a00 */
[----:B------:R-:W-:-:S04]  /*0d10*/  VOTE.ANY R2, PT, PT ;  /* 0x0000000000027806 */ /* 0x000fc800038e0100 */
[----:B------:R-:W-:Y:S01]  /*0d20*/  ISETP.NE.AND P0, PT, R2, -0x1, PT ;  /* 0xffffffff0200780c */ /* 0x000fe20003f05270 */
[----:B0-----:R-:W-:-:S12]  /*0d30*/  DADD R8, R6, R8 ;  /* 0x0000000006087229 */ /* 0x001fd80000000008 */
[----:B------:R-:W-:Y:S05]  /*0d40*/  @P0 BRA `(.L_x_2383) ;  /* 0x00000000000c0947 */ /* 0x000fea0003800000 */
[----:B------:R0:W1:Y:S04]  /*0d50*/  SHFL.DOWN PT, R7, R9, 0x10, 0x1f ;  /* 0x0a001f0009077f89 */ /* 0x00006800000e0000 */
[----:B------:R0:W2:Y:S01]  /*0d60*/  SHFL.DOWN PT, R6, R8, 0x10, 0x1f ;  /* 0x0a001f0008067f89 */ /* 0x0000a200000e0000 */
[----:B------:R-:W-:Y:S05]  /*0d70*/  BRA `(.L_x_2384) ;  /* 0x0000000000a47947 */ /* 0x000fea0003800000 */
.L_x_2383:
        /* <DEDUP_REMOVED lines=41> */
.L_x_2384:
        /* <DEDUP_REMOVED lines=45> */
.L_x_2385:
[----:B------:R0:W1:Y:S04]  /*12e0*/  SHFL.DOWN PT, R7, R9, 0x8, 0x1f ;  /* 0x09001f0009077f89 */ /* 0x00006800000e0000 */
[----:B------:R0:W2:Y:S02]  /*12f0*/  SHFL.DOWN PT, R6, R8, 0x8, 0x1f ;  /* 0x09001f0008067f89 */ /* 0x0000a400000e0000 */
.L_x_2386:
        /* <DEDUP_REMOVED lines=44> */
.L_x_2387:
[----:B------:R3:W4:Y:S04]  /*15c0*/  SHFL.DOWN PT, R7, R9, 0x4, 0x1f ;  /* 0x08801f0009077f89 */ /* 0x00072800000e0000 */
[----:B------:R3:W0:Y:S02]  /*15d0*/  SHFL.DOWN PT, R6, R8, 0x4, 0x1f ;  /* 0x08801f0008067f89 */ /* 0x00062400000e0000 */
.L_x_2388:
        /* <DEDUP_REMOVED lines=44> */
.L_x_2389:
[----:B------:R0:W1:Y:S04]  /*18a0*/  SHFL.DOWN PT, R7, R9, 0x2, 0x1f ;  /* 0x08401f0009077f89 */ /* 0x00006800000e0000 */
[----:B------:R0:W2:Y:S02]  /*18b0*/  SHFL.DOWN PT, R6, R8, 0x2, 0x1f ;  /* 0x08401f0008067f89 */ /* 0x0000a400000e0000 */
.L_x_2390:
        /* <DEDUP_REMOVED lines=44> */
.L_x_2391:
[----:B------:R3:W4:Y:S04]  /*1b80*/  SHFL.DOWN PT, R7, R9, 0x1, 0x1f ;  /* 0x08201f0009077f89 */ /* 0x00072800000e0000 */
[----:B------:R3:W0:Y:S02]  /*1b90*/  SHFL.DOWN PT, R6, R8, 0x1, 0x1f ;  /* 0x08201f0008067f89 */ /* 0x00062400000e0000 */
.L_x_2392:
[----:B------:R-:W-:-:S13]  /*1ba0*/  ISETP.NE.AND P0, PT, R0, RZ, PT ;  /* 0x000000ff0000720c */ /* 0x000fda0003f05270 */
[----:B------:R-:W-:Y:S05]  /*1bb0*/  @P0 EXIT ;  /* 0x000000000000094d */ /* 0x000fea0003800000 */
[----:B0-----:R-:W0:Y:S01]  /*1bc0*/  LDC.64 R2, c[0x0][0x388] ;  /* 0x0000e200ff027b82 */ /* 0x001e220000000a00 */
[----:B-12-4-:R-:W-:Y:S01]  /*1bd0*/  DADD R6, R8, R6 ;  /* 0x0000000008067229 */ /* 0x016fe20000000006 */
[----:B0-----:R-:W-:-:S06]  /*1be0*/  IMAD.WIDE.U32 R2, R5, 0x8, R2 ;  /* 0x0000000805027825 */ /* 0x001fcc00078e0002 */
[----:B------:R-:W-:Y:S01]  /*1bf0*/  STG.E.64 desc[UR6][R2.64], R6 ;  /* 0x0000000602007986 */ /* 0x000fe2000c101b06 */
[----:B------:R-:W-:Y:S05]  /*1c00*/  EXIT ;  /* 0x000000000000794d */ /* 0x000fea0003800000 */
.L_x_2393:
        /* <DEDUP_REMOVED lines=15> */
.L_x_4838:


//--------------------- .text._Z10reduceLog6IdLj256ELb1EEvPT_S1_j --------------------------
	.section	.text._Z10reduceLog6IdLj256ELb1EEvPT_S1_j,"ax",@progbits
	.align	128
        .global         _Z10reduceLog6IdLj256ELb1EEvPT_S1_j
        .type           _Z10reduceLog6IdLj256ELb1EEvPT_S1_j,@function
        .size           _Z10reduceLog6IdLj256ELb1EEvPT_S1_j,(.L_x_4839 - _Z10reduceLog6IdLj256ELb1EEvPT_S1_j)
        .other          _Z10reduceLog6IdLj256ELb1EEvPT_S1_j,@"STO_CUDA_ENTRY STV_DEFAULT"
_Z10reduceLog6IdLj256ELb1EEvPT_S1_j:
.text._Z10reduceLog6IdLj256ELb1EEvPT_S1_j:
        /* <DEDUP_REMOVED lines=14> */
.L_x_2402:
        /* <DEDUP_REMOVED lines=79> */
.L_x_2397:
[----:B------:R-:W-:Y:S01]  /*05d0*/  IMAD.MOV.U32 R10, RZ, RZ, 0x0 ;  /* 0x00000000ff0a7424 */ /* 0x000fe200078e00ff */
[----:B------:R-:W-:Y:S01]  /*05e0*/  LOP3.LUT P0, RZ, R13, 0x7fffffff, RZ, 0xc0, !PT ;  /* 0x7fffffff0dff7812 */ /* 0x000fe2000780c0ff */
[----:B------:R-:W-:-:S06]  /*05f0*/  IMAD.MOV.U32 R11, RZ, RZ, 0x7ff00000 ;  /* 0x7ff00000ff0b7424 */ /* 0x000fcc00078e00ff */
[----:B------:R-:W-:-:S10]  /*0600*/  DFMA R10, R12, R10, +INF ;  /* 0x7ff000000c0a742b */ /* 0x000fd4000000000a */
[----:B------:R-:W-:Y:S02]  /*0610*/  FSEL R18, R10, RZ, P0 ;  /* 0x000000ff0a127208 */ /* 0x000fe40000000000 */
[----:B------:R-:W-:-:S07]  /*0620*/  FSEL R19, R11, -QNAN , P0 ;  /* 0xfff000000b137808 */ /* 0x000fce0000000000 */
.L_x_2398:
[----:B------:R-:W-:Y:S05]  /*0630*/  BSYNC.RECONVERGENT B1 ;  /* 0x0000000000017941 */ /* 0x000fea0003800200 */
.L_x_2396:
        /* <DEDUP_REMOVED lines=81> */
.L_x_2400:
[----:B------:R-:W-:Y:S01]  /*0b50*/  IMAD.MOV.U32 R12, RZ, RZ, 0x0 ;  /* 0x00000000ff0c7424 */ /* 0x000fe200078e00ff */
[----:B------:R-:W-:Y:S01]  /*0b60*/  LOP3.LUT P0, RZ, R11, 0x7fffffff, RZ, 0xc0, !PT ;  /* 0x7fffffff0bff7812 */ /* 0x000fe2000780c0ff */
[----:B------:R-:W-:-:S06]  /*0b70*/  IMAD.MOV.U32 R13, RZ, RZ, 0x7ff00000 ;  /* 0x7ff00000ff0d7424 */ /* 0x000fcc00078e00ff */
[----:B------:R-:W-:-:S10]  /*0b80*/  DFMA R12, R10, R12, +INF ;  /* 0x7ff000000a0c742b */ /* 0x000fd4000000000c */
[----:B------:R-:W-:Y:S02]  /*0b90*/  FSEL R18, R12, RZ, P0 ;  /* 0x000000ff0c127208 */ /* 0x000fe40000000000 */
[----:B------:R-:W-:-:S07]  /*0ba0*/  FSEL R19, R13, -QNAN , P0 ;  /* 0xfff000000d137808 */ /* 0x000fce0000000000 */
.L_x_2401:
[----:B------:R-:W-:Y:S05]  /*0bb0*/  BSYNC.RECONVERGENT B1 ;  /* 0x0000000000017941 */ /* 0x000fea0003800200 */
.L_x_2399:
[----:B0-----:R-:W-:Y:S01]  /*0bc0*/  IMAD R7, R4, 0x200, R7 ;  /* 0x0000020004077824 */ /* 0x001fe200078e0207 */
[----:B------:R-:W-:-:S04]  /*0bd0*/  DADD R8, R8, R18 ;  /* 0x0000000008087229 */ /* 0x000fc80000000012 */
[----:B------:R-:W-:-:S13]  /*0be0*/  ISETP.GE.U32.AND P0, PT, R7, UR10, PT ;  /* 0x0000000a07007c0c */ /* 0x000fda000bf06070 */
[----:B------:R-:W-:Y:S05]  /*0bf0*/  @!P0 BRA `(.L_x_2402) ;  /* 0xfffffff400388947 */ /* 0x000fea000383ffff */
.L_x_2395:
[----:B------:R-:W-:Y:S05]  /*0c00*/  BSYNC.RECONVERGENT B0 ;  /* 0x0000000000007941 */ /* 0x000fea0003800200 */
.L_x_2394:
        /* <DEDUP_REMOVED lines=27> */
.L_x_2403:
        /* <DEDUP_REMOVED lines=41> */
.L_x_2404:
        /* <DEDUP_REMOVED lines=45> */
.L_x_2405:
[----:B------:R0:W1:Y:S04]  /*1320*/  SHFL.DOWN PT, R7, R9, 0x8, 0x1f ;  /* 0x09001f0009077f89 */ /* 0x00006800000e0000 */
[----:B------:R0:W2:Y:S02]  /*1330*/  SHFL.DOWN PT, R6, R8, 0x8, 0x1f ;  /* 0x09001f0008067f89 */ /* 0x0000a400000e0000 */
.L_x_2406:
        /* <DEDUP_REMOVED lines=44> */
.L_x_2407:
[----:B------:R3:W4:Y:S04]  /*1600*/  SHFL.DOWN PT, R7, R9, 0x4, 0x1f ;  /* 0x08801f0009077f89 */ /* 0x00072800000e0000 */
[----:B------:R3:W0:Y:S02]  /*1610*/  SHFL.DOWN PT, R6, R8, 0x4, 0x1f ;  /* 0x08801f0008067f89 */ /* 0x00062400000e0000 */
.L_x_2408:
        /* <DEDUP_REMOVED lines=44> */
.L_x_2409:
[----:B------:R0:W1:Y:S04]  /*18e0*/  SHFL.DOWN PT, R7, R9, 0x2, 0x1f ;  /* 0x08401f0009077f89 */ /* 0x00006800000e0000 */
[----:B------:R0:W2:Y:S02]  /*18f0*/  SHFL.DOWN PT, R6, R8, 0x2, 0x1f ;  /* 0x08401f0008067f89 */ /* 0x0000a400000e0000 */
.L_x_2410:
        /* <DEDUP_REMOVED lines=44> */
.L_x_2411:
[----:B------:R3:W4:Y:S04]  /*1bc0*/  SHFL.DOWN PT, R7, R9, 0x1, 0x1f ;  /* 0x08201f0009077f89 */ /* 0x00072800000e0000 */
[----:B------:R3:W0:Y:S02]  /*1bd0*/  SHFL.DOWN PT, R6, R8, 0x1, 0x1f ;  /* 0x08201f0008067f89 */ /* 0x00062400000e0000 */
.L_x_2412:
[----:B------:R-:W-:-:S13]  /*1be0*/  ISETP.NE.AND P0, PT, R0, RZ, PT ;  /* 0x000000ff0000720c */ /* 0x000fda0003f05270 */
[----:B------:R-:W-:Y:S05]  /*1bf0*/  @P0 EXIT ;  /* 0x000000000000094d */ /* 0x000fea0003800000 */
[----:B0-----:R-:W0:Y:S01]  /*1c00*/  LDC.64 R2, c[0x0][0x388] ;  /* 0x0000e200ff027b82 */ /* 0x001e220000000a00 */
[----:B-12-4-:R-:W-:Y:S01]  /*1c10*/  DADD R6, R8, R6 ;  /* 0x0000000008067229 */ /* 0x016fe20000000006 */
[----:B0-----:R-:W-:-:S06]  /*1c20*/  IMAD.WIDE.U32 R2, R5, 0x8, R2 ;  /* 0x0000000805027825 */ /* 0x001fcc00078e0002 */
[----:B------:R-:W-:Y:S01]  /*1c30*/  STG.E.64 desc[UR6][R2.64], R6 ;  /* 0x0000000602007986 */ /* 0x000fe2000c101b06 */
[----:B------:R-:W-:Y:S05]  /*1c40*/  EXIT ;  /* 0x000000000000794d */ /* 0x000fea0003800000 */
.L_x_2413:
        /* <DEDUP_REMOVED lines=11> */
.L_x_4839:


//--------------------- .text._Z10reduceLog6IdLj512ELb1EEvPT_S1_j --------------------------
	.section	.text._Z10reduceLog6IdLj512ELb1EEvPT_S1_j,"ax",@progbits
	.align	128
        .global         _Z10reduceLog6IdLj512ELb1EEvPT_S1_j
        .type           _Z10reduceLog6IdLj512ELb1EEvPT_S1_j,@function
        .size           _Z10reduceLog6IdLj512ELb1EEvPT_S1_j,(.L_x_4840 - _Z10reduceLog6IdLj512ELb1EEvPT_S1_j)
        .other          _Z10reduceLog6IdLj512ELb1EEvPT_S1_j,@"STO_CUDA_ENTRY STV_DEFAULT"
_Z10reduceLog6IdLj512ELb1EEvPT_S1_j:
.text._Z10reduceLog6IdLj512ELb1EEvPT_S1_j:
[----:B------:R-:W-:Y:S01]  /*0000*/  LDC R1, c[0x0][0x37c] ;  /* 0x0000df00ff017b82 */ /* 0x000fe20000000800 */
[----:B------:R-:W0:Y:S01]  /*0010*/  S2R R0, SR_CTAID.X ;  /* 0x0000000000007919 */ /* 0x000e220000002500 */
[----:B------:R-:W1:Y:S01]  /*0020*/  LDCU UR4, c[0x0][0x390] ;  /* 0x00007200ff0477ac */ /* 0x000e620008000800 */
[----:B------:R-:W-:Y:S01]  /*0030*/  BSSY.RECONVERGENT B0, `(.L_x_2414) ;  /* 0x00000c0000007945 */ /* 0x000fe20003800200 */
[----:B------:R-:W-:Y:S01]  /*0040*/  CS2R R8, SRZ ;  /* 0x0000000000087805 */ /* 0x000fe2000001ff00 */
        /* <DEDUP_REMOVED lines=8> */
[----:B------:R-:W-:-:S07]  /*00d0*/  CS2R R8, SRZ ;  /* 0x0000000000087805 */ /* 0x000fce000001ff00 */
[----:B------:R-:W1:Y:S02]  /*00e0*/  LDC.64 R2, c[0x0][0x380] ;  /* 0x0000e000ff027b82 */ /* 0x000e640000000a00 */
.L_x_2422:
[----:B-1----:R-:W-:-:S06]  /*00f0*/  IMAD.WIDE.U32 R10, R6, 0x8, R2 ;  /* 0x00000008060a7825 */ /* 0x002fcc00078e0002 */
[----:B------:R-:W2:Y:S01]  /*0100*/  LDG.E.64 R10, desc[UR6][R10.64] ;  /* 0x000000060a0a7981 */ /* 0x000ea2000c1e1b00 */
[----:B------:R-:W-:Y:S01]  /*0110*/  BSSY.RECONVERGENT B1, `(.L_x_2416) ;  /* 0x0000054000017945 */ /* 0x000fe20003800200 */
[----:B--2---:R-:W-:Y:S01]  /*0120*/  ISETP.GT.AND P0, PT, R11, 0xfffff, PT ;  /* 0x000fffff0b00780c */ /* 0x004fe20003f04270 */
[----:B------:R-:W-:Y:S02]  /*0130*/  IMAD.MOV.U32 R12, RZ, RZ, R10 ;  /* 0x000000ffff0c7224 */ /* 0x000fe400078e000a */
[--C-:B------:R-:W-:Y:S02]  /*0140*/  IMAD.MOV.U32 R13, RZ, RZ, R11.reuse ;  /* 0x000000ffff0d7224 */ /* 0x100fe400078e000b */
        /* <DEDUP_REMOVED lines=18> */
[----:B------:R-:W-:Y:S01]  /*0270*/  IMAD.MOV.U32 R17, RZ, RZ, 0x43300000 ;  /* 0x43300000ff117424 */ /* 0x000fe200078e00ff */
[----:B------:R-:W-:Y:S01]  /*0280*/  LEA.HI R16, R16, R7, RZ, 0xc ;  /* 0x0000000710107211 */ /* 0x000fe200078f60ff */
[----:B------:R-:W-:Y:S01]  /*0290*/  UMOV UR8, 0x80000000 ;  /* 0x8000000000087882 */ /* 0x000fe20000000000 */
[----:B------:R-:W-:-:S09]  /*02a0*/  UMOV UR9, 0x43300000 ;  /* 0x4330000000097882 */ /* 0x000fd20000000000 */
        /* <DEDUP_REMOVED lines=52> */
.L_x_2417:
[----:B------:R-:W-:Y:S01]  /*05f0*/  IMAD.MOV.U32 R10, RZ, RZ, 0x0 ;  /* 0x00000000ff0a7424 */ /* 0x000fe200078e00ff */
[----:B------:R-:W-:Y:S01]  /*0600*/  LOP3.LUT P0, RZ, R13, 0x7fffffff, RZ, 0xc0, !PT ;  /* 0x7fffffff0dff7812 */ /* 0x000fe2000780c0ff */
[----:B------:R-:W-:-:S06]  /*0610*/  IMAD.MOV.U32 R11, RZ, RZ, 0x7ff00000 ;  /* 0x7ff00000ff0b7424 */ /* 0x000fcc00078e00ff */
[----:B------:R-:W-:-:S10]  /*0620*/  DFMA R10, R12, R10, +INF ;  /* 0x7ff000000c0a742b */ /* 0x000fd4000000000a */
[----:B------:R-:W-:Y:S02]  /*0630*/  FSEL R18, R10, RZ, P0 ;  /* 0x000000ff0a127208 */ /* 0x000fe40000000000 */
[----:B------:R-:W-:-:S07]  /*0640*/  FSEL R19, R11, -QNAN , P0 ;  /* 0xfff000000b137808 */ /* 0x000fce0000000000 */
.L_x_2418:
[----:B------:R-:W-:Y:S05]  /*0650*/  BSYNC.RECONVERGENT B1 ;  /* 0x0000000000017941 */ /* 0x000fea0003800200 */
.L_x_2416:
[----:B------:R-:W-:-:S04]  /*0660*/  VIADD R13, R6, 0x200 ;  /* 0x00000200060d7836 */ /* 0x000fc80000000000 */
[----:B------:R-:W-:-:S06]  /*0670*/  IMAD.WIDE.U32 R12, R13, 0x8, R2 ;  /* 0x000000080d0c7825 */ /* 0x000fcc00078e0002 */
        /* <DEDUP_REMOVED lines=80> */
.L_x_2420:
[----:B------:R-:W-:Y:S01]  /*0b80*/  IMAD.MOV.U32 R12, RZ, RZ, 0x0 ;  /* 0x00000000ff0c7424 */ /* 0x000fe200078e00ff */
[----:B------:R-:W-:Y:S01]  /*0b90*/  LOP3.LUT P0, RZ, R11, 0x7fffffff, RZ, 0xc0, !PT ;  /* 0x7fffffff0bff7812 */ /* 0x000fe2000780c0ff */
[----:B------:R-:W-:-:S06]  /*0ba0*/  IMAD.MOV.U32 R13, RZ, RZ, 0x7ff00000 ;  /* 0x7ff00000ff0d7424 */ /* 0x000fcc00078e00ff */
[----:B------:R-:W-:-:S10]  /*0bb0*/  DFMA R12, R10, R12, +INF ;  /* 0x7ff000000a0c742b */ /* 0x000fd4000000000c */
[----:B------:R-:W-:Y:S02]  /*0bc0*/  FSEL R18, R12, RZ, P0 ;  /* 0x000000ff0c127208 */ /* 0x000fe40000000000 */
[----:B------:R-:W-:-:S07]  /*0bd0*/  FSEL R19, R13, -QNAN , P0 ;  /* 0xfff000000d137808 */ /* 0x000fce0000000000 */
.L_x_2421:
[----:B------:R-:W-:Y:S05]  /*0be0*/  BSYNC.RECONVERGENT B1 ;  /* 0x0000000000017941 */ /* 0x000fea0003800200 */
.L_x_2419:
[----:B0-----:R-:W-:Y:S01]  /*0bf0*/  IMAD R6, R5, 0x400, R6 ;  /* 0x0000040005067824 */ /* 0x001fe200078e0206 */
[----:B------:R-:W-:-:S04]  /*0c00*/  DADD R8, R8, R18 ;  /* 0x0000000008087229 */ /* 0x000fc80000000012 */
[----:B------:R-:W-:-:S13]  /*0c10*/  ISETP.GE.U32.AND P0, PT, R6, UR10, PT ;  /* 0x0000000a06007c0c */ /* 0x000fda000bf06070 */
[----:B------:R-:W-:Y:S05]  /*0c20*/  @!P0 BRA `(.L_x_2422) ;  /* 0xfffffff400308947 */ /* 0x000fea000383ffff */
.L_x_2415:
[----:B------:R-:W-:Y:S05]  /*0c30*/  BSYNC.RECONVERGENT B0 ;  /* 0x0000000000007941 */ /* 0x000fea0003800200 */
.L_x_2414:
[----:B------:R-:W0:Y:S01]  /*0c40*/  S2UR UR5, SR_CgaCtaId ;  /* 0x00000000000579c3 */ /* 0x000e220000008800 */
[----:B------:R-:W-:Y:S01]  /*0c50*/  UMOV UR4, 0x400 ;  /* 0x0000040000047882 */ /* 0x000fe20000000000 */
[C---:B------:R-:W-:Y:S02]  /*0c60*/  ISETP.GT.U32.AND P0, PT, R4.reuse, 0xff, PT ;  /* 0x000000ff0400780c */ /* 0x040fe40003f04070 */
[----:B------:R-:W-:Y:S01]  /*0c70*/  ISETP.GT.U32.AND P1, PT, R4, 0x7f, PT ;  /* 0x0000007f0400780c */ /* 0x000fe20003f24070 */
        /* <DEDUP_REMOVED lines=27> */
.L_x_2423:
        /* <DEDUP_REMOVED lines=41> */
.L_x_2424:
        /* <DEDUP_REMOVED lines=45> */
.L_x_2425:
[----:B------:R0:W1:Y:S04]  /*1390*/  SHFL.DOWN PT, R7, R9, 0x8, 0x1f ;  /* 0x09001f0009077f89 */ /* 0x00006800000e0000 */
[----:B------:R0:W2:Y:S02]  /*13a0*/  SHFL.DOWN PT, R6, R8, 0x8, 0x1f ;  /* 0x09001f0008067f89 */ /* 0x0000a400000e0000 */
.L_x_2426:
        /* <DEDUP_REMOVED lines=44> */
.L_x_2427:
[----:B------:R3:W4:Y:S04]  /*1670*/  SHFL.DOWN PT, R7, R9, 0x4, 0x1f ;  /* 0x08801f0009077f89 */ /* 0x00072800000e0000 */
[----:B------:R3:W0:Y:S02]  /*1680*/  SHFL.DOWN PT, R6, R8, 0x4, 0x1f ;  /* 0x08801f0008067f89 */ /* 0x00062400000e0000 */
.L_x_2428:
        /* <DEDUP_REMOVED lines=44> */
.L_x_2429:
[----:B------:R0:W1:Y:S04]  /*1950*/  SHFL.DOWN PT, R7, R9, 0x2, 0x1f ;  /* 0x08401f0009077f89 */ /* 0x00006800000e0000 */
[----:B------:R0:W2:Y:S02]  /*1960*/  SHFL.DOWN PT, R6, R8, 0x2, 0x1f ;  /* 0x08401f0008067f89 */ /* 0x0000a400000e0000 */
.L_x_2430:
        /* <DEDUP_REMOVED lines=44> */
.L_x_2431:
[----:B------:R3:W4:Y:S04]  /*1c30*/  SHFL.DOWN PT, R7, R9, 0x1, 0x1f ;  /* 0x08201f0009077f89 */ /* 0x00072800000e0000 */
[----:B------:R3:W0:Y:S02]  /*1c40*/  SHFL.DOWN PT, R6, R8, 0x1, 0x1f ;  /* 0x08201f0008067f89 */ /* 0x00062400000e0000 */
.L_x_2432:
[----:B------:R-:W-:-:S13]  /*1c50*/  ISETP.NE.AND P0, PT, R4, RZ, PT ;  /* 0x000000ff0400720c */ /* 0x000fda0003f05270 */
[----:B------:R-:W-:Y:S05]  /*1c60*/  @P0 EXIT ;  /* 0x000000000000094d */ /* 0x000fea0003800000 */
[----:B0-----:R-:W0:Y:S01]  /*1c70*/  LDC.64 R2, c[0x0][0x388] ;  /* 0x0000e200ff027b82 */ /* 0x001e220000000a00 */
[----:B-12-4-:R-:W-:Y:S01]  /*1c80*/  DADD R6, R8, R6 ;  /* 0x0000000008067229 */ /* 0x016fe20000000006 */
[----:B0-----:R-:W-:-:S06]  /*1c90*/  IMAD.WIDE.U32 R2, R0, 0x8, R2 ;  /* 0x0000000800027825 */ /* 0x001fcc00078e0002 */
[----:B------:R-:W-:Y:S01]  /*1ca0*/  STG.E.64 desc[UR6][R2.64], R6 ;  /* 0x0000000602007986 */ /* 0x000fe2000c101b06 */
[----:B------:R-:W-:Y:S05]  /*1cb0*/  EXIT ;  /* 0x000000000000794d */ /* 0x000fea0003800000 */
.L_x_2433:
        /* <DEDUP_REMOVED lines=12> */
.L_x_4840:


//--------------------- .text._Z10reduceLog6IdLj1024ELb1EEvPT_S1_j --------------------------
	.section	.text._Z10reduceLog6IdLj1024ELb1EEvPT_S1_j,"ax",@progbits
	.align	128
        .global         _Z10reduceLog6IdLj1024ELb1EEvPT_S1_j
        .type           _Z10reduceLog6IdLj1024ELb1EEvPT_S1_j,@function
        .size           _Z10reduceLog6IdLj1024ELb1EEvPT_S1_j,(.L_x_4841 - _Z10reduceLog6IdLj1024ELb1EEvPT_S1_j)
        .other          _Z10reduceLog6IdLj1024ELb1EEvPT_S1_j,@"STO_CUDA_ENTRY STV_DEFAULT"
_Z10reduceLog6IdLj1024ELb1EEvPT_S1_j:
.text._Z10reduceLog6IdLj1024ELb1EEvPT_S1_j:
        /* <DEDUP_REMOVED lines=15> */
.L_x_2442:
        /* <DEDUP_REMOVED lines=80> */
.L_x_2437:
[----:B------:R-:W-:Y:S01]  /*05f0*/  IMAD.MOV.U32 R10, RZ, RZ, 0x0 ;  /* 0x00000000ff0a7424 */ /* 0x000fe200078e00ff */
[----:B------:R-:W-:Y:S01]  /*0600*/  LOP3.LUT P0, RZ, R13, 0x7fffffff, RZ, 0xc0, !PT ;  /* 0x7fffffff0dff7812 */ /* 0x000fe2000780c0ff */
[----:B------:R-:W-:-:S06]  /*0610*/  IMAD.MOV.U32 R11, RZ, RZ, 0x7ff00000 ;  /* 0x7ff00000ff0b7424 */ /* 0x000fcc00078e00ff */
[----:B------:R-:W-:-:S10]  /*0620*/  DFMA R10, R12, R10, +INF ;  /* 0x7ff000000c0a742b */ /* 0x000fd4000000000a */
[----:B------:R-:W-:Y:S02]  /*0630*/  FSEL R18, R10, RZ, P0 ;  /* 0x000000ff0a127208 */ /* 0x000fe40000000000 */
[----:B------:R-:W-:-:S07]  /*0640*/  FSEL R19, R11, -QNAN , P0 ;  /* 0xfff000000b137808 */ /* 0x000fce0000000000 */
.L_x_2438:
[----:B------:R-:W-:Y:S05]  /*0650*/  BSYNC.RECONVERGENT B1 ;  /* 0x0000000000017941 */ /* 0x000fea0003800200 */
.L_x_2436:
        /* <DEDUP_REMOVED lines=82> */
.L_x_2440:
[----:B------:R-:W-:Y:S01]  /*0b80*/  IMAD.MOV.U32 R12, RZ, RZ, 0x0 ;  /* 0x00000000ff0c7424 */ /* 0x000fe200078e00ff */
[----:B------:R-:W-:Y:S01]  /*0b90*/  LOP3.LUT P0, RZ, R11, 0x7fffffff, RZ, 0xc0, !PT ;  /* 0x7fffffff0bff7812 */ /* 0x000fe2000780c0ff */
[----:B------:R-:W-:-:S06]  /*0ba0*/  IMAD.MOV.U32 R13, RZ, RZ, 0x7ff00000 ;  /* 0x7ff00000ff0d7424 */ /* 0x000fcc00078e00ff */
[----:B------:R-:W-:-:S10]  /*0bb0*/  DFMA R12, R10, R12, +INF ;  /* 0x7ff000000a0c742b */ /* 0x000fd4000000000c */
[----:B------:R-:W-:Y:S02]  /*0bc0*/  FSEL R18, R12, RZ, P0 ;  /* 0x000000ff0c127208 */ /* 0x000fe40000000000 */
[----:B------:R-:W-:-:S07]  /*0bd0*/  FSEL R19, R13, -QNAN , P0 ;  /* 0xfff000000d137808 */ /* 0x000fce0000000000 */
.L_x_2441:
[----:B------:R-:W-:Y:S05]  /*0be0*/  BSYNC.RECONVERGENT B1 ;  /* 0x0000000000017941 */ /* 0x000fea0003800200 */
.L_x_2439:
[----:B0-----:R-:W-:Y:S01]  /*0bf0*/  IMAD R6, R5, 0x800, R6 ;  /* 0x0000080005067824 */ /* 0x001fe200078e0206 */
[----:B------:R-:W-:-:S04]  /*0c00*/  DADD R8, R8, R18 ;  /* 0x0000000008087229 */ /* 0x000fc80000000012 */
[----:B------:R-:W-:-:S13]  /*0c10*/  ISETP.GE.U32.AND P0, PT, R6, UR10, PT ;  /* 0x0000000a06007c0c */ /* 0x000fda000bf06070 */
[----:B------:R-:W-:Y:S05]  /*0c20*/  @!P0 BRA `(.L_x_2442) ;  /* 0xfffffff400308947 */ /* 0x000fea000383ffff */
.L_x_2435:
[----:B------:R-:W-:Y:S05]  /*0c30*/  BSYNC.RECONVERGENT B0 ;  /* 0x0000000000007941 */ /* 0x000fea0003800200 */
.L_x_2434:
        /* <DEDUP_REMOVED lines=31> */
.L_x_2443:
        /* <DEDUP_REMOVED lines=41> */
.L_x_2444:
        /* <DEDUP_REMOVED lines=45> */
.L_x_2445:
[----:B------:R0:W1:Y:S04]  /*1390*/  SHFL.DOWN PT, R7, R9, 0x8, 0x1f ;  /* 0x09001f0009077f89 */ /* 0x00006800000e0000 */
[----:B------:R0:W2:Y:S02]  /*13a0*/  SHFL.DOWN PT, R6, R8, 0x8, 0x1f ;  /* 0x09001f0008067f89 */ /* 0x0000a400000e0000 */
.L_x_2446:
        /* <DEDUP_REMOVED lines=44> */
.L_x_2447:
[----:B------:R3:W4:Y:S04]  /*1670*/  SHFL.DOWN PT, R7, R9, 0x4, 0x1f ;  /* 0x08801f0009077f89 */ /* 0x00072800000e0000 */
[----:B------:R3:W0:Y:S02]  /*1680*/  SHFL.DOWN PT, R6, R8, 0x4, 0x1f ;  /* 0x08801f0008067f89 */ /* 0x00062400000e0000 */
.L_x_2448:
        /* <DEDUP_REMOVED lines=44> */
.L_x_2449:
[----:B------:R0:W1:Y:S04]  /*1950*/  SHFL.DOWN PT, R7, R9, 0x2, 0x1f ;  /* 0x08401f0009077f89 */ /* 0x00006800000e0000 */
[----:B------:R0:W2:Y:S02]  /*1960*/  SHFL.DOWN PT, R6, R8, 0x2, 0x1f ;  /* 0x08401f0008067f89 */ /* 0x0000a400000e0000 */
.L_x_2450:
        /* <DEDUP_REMOVED lines=44> */
.L_x_2451:
[----:B------:R3:W4:Y:S04]  /*1c30*/  SHFL.DOWN PT, R7, R9, 0x1, 0x1f ;  /* 0x08201f0009077f89 */ /* 0x00072800000e0000 */
[----:B------:R3:W0:Y:S02]  /*1c40*/  SHFL.DOWN PT, R6, R8, 0x1, 0x1f ;  /* 0x08201f0008067f89 */ /* 0x00062400000e0000 */
.L_x_2452:
[----:B------:R-:W-:-:S13]  /*1c50*/  ISETP.NE.AND P0, PT, R4, RZ, PT ;  /* 0x000000ff0400720c */ /* 0x000fda0003f05270 */
[----:B------:R-:W-:Y:S05]  /*1c60*/  @P0 EXIT ;  /* 0x000000000000094d */ /* 0x000fea0003800000 */
[----:B0-----:R-:W0:Y:S01]  /*1c70*/  LDC.64 R2, c[0x0][0x388] ;  /* 0x0000e200ff027b82 */ /* 0x001e220000000a00 */
[----:B-12-4-:R-:W-:Y:S01]  /*1c80*/  DADD R6, R8, R6 ;  /* 0x0000000008067229 */ /* 0x016fe20000000006 */
[----:B0-----:R-:W-:-:S06]  /*1c90*/  IMAD.WIDE.U32 R2, R0, 0x8, R2 ;  /* 0x0000000800027825 */ /* 0x001fcc00078e0002 */
[----:B------:R-:W-:Y:S01]  /*1ca0*/  STG.E.64 desc[UR6][R2.64], R6 ;  /* 0x0000000602007986 */ /* 0x000fe2000c101b06 */
[----:B------:R-:W-:Y:S05]  /*1cb0*/  EXIT ;  /* 0x000000000000794d */ /* 0x000fea0003800000 */
.L_x_2453:
        /* <DEDUP_REMOVED lines=12> */
.L_x_4841:


//--------------------- .text._Z10reduceLog5IdLj1EEvPT_S1_j --------------------------
	.section	.text._Z10reduceLog5IdLj1EEvPT_S1_j,"ax",@progbits
	.align	128
        .global         _Z10reduceLog5IdLj1EEvPT_S1_j
        .type           _Z10reduceLog5IdLj1EEvPT_S1_j,@function
        .size           _Z10reduceLog5IdLj1EEvPT_S1_j,(.L_x_4842 - _Z10reduceLog5IdLj1EEvPT_S1_j)
        .other          _Z10reduceLog5IdLj1EEvPT_S1_j,@"STO_CUDA_ENTRY STV_DEFAULT"
_Z10reduceLog5IdLj1EEvPT_S1_j:
.text._Z10reduceLog5IdLj1EEvPT_S1_j:
        /* <DEDUP_REMOVED lines=10> */
[----:B------:R-:W0:Y:S02]  /*00a0*/  LDC.64 R6, c[0x0][0x380] ;  /* 0x0000e000ff067b82 */ /* 0x000e240000000a00 */
[----:B0-----:R-:W-:-:S06]  /*00b0*/  IMAD.WIDE.U32 R6, R2, 0x8, R6 ;  /* 0x0000000802067825 */ /* 0x001fcc00078e0006 */
[----:B------:R-:W2:Y:S02]  /*00c0*/  LDG.E.64 R6, desc[UR6][R6.64] ;  /* 0x0000000606067981 */ /* 0x000ea4000c1e1b00 */
        /* <DEDUP_REMOVED lines=36> */
[----:B------:R-:W-:Y:S02]  /*0310*/  DMUL R12, R10, R10 ;  /* 0x0000000a0a0c7228 */ /* 0x000fe40000000000 */
[----:B------:R-:W-:-:S06]  /*0320*/  DADD R4, R6, -R10 ;  /* 0x0000000006047229 */ /* 0x000fcc000000080a */
[----:B------:R-:W-:Y:S01]  /*0330*/  DFMA R14, R12, UR8, R16 ;  /* 0x000000080c0e7c2b */ /* 0x000fe20008000010 */
[----:B------:R-:W-:Y:S01]  /*0340*/  UMOV UR8, 0x9f02676f ;  /* 0x9f02676f00087882 */ /* 0x000fe20000000000 */
[----:B------:R-:W-:Y:S01]  /*0350*/  UMOV UR9, 0x3ef3b266 ;  /* 0x3ef3b26600097882 */ /* 0x000fe20000000000 */
[----:B------:R-:W-:Y:S02]  /*0360*/  DADD R16, R4, R4 ;  /* 0x0000000004107229 */ /* 0x000fe40000000004 */
[----:B------:R-:W-:Y:S01]  /*0370*/  DADD R4, R18, -UR10 ;  /* 0x8000000a12047e29 */ /* 0x000fe20008000000 */
[----:B------:R-:W-:Y:S01]  /*0380*/  UMOV UR10, 0xfefa39ef ;  /* 0xfefa39ef000a7882 */ /* 0x000fe20000000000 */
[----:B------:R-:W-:Y:S01]  /*0390*/  UMOV UR11, 0x3fe62e42 ;  /* 0x3fe62e42000b7882 */ /* 0x000fe20000000000 */
[----:B------:R-:W-:Y:S01]  /*03a0*/  DFMA R14, R12, R14, UR8 ;  /* 0x000000080c0e7e2b */ /* 0x000fe2000800000e */
[----:B------:R-:W-:Y:S01]  /*03b0*/  UMOV UR8, 0xa9ab0956 ;  /* 0xa9ab095600087882 */ /* 0x000fe20000000000 */
[----:B------:R-:W-:Y:S01]  /*03c0*/  UMOV UR9, 0x3f1745cb ;  /* 0x3f1745cb00097882 */ /* 0x000fe20000000000 */
[----:B------:R-:W-:-:S02]  /*03d0*/  DFMA R16, R6, -R10, R16 ;  /* 0x8000000a0610722b */ /* 0x000fc40000000010 */
        /* <DEDUP_REMOVED lines=27> */
.L_x_2456:
[----:B------:R-:W-:Y:S01]  /*0590*/  IMAD.MOV.U32 R4, RZ, RZ, 0x0 ;  /* 0x00000000ff047424 */ /* 0x000fe200078e00ff */
[----:B------:R-:W-:Y:S01]  /*05a0*/  LOP3.LUT P0, RZ, R9, 0x7fffffff, RZ, 0xc0, !PT ;  /* 0x7fffffff09ff7812 */ /* 0x000fe2000780c0ff */
[----:B------:R-:W-:-:S06]  /*05b0*/  IMAD.MOV.U32 R5, RZ, RZ, 0x7ff00000 ;  /* 0x7ff00000ff057424 */ /* 0x000fcc00078e00ff */
[----:B------:R-:W-:-:S10]  /*05c0*/  DFMA R4, R8, R4, +INF ;  /* 0x7ff000000804742b */ /* 0x000fd40000000004 */
[----:B------:R-:W-:Y:S02]  /*05d0*/  FSEL R6, R4, RZ, P0 ;  /* 0x000000ff04067208 */ /* 0x000fe40000000000 */
[----:B------:R-:W-:-:S07]  /*05e0*/  FSEL R7, R5, -QNAN , P0 ;  /* 0xfff0000005077808 */ /* 0x000fce0000000000 */
.L_x_2455:
[----:B------:R-:W-:Y:S05]  /*05f0*/  BSYNC.RECONVERGENT B0 ;  /* 0x0000000000007941 */ /* 0x000fea0003800200 */
.L_x_2454:
[----:B------:R-:W-:Y:S01]  /*0600*/  VIADD R5, R2, 0x1 ;  /* 0x0000000102057836 */ /* 0x000fe20000000000 */
[----:B------:R-:W-:Y:S04]  /*0610*/  BSSY.RECONVERGENT B0, `(.L_x_2457) ;  /* 0x000005b000007945 */ /* 0x000fe80003800200 */
[----:B------:R-:W-:-:S13]  /*0620*/  ISETP.GE.U32.AND P0, PT, R5, UR4, PT ;  /* 0x0000000405007c0c */ /* 0x000fda000bf06070 */
[----:B------:R-:W-:Y:S05]  /*0630*/  @P0 BRA `(.L_x_2458) ;  /* 0x0000000400600947 */ /* 0x000fea0003800000 */
[----:B------:R-:W0:Y:S02]  /*0640*/  LDC.64 R8, c[0x0][0x380] ;  /* 0x0000e000ff087b82 */ /* 0x000e240000000a00 */
[----:B0-----:R-:W-:-:S05]  /*0650*/  IMAD.WIDE.U32 R8, R5, 0x8, R8 ;  /* 0x0000000805087825 */ /* 0x001fca00078e0008 */
        /* <DEDUP_REMOVED lines=18> */
[----:B------:R-:W-:Y:S01]  /*0780*/  IMAD.MOV.U32 R8, RZ, RZ, R4 ;  /* 0x000000ffff087224 */ /* 0x000fe200078e0004 */
        /* <DEDUP_REMOVED lines=59> */
.L_x_2460:
[----:B------:R-:W-:Y:S01]  /*0b40*/  IMAD.MOV.U32 R4, RZ, RZ, 0x0 ;  /* 0x00000000ff047424 */ /* 0x000fe200078e00ff */
[----:B------:R-:W-:Y:S01]  /*0b50*/  LOP3.LUT P0, RZ, R11, 0x7fffffff, RZ, 0xc0, !PT ;  /* 0x7fffffff0bff7812 */ /* 0x000fe2000780c0ff */
[----:B------:R-:W-:-:S06]  /*0b60*/  IMAD.MOV.U32 R5, RZ, RZ, 0x7ff00000 ;  /* 0x7ff00000ff057424 */ /* 0x000fcc00078e00ff */
[----:B------:R-:W-:-:S10]  /*0b70*/  DFMA R4, R10, R4, +INF ;  /* 0x7ff000000a04742b */ /* 0x000fd40000000004 */
[----:B------:R-:W-:Y:S02]  /*0b80*/  FSEL R8, R4, RZ, P0 ;  /* 0x000000ff04087208 */ /* 0x000fe40000000000 */
[----:B------:R-:W-:-:S07]  /*0b90*/  FSEL R9, R5, -QNAN , P0 ;  /* 0xfff0000005097808 */ /* 0x000fce0000000000 */
.L_x_2461:
[----:B------:R-:W-:Y:S05]  /*0ba0*/  BSYNC.RECONVERGENT B1 ;  /* 0x0000000000017941 */ /* 0x000fea0003800200 */
.L_x_2459:
[----:B------:R-:W-:-:S11]  /*0bb0*/  DADD R6, R6, R8 ;  /* 0x0000000006067229 */ /* 0x000fd60000000008 */
.L_x_2458:
[----:B------:R-:W-:Y:S05]  /*0bc0*/  BSYNC.RECONVERGENT B0 ;  /* 0x0000000000007941 */ /* 0x000fea0003800200 */
.L_x_2457:
        /* <DEDUP_REMOVED lines=17> */
.L_x_2462:
        /* <DEDUP_REMOVED lines=41> */
.L_x_2463:
        /* <DEDUP_REMOVED lines=45> */
.L_x_2464:
[----:B------:R0:W1:Y:S04]  /*1240*/  SHFL.DOWN PT, R9, R7, 0x8, 0x1f ;  /* 0x09001f0007097f89 */ /* 0x00006800000e0000 */
[----:B------:R0:W2:Y:S02]  /*1250*/  SHFL.DOWN PT, R8, R6, 0x8, 0x1f ;  /* 0x09001f0006087f89 */ /* 0x0000a400000e0000 */
.L_x_2465:
        /* <DEDUP_REMOVED lines=44> */
.L_x_2466:
[----:B------:R3:W4:Y:S04]  /*1520*/  SHFL.DOWN PT, R9, R7, 0x4, 0x1f ;  /* 0x08801f0007097f89 */ /* 0x00072800000e0000 */
[----:B------:R3:W0:Y:S02]  /*1530*/  SHFL.DOWN PT, R8, R6, 0x4, 0x1f ;  /* 0x08801f0006087f89 */ /* 0x00062400000e0000 */
.L_x_2467:
        /* <DEDUP_REMOVED lines=44> */
.L_x_2468:
[----:B------:R0:W1:Y:S04]  /*1800*/  SHFL.DOWN PT, R9, R7, 0x2, 0x1f ;  /* 0x08401f0007097f89 */ /* 0x00006800000e0000 */
[----:B------:R0:W2:Y:S02]  /*1810*/  SHFL.DOWN PT, R8, R6, 0x2, 0x1f ;  /* 0x08401f0006087f89 */ /* 0x0000a400000e0000 */
.L_x_2469:
        /* <DEDUP_REMOVED lines=44> */
.L_x_2470:
[----:B------:R3:W4:Y:S04]  /*1ae0*/  SHFL.DOWN PT, R9, R7, 0x1, 0x1f ;  /* 0x08201f0007097f89 */ /* 0x00072800000e0000 */
[----:B------:R3:W0:Y:S02]  /*1af0*/  SHFL.DOWN PT, R8, R6, 0x1, 0x1f ;  /* 0x08201f0006087f89 */ /* 0x00062400000e0000 */
.L_x_2471:
[----:B------:R-:W-:-:S13]  /*1b00*/  ISETP.NE.AND P0, PT, R0, RZ, PT ;  /* 0x000000ff0000720c */ /* 0x000fda0003f05270 */
[----:B------:R-:W-:Y:S05]  /*1b10*/  @P0 EXIT ;  /* 0x000000000000094d */ /* 0x000fea0003800000 */
[----:B------:R-:W5:Y:S01]  /*1b20*/  LDC.64 R4, c[0x0][0x388] ;  /* 0x0000e200ff047b82 */ /* 0x000f620000000a00 */
[----:B012-4-:R-:W-:Y:S01]  /*1b30*/  DADD R8, R6, R8 ;  /* 0x0000000006087229 */ /* 0x017fe20000000008 */
[----:B-----5:R-:W-:-:S06]  /*1b40*/  IMAD.WIDE.U32 R2, R3, 0x8, R4 ;  /* 0x0000000803027825 */ /* 0x020fcc00078e0004 */
[----:B------:R-:W-:Y:S01]  /*1b50*/  STG.E.64 desc[UR6][R2.64], R8 ;  /* 0x0000000802007986 */ /* 0x000fe2000c101b06 */
[----:B------:R-:W-:Y:S05]  /*1b60*/  EXIT ;  /* 0x000000000000794d */ /* 0x000fea0003800000 */
.L_x_2472:
        /* <DEDUP_REMOVED lines=9> */
.L_x_4842:


//--------------------- .text._Z10reduceLog5IdLj2EEvPT_S1_j --------------------------
	.section	.text._Z10reduceLog5IdLj2EEvPT_S1_j,"ax",@progbits
	.align	128
        .global         _Z10reduceLog5IdLj2EEvPT_S1_j
        .type           _Z10reduceLog5IdLj2EEvPT_S1_j,@function
        .size           _Z10reduceLog5IdLj2EEvPT_S1_j,(.L_x_4843 - _Z10reduceLog5IdLj2EEvPT_S1_j)
        .other          _Z10reduceLog5IdLj2EEvPT_S1_j,@"STO_CUDA_ENTRY STV_DEFAULT"
_Z10reduceLog5IdLj2EEvPT_S1_j:
.text._Z10reduceLog5IdLj2EEvPT_S1_j:
        /* <DEDUP_REMOVED lines=89> */
.L_x_2475:
[----:B------:R-:W-:Y:S01]  /*0590*/  IMAD.MOV.U32 R4, RZ, RZ, 0x0 ;  /* 0x00000000ff047424 */ /* 0x000fe200078e00ff */
[----:B------:R-:W-:Y:S01]  /*05a0*/  LOP3.LUT P0, RZ, R9, 0x7fffffff, RZ, 0xc0, !PT ;  /* 0x7fffffff09ff7812 */ /* 0x000fe2000780c0ff */
[----:B------:R-:W-:-:S06]  /*05b0*/  IMAD.MOV.U32 R5, RZ, RZ, 0x7ff00000 ;  /* 0x7ff00000ff057424 */ /* 0x000fcc00078e00ff */
[----:B------:R-:W-:-:S10]  /*05c0*/  DFMA R4, R8, R4, +INF ;  /* 0x7ff000000804742b */ /* 0x000fd40000000004 */
[----:B------:R-:W-:Y:S02]  /*05d0*/  FSEL R6, R4, RZ, P0 ;  /* 0x000000ff04067208 */ /* 0x000fe40000000000 */
[----:B------:R-:W-:-:S07]  /*05e0*/  FSEL R7, R5, -QNAN , P0 ;  /* 0xfff0000005077808 */ /* 0x000fce0000000000 */
.L_x_2474:
[----:B------:R-:W-:Y:S05]  /*05f0*/  BSYNC.RECONVERGENT B0 ;  /* 0x0000000000007941 */ /* 0x000fea0003800200 */
.L_x_2473:
        /* <DEDUP_REMOVED lines=84> */
.L_x_2479:
[----:B------:R-:W-:Y:S01]  /*0b40*/  IMAD.MOV.U32 R4, RZ, RZ, 0x0 ;  /* 0x00000000ff047424 */ /* 0x000fe200078e00ff */
[----:B------:R-:W-:Y:S01]  /*0b50*/  LOP3.LUT P0, RZ, R11, 0x7fffffff, RZ, 0xc0, !PT ;  /* 0x7fffffff0bff7812 */ /* 0x000fe2000780c0ff */
[----:B------:R-:W-:-:S06]  /*0b60*/  IMAD.MOV.U32 R5, RZ, RZ, 0x7ff00000 ;  /* 0x7ff00000ff057424 */ /* 0x000fcc00078e00ff */
[----:B------:R-:W-:-:S10]  /*0b70*/  DFMA R4, R10, R4, +INF ;  /* 0x7ff000000a04742b */ /* 0x000fd40000000004 */
[----:B------:R-:W-:Y:S02]  /*0b80*/  FSEL R8, R4, RZ, P0 ;  /* 0x000000ff04087208 */ /* 0x000fe40000000000 */
[----:B------:R-:W-:-:S07]  /*0b90*/  FSEL R9, R5, -QNAN , P0 ;  /* 0xfff0000005097808 */ /* 0x000fce0000000000 */
.L_x_2480:
[----:B------:R-:W-:Y:S05]  /*0ba0*/  BSYNC.RECONVERGENT B1 ;  /* 0x0000000000017941 */ /* 0x000fea0003800200 */
.L_x_2478:
[----:B------:R-:W-:-:S11]  /*0bb0*/  DADD R6, R6, R8 ;  /* 0x0000000006067229 */ /* 0x000fd60000000008 */
.L_x_2477:
[----:B------:R-:W-:Y:S05]  /*0bc0*/  BSYNC.RECONVERGENT B0 ;  /* 0x0000000000007941 */ /* 0x000fea0003800200 */
.L_x_2476:
        /* <DEDUP_REMOVED lines=17> */
.L_x_2481:
        /* <DEDUP_REMOVED lines=41> */
.L_x_2482:
        /* <DEDUP_REMOVED lines=45> */
.L_x_2483:
[----:B------:R0:W1:Y:S04]  /*1240*/  SHFL.DOWN PT, R9, R7, 0x8, 0x1f ;  /* 0x09001f0007097f89 */ /* 0x00006800000e0000 */
[----:B------:R0:W2:Y:S02]  /*1250*/  SHFL.DOWN PT, R8, R6, 0x8, 0x1f ;  /* 0x09001f0006087f89 */ /* 0x0000a400000e0000 */
.L_x_2484:
        /* <DEDUP_REMOVED lines=44> */
.L_x_2485:
[----:B------:R3:W4:Y:S04]  /*1520*/  SHFL.DOWN PT, R9, R7, 0x4, 0x1f ;  /* 0x08801f0007097f89 */ /* 0x00072800000e0000 */
[----:B------:R3:W0:Y:S02]  /*1530*/  SHFL.DOWN PT, R8, R6, 0x4, 0x1f ;  /* 0x08801f0006087f89 */ /* 0x00062400000e0000 */
.L_x_2486:
        /* <DEDUP_REMOVED lines=44> */
.L_x_2487:
[----:B------:R0:W1:Y:S04]  /*1800*/  SHFL.DOWN PT, R9, R7, 0x2, 0x1f ;  /* 0x08401f0007097f89 */ /* 0x00006800000e0000 */
[----:B------:R0:W2:Y:S02]  /*1810*/  SHFL.DOWN PT, R8, R6, 0x2, 0x1f ;  /* 0x08401f0006087f89 */ /* 0x0000a400000e0000 */
.L_x_2488:
        /* <DEDUP_REMOVED lines=44> */
.L_x_2489:
[----:B------:R3:W4:Y:S04]  /*1ae0*/  SHFL.DOWN PT, R9, R7, 0x1, 0x1f ;  /* 0x08201f0007097f89 */ /* 0x00072800000e0000 */
[----:B------:R3:W0:Y:S02]  /*1af0*/  SHFL.DOWN PT, R8, R6, 0x1, 0x1f ;  /* 0x08201f0006087f89 */ /* 0x00062400000e0000 */
.L_x_2490:
[----:B------:R-:W-:-:S13]  /*1b00*/  ISETP.NE.AND P0, PT, R0, RZ, PT ;  /* 0x000000ff0000720c */ /* 0x000fda0003f05270 */
[----:B------:R-:W-:Y:S05]  /*1b10*/  @P0 EXIT ;  /* 0x000000000000094d */ /* 0x000fea0003800000 */
[----:B------:R-:W5:Y:S01]  /*1b20*/  LDC.64 R4, c[0x0][0x388] ;  /* 0x0000e200ff047b82 */ /* 0x000f620000000a00 */
[----:B012-4-:R-:W-:Y:S01]  /*1b30*/  DADD R8, R6, R8 ;  /* 0x0000000006087229 */ /* 0x017fe20000000008 */
[----:B-----5:R-:W-:-:S06]  /*1b40*/  IMAD.WIDE.U32 R2, R3, 0x8, R4 ;  /* 0x0000000803027825 */ /* 0x020fcc00078e0004 */
[----:B------:R-:W-:Y:S01]  /*1b50*/  STG.E.64 desc[UR6][R2.64], R8 ;  /* 0x0000000802007986 */ /* 0x000fe2000c101b06 */
[----:B------:R-:W-:Y:S05]  /*1b60*/  EXIT ;  /* 0x000000000000794d */ /* 0x000fea0003800000 */
.L_x_2491:
        /* <DEDUP_REMOVED lines=9> */
.L_x_4843:


//--------------------- .text._Z10reduceLog5IdLj4EEvPT_S1_j --------------------------
	.section	.text._Z10reduceLog5IdLj4EEvPT_S1_j,"ax",@progbits
	.align	128
        .global         _Z10reduceLog5IdLj4EEvPT_S1_j
        .type           _Z10reduceLog5IdLj4EEvPT_S1_j,@function
        .size           _Z10reduceLog5IdLj4EEvPT_S1_j,(.L_x_4844 - _Z10reduceLog5IdLj4EEvPT_S1_j)
        .other          _Z10reduceLog5IdLj4EEvPT_S1_j,@"STO_CUDA_ENTRY STV_DEFAULT"
_Z10reduceLog5IdLj4EEvPT_S1_j:
.text._Z10reduceLog5IdLj4EEvPT_S1_j:
        /* <DEDUP_REMOVED lines=89> */
.L_x_2494:
[----:B------:R-:W-:Y:S01]  /*0590*/  IMAD.MOV.U32 R4, RZ, RZ, 0x0 ;  /* 0x00000000ff047424 */ /* 0x000fe200078e00ff */
[----:B------:R-:W-:Y:S01]  /*05a0*/  LOP3.LUT P0, RZ, R9, 0x7fffffff, RZ, 0xc0, !PT ;  /* 0x7fffffff09ff7812 */ /* 0x000fe2000780c0ff */
[----:B------:R-:W-:-:S06]  /*05b0*/  IMAD.MOV.U32 R5, RZ, RZ, 0x7ff00000 ;  /* 0x7ff00000ff057424 */ /* 0x000fcc00078e00ff */
[----:B------:R-:W-:-:S10]  /*05c0*/  DFMA R4, R8, R4, +INF ;  /* 0x7ff000000804742b */ /* 0x000fd40000000004 */
[----:B------:R-:W-:Y:S02]  /*05d0*/  FSEL R6, R4, RZ, P0 ;  /* 0x000000ff04067208 */ /* 0x000fe40000000000 */
[----:B------:R-:W-:-:S07]  /*05e0*/  FSEL R7, R5, -QNAN , P0 ;  /* 0xfff0000005077808 */ /* 0x000fce0000000000 */
.L_x_2493:
[----:B------:R-:W-:Y:S05]  /*05f0*/  BSYNC.RECONVERGENT B0 ;  /* 0x0000000000007941 */ /* 0x000fea0003800200 */
.L_x_2492:
        /* <DEDUP_REMOVED lines=84> */
.L_x_2498:
[----:B------:R-:W-:Y:S01]  /*0b40*/  IMAD.MOV.U32 R4, RZ, RZ, 0x0 ;  /* 0x00000000ff047424 */ /* 0x000fe200078e00ff */
[----:B------:R-:W-:Y:S01]  /*0b50*/  LOP3.LUT P0, RZ, R11, 0x7fffffff, RZ, 0xc0, !PT ;  /* 0x7fffffff0bff7812 */ /* 0x000fe2000780c0ff */
[----:B------:R-:W-:-:S06]  /*0b60*/  IMAD.MOV.U32 R5, RZ, RZ, 0x7ff00000 ;  /* 0x7ff00000ff057424 */ /* 0x000fcc00078e00ff */
[----:B------:R-:W-:-:S10]  /*0b70*/  DFMA R4, R10, R4, +INF ;  /* 0x7ff000000a04742b */ /* 0x000fd40000000004 */
[----:B------:R-:W-:Y:S02]  /*0b80*/  FSEL R8, R4, RZ, P0 ;  /* 0x000000ff04087208 */ /* 0x000fe40000000000 */
[----:B------:R-:W-:-:S07]  /*0b90*/  FSEL R9, R5, -QNAN , P0 ;  /* 0xfff0000005097808 */ /* 0x000fce0000000000 */
.L_x_2499:
[----:B------:R-:W-:Y:S05]  /*0ba0*/  BSYNC.RECONVERGENT B1 ;  /* 0x0000000000017941 */ /* 0x000fea0003800200 */
.L_x_2497:
[----:B------:R-:W-:-:S11]  /*0bb0*/  DADD R6, R6, R8 ;  /* 0x0000000006067229 */ /* 0x000fd60000000008 */
.L_x_2496:
[----:B------:R-:W-:Y:S05]  /*0bc0*/  BSYNC.RECONVERGENT B0 ;  /* 0x0000000000007941 */ /* 0x000fea0003800200 */
.L_x_2495:
        /* <DEDUP_REMOVED lines=17> */
.L_x_2500:
        /* <DEDUP_REMOVED lines=41> */
.L_x_2501:
        /* <DEDUP_REMOVED lines=45> */
.L_x_2502:
[----:B------:R0:W1:Y:S04]  /*1240*/  SHFL.DOWN PT, R9, R7, 0x8, 0x1f ;  /* 0x09001f0007097f89 */ /* 0x00006800000e0000 */
[----:B------:R0:W2:Y:S02]  /*1250*/  SHFL.DOWN PT, R8, R6, 0x8, 0x1f ;  /* 0x09001f0006087f89 */ /* 0x0000a400000e0000 */
.L_x_2503:
        /* <DEDUP_REMOVED lines=44> */
.L_x_2504:
[----:B------:R3:W4:Y:S04]  /*1520*/  SHFL.DOWN PT, R9, R7, 0x4, 0x1f ;  /* 0x08801f0007097f89 */ /* 0x00072800000e0000 */
[----:B------:R3:W0:Y:S02]  /*1530*/  SHFL.DOWN PT, R8, R6, 0x4, 0x1f ;  /* 0x08801f0006087f89 */ /* 0x00062400000e0000 */
.L_x_2505:
        /* <DEDUP_REMOVED lines=44> */
.L_x_2506:
[----:B------:R0:W1:Y:S04]  /*1800*/  SHFL.DOWN PT, R9, R7, 0x2, 0x1f ;  /* 0x08401f0007097f89 */ /* 0x00006800000e0000 */
[----:B------:R0:W2:Y:S02]  /*1810*/  SHFL.DOWN PT, R8, R6, 0x2, 0x1f ;  /* 0x08401f0006087f89 */ /* 0x0000a400000e0000 */
.L_x_2507:
        /* <DEDUP_REMOVED lines=44> */
.L_x_2508:
[----:B------:R3:W4:Y:S04]  /*1ae0*/  SHFL.DOWN PT, R9, R7, 0x1, 0x1f ;  /* 0x08201f0007097f89 */ /* 0x00072800000e0000 */
[----:B------:R3:W0:Y:S02]  /*1af0*/  SHFL.DOWN PT, R8, R6, 0x1, 0x1f ;  /* 0x08201f0006087f89 */ /* 0x00062400000e0000 */
.L_x_2509:
[----:B------:R-:W-:-:S13]  /*1b00*/  ISETP.NE.AND P0, PT, R0, RZ, PT ;  /* 0x000000ff0000720c */ /* 0x000fda0003f05270 */
[----:B------:R-:W-:Y:S05]  /*1b10*/  @P0 EXIT ;  /* 0x000000000000094d */ /* 0x000fea0003800000 */
[----:B------:R-:W5:Y:S01]  /*1b20*/  LDC.64 R4, c[0x0][0x388] ;  /* 0x0000e200ff047b82 */ /* 0x000f620000000a00 */
[----:B012-4-:R-:W-:Y:S01]  /*1b30*/  DADD R8, R6, R8 ;  /* 0x0000000006087229 */ /* 0x017fe20000000008 */
[----:B-----5:R-:W-:-:S06]  /*1b40*/  IMAD.WIDE.U32 R2, R3, 0x8, R4 ;  /* 0x0000000803027825 */ /* 0x020fcc00078e0004 */
[----:B------:R-:W-:Y:S01]  /*1b50*/  STG.E.64 desc[UR6][R2.64], R8 ;  /* 0x0000000802007986 */ /* 0x000fe2000c101b06 */
[----:B------:R-:W-:Y:S05]  /*1b60*/  EXIT ;  /* 0x000000000000794d */ /* 0x000fea0003800000 */
.L_x_2510:
        /* <DEDUP_REMOVED lines=9> */
.L_x_4844:


//--------------------- .text._Z10reduceLog5IdLj8EEvPT_S1_j --------------------------
	.section	.text._Z10reduceLog5IdLj8EEvPT_S1_j,"ax",@progbits
	.align	128
        .global         _Z10reduceLog5IdLj8EEvPT_S1_j
        .type           _Z10reduceLog5IdLj8EEvPT_S1_j,@function
        .size           _Z10reduceLog5IdLj8EEvPT_S1_j,(.L_x_4845 - _Z10reduceLog5IdLj8EEvPT_S1_j)
        .other          _Z10reduceLog5IdLj8EEvPT_S1_j,@"STO_CUDA_ENTRY STV_DEFAULT"
_Z10reduceLog5IdLj8EEvPT_S1_j:
.text._Z10reduceLog5IdLj8EEvPT_S1_j:
        /* <DEDUP_REMOVED lines=89> */
.L_x_2513:
[----:B------:R-:W-:Y:S01]  /*0590*/  IMAD.MOV.U32 R4, RZ, RZ, 0x0 ;  /* 0x00000000ff047424 */ /* 0x000fe200078e00ff */
[----:B------:R-:W-:Y:S01]  /*05a0*/  LOP3.LUT P0, RZ, R9, 0x7fffffff, RZ, 0xc0, !PT ;  /* 0x7fffffff09ff7812 */ /* 0x000fe2000780c0ff */
[----:B------:R-:W-:-:S06]  /*05b0*/  IMAD.MOV.U32 R5, RZ, RZ, 0x7ff00000 ;  /* 0x7ff00000ff057424 */ /* 0x000fcc00078e00ff */
[----:B------:R-:W-:-:S10]  /*05c0*/  DFMA R4, R8, R4, +INF ;  /* 0x7ff000000804742b */ /* 0x000fd40000000004 */
[----:B------:R-:W-:Y:S02]  /*05d0*/  FSEL R6, R4, RZ, P0 ;  /* 0x000000ff04067208 */ /* 0x000fe40000000000 */
[----:B------:R-:W-:-:S07]  /*05e0*/  FSEL R7, R5, -QNAN , P0 ;  /* 0xfff0000005077808 */ /* 0x000fce0000000000 */
.L_x_2512:
[----:B------:R-:W-:Y:S05]  /*05f0*/  BSYNC.RECONVERGENT B0 ;  /* 0x0000000000007941 */ /* 0x000fea0003800200 */
.L_x_2511:
        /* <DEDUP_REMOVED lines=84> */
.L_x_2517:
[----:B------:R-:W-:Y:S01]  /*0b40*/  IMAD.MOV.U32 R4, RZ, RZ, 0x0 ;  /* 0x00000000ff047424 */ /* 0x000fe200078e00ff */
[----:B------:R-:W-:Y:S01]  /*0b50*/  LOP3.LUT P0, RZ, R11, 0x7fffffff, RZ, 0xc0, !PT ;  /* 0x7fffffff0bff7812 */ /* 0x000fe2000780c0ff */
[----:B------:R-:W-:-:S06]  /*0b60*/  IMAD.MOV.U32 R5, RZ, RZ, 0x7ff00000 ;  /* 0x7ff00000ff057424 */ /* 0x000fcc00078e00ff */
[----:B------:R-:W-:-:S10]  /*0b70*/  DFMA R4, R10, R4, +INF ;  /* 0x7ff000000a04742b */ /* 0x000fd40000000004 */
[----:B------:R-:W-:Y:S02]  /*0b80*/  FSEL R8, R4, RZ, P0 ;  /* 0x000000ff04087208 */ /* 0x000fe40000000000 */
[----:B------:R-:W-:-:S07]  /*0b90*/  FSEL R9, R5, -QNAN , P0 ;  /* 0xfff0000005097808 */ /* 0x000fce0000000000 */
.L_x_2518:
[----:B------:R-:W-:Y:S05]  /*0ba0*/  BSYNC.RECONVERGENT B1 ;  /* 0x0000000000017941 */ /* 0x000fea0003800200 */
.L_x_2516:
[----:B------:R-:W-:-:S11]  /*0bb0*/  DADD R6, R6, R8 ;  /* 0x0000000006067229 */ /* 0x000fd60000000008 */
.L_x_2515:
[----:B------:R-:W-:Y:S05]  /*0bc0*/  BSYNC.RECONVERGENT B0 ;  /* 0x0000000000007941 */ /* 0x000fea0003800200 */
.L_x_2514:
        /* <DEDUP_REMOVED lines=17> */
.L_x_2519:
        /* <DEDUP_REMOVED lines=41> */
.L_x_2520:
        /* <DEDUP_REMOVED lines=45> */
.L_x_2521:
[----:B------:R0:W1:Y:S04]  /*1240*/  SHFL.DOWN PT, R9, R7, 0x8, 0x1f ;  /* 0x09001f0007097f89 */ /* 0x00006800000e0000 */
[----:B------:R0:W2:Y:S02]  /*1250*/  SHFL.DOWN PT, R8, R6, 0x8, 0x1f ;  /* 0x09001f0006087f89 */ /* 0x0000a400000e0000 */
.L_x_2522:
        /* <DEDUP_REMOVED lines=44> */
.L_x_2523:
[----:B------:R3:W4:Y:S04]  /*1520*/  SHFL.DOWN PT, R9, R7, 0x4, 0x1f ;  /* 0x08801f0007097f89 */ /* 0x00072800000e0000 */
[----:B------:R3:W0:Y:S02]  /*1530*/  SHFL.DOWN PT, R8, R6, 0x4, 0x1f ;  /* 0x08801f0006087f89 */ /* 0x00062400000e0000 */
.L_x_2524:
        /* <DEDUP_REMOVED lines=44> */
.L_x_2525:
[----:B------:R0:W1:Y:S04]  /*1800*/  SHFL.DOWN PT, R9, R7, 0x2, 0x1f ;  /* 0x08401f0007097f89 */ /* 0x00006800000e0000 */
[----:B------:R0:W2:Y:S02]  /*1810*/  SHFL.DOWN PT, R8, R6, 0x2, 0x1f ;  /* 0x08401f0006087f89 */ /* 0x0000a400000e0000 */
.L_x_2526:
        /* <DEDUP_REMOVED lines=44> */
.L_x_2527:
[----:B------:R3:W4:Y:S04]  /*1ae0*/  SHFL.DOWN PT, R9, R7, 0x1, 0x1f ;  /* 0x08201f0007097f89 */ /* 0x00072800000e0000 */
[----:B------:R3:W0:Y:S02]  /*1af0*/  SHFL.DOWN PT, R8, R6, 0x1, 0x1f ;  /* 0x08201f0006087f89 */ /* 0x00062400000e0000 */
.L_x_2528:
[----:B------:R-:W-:-:S13]  /*1b00*/  ISETP.NE.AND P0, PT, R0, RZ, PT ;  /* 0x000000ff0000720c */ /* 0x000fda0003f05270 */
[----:B------:R-:W-:Y:S05]  /*1b10*/  @P0 EXIT ;  /* 0x000000000000094d */ /* 0x000fea0003800000 */
[----:B------:R-:W5:Y:S01]  /*1b20*/  LDC.64 R4, c[0x0][0x388] ;  /* 0x0000e200ff047b82 */ /* 0x000f620000000a00 */
[----:B012-4-:R-:W-:Y:S01]  /*1b30*/  DADD R8, R6, R8 ;  /* 0x0000000006087229 */ /* 0x017fe20000000008 */
[----:B-----5:R-:W-:-:S06]  /*1b40*/  IMAD.WIDE.U32 R2, R3, 0x8, R4 ;  /* 0x0000000803027825 */ /* 0x020fcc00078e0004 */
[----:B------:R-:W-:Y:S01]  /*1b50*/  STG.E.64 desc[UR6][R2.64], R8 ;  /* 0x0000000802007986 */ /* 0x000fe2000c101b06 */
[----:B------:R-:W-:Y:S05]  /*1b60*/  EXIT ;  /* 0x000000000000794d */ /* 0x000fea0003800000 */
.L_x_2529:
        /* <DEDUP_REMOVED lines=9> */
.L_x_4845:


//--------------------- .text._Z10reduceLog5IdLj16EEvPT_S1_j --------------------------
	.section	.text._Z10reduceLog5IdLj16EEvPT_S1_j,"ax",@progbits
	.align	128
        .global         _Z10reduceLog5IdLj16EEvPT_S1_j
        .type           _Z10reduceLog5IdLj16EEvPT_S1_j,@function
        .size           _Z10reduceLog5IdLj16EEvPT_S1_j,(.L_x_4846 - _Z10reduceLog5IdLj16EEvPT_S1_j)
        .other          _Z10reduceLog5IdLj16EEvPT_S1_j,@"STO_CUDA_ENTRY STV_DEFAULT"
_Z10reduceLog5IdLj16EEvPT_S1_j:
.text._Z10reduceLog5IdLj16EEvPT_S1_j:
        /* <DEDUP_REMOVED lines=89> */
.L_x_2532:
[----:B------:R-:W-:Y:S01]  /*0590*/  IMAD.MOV.U32 R4, RZ, RZ, 0x0 ;  /* 0x00000000ff047424 */ /* 0x000fe200078e00ff */
[----:B------:R-:W-:Y:S01]  /*05a0*/  LOP3.LUT P0, RZ, R9, 0x7fffffff, RZ, 0xc0, !PT ;  /* 0x7fffffff09ff7812 */ /* 0x000fe2000780c0ff */
[----:B------:R-:W-:-:S06]  /*05b0*/  IMAD.MOV.U32 R5, RZ, RZ, 0x7ff00000 ;  /* 0x7ff00000ff057424 */ /* 0x000fcc00078e00ff */
[----:B------:R-:W-:-:S10]  /*05c0*/  DFMA R4, R8, R4, +INF ;  /* 0x7ff000000804742b */ /* 0x000fd40000000004 */
[----:B------:R-:W-:Y:S02]  /*05d0*/  FSEL R6, R4, RZ, P0 ;  /* 0x000000ff04067208 */ /* 0x000fe40000000000 */
[----:B------:R-:W-:-:S07]  /*05e0*/  FSEL R7, R5, -QNAN , P0 ;  /* 0xfff0000005077808 */ /* 0x000fce0000000000 */
.L_x_2531:
[----:B------:R-:W-:Y:S05]  /*05f0*/  BSYNC.RECONVERGENT B0 ;  /* 0x0000000000007941 */ /* 0x000fea0003800200 */
.L_x_2530:
        /* <DEDUP_REMOVED lines=84> */
.L_x_2536:
[----:B------:R-:W-:Y:S01]  /*0b40*/  IMAD.MOV.U32 R4, RZ, RZ, 0x0 ;  /* 0x00000000ff047424 */ /* 0x000fe200078e00ff */
[----:B------:R-:W-:Y:S01]  /*0b50*/  LOP3.LUT P0, RZ, R11, 0x7fffffff, RZ, 0xc0, !PT ;  /* 0x7fffffff0bff7812 */ /* 0x000fe2000780c0ff */
[----:B------:R-:W-:-:S06]  /*0b60*/  IMAD.MOV.U32 R5, RZ, RZ, 0x7ff00000 ;  /* 0x7ff00000ff057424 */ /* 0x000fcc00078e00ff */
[----:B------:R-:W-:-:S10]  /*0b70*/  DFMA R4, R10, R4, +INF ;  /* 0x7ff000000a04742b */ /* 0x000fd40000000004 */
[----:B------:R-:W-:Y:S02]  /*0b80*/  FSEL R8, R4, RZ, P0 ;  /* 0x000000ff04087208 */ /* 0x000fe40000000000 */
[----:B------:R-:W-:-:S07]  /*0b90*/  FSEL R9, R5, -QNAN , P0 ;  /* 0xfff0000005097808 */ /* 0x000fce0000000000 */
.L_x_2537:
[----:B------:R-:W-:Y:S05]  /*0ba0*/  BSYNC.RECONVERGENT B1 ;  /* 0x0000000000017941 */ /* 0x000fea0003800200 */
.L_x_2535:
[----:B------:R-:W-:-:S11]  /*0bb0*/  DADD R6, R6, R8 ;  /* 0x0000000006067229 */ /* 0x000fd60000000008 */
.L_x_2534:
[----:B------:R-:W-:Y:S05]  /*0bc0*/  BSYNC.RECONVERGENT B0 ;  /* 0x0000000000007941 */ /* 0x000fea0003800200 */
.L_x_2533:
        /* <DEDUP_REMOVED lines=17> */
.L_x_2538:
        /* <DEDUP_REMOVED lines=41> */
.L_x_2539:
        /* <DEDUP_REMOVED lines=45> */
.L_x_2540:
[----:B------:R0:W1:Y:S04]  /*1240*/  SHFL.DOWN PT, R9, R7, 0x8, 0x1f ;  /* 0x09001f0007097f89 */ /* 0x00006800000e0000 */
[----:B------:R0:W2:Y:S02]  /*1250*/  SHFL.DOWN PT, R8, R6, 0x8, 0x1f ;  /* 0x09001f0006087f89 */ /* 0x0000a400000e0000 */
.L_x_2541:
        /* <DEDUP_REMOVED lines=44> */
.L_x_2542:
[----:B------:R3:W4:Y:S04]  /*1520*/  SHFL.DOWN PT, R9, R7, 0x4, 0x1f ;  /* 0x08801f0007097f89 */ /* 0x00072800000e0000 */
[----:B------:R3:W0:Y:S02]  /*1530*/  SHFL.DOWN PT, R8, R6, 0x4, 0x1f ;  /* 0x08801f0006087f89 */ /* 0x00062400000e0000 */
.L_x_2543:
        /* <DEDUP_REMOVED lines=44> */
.L_x_2544:
[----:B------:R0:W1:Y:S04]  /*1800*/  SHFL.DOWN PT, R9, R7, 0x2, 0x1f ;  /* 0x08401f0007097f89 */ /* 0x00006800000e0000 */
[----:B------:R0:W2:Y:S02]  /*1810*/  SHFL.DOWN PT, R8, R6, 0x2, 0x1f ;  /* 0x08401f0006087f89 */ /* 0x0000a400000e0000 */
.L_x_2545:
        /* <DEDUP_REMOVED lines=44> */
.L_x_2546:
[----:B------:R3:W4:Y:S04]  /*1ae0*/  SHFL.DOWN PT, R9, R7, 0x1, 0x1f ;  /* 0x08201f0007097f89 */ /* 0x00072800000e0000 */
[----:B------:R3:W0:Y:S02]  /*1af0*/  SHFL.DOWN PT, R8, R6, 0x1, 0x1f ;  /* 0x08201f0006087f89 */ /* 0x00062400000e0000 */
.L_x_2547:
[----:B------:R-:W-:-:S13]  /*1b00*/  ISETP.NE.AND P0, PT, R0, RZ, PT ;  /* 0x000000ff0000720c */ /* 0x000fda0003f05270 */
[----:B------:R-:W-:Y:S05]  /*1b10*/  @P0 EXIT ;  /* 0x000000000000094d */ /* 0x000fea0003800000 */
[----:B------:R-:W5:Y:S01]  /*1b20*/  LDC.64 R4, c[0x0][0x388] ;  /* 0x0000e200ff047b82 */ /* 0x000f620000000a00 */
[----:B012-4-:R-:W-:Y:S01]  /*1b30*/  DADD R8, R6, R8 ;  /* 0x0000000006087229 */ /* 0x017fe20000000008 */
[----:B-----5:R-:W-:-:S06]  /*1b40*/  IMAD.WIDE.U32 R2, R3, 0x8, R4 ;  /* 0x0000000803027825 */ /* 0x020fcc00078e0004 */
[----:B------:R-:W-:Y:S01]  /*1b50*/  STG.E.64 desc[UR6][R2.64], R8 ;  /* 0x0000000802007986 */ /* 0x000fe2000c101b06 */
[----:B------:R-:W-:Y:S05]  /*1b60*/  EXIT ;  /* 0x000000000000794d */ /* 0x000fea0003800000 */
.L_x_2548:
        /* <DEDUP_REMOVED lines=9> */
.L_x_4846:


//--------------------- .text._Z10reduceLog5IdLj32EEvPT_S1_j --------------------------
	.section	.text._Z10reduceLog5IdLj32EEvPT_S1_j,"ax",@progbits
	.align	128
        .global         _Z10reduceLog5IdLj32EEvPT_S1_j
        .type           _Z10reduceLog5IdLj32EEvPT_S1_j,@function
        .size           _Z10reduceLog5IdLj32EEvPT_S1_j,(.L_x_4847 - _Z10reduceLog5IdLj32EEvPT_S1_j)
        .other          _Z10reduceLog5IdLj32EEvPT_S1_j,@"STO_CUDA_ENTRY STV_DEFAULT"
_Z10reduceLog5IdLj32EEvPT_S1_j:
.text._Z10reduceLog5IdLj32EEvPT_S1_j:
        /* <DEDUP_REMOVED lines=89> */
.L_x_2551:
[----:B------:R-:W-:Y:S01]  /*0590*/  IMAD.MOV.U32 R4, RZ, RZ, 0x0 ;  /* 0x00000000ff047424 */ /* 0x000fe200078e00ff */
[----:B------:R-:W-:Y:S01]  /*05a0*/  LOP3.LUT P0, RZ, R9, 0x7fffffff, RZ, 0xc0, !PT ;  /* 0x7fffffff09ff7812 */ /* 0x000fe2000780c0ff */
[----:B------:R-:W-:-:S06]  /*05b0*/  IMAD.MOV.U32 R5, RZ, RZ, 0x7ff00000 ;  /* 0x7ff00000ff057424 */ /* 0x000fcc00078e00ff */
[----:B------:R-:W-:-:S10]  /*05c0*/  DFMA R4, R8, R4, +INF ;  /* 0x7ff000000804742b */ /* 0x000fd40000000004 */
[----:B------:R-:W-:Y:S02]  /*05d0*/  FSEL R6, R4, RZ, P0 ;  /* 0x000000ff04067208 */ /* 0x000fe40000000000 */
[----:B------:R-:W-:-:S07]  /*05e0*/  FSEL R7, R5, -QNAN , P0 ;  /* 0xfff0000005077808 */ /* 0x000fce0000000000 */
.L_x_2550:
[----:B------:R-:W-:Y:S05]  /*05f0*/  BSYNC.RECONVERGENT B0 ;  /* 0x0000000000007941 */ /* 0x000fea0003800200 */
.L_x_2549:
        /* <DEDUP_REMOVED lines=84> */
.L_x_2555:
[----:B------:R-:W-:Y:S01]  /*0b40*/  IMAD.MOV.U32 R4, RZ, RZ, 0x0 ;  /* 0x00000000ff047424 */ /* 0x000fe200078e00ff */
[----:B------:R-:W-:Y:S01]  /*0b50*/  LOP3.LUT P0, RZ, R11, 0x7fffffff, RZ, 0xc0, !PT ;  /* 0x7fffffff0bff7812 */ /* 0x000fe2000780c0ff */
[----:B------:R-:W-:-:S06]  /*0b60*/  IMAD.MOV.U32 R5, RZ, RZ, 0x7ff00000 ;  /* 0x7ff00000ff057424 */ /* 0x000fcc00078e00ff */
[----:B------:R-:W-:-:S10]  /*0b70*/  DFMA R4, R10, R4, +INF ;  /* 0x7ff000000a04742b */ /* 0x000fd40000000004 */
[----:B------:R-:W-:Y:S02]  /*0b80*/  FSEL R8, R4, RZ, P0 ;  /* 0x000000ff04087208 */ /* 0x000fe40000000000 */
[----:B------:R-:W-:-:S07]  /*0b90*/  FSEL R9, R5, -QNAN , P0 ;  /* 0xfff0000005097808 */ /* 0x000fce0000000000 */
.L_x_2556:
[----:B------:R-:W-:Y:S05]  /*0ba0*/  BSYNC.RECONVERGENT B1 ;  /* 0x0000000000017941 */ /* 0x000fea0003800200 */
.L_x_2554:
[----:B------:R-:W-:-:S11]  /*0bb0*/  DADD R6, R6, R8 ;  /* 0x0000000006067229 */ /* 0x000fd60000000008 */
.L_x_2553:
[----:B------:R-:W-:Y:S05]  /*0bc0*/  BSYNC.RECONVERGENT B0 ;  /* 0x0000000000007941 */ /* 0x000fea0003800200 */
.L_x_2552:
        /* <DEDUP_REMOVED lines=17> */
.L_x_2557:
        /* <DEDUP_REMOVED lines=41> */
.L_x_2558:
        /* <DEDUP_REMOVED lines=45> */
.L_x_2559:
[----:B------:R0:W1:Y:S04]  /*1240*/  SHFL.DOWN PT, R9, R7, 0x8, 0x1f ;  /* 0x09001f0007097f89 */ /* 0x00006800000e0000 */
[----:B------:R0:W2:Y:S02]  /*1250*/  SHFL.DOWN PT, R8, R6, 0x8, 0x1f ;  /* 0x09001f0006087f89 */ /* 0x0000a400000e0000 */
.L_x_2560:
        /* <DEDUP_REMOVED lines=44> */
.L_x_2561:
[----:B------:R3:W4:Y:S04]  /*1520*/  SHFL.DOWN PT, R9, R7, 0x4, 0x1f ;  /* 0x08801f0007097f89 */ /* 0x00072800000e0000 */
[----:B------:R3:W0:Y:S02]  /*1530*/  SHFL.DOWN PT, R8, R6, 0x4, 0x1f ;  /* 0x08801f0006087f89 */ /* 0x00062400000e0000 */
.L_x_2562:
        /* <DEDUP_REMOVED lines=44> */
.L_x_2563:
[----:B------:R0:W1:Y:S04]  /*1800*/  SHFL.DOWN PT, R9, R7, 0x2, 0x1f ;  /* 0x08401f0007097f89 */ /* 0x00006800000e0000 */
[----:B------:R0:W2:Y:S02]  /*1810*/  SHFL.DOWN PT, R8, R6, 0x2, 0x1f ;  /* 0x08401f0006087f89 */ /* 0x0000a400000e0000 */
.L_x_2564:
        /* <DEDUP_REMOVED lines=44> */
.L_x_2565:
[----:B------:R3:W4:Y:S04]  /*1ae0*/  SHFL.DOWN PT, R9, R7, 0x1, 0x1f ;  /* 0x08201f0007097f89 */ /* 0x00072800000e0000 */
[----:B------:R3:W0:Y:S02]  /*1af0*/  SHFL.DOWN PT, R8, R6, 0x1, 0x1f ;  /* 0x08201f0006087f89 */ /* 0x00062400000e0000 */
.L_x_2566:
[----:B------:R-:W-:-:S13]  /*1b00*/  ISETP.NE.AND P0, PT, R0, RZ, PT ;  /* 0x000000ff0000720c */ /* 0x000fda0003f05270 */
[----:B------:R-:W-:Y:S05]  /*1b10*/  @P0 EXIT ;  /* 0x000000000000094d */ /* 0x000fea0003800000 */
[----:B------:R-:W5:Y:S01]  /*1b20*/  LDC.64 R4, c[0x0][0x388] ;  /* 0x0000e200ff047b82 */ /* 0x000f620000000a00 */
[----:B012-4-:R-:W-:Y:S01]  /*1b30*/  DADD R8, R6, R8 ;  /* 0x0000000006087229 */ /* 0x017fe20000000008 */
[----:B-----5:R-:W-:-:S06]  /*1b40*/  IMAD.WIDE.U32 R2, R3, 0x8, R4 ;  /* 0x0000000803027825 */ /* 0x020fcc00078e0004 */
[----:B------:R-:W-:Y:S01]  /*1b50*/  STG.E.64 desc[UR6][R2.64], R8 ;  /* 0x0000000802007986 */ /* 0x000fe2000c101b06 */
[----:B------:R-:W-:Y:S05]  /*1b60*/  EXIT ;  /* 0x000000000000794d */ /* 0x000fea0003800000 */
.L_x_2567:
        /* <DEDUP_REMOVED lines=9> */
.L_x_4847:


//--------------------- .text._Z10reduceLog5IdLj64EEvPT_S1_j --------------------------
	.section	.text._Z10reduceLog5IdLj64EEvPT_S1_j,"ax",@progbits
	.align	128
        .global         _Z10reduceLog5IdLj64EEvPT_S1_j
        .type           _Z10reduceLog5IdLj64EEvPT_S1_j,@function
        .size           _Z10reduceLog5IdLj64EEvPT_S1_j,(.L_x_4848 - _Z10reduceLog5IdLj64EEvPT_S1_j)
        .other          _Z10reduceLog5IdLj64EEvPT_S1_j,@"STO_CUDA_ENTRY STV_DEFAULT"
_Z10reduceLog5IdLj64EEvPT_S1_j:
.text._Z10reduceLog5IdLj64EEvPT_S1_j:
        /* <DEDUP_REMOVED lines=89> */
.L_x_2570:
[----:B------:R-:W-:Y:S01]  /*0590*/  IMAD.MOV.U32 R4, RZ, RZ, 0x0 ;  /* 0x00000000ff047424 */ /* 0x000fe200078e00ff */
[----:B------:R-:W-:Y:S01]  /*05a0*/  LOP3.LUT P0, RZ, R9, 0x7fffffff, RZ, 0xc0, !PT ;  /* 0x7fffffff09ff7812 */ /* 0x000fe2000780c0ff */
[----:B------:R-:W-:-:S06]  /*05b0*/  IMAD.MOV.U32 R5, RZ, RZ, 0x7ff00000 ;  /* 0x7ff00000ff057424 */ /* 0x000fcc00078e00ff */
[----:B------:R-:W-:-:S10]  /*05c0*/  DFMA R4, R8, R4, +INF ;  /* 0x7ff000000804742b */ /* 0x000fd40000000004 */
[----:B------:R-:W-:Y:S02]  /*05d0*/  FSEL R6, R4, RZ, P0 ;  /* 0x000000ff04067208 */ /* 0x000fe40000000000 */
[----:B------:R-:W-:-:S07]  /*05e0*/  FSEL R7, R5, -QNAN , P0 ;  /* 0xfff0000005077808 */ /* 0x000fce0000000000 */
.L_x_2569:
[----:B------:R-:W-:Y:S05]  /*05f0*/  BSYNC.RECONVERGENT B0 ;  /* 0x0000000000007941 */ /* 0x000fea0003800200 */
.L_x_2568:
        /* <DEDUP_REMOVED lines=84> */
.L_x_2574:
[----:B------:R-:W-:Y:S01]  /*0b40*/  IMAD.MOV.U32 R4, RZ, RZ, 0x0 ;  /* 0x00000000ff047424 */ /* 0x000fe200078e00ff */
[----:B------:R-:W-:Y:S01]  /*0b50*/  LOP3.LUT P0, RZ, R11, 0x7fffffff, RZ, 0xc0, !PT ;  /* 0x7fffffff0bff7812 */ /* 0x000fe2000780c0ff */
[----:B------:R-:W-:-:S06]  /*0b60*/  IMAD.MOV.U32 R5, RZ, RZ, 0x7ff00000 ;  /* 0x7ff00000ff057424 */ /* 0x000fcc00078e00ff */
[----:B------:R-:W-:-:S10]  /*0b70*/  DFMA R4, R10, R4, +INF ;  /* 0x7ff000000a04742b */ /* 0x000fd40000000004 */
[----:B------:R-:W-:Y:S02]  /*0b80*/  FSEL R8, R4, RZ, P0 ;  /* 0x000000ff04087208 */ /* 0x000fe40000000000 */
[----:B------:R-:W-:-:S07]  /*0b90*/  FSEL R9, R5, -QNAN , P0 ;  /* 0xfff0000005097808 */ /* 0x000fce0000000000 */
.L_x_2575:
[----:B------:R-:W-:Y:S05]  /*0ba0*/  BSYNC.RECONVERGENT B1 ;  /* 0x0000000000017941 */ /* 0x000fea0003800200 */
.L_x_2573:
[----:B------:R-:W-:-:S11]  /*0bb0*/  DADD R6, R6, R8 ;  /* 0x0000000006067229 */ /* 0x000fd60000000008 */
.L_x_2572:
[----:B------:R-:W-:Y:S05]  /*0bc0*/  BSYNC.RECONVERGENT B0 ;  /* 0x0000000000007941 */ /* 0x000fea0003800200 */
.L_x_2571:
        /* <DEDUP_REMOVED lines=19> */
.L_x_2576:
        /* <DEDUP_REMOVED lines=41> */
.L_x_2577:
        /* <DEDUP_REMOVED lines=45> */
.L_x_2578:
[----:B------:R0:W1:Y:S04]  /*1260*/  SHFL.DOWN PT, R5, R7, 0x8, 0x1f ;  /* 0x09001f0007057f89 */ /* 0x00006800000e0000 */
[----:B------:R0:W2:Y:S02]  /*1270*/  SHFL.DOWN PT, R4, R6, 0x8, 0x1f ;  /* 0x09001f0006047f89 */ /* 0x0000a400000e0000 */
.L_x_2579:
        /* <DEDUP_REMOVED lines=44> */
.L_x_2580:
[----:B------:R3:W4:Y:S04]  /*1540*/  SHFL.DOWN PT, R5, R7, 0x4, 0x1f ;  /* 0x08801f0007057f89 */ /* 0x00072800000e0000 */
[----:B------:R3:W0:Y:S02]  /*1550*/  SHFL.DOWN PT, R4, R6, 0x4, 0x1f ;  /* 0x08801f0006047f89 */ /* 0x00062400000e0000 */
.L_x_2581:
        /* <DEDUP_REMOVED lines=44> */
.L_x_2582:
[----:B------:R0:W1:Y:S04]  /*1820*/  SHFL.DOWN PT, R5, R7, 0x2, 0x1f ;  /* 0x08401f0007057f89 */ /* 0x00006800000e0000 */
[----:B------:R0:W2:Y:S02]  /*1830*/  SHFL.DOWN PT, R4, R6, 0x2, 0x1f ;  /* 0x08401f0006047f89 */ /* 0x0000a400000e0000 */
.L_x_2583:
        /* <DEDUP_REMOVED lines=44> */
.L_x_2584:
[----:B------:R3:W4:Y:S04]  /*1b00*/  SHFL.DOWN PT, R5, R7, 0x1, 0x1f ;  /* 0x08201f0007057f89 */ /* 0x00072800000e0000 */
[----:B------:R3:W0:Y:S02]  /*1b10*/  SHFL.DOWN PT, R4, R6, 0x1, 0x1f ;  /* 0x08201f0006047f89 */ /* 0x00062400000e0000 */
.L_x_2585:
[----:B------:R-:W-:-:S13]  /*1b20*/  ISETP.NE.AND P0, PT, R0, RZ, PT ;  /* 0x000000ff0000720c */ /* 0x000fda0003f05270 */
[----:B------:R-:W-:Y:S05]  /*1b30*/  @P0 EXIT ;  /* 0x000000000000094d */ /* 0x000fea0003800000 */
[----:B0-----:R-:W0:Y:S01]  /*1b40*/  LDC.64 R8, c[0x0][0x388] ;  /* 0x0000e200ff087b82 */ /* 0x001e220000000a00 */
[----:B-12-4-:R-:W-:Y:S01]  /*1b50*/  DADD R4, R6, R4 ;  /* 0x0000000006047229 */ /* 0x016fe20000000004 */
[----:B0-----:R-:W-:-:S06]  /*1b60*/  IMAD.WIDE.U32 R2, R3, 0x8, R8 ;  /* 0x0000000803027825 */ /* 0x001fcc00078e0008 */
[----:B------:R-:W-:Y:S01]  /*1b70*/  STG.E.64 desc[UR6][R2.64], R4 ;  /* 0x0000000402007986 */ /* 0x000fe2000c101b06 */
[----:B------:R-:W-:Y:S05]  /*1b80*/  EXIT ;  /* 0x000000000000794d */ /* 0x000fea0003800000 */
.L_x_2586:
        /* <DEDUP_REMOVED lines=15> */
.L_x_4848:


//--------------------- .text._Z10reduceLog5IdLj128EEvPT_S1_j --------------------------
	.section	.text._Z10reduceLog5IdLj128EEvPT_S1_j,"ax",@progbits
	.align	128
        .global         _Z10reduceLog5IdLj128EEvPT_S1_j
        .type           _Z10reduceLog5IdLj128EEvPT_S1_j,@function
        .size           _Z10reduceLog5IdLj128EEvPT_S1_j,(.L_x_4849 - _Z10reduceLog5IdLj128EEvPT_S1_j)
        .other          _Z10reduceLog5IdLj128EEvPT_S1_j,@"STO_CUDA_ENTRY STV_DEFAULT"
_Z10reduceLog5IdLj128EEvPT_S1_j:
.text._Z10reduceLog5IdLj128EEvPT_S1_j:
        /* <DEDUP_REMOVED lines=89> */
.L_x_2589:
[----:B------:R-:W-:Y:S01]  /*0590*/  IMAD.MOV.U32 R4, RZ, RZ, 0x0 ;  /* 0x00000000ff047424 */ /* 0x000fe200078e00ff */
[----:B------:R-:W-:Y:S01]  /*05a0*/  LOP3.LUT P0, RZ, R9, 0x7fffffff, RZ, 0xc0, !PT ;  /* 0x7fffffff09ff7812 */ /* 0x000fe2000780c0ff */
[----:B------:R-:W-:-:S06]  /*05b0*/  IMAD.MOV.U32 R5, RZ, RZ, 0x7ff00000 ;  /* 0x7ff00000ff057424 */ /* 0x000fcc00078e00ff */
[----:B------:R-:W-:-:S10]  /*05c0*/  DFMA R4, R8, R4, +INF ;  /* 0x7ff000000804742b */ /* 0x000fd40000000004 */
[----:B------:R-:W-:Y:S02]  /*05d0*/  FSEL R6, R4, RZ, P0 ;  /* 0x000000ff04067208 */ /* 0x000fe40000000000 */
[----:B------:R-:W-:-:S07]  /*05e0*/  FSEL R7, R5, -QNAN , P0 ;  /* 0xfff0000005077808 */ /* 0x000fce0000000000 */
.L_x_2588:
[----:B------:R-:W-:Y:S05]  /*05f0*/  BSYNC.RECONVERGENT B0 ;  /* 0x0000000000007941 */ /* 0x000fea0003800200 */
.L_x_2587:
        /* <DEDUP_REMOVED lines=84> */
.L_x_2593:
[----:B------:R-:W-:Y:S01]  /*0b40*/  IMAD.MOV.U32 R4, RZ, RZ, 0x0 ;  /* 0x00000000ff047424 */ /* 0x000fe200078e00ff */
[----:B------:R-:W-:Y:S01]  /*0b50*/  LOP3.LUT P0, RZ, R11, 0x7fffffff, RZ, 0xc0, !PT ;  /* 0x7fffffff0bff7812 */ /* 0x000fe2000780c0ff */
[----:B------:R-:W-:-:S06]  /*0b60*/  IMAD.MOV.U32 R5, RZ, RZ, 0x7ff00000 ;  /* 0x7ff00000ff057424 */ /* 0x000fcc00078e00ff */
[----:B------:R-:W-:-:S10]  /*0b70*/  DFMA R4, R10, R4, +INF ;  /* 0x7ff000000a04742b */ /* 0x000fd40000000004 */
[----:B------:R-:W-:Y:S02]  /*0b80*/  FSEL R8, R4, RZ, P0 ;  /* 0x000000ff04087208 */ /* 0x000fe40000000000 */
[----:B------:R-:W-:-:S07]  /*0b90*/  FSEL R9, R5, -QNAN , P0 ;  /* 0xfff0000005097808 */ /* 0x000fce0000000000 */
.L_x_2594:
[----:B------:R-:W-:Y:S05]  /*0ba0*/  BSYNC.RECONVERGENT B1 ;  /* 0x0000000000017941 */ /* 0x000fea0003800200 */
.L_x_2592:
[----:B------:R-:W-:-:S11]  /*0bb0*/  DADD R6, R6, R8 ;  /* 0x0000000006067229 */ /* 0x000fd60000000008 */
.L_x_2591:
[----:B------:R-:W-:Y:S05]  /*0bc0*/  BSYNC.RECONVERGENT B0 ;  /* 0x0000000000007941 */ /* 0x000fea0003800200 */
.L_x_2590:
        /* <DEDUP_REMOVED lines=23> */
.L_x_2595:
        /* <DEDUP_REMOVED lines=41> */
.L_x_2596:
        /* <DEDUP_REMOVED lines=45> */
.L_x_2597:
[----:B------:R0:W1:Y:S04]  /*12a0*/  SHFL.DOWN PT, R5, R7, 0x8, 0x1f ;  /* 0x09001f0007057f89 */ /* 0x00006800000e0000 */
[----:B------:R0:W2:Y:S02]  /*12b0*/  SHFL.DOWN PT, R4, R6, 0x8, 0x1f ;  /* 0x09001f0006047f89 */ /* 0x0000a400000e0000 */
.L_x_2598:
        /* <DEDUP_REMOVED lines=44> */
.L_x_2599:
[----:B------:R3:W4:Y:S04]  /*1580*/  SHFL.DOWN PT, R5, R7, 0x4, 0x1f ;  /* 0x08801f0007057f89 */ /* 0x00072800000e0000 */
[----:B------:R3:W0:Y:S02]  /*1590*/  SHFL.DOWN PT, R4, R6, 0x4, 0x1f ;  /* 0x08801f0006047f89 */ /* 0x00062400000e0000 */
.L_x_2600:
        /* <DEDUP_REMOVED lines=44> */
.L_x_2601:
[----:B------:R0:W1:Y:S04]  /*1860*/  SHFL.DOWN PT, R5, R7, 0x2, 0x1f ;  /* 0x08401f0007057f89 */ /* 0x00006800000e0000 */
[----:B------:R0:W2:Y:S02]  /*1870*/  SHFL.DOWN PT, R4, R6, 0x2, 0x1f ;  /* 0x08401f0006047f89 */ /* 0x0000a400000e0000 */
.L_x_2602:
        /* <DEDUP_REMOVED lines=44> */
.L_x_2603:
[----:B------:R3:W4:Y:S04]  /*1b40*/  SHFL.DOWN PT, R5, R7, 0x1, 0x1f ;  /* 0x08201f0007057f89 */ /* 0x00072800000e0000 */
[----:B------:R3:W0:Y:S02]  /*1b50*/  SHFL.DOWN PT, R4, R6, 0x1, 0x1f ;  /* 0x08201f0006047f89 */ /* 0x00062400000e0000 */
.L_x_2604:
[----:B------:R-:W-:-:S13]  /*1b60*/  ISETP.NE.AND P0, PT, R0, RZ, PT ;  /* 0x000000ff0000720c */ /* 0x000fda0003f05270 */
[----:B------:R-:W-:Y:S05]  /*1b70*/  @P0 EXIT ;  /* 0x000000000000094d */ /* 0x000fea0003800000 */
[----:B0-----:R-:W0:Y:S01]  /*1b80*/  LDC.64 R8, c[0x0][0x388] ;  /* 0x0000e200ff087b82 */ /* 0x001e220000000a00 */
[----:B-12-4-:R-:W-:Y:S01]  /*1b90*/  DADD R4, R6, R4 ;  /* 0x0000000006047229 */ /* 0x016fe20000000004 */
[----:B0-----:R-:W-:-:S06]  /*1ba0*/  IMAD.WIDE.U32 R2, R3, 0x8, R8 ;  /* 0x0000000803027825 */ /* 0x001fcc00078e0008 */
[----:B------:R-:W-:Y:S01]  /*1bb0*/  STG.E.64 desc[UR6][R2.64], R4 ;  /* 0x0000000402007986 */ /* 0x000fe2000c101b06 */
[----:B------:R-:W-:Y:S05]  /*1bc0*/  EXIT ;  /* 0x000000000000794d */ /* 0x000fea0003800000 */
.L_x_2605:
        /* <DEDUP_REMOVED lines=11> */
.L_x_4849:


//--------------------- .text._Z10reduceLog5IdLj256EEvPT_S1_j --------------------------
	.section	.text._Z10reduceLog5IdLj256EEvPT_S1_j,"ax",@progbits
	.align	128
        .global         _Z10reduceLog5IdLj256EEvPT_S1_j
        .type           _Z10reduceLog5IdLj256EEvPT_S1_j,@function
        .size           _Z10reduceLog5IdLj256EEvPT_S1_j,(.L_x_4850 - _Z10reduceLog5IdLj256EEvPT_S1_j)
        .other          _Z10reduceLog5IdLj256EEvPT_S1_j,@"STO_CUDA_ENTRY STV_DEFAULT"
_Z10reduceLog5IdLj256EEvPT_S1_j:
.text._Z10reduceLog5IdLj256EEvPT_S1_j:
        /* <DEDUP_REMOVED lines=89> */
.L_x_2608:
[----:B------:R-:W-:Y:S01]  /*0590*/  IMAD.MOV.U32 R4, RZ, RZ, 0x0 ;  /* 0x00000000ff047424 */ /* 0x000fe200078e00ff */
[----:B------:R-:W-:Y:S01]  /*05a0*/  LOP3.LUT P0, RZ, R9, 0x7fffffff, RZ, 0xc0, !PT ;  /* 0x7fffffff09ff7812 */ /* 0x000fe2000780c0ff */
[----:B------:R-:W-:-:S06]  /*05b0*/  IMAD.MOV.U32 R5, RZ, RZ, 0x7ff00000 ;  /* 0x7ff00000ff057424 */ /* 0x000fcc00078e00ff */
[----:B------:R-:W-:-:S10]  /*05c0*/  DFMA R4, R8, R4, +INF ;  /* 0x7ff000000804742b */ /* 0x000fd40000000004 */
[----:B------:R-:W-:Y:S02]  /*05d0*/  FSEL R6, R4, RZ, P0 ;  /* 0x000000ff04067208 */ /* 0x000fe40000000000 */
[----:B------:R-:W-:-:S07]  /*05e0*/  FSEL R7, R5, -QNAN , P0 ;  /* 0xfff0000005077808 */ /* 0x000fce0000000000 */
.L_x_2607:
[----:B------:R-:W-:Y:S05]  /*05f0*/  BSYNC.RECONVERGENT B0 ;  /* 0x0000000000007941 */ /* 0x000fea0003800200 */
.L_x_2606:
        /* <DEDUP_REMOVED lines=84> */
.L_x_2612:
[----:B------:R-:W-:Y:S01]  /*0b40*/  IMAD.MOV.U32 R4, RZ, RZ, 0x0 ;  /* 0x00000000ff047424 */ /* 0x000fe200078e00ff */
[----:B------:R-:W-:Y:S01]  /*0b50*/  LOP3.LUT P0, RZ, R11, 0x7fffffff, RZ, 0xc0, !PT ;  /* 0x7fffffff0bff7812 */ /* 0x000fe2000780c0ff */
[----:B------:R-:W-:-:S06]  /*0b60*/  IMAD.MOV.U32 R5, RZ, RZ, 0x7ff00000 ;  /* 0x7ff00000ff057424 */ /* 0x000fcc00078e00ff */
[----:B------:R-:W-:-:S10]  /*0b70*/  DFMA R4, R10, R4, +INF ;  /* 0x7ff000000a04742b */ /* 0x000fd40000000004 */
[----:B------:R-:W-:Y:S02]  /*0b80*/  FSEL R8, R4, RZ, P0 ;  /* 0x000000ff04087208 */ /* 0x000fe40000000000 */
[----:B------:R-:W-:-:S07]  /*0b90*/  FSEL R9, R5, -QNAN , P0 ;  /* 0xfff0000005097808 */ /* 0x000fce0000000000 */
.L_x_2613:
[----:B------:R-:W-:Y:S05]  /*0ba0*/  BSYNC.RECONVERGENT B1 ;  /* 0x0000000000017941 */ /* 0x000fea0003800200 */
.L_x_2611:
[----:B------:R-:W-:-:S11]  /*0bb0*/  DADD R6, R6, R8 ;  /* 0x0000000006067229 */ /* 0x000fd60000000008 */
.L_x_2610:
[----:B------:R-:W-:Y:S05]  /*0bc0*/  BSYNC.RECONVERGENT B0 ;  /* 0x0000000000007941 */ /* 0x000fea0003800200 */
.L_x_2609:
        /* <DEDUP_REMOVED lines=27> */
.L_x_2614:
        /* <DEDUP_REMOVED lines=41> */
.L_x_2615:
        /* <DEDUP_REMOVED lines=45> */
.L_x_2616:
[----:B------:R0:W1:Y:S04]  /*12e0*/  SHFL.DOWN PT, R5, R7, 0x8, 0x1f ;  /* 0x09001f0007057f89 */ /* 0x00006800000e0000 */
[----:B------:R0:W2:Y:S02]  /*12f0*/  SHFL.DOWN PT, R4, R6, 0x8, 0x1f ;  /* 0x09001f0006047f89 */ /* 0x0000a400000e0000 */
.L_x_2617:
        /* <DEDUP_REMOVED lines=44> */
.L_x_2618:
[----:B------:R3:W4:Y:S04]  /*15c0*/  SHFL.DOWN PT, R5, R7, 0x4, 0x1f ;  /* 0x08801f0007057f89 */ /* 0x00072800000e0000 */
[----:B------:R3:W0:Y:S02]  /*15d0*/  SHFL.DOWN PT, R4, R6, 0x4, 0x1f ;  /* 0x08801f0006047f89 */ /* 0x00062400000e0000 */
.L_x_2619:
        /* <DEDUP_REMOVED lines=44> */
.L_x_2620:
[----:B------:R0:W1:Y:S04]  /*18a0*/  SHFL.DOWN PT, R5, R7, 0x2, 0x1f ;  /* 0x08401f0007057f89 */ /* 0x00006800000e0000 */
[----:B------:R0:W2:Y:S02]  /*18b0*/  SHFL.DOWN PT, R4, R6, 0x2, 0x1f ;  /* 0x08401f0006047f89 */ /* 0x0000a400000e0000 */
.L_x_2621:
        /* <DEDUP_REMOVED lines=44> */
.L_x_2622:
[----:B------:R3:W4:Y:S04]  /*1b80*/  SHFL.DOWN PT, R5, R7, 0x1, 0x1f ;  /* 0x08201f0007057f89 */ /* 0x00072800000e0000 */
[----:B------:R3:W0:Y:S02]  /*1b90*/  SHFL.DOWN PT, R4, R6, 0x1, 0x1f ;  /* 0x08201f0006047f89 */ /* 0x00062400000e0000 */
.L_x_2623:
[----:B------:R-:W-:-:S13]  /*1ba0*/  ISETP.NE.AND P0, PT, R0, RZ, PT ;  /* 0x000000ff0000720c */ /* 0x000fda0003f05270 */
[----:B------:R-:W-:Y:S05]  /*1bb0*/  @P0 EXIT ;  /* 0x000000000000094d */ /* 0x000fea0003800000 */
[----:B0-----:R-:W0:Y:S01]  /*1bc0*/  LDC.64 R8, c[0x0][0x388] ;  /* 0x0000e200ff087b82 */ /* 0x001e220000000a00 */
[----:B-12-4-:R-:W-:Y:S01]  /*1bd0*/  DADD R4, R6, R4 ;  /* 0x0000000006047229 */ /* 0x016fe20000000004 */
[----:B0-----:R-:W-:-:S06]  /*1be0*/  IMAD.WIDE.U32 R2, R3, 0x8, R8 ;  /* 0x0000000803027825 */ /* 0x001fcc00078e0008 */
[----:B------:R-:W-:Y:S01]  /*1bf0*/  STG.E.64 desc[UR6][R2.64], R4 ;  /* 0x0000000402007986 */ /* 0x000fe2000c101b06 */
[----:B------:R-:W-:Y:S05]  /*1c00*/  EXIT ;  /* 0x000000000000794d */ /* 0x000fea0003800000 */
.L_x_2624:
        /* <DEDUP_REMOVED lines=15> */
.L_x_4850:


//--------------------- .text._Z10reduceLog5IdLj512EEvPT_S1_j --------------------------
	.section	.text._Z10reduceLog5IdLj512EEvPT_S1_j,"ax",@progbits
	.align	128
        .global         _Z10reduceLog5IdLj512EEvPT_S1_j
        .type           _Z10reduceLog5IdLj512EEvPT_S1_j,@function
        .size           _Z10reduceLog5IdLj512EEvPT_S1_j,(.L_x_4851 - _Z10reduceLog5IdLj512EEvPT_S1_j)
        .other          _Z10reduceLog5IdLj512EEvPT_S1_j,@"STO_CUDA_ENTRY STV_DEFAULT"
_Z10reduceLog5IdLj512EEvPT_S1_j:
.text._Z10reduceLog5IdLj512EEvPT_S1_j:
[----:B------:R-:W-:Y:S01]  /*0000*/  LDC R1, c[0x0][0x37c] ;  /* 0x0000df00ff017b82 */ /* 0x000fe20000000800 */
[----:B------:R-:W0:Y:S01]  /*0010*/  S2R R0, SR_CTAID.X ;  /* 0x0000000000007919 */ /* 0x000e220000002500 */
[----:B------:R-:W1:Y:S01]  /*0020*/  LDCU UR4, c[0x0][0x390] ;  /* 0x00007200ff0477ac */ /* 0x000e620008000800 */
[----:B------:R-:W-:Y:S01]  /*0030*/  BSSY.RECONVERGENT B0, `(.L_x_2625) ;  /* 0x000005d000007945 */ /* 0x000fe20003800200 */
[----:B------:R-:W-:Y:S01]  /*0040*/  CS2R R6, SRZ ;  /* 0x0000000000067805 */ /* 0x000fe2000001ff00 */
[----:B------:R-:W2:Y:S01]  /*0050*/  S2R R2, SR_TID.X ;  /* 0x0000000000027919 */ /* 0x000ea20000002100 */
[----:B------:R-:W3:Y:S01]  /*0060*/  LDCU.64 UR6, c[0x0][0x358] ;  /* 0x00006b00ff0677ac */ /* 0x000ee20008000a00 */
[----:B0-----:R-:W-:-:S05]  /*0070*/  IMAD.SHL.U32 R3, R0, 0x400, RZ ;  /* 0x0000040000037824 */ /* 0x001fca00078e00ff */
[----:B--2---:R-:W-:-:S04]  /*0080*/  LOP3.LUT R3, R3, R2, RZ, 0xfc, !PT ;  /* 0x0000000203037212 */ /* 0x004fc800078efcff */
[----:B-1----:R-:W-:-:S13]  /*0090*/  ISETP.GE.U32.AND P0, PT, R3, UR4, PT ;  /* 0x0000000403007c0c */ /* 0x002fda000bf06070 */
[----:B---3--:R-:W-:Y:S05]  /*00a0*/  @P0 BRA `(.L_x_2626) ;  /* 0x0000000400540947 */ /* 0x008fea0003800000 */
        /* <DEDUP_REMOVED lines=79> */
.L_x_2627:
[----:B------:R-:W-:Y:S01]  /*05a0*/  IMAD.MOV.U32 R4, RZ, RZ, 0x0 ;  /* 0x00000000ff047424 */ /* 0x000fe200078e00ff */
[----:B------:R-:W-:Y:S01]  /*05b0*/  LOP3.LUT P0, RZ, R9, 0x7fffffff, RZ, 0xc0, !PT ;  /* 0x7fffffff09ff7812 */ /* 0x000fe2000780c0ff */
[----:B------:R-:W-:-:S06]  /*05c0*/  IMAD.MOV.U32 R5, RZ, RZ, 0x7ff00000 ;  /* 0x7ff00000ff057424 */ /* 0x000fcc00078e00ff */
[----:B------:R-:W-:-:S10]  /*05d0*/  DFMA R4, R8, R4, +INF ;  /* 0x7ff000000804742b */ /* 0x000fd40000000004 */
[----:B------:R-:W-:Y:S02]  /*05e0*/  FSEL R6, R4, RZ, P0 ;  /* 0x000000ff04067208 */ /* 0x000fe40000000000 */
[----:B------:R-:W-:-:S07]  /*05f0*/  FSEL R7, R5, -QNAN , P0 ;  /* 0xfff0000005077808 */ /* 0x000fce0000000000 */
.L_x_2626:
[----:B------:R-:W-:Y:S05]  /*0600*/  BSYNC.RECONVERGENT B0 ;  /* 0x0000000000007941 */ /* 0x000fea0003800200 */
.L_x_2625:
[----:B------:R-:W-:Y:S01]  /*0610*/  VIADD R3, R3, 0x200 ;  /* 0x0000020003037836 */ /* 0x000fe20000000000 */
[----:B------:R-:W-:Y:S04]  /*0620*/  BSSY.RECONVERGENT B0, `(.L_x_2628) ;  /* 0x000005b000007945 */ /* 0x000fe80003800200 */
[----:B------:R-:W-:-:S13]  /*0630*/  ISETP.GE.U32.AND P0, PT, R3, UR4, PT ;  /* 0x0000000403007c0c */ /* 0x000fda000bf06070 */
[----:B------:R-:W-:Y:S05]  /*0640*/  @P0 BRA `(.L_x_2629) ;  /* 0x0000000400600947 */ /* 0x000fea0003800000 */
[----:B------:R-:W0:Y:S02]  /*0650*/  LDC.64 R8, c[0x0][0x380] ;  /* 0x0000e000ff087b82 */ /* 0x000e240000000a00 */
[----:B0-----:R-:W-:-:S06]  /*0660*/  IMAD.WIDE.U32 R8, R3, 0x8, R8 ;  /* 0x0000000803087825 */ /* 0x001fcc00078e0008 */
        /* <DEDUP_REMOVED lines=78> */
.L_x_2631:
[----:B------:R-:W-:Y:S01]  /*0b50*/  IMAD.MOV.U32 R4, RZ, RZ, 0x0 ;  /* 0x00000000ff047424 */ /* 0x000fe200078e00ff */
[----:B------:R-:W-:Y:S01]  /*0b60*/  LOP3.LUT P0, RZ, R11, 0x7fffffff, RZ, 0xc0, !PT ;  /* 0x7fffffff0bff7812 */ /* 0x000fe2000780c0ff */
[----:B------:R-:W-:-:S06]  /*0b70*/  IMAD.MOV.U32 R5, RZ, RZ, 0x7ff00000 ;  /* 0x7ff00000ff057424 */ /* 0x000fcc00078e00ff */
[----:B------:R-:W-:-:S10]  /*0b80*/  DFMA R4, R10, R4, +INF ;  /* 0x7ff000000a04742b */ /* 0x000fd40000000004 */
[----:B------:R-:W-:Y:S02]  /*0b90*/  FSEL R8, R4, RZ, P0 ;  /* 0x000000ff04087208 */ /* 0x000fe40000000000 */
[----:B------:R-:W-:-:S07]  /*0ba0*/  FSEL R9, R5, -QNAN , P0 ;  /* 0xfff0000005097808 */ /* 0x000fce0000000000 */
.L_x_2632:
[----:B------:R-:W-:Y:S05]  /*0bb0*/  BSYNC.RECONVERGENT B1 ;  /* 0x0000000000017941 */ /* 0x000fea0003800200 */
.L_x_2630:
[----:B------:R-:W-:-:S11]  /*0bc0*/  DADD R6, R6, R8 ;  /* 0x0000000006067229 */ /* 0x000fd60000000008 */
.L_x_2629:
[----:B------:R-:W-:Y:S05]  /*0bd0*/  BSYNC.RECONVERGENT B0 ;  /* 0x0000000000007941 */ /* 0x000fea0003800200 */
.L_x_2628:
        /* <DEDUP_REMOVED lines=31> */
.L_x_2633:
        /* <DEDUP_REMOVED lines=41> */
.L_x_2634:
        /* <DEDUP_REMOVED lines=45> */
.L_x_2635:
[----:B------:R0:W1:Y:S04]  /*1330*/  SHFL.DOWN PT, R5, R7, 0x8, 0x1f ;  /* 0x09001f0007057f89 */ /* 0x00006800000e0000 */
[----:B------:R0:W2:Y:S02]  /*1340*/  SHFL.DOWN PT, R4, R6, 0x8, 0x1f ;  /* 0x09001f0006047f89 */ /* 0x0000a400000e0000 */
.L_x_2636:
        /* <DEDUP_REMOVED lines=44> */
.L_x_2637:
[----:B------:R3:W4:Y:S04]  /*1610*/  SHFL.DOWN PT, R5, R7, 0x4, 0x1f ;  /* 0x08801f0007057f89 */ /* 0x00072800000e0000 */
[----:B------:R3:W0:Y:S02]  /*1620*/  SHFL.DOWN PT, R4, R6, 0x4, 0x1f ;  /* 0x08801f0006047f89 */ /* 0x00062400000e0000 */
.L_x_2638:
        /* <DEDUP_REMOVED lines=44> */
.L_x_2639:
[----:B------:R0:W1:Y:S04]  /*18f0*/  SHFL.DOWN PT, R5, R7, 0x2, 0x1f ;  /* 0x08401f0007057f89 */ /* 0x00006800000e0000 */
[----:B------:R0:W2:Y:S02]  /*1900*/  SHFL.DOWN PT, R4, R6, 0x2, 0x1f ;  /* 0x08401f0006047f89 */ /* 0x0000a400000e0000 */
.L_x_2640:
        /* <DEDUP_REMOVED lines=44> */
.L_x_2641:
[----:B------:R3:W4:Y:S04]  /*1bd0*/  SHFL.DOWN PT, R5, R7, 0x1, 0x1f ;  /* 0x08201f0007057f89 */ /* 0x00072800000e0000 */
[----:B------:R3:W0:Y:S02]  /*1be0*/  SHFL.DOWN PT, R4, R6, 0x1, 0x1f ;  /* 0x08201f0006047f89 */ /* 0x00062400000e0000 */
.L_x_2642:
[----:B------:R-:W-:-:S13]  /*1bf0*/  ISETP.NE.AND P0, PT, R2, RZ, PT ;  /* 0x000000ff0200720c */ /* 0x000fda0003f05270 */
[----:B------:R-:W-:Y:S05]  /*1c00*/  @P0 EXIT ;  /* 0x000000000000094d */ /* 0x000fea0003800000 */
[----:B------:R-:W5:Y:S01]  /*1c10*/  LDC.64 R2, c[0x0][0x388] ;  /* 0x0000e200ff027b82 */ /* 0x000f620000000a00 */
[----:B012-4-:R-:W-:Y:S01]  /*1c20*/  DADD R4, R6, R4 ;  /* 0x0000000006047229 */ /* 0x017fe20000000004 */
[----:B-----5:R-:W-:-:S06]  /*1c30*/  IMAD.WIDE.U32 R2, R0, 0x8, R2 ;  /* 0x0000000800027825 */ /* 0x020fcc00078e0002 */
[----:B------:R-:W-:Y:S01]  /*1c40*/  STG.E.64 desc[UR6][R2.64], R4 ;  /* 0x0000000402007986 */ /* 0x000fe2000c101b06 */
[----:B------:R-:W-:Y:S05]  /*1c50*/  EXIT ;  /* 0x000000000000794d */ /* 0x000fea0003800000 */
.L_x_2643:
        /* <DEDUP_REMOVED lines=10> */
.L_x_4851:


//--------------------- .text._Z10reduceLog5IdLj1024EEvPT_S1_j --------------------------
	.section	.text._Z10reduceLog5IdLj1024EEvPT_S1_j,"ax",@progbits
	.align	128
        .global         _Z10reduceLog5IdLj1024EEvPT_S1_j
        .type           _Z10reduceLog5IdLj1024EEvPT_S1_j,@function
        .size           _Z10reduceLog5IdLj1024EEvPT_S1_j,(.L_x_4852 - _Z10reduceLog5IdLj1024EEvPT_S1_j)
        .other          _Z10reduceLog5IdLj1024EEvPT_S1_j,@"STO_CUDA_ENTRY STV_DEFAULT"
_Z10reduceLog5IdLj1024EEvPT_S1_j:
.text._Z10reduceLog5IdLj1024EEvPT_S1_j:
[----:B------:R-:W-:Y:S01]  /*0000*/  LDC R1, c[0x0][0x37c] ;  /* 0x0000df00ff017b82 */ /* 0x000fe20000000800 */
[----:B------:R-:W0:Y:S01]  /*0010*/  S2R R0, SR_CTAID.X ;  /* 0x0000000000007919 */ /* 0x000e220000002500 */
[----:B------:R-:W1:Y:S06]  /*0020*/  LDCU UR4, c[0x0][0x390] ;  /* 0x00007200ff0477ac */ /* 0x000e6c0008000800 */
[----:B------:R-:W2:Y:S01]  /*0030*/  LDC.64 R4, c[0x0][0x380] ;  /* 0x0000e000ff047b82 */ /* 0x000ea20000000a00 */
[----:B------:R-:W-:Y:S01]  /*0040*/  BSSY.RECONVERGENT B0, `(.L_x_2644) ;  /* 0x000005c000007945 */ /* 0x000fe20003800200 */
[----:B------:R-:W3:Y:S01]  /*0050*/  S2R R2, SR_TID.X ;  /* 0x0000000000027919 */ /* 0x000ee20000002100 */
[----:B------:R-:W4:Y:S01]  /*0060*/  LDCU.64 UR6, c[0x0][0x358] ;  /* 0x00006b00ff0677ac */ /* 0x000f220008000a00 */
[----:B------:R-:W-:Y:S01]  /*0070*/  CS2R R8, SRZ ;  /* 0x0000000000087805 */ /* 0x000fe2000001ff00 */
[----:B0-----:R-:W-:-:S05]  /*0080*/  IMAD.SHL.U32 R3, R0, 0x800, RZ ;  /* 0x0000080000037824 */ /* 0x001fca00078e00ff */
[----:B---3--:R-:W-:-:S04]  /*0090*/  LOP3.LUT R3, R3, R2, RZ, 0xfc, !PT ;  /* 0x0000000203037212 */ /* 0x008fc800078efcff */
[C---:B-1----:R-:W-:Y:S01]  /*00a0*/  ISETP.GE.U32.AND P0, PT, R3.reuse, UR4, PT ;  /* 0x0000000403007c0c */ /* 0x042fe2000bf06070 */
[----:B--2---:R-:W-:-:S12]  /*00b0*/  IMAD.WIDE.U32 R4, R3, 0x8, R4 ;  /* 0x0000000803047825 */ /* 0x004fd800078e0004 */
[----:B----4-:R-:W-:Y:S05]  /*00c0*/  @P0 BRA `(.L_x_2645) ;  /* 0x00000004004c0947 */ /* 0x010fea0003800000 */
        /* <DEDUP_REMOVED lines=77> */
.L_x_2646:
[----:B------:R-:W-:Y:S01]  /*05a0*/  IMAD.MOV.U32 R6, RZ, RZ, 0x0 ;  /* 0x00000000ff067424 */ /* 0x000fe200078e00ff */
[----:B------:R-:W-:Y:S01]  /*05b0*/  LOP3.LUT P0, RZ, R11, 0x7fffffff, RZ, 0xc0, !PT ;  /* 0x7fffffff0bff7812 */ /* 0x000fe2000780c0ff */
[----:B------:R-:W-:-:S06]  /*05c0*/  IMAD.MOV.U32 R7, RZ, RZ, 0x7ff00000 ;  /* 0x7ff00000ff077424 */ /* 0x000fcc00078e00ff */
[----:B------:R-:W-:-:S10]  /*05d0*/  DFMA R6, R10, R6, +INF ;  /* 0x7ff000000a06742b */ /* 0x000fd40000000006 */
[----:B------:R-:W-:Y:S02]  /*05e0*/  FSEL R8, R6, RZ, P0 ;  /* 0x000000ff06087208 */ /* 0x000fe40000000000 */
[----:B------:R-:W-:-:S07]  /*05f0*/  FSEL R9, R7, -QNAN , P0 ;  /* 0xfff0000007097808 */ /* 0x000fce0000000000 */
.L_x_2645:
[----:B------:R-:W-:Y:S05]  /*0600*/  BSYNC.RECONVERGENT B0 ;  /* 0x0000000000007941 */ /* 0x000fea0003800200 */
.L_x_2644:
[----:B------:R-:W-:Y:S01]  /*0610*/  VIADD R3, R3, 0x400 ;  /* 0x0000040003037836 */ /* 0x000fe20000000000 */
[----:B------:R-:W-:Y:S04]  /*0620*/  BSSY.RECONVERGENT B0, `(.L_x_2647) ;  /* 0x0000059000007945 */ /* 0x000fe80003800200 */
[----:B------:R-:W-:-:S13]  /*0630*/  ISETP.GE.U32.AND P0, PT, R3, UR4, PT ;  /* 0x0000000403007c0c */ /* 0x000fda000bf06070 */
[----:B------:R-:W-:Y:S05]  /*0640*/  @P0 BRA `(.L_x_2648) ;  /* 0x0000000400580947 */ /* 0x000fea0003800000 */
        /* <DEDUP_REMOVED lines=78> */
.L_x_2650:
[----:B------:R-:W-:Y:S01]  /*0b30*/  IMAD.MOV.U32 R4, RZ, RZ, 0x0 ;  /* 0x00000000ff047424 */ /* 0x000fe200078e00ff */
[----:B------:R-:W-:Y:S01]  /*0b40*/  LOP3.LUT P0, RZ, R11, 0x7fffffff, RZ, 0xc0, !PT ;  /* 0x7fffffff0bff7812 */ /* 0x000fe2000780c0ff */
[----:B------:R-:W-:-:S06]  /*0b50*/  IMAD.MOV.U32 R5, RZ, RZ, 0x7ff00000 ;  /* 0x7ff00000ff057424 */ /* 0x000fcc00078e00ff */
[----:B------:R-:W-:-:S10]  /*0b60*/  DFMA R4, R10, R4, +INF ;  /* 0x7ff000000a04742b */ /* 0x000fd40000000004 */
[----:B------:R-:W-:Y:S02]  /*0b70*/  FSEL R4, R4, RZ, P0 ;  /* 0x000000ff04047208 */ /* 0x000fe40000000000 */
[----:B------:R-:W-:-:S07]  /*0b80*/  FSEL R5, R5, -QNAN , P0 ;  /* 0xfff0000005057808 */ /* 0x000fce0000000000 */
.L_x_2651:
[----:B------:R-:W-:Y:S05]  /*0b90*/  BSYNC.RECONVERGENT B1 ;  /* 0x0000000000017941 */ /* 0x000fea0003800200 */
.L_x_2649:
[----:B------:R-:W-:-:S11]  /*0ba0*/  DADD R8, R8, R4 ;  /* 0x0000000008087229 */ /* 0x000fd60000000004 */
.L_x_2648:
[----:B------:R-:W-:Y:S05]  /*0bb0*/  BSYNC.RECONVERGENT B0 ;  /* 0x0000000000007941 */ /* 0x000fea0003800200 */
.L_x_2647:
        /* <DEDUP_REMOVED lines=31> */
.L_x_2652:
        /* <DEDUP_REMOVED lines=41> */
.L_x_2653:
        /* <DEDUP_REMOVED lines=45> */
.L_x_2654:
[----:B------:R0:W1:Y:S04]  /*1310*/  SHFL.DOWN PT, R5, R9, 0x8, 0x1f ;  /* 0x09001f0009057f89 */ /* 0x00006800000e0000 */
[----:B------:R0:W2:Y:S02]  /*1320*/  SHFL.DOWN PT, R4, R8, 0x8, 0x1f ;  /* 0x09001f0008047f89 */ /* 0x0000a400000e0000 */
.L_x_2655:
        /* <DEDUP_REMOVED lines=44> */
.L_x_2656:
[----:B------:R3:W4:Y:S04]  /*15f0*/  SHFL.DOWN PT, R5, R9, 0x4, 0x1f ;  /* 0x08801f0009057f89 */ /* 0x00072800000e0000 */
[----:B------:R3:W0:Y:S02]  /*1600*/  SHFL.DOWN PT, R4, R8, 0x4, 0x1f ;  /* 0x08801f0008047f89 */ /* 0x00062400000e0000 */
.L_x_2657:
        /* <DEDUP_REMOVED lines=44> */
.L_x_2658:
[----:B------:R0:W1:Y:S04]  /*18d0*/  SHFL.DOWN PT, R5, R9, 0x2, 0x1f ;  /* 0x08401f0009057f89 */ /* 0x00006800000e0000 */
[----:B------:R0:W2:Y:S02]  /*18e0*/  SHFL.DOWN PT, R4, R8, 0x2, 0x1f ;  /* 0x08401f0008047f89 */ /* 0x0000a400000e0000 */
.L_x_2659:
        /* <DEDUP_REMOVED lines=44> */
.L_x_2660:
[----:B------:R3:W4:Y:S04]  /*1bb0*/  SHFL.DOWN PT, R5, R9, 0x1, 0x1f ;  /* 0x08201f0009057f89 */ /* 0x00072800000e0000 */
[----:B------:R3:W0:Y:S02]  /*1bc0*/  SHFL.DOWN PT, R4, R8, 0x1, 0x1f ;  /* 0x08201f0008047f89 */ /* 0x00062400000e0000 */
.L_x_2661:
[----:B------:R-:W-:-:S13]  /*1bd0*/  ISETP.NE.AND P0, PT, R2, RZ, PT ;  /* 0x000000ff0200720c */ /* 0x000fda0003f05270 */
[----:B------:R-:W-:Y:S05]  /*1be0*/  @P0 EXIT ;  /* 0x000000000000094d */ /* 0x000fea0003800000 */
[----:B------:R-:W5:Y:S01]  /*1bf0*/  LDC.64 R2, c[0x0][0x388] ;  /* 0x0000e200ff027b82 */ /* 0x000f620000000a00 */
[----:B012-4-:R-:W-:Y:S01]  /*1c00*/  DADD R4, R8, R4 ;  /* 0x0000000008047229 */ /* 0x017fe20000000004 */
[----:B-----5:R-:W-:-:S06]  /*1c10*/  IMAD.WIDE.U32 R2, R0, 0x8, R2 ;  /* 0x0000000800027825 */ /* 0x020fcc00078e0002 */
[----:B------:R-:W-:Y:S01]  /*1c20*/  STG.E.64 desc[UR6][R2.64], R4 ;  /* 0x0000000402007986 */ /* 0x000fe2000c101b06 */
[----:B------:R-:W-:Y:S05]  /*1c30*/  EXIT ;  /* 0x000000000000794d */ /* 0x000fea0003800000 */
.L_x_2662:
        /* <DEDUP_REMOVED lines=12> */
.L_x_4852:


//--------------------- .text._Z10reduceLog4IdLj1EEvPT_S1_j --------------------------
	.section	.text._Z10reduceLog4IdLj1EEvPT_S1_j,"ax",@progbits
	.align	128
        .global         _Z10reduceLog4IdLj1EEvPT_S1_j
        .type           _Z10reduceLog4IdLj1EEvPT_S1_j,@function
        .size           _Z10reduceLog4IdLj1EEvPT_S1_j,(.L_x_4853 - _Z10reduceLog4IdLj1EEvPT_S1_j)
        .other          _Z10reduceLog4IdLj1EEvPT_S1_j,@"STO_CUDA_ENTRY STV_DEFAULT"
_Z10reduceLog4IdLj1EEvPT_S1_j:
.text._Z10reduceLog4IdLj1EEvPT_S1_j:
[----:B------:R-:W-:Y:S01]  /*0000*/  LDC R1, c[0x0][0x37c] ;  /* 0x0000df00ff017b82 */ /* 0x000fe20000000800 */
[----:B------:R-:W0:Y:S01]  /*0010*/  S2R R0, SR_CTAID.X ;  /* 0x0000000000007919 */ /* 0x000e220000002500 */
[----:B------:R-:W0:Y:S01]  /*0020*/  LDCU UR4, c[0x0][0x360] ;  /* 0x00006c00ff0477ac */ /* 0x000e220008000800 */
[----:B------:R-:W-:Y:S01]  /*0030*/  BSSY.RECONVERGENT B0, `(.L_x_2663) ;  /* 0x000005f000007945 */ /* 0x000fe20003800200 */
[----:B------:R-:W-:Y:S01]  /*0040*/  CS2R R8, SRZ ;  /* 0x0000000000087805 */ /* 0x000fe2000001ff00 */
[----:B------:R-:W1:Y:S01]  /*0050*/  S2R R2, SR_TID.X ;  /* 0x0000000000027919 */ /* 0x000e620000002100 */
[----:B------:R-:W2:Y:S01]  /*0060*/  LDCU UR5, c[0x0][0x390] ;  /* 0x00007200ff0577ac */ /* 0x000ea20008000800 */
[----:B------:R-:W3:Y:S01]  /*0070*/  LDCU.64 UR6, c[0x0][0x358] ;  /* 0x00006b00ff0677ac */ /* 0x000ee20008000a00 */
[----:B0-----:R-:W-:-:S04]  /*0080*/  IMAD R3, R0, UR4, RZ ;  /* 0x0000000400037c24 */ /* 0x001fc8000f8e02ff */
[----:B-1----:R-:W-:Y:S02]  /*0090*/  IMAD R4, R3, 0x2, R2 ;  /* 0x0000000203047824 */ /* 0x002fe400078e0202 */
[----:B------:R-:W-:-:S03]  /*00a0*/  IMAD.U32 R3, RZ, RZ, UR4 ;  /* 0x00000004ff037e24 */ /* 0x000fc6000f8e00ff */
[----:B--2---:R-:W-:-:S13]  /*00b0*/  ISETP.GE.U32.AND P0, PT, R4, UR5, PT ;  /* 0x0000000504007c0c */ /* 0x004fda000bf06070 */
        /* <DEDUP_REMOVED lines=80> */
.L_x_2665:
[----:B------:R-:W-:Y:S01]  /*05c0*/  IMAD.MOV.U32 R6, RZ, RZ, 0x0 ;  /* 0x00000000ff067424 */ /* 0x000fe200078e00ff */
[----:B------:R-:W-:Y:S01]  /*05d0*/  LOP3.LUT P0, RZ, R11, 0x7fffffff, RZ, 0xc0, !PT ;  /* 0x7fffffff0bff7812 */ /* 0x000fe2000780c0ff */
[----:B------:R-:W-:-:S06]  /*05e0*/  IMAD.MOV.U32 R7, RZ, RZ, 0x7ff00000 ;  /* 0x7ff00000ff077424 */ /* 0x000fcc00078e00ff */
[----:B------:R-:W-:-:S10]  /*05f0*/  DFMA R6, R10, R6, +INF ;  /* 0x7ff000000a06742b */ /* 0x000fd40000000006 */
[----:B------:R-:W-:Y:S02]  /*0600*/  FSEL R8, R6, RZ, P0 ;  /* 0x000000ff06087208 */ /* 0x000fe40000000000 */
[----:B------:R-:W-:-:S07]  /*0610*/  FSEL R9, R7, -QNAN , P0 ;  /* 0xfff0000007097808 */ /* 0x000fce0000000000 */
.L_x_2664:
[----:B------:R-:W-:Y:S05]  /*0620*/  BSYNC.RECONVERGENT B0 ;  /* 0x0000000000007941 */ /* 0x000fea0003800200 */
.L_x_2663:
        /* <DEDUP_REMOVED lines=84> */
.L_x_2669:
[----:B------:R-:W-:Y:S01]  /*0b70*/  IMAD.MOV.U32 R4, RZ, RZ, 0x0 ;  /* 0x00000000ff047424 */ /* 0x000fe200078e00ff */
[----:B------:R-:W-:Y:S01]  /*0b80*/  LOP3.LUT P0, RZ, R11, 0x7fffffff, RZ, 0xc0, !PT ;  /* 0x7fffffff0bff7812 */ /* 0x000fe2000780c0ff */
[----:B------:R-:W-:-:S06]  /*0b90*/  IMAD.MOV.U32 R5, RZ, RZ, 0x7ff00000 ;  /* 0x7ff00000ff057424 */ /* 0x000fcc00078e00ff */
[----:B------:R-:W-:-:S10]  /*0ba0*/  DFMA R4, R10, R4, +INF ;  /* 0x7ff000000a04742b */ /* 0x000fd40000000004 */
[----:B------:R-:W-:Y:S02]  /*0bb0*/  FSEL R6, R4, RZ, P0 ;  /* 0x000000ff04067208 */ /* 0x000fe40000000000 */
[----:B------:R-:W-:-:S07]  /*0bc0*/  FSEL R7, R5, -QNAN , P0 ;  /* 0xfff0000005077808 */ /* 0x000fce0000000000 */
.L_x_2670:
[----:B------:R-:W-:Y:S05]  /*0bd0*/  BSYNC.RECONVERGENT B1 ;  /* 0x0000000000017941 */ /* 0x000fea0003800200 */
.L_x_2668:
[----:B------:R-:W-:-:S11]  /*0be0*/  DADD R8, R8, R6 ;  /* 0x0000000008087229 */ /* 0x000fd60000000006 */
.L_x_2667:
[----:B------:R-:W-:Y:S05]  /*0bf0*/  BSYNC.RECONVERGENT B0 ;  /* 0x0000000000007941 */ /* 0x000fea0003800200 */
.L_x_2666:
[----:B------:R-:W0:Y:S01]  /*0c00*/  S2UR UR5, SR_CgaCtaId ;  /* 0x00000000000579c3 */ /* 0x000e220000008800 */
[----:B------:R-:W-:Y:S01]  /*0c10*/  UMOV UR4, 0x400 ;  /* 0x0000040000047882 */ /* 0x000fe20000000000 */
[----:B------:R-:W-:Y:S02]  /*0c20*/  ISETP.GE.U32.AND P0, PT, R3, 0x42, PT ;  /* 0x000000420300780c */ /* 0x000fe40003f06070 */
[----:B------:R-:W-:Y:S01]  /*0c30*/  ISETP.GT.U32.AND P1, PT, R2, 0x1f, PT ;  /* 0x0000001f0200780c */ /* 0x000fe20003f24070 */
[----:B0-----:R-:W-:-:S06]  /*0c40*/  ULEA UR4, UR5, UR4, 0x18 ;  /* 0x0000000405047291 */ /* 0x001fcc000f8ec0ff */
[----:B------:R-:W-:-:S05]  /*0c50*/  LEA R7, R2, UR4, 0x3 ;  /* 0x0000000402077c11 */ /* 0x000fca000f8e18ff */
[----:B------:R0:W-:Y:S01]  /*0c60*/  STS.64 [R7], R8 ;  /* 0x0000000807007388 */ /* 0x0001e20000000a00 */
[----:B------:R-:W-:Y:S06]  /*0c70*/  BAR.SYNC.DEFER_BLOCKING 0x0 ;  /* 0x0000000000007b1d */ /* 0x000fec0000010000 */
[----:B------:R-:W-:Y:S05]  /*0c80*/  @!P0 BRA `(.L_x_2671) ;  /* 0x0000000000288947 */ /* 0x000fea0003800000 */
.L_x_2672:
[----:B------:R-:W-:-:S04]  /*0c90*/  SHF.R.U32.HI R6, RZ, 0x1, R3 ;  /* 0x00000001ff067819 */ /* 0x000fc80000011603 */
[----:B------:R-:W-:-:S13]  /*0ca0*/  ISETP.GE.U32.AND P0, PT, R2, R6, PT ;  /* 0x000000060200720c */ /* 0x000fda0003f06070 */
[----:B------:R-:W-:-:S06]  /*0cb0*/  @!P0 IMAD R4, R6, 0x8, R7 ;  /* 0x0000000806048824 */ /* 0x000fcc00078e0207 */
[----:B------:R-:W0:Y:S02]  /*0cc0*/  @!P0 LDS.64 R4, [R4] ;  /* 0x0000000004048984 */ /* 0x000e240000000a00 */
[----:B0-----:R-:W-:-:S07]  /*0cd0*/  @!P0 DADD R8, R8, R4 ;  /* 0x0000000008088229 */ /* 0x001fce0000000004 */
[----:B------:R1:W-:Y:S01]  /*0ce0*/  @!P0 STS.64 [R7], R8 ;  /* 0x0000000807008388 */ /* 0x0003e20000000a00 */
[----:B------:R-:W-:Y:S01]  /*0cf0*/  BAR.SYNC.DEFER_BLOCKING 0x0 ;  /* 0x0000000000007b1d */ /* 0x000fe20000010000 */
[----:B------:R-:W-:Y:S01]  /*0d00*/  ISETP.GT.U32.AND P0, PT, R3, 0x83, PT ;  /* 0x000000830300780c */ /* 0x000fe20003f04070 */
[----:B------:R-:W-:-:S12]  /*0d10*/  IMAD.MOV.U32 R3, RZ, RZ, R6 ;  /* 0x000000ffff037224 */ /* 0x000fd800078e0006 */
[----:B-1----:R-:W-:Y:S05]  /*0d20*/  @P0 BRA `(.L_x_2672) ;  /* 0xfffffffc00d80947 */ /* 0x002fea000383ffff */
.L_x_2671:
[----:B------:R-:W-:Y:S05]  /*0d30*/  @P1 EXIT ;  /* 0x000000000000194d */ /* 0x000fea0003800000 */
[----:B------:R-:W-:-:S04]  /*0d40*/  VOTE.ANY R3, PT, PT ;  /* 0x0000000000037806 */ /* 0x000fc800038e0100 */
[----:B------:R-:W-:-:S13]  /*0d50*/  ISETP.NE.AND P0, PT, R3, -0x1, PT ;  /* 0xffffffff0300780c */ /* 0x000fda0003f05270 */
[----:B------:R-:W-:Y:S05]  /*0d60*/  @P0 BRA `(.L_x_2673) ;  /* 0x00000000000c0947 */ /* 0x000fea0003800000 */
[----:B------:R1:W2:Y:S04]  /*0d70*/  SHFL.DOWN PT, R5, R9, 0x10, 0x1f ;  /* 0x0a001f0009057f89 */ /* 0x0002a800000e0000 */
[----:B------:R1:W3:Y:S01]  /*0d80*/  SHFL.DOWN PT, R4, R8, 0x10, 0x1f ;  /* 0x0a001f0008047f89 */ /* 0x0002e200000e0000 */
[----:B------:R-:W-:Y:S05]  /*0d90*/  BRA `(.L_x_2674) ;  /* 0x0000000000a47947 */ /* 0x000fea0003800000 */
.L_x_2673:
        /* <DEDUP_REMOVED lines=39> */
[----:B------:R4:W0:Y:S04]  /*1010*/  SHFL.IDX PT, R5, R9, R6, 0x1f ;  /* 0x00001f0609057589 */ /* 0x00082800000e0000 */
[----:B------:R4:W1:Y:S02]  /*1020*/  SHFL.IDX PT, R4, R8, R6, 0x1f ;  /* 0x00001f0608047589 */ /* 0x00086400000e0000 */
.L_x_2674:
        /* <DEDUP_REMOVED lines=45> */
.L_x_2675:
[----:B------:R3:W4:Y:S04]  /*1300*/  SHFL.DOWN PT, R5, R9, 0x8, 0x1f ;  /* 0x09001f0009057f89 */ /* 0x00072800000e0000 */
[----:B------:R3:W0:Y:S02]  /*1310*/  SHFL.DOWN PT, R4, R8, 0x8, 0x1f ;  /* 0x09001f0008047f89 */ /* 0x00062400000e0000 */
.L_x_2676:
        /* <DEDUP_REMOVED lines=44> */
.L_x_2677:
[----:B------:R3:W4:Y:S04]  /*15e0*/  SHFL.DOWN PT, R5, R9, 0x4, 0x1f ;  /* 0x08801f0009057f89 */ /* 0x00072800000e0000 */
[----:B------:R3:W0:Y:S02]  /*15f0*/  SHFL.DOWN PT, R4, R8, 0x4, 0x1f ;  /* 0x08801f0008047f89 */ /* 0x00062400000e0000 */
.L_x_2678:
        /* <DEDUP_REMOVED lines=44> */
.L_x_2679:
[----:B------:R0:W1:Y:S04]  /*18c0*/  SHFL.DOWN PT, R5, R9, 0x2, 0x1f ;  /* 0x08401f0009057f89 */ /* 0x00006800000e0000 */
[----:B------:R0:W2:Y:S02]  /*18d0*/  SHFL.DOWN PT, R4, R8, 0x2, 0x1f ;  /* 0x08401f0008047f89 */ /* 0x0000a400000e0000 */
.L_x_2680:
        /* <DEDUP_REMOVED lines=44> */
.L_x_2681:
[----:B------:R3:W4:Y:S04]  /*1ba0*/  SHFL.DOWN PT, R5, R9, 0x1, 0x1f ;  /* 0x08201f0009057f89 */ /* 0x00072800000e0000 */
[----:B------:R3:W0:Y:S02]  /*1bb0*/  SHFL.DOWN PT, R4, R8, 0x1, 0x1f ;  /* 0x08201f0008047f89 */ /* 0x00062400000e0000 */
.L_x_2682:
[----:B------:R-:W-:-:S13]  /*1bc0*/  ISETP.NE.AND P0, PT, R2, RZ, PT ;  /* 0x000000ff0200720c */ /* 0x000fda0003f05270 */
[----:B------:R-:W-:Y:S05]  /*1bd0*/  @P0 EXIT ;  /* 0x000000000000094d */ /* 0x000fea0003800000 */
[----:B------:R-:W5:Y:S01]  /*1be0*/  LDC.64 R2, c[0x0][0x388] ;  /* 0x0000e200ff027b82 */ /* 0x000f620000000a00 */
[----:B012-4-:R-:W-:Y:S01]  /*1bf0*/  DADD R4, R8, R4 ;  /* 0x0000000008047229 */ /* 0x017fe20000000004 */
[----:B-----5:R-:W-:-:S06]  /*1c00*/  IMAD.WIDE.U32 R2, R0, 0x8, R2 ;  /* 0x0000000800027825 */ /* 0x020fcc00078e0002 */
[----:B------:R-:W-:Y:S01]  /*1c10*/  STG.E.64 desc[UR6][R2.64], R4 ;  /* 0x0000000402007986 */ /* 0x000fe2000c101b06 */
[----:B------:R-:W-:Y:S05]  /*1c20*/  EXIT ;  /* 0x000000000000794d */ /* 0x000fea0003800000 */
.L_x_2683:
        /* <DEDUP_REMOVED lines=13> */
.L_x_4853:


//--------------------- .text._Z10reduceLog4IdLj2EEvPT_S1_j --------------------------
	.section	.text._Z10reduceLog4IdLj2EEvPT_S1_j,"ax",@progbits
	.align	128
        .global         _Z10reduceLog4IdLj2EEvPT_S1_j
        .type           _Z10reduceLog4IdLj2EEvPT_S1_j,@function
        .size           _Z10reduceLog4IdLj2EEvPT_S1_j,(.L_x_4854 - _Z10reduceLog4IdLj2EEvPT_S1_j)
        .other          _Z10reduceLog4IdLj2EEvPT_S1_j,@"STO_CUDA_ENTRY STV_DEFAULT"
_Z10reduceLog4IdLj2EEvPT_S1_j:
.text._Z10reduceLog4IdLj2EEvPT_S1_j:
        /* <DEDUP_REMOVED lines=92> */
.L_x_2686:
[----:B------:R-:W-:Y:S01]  /*05c0*/  IMAD.MOV.U32 R6, RZ, RZ, 0x0 ;  /* 0x00000000ff067424 */ /* 0x000fe200078e00ff */
[----:B------:R-:W-:Y:S01]  /*05d0*/  LOP3.LUT P0, RZ, R11, 0x7fffffff, RZ, 0xc0, !PT ;  /* 0x7fffffff0bff7812 */ /* 0x000fe2000780c0ff */
[----:B------:R-:W-:-:S06]  /*05e0*/  IMAD.MOV.U32 R7, RZ, RZ, 0x7ff00000 ;  /* 0x7ff00000ff077424 */ /* 0x000fcc00078e00ff */
[----:B------:R-:W-:-:S10]  /*05f0*/  DFMA R6, R10, R6, +INF ;  /* 0x7ff000000a06742b */ /* 0x000fd40000000006 */
[----:B------:R-:W-:Y:S02]  /*0600*/  FSEL R8, R6, RZ, P0 ;  /* 0x000000ff06087208 */ /* 0x000fe40000000000 */
[----:B------:R-:W-:-:S07]  /*0610*/  FSEL R9, R7, -QNAN , P0 ;  /* 0xfff0000007097808 */ /* 0x000fce0000000000 */
.L_x_2685:
[----:B------:R-:W-:Y:S05]  /*0620*/  BSYNC.RECONVERGENT B0 ;  /* 0x0000000000007941 */ /* 0x000fea0003800200 */
.L_x_2684:
        /* <DEDUP_REMOVED lines=84> */
.L_x_2690:
[----:B------:R-:W-:Y:S01]  /*0b70*/  IMAD.MOV.U32 R4, RZ, RZ, 0x0 ;  /* 0x00000000ff047424 */ /* 0x000fe200078e00ff */
[----:B------:R-:W-:Y:S01]  /*0b80*/  LOP3.LUT P0, RZ, R11, 0x7fffffff, RZ, 0xc0, !PT ;  /* 0x7fffffff0bff7812 */ /* 0x000fe2000780c0ff */
[----:B------:R-:W-:-:S06]  /*0b90*/  IMAD.MOV.U32 R5, RZ, RZ, 0x7ff00000 ;  /* 0x7ff00000ff057424 */ /* 0x000fcc00078e00ff */
[----:B------:R-:W-:-:S10]  /*0ba0*/  DFMA R4, R10, R4, +INF ;  /* 0x7ff000000a04742b */ /* 0x000fd40000000004 */
[----:B------:R-:W-:Y:S02]  /*0bb0*/  FSEL R6, R4, RZ, P0 ;  /* 0x000000ff04067208 */ /* 0x000fe40000000000 */
[----:B------:R-:W-:-:S07]  /*0bc0*/  FSEL R7, R5, -QNAN , P0 ;  /* 0xfff0000005077808 */ /* 0x000fce0000000000 */
.L_x_2691:
[----:B------:R-:W-:Y:S05]  /*0bd0*/  BSYNC.RECONVERGENT B1 ;  /* 0x0000000000017941 */ /* 0x000fea0003800200 */
.L_x_2689:
[----:B------:R-:W-:-:S11]  /*0be0*/  DADD R8, R8, R6 ;  /* 0x0000000008087229 */ /* 0x000fd60000000006 */
.L_x_2688:
[----:B------:R-:W-:Y:S05]  /*0bf0*/  BSYNC.RECONVERGENT B0 ;  /* 0x0000000000007941 */ /* 0x000fea0003800200 */
.L_x_2687:
        /* <DEDUP_REMOVED lines=9> */
.L_x_2693:
        /* <DEDUP_REMOVED lines=10> */
.L_x_2692:
[----:B------:R-:W-:Y:S05]  /*0d30*/  @P1 EXIT ;  /* 0x000000000000194d */ /* 0x000fea0003800000 */
[----:B------:R-:W-:-:S04]  /*0d40*/  VOTE.ANY R3, PT, PT ;  /* 0x0000000000037806 */ /* 0x000fc800038e0100 */
[----:B------:R-:W-:-:S13]  /*0d50*/  ISETP.NE.AND P0, PT, R3, -0x1, PT ;  /* 0xffffffff0300780c */ /* 0x000fda0003f05270 */
[----:B------:R-:W-:Y:S05]  /*0d60*/  @P0 BRA `(.L_x_2694) ;  /* 0x00000000000c0947 */ /* 0x000fea0003800000 */
[----:B------:R1:W2:Y:S04]  /*0d70*/  SHFL.DOWN PT, R5, R9, 0x10, 0x1f ;  /* 0x0a001f0009057f89 */ /* 0x0002a800000e0000 */
[----:B------:R1:W3:Y:S01]  /*0d80*/  SHFL.DOWN PT, R4, R8, 0x10, 0x1f ;  /* 0x0a001f0008047f89 */ /* 0x0002e200000e0000 */
[----:B------:R-:W-:Y:S05]  /*0d90*/  BRA `(.L_x_2695) ;  /* 0x0000000000a47947 */ /* 0x000fea0003800000 */
.L_x_2694:
        /* <DEDUP_REMOVED lines=41> */
.L_x_2695:
        /* <DEDUP_REMOVED lines=45> */
.L_x_2696:
[----:B------:R3:W4:Y:S04]  /*1300*/  SHFL.DOWN PT, R5, R9, 0x8, 0x1f ;  /* 0x09001f0009057f89 */ /* 0x00072800000e0000 */
[----:B------:R3:W0:Y:S02]  /*1310*/  SHFL.DOWN PT, R4, R8, 0x8, 0x1f ;  /* 0x09001f0008047f89 */ /* 0x00062400000e0000 */
.L_x_2697:
        /* <DEDUP_REMOVED lines=44> */
.L_x_2698:
[----:B------:R3:W4:Y:S04]  /*15e0*/  SHFL.DOWN PT, R5, R9, 0x4, 0x1f ;  /* 0x08801f0009057f89 */ /* 0x00072800000e0000 */
[----:B------:R3:W0:Y:S02]  /*15f0*/  SHFL.DOWN PT, R4, R8, 0x4, 0x1f ;  /* 0x08801f0008047f89 */ /* 0x00062400000e0000 */
.L_x_2699:
        /* <DEDUP_REMOVED lines=44> */
.L_x_2700:
[----:B------:R0:W1:Y:S04]  /*18c0*/  SHFL.DOWN PT, R5, R9, 0x2, 0x1f ;  /* 0x08401f0009057f89 */ /* 0x00006800000e0000 */
[----:B------:R0:W2:Y:S02]  /*18d0*/  SHFL.DOWN PT, R4, R8, 0x2, 0x1f ;  /* 0x08401f0008047f89 */ /* 0x0000a400000e0000 */
.L_x_2701:
        /* <DEDUP_REMOVED lines=44> */
.L_x_2702:
[----:B------:R3:W4:Y:S04]  /*1ba0*/  SHFL.DOWN PT, R5, R9, 0x1, 0x1f ;  /* 0x08201f0009057f89 */ /* 0x00072800000e0000 */
[----:B------:R3:W0:Y:S02]  /*1bb0*/  SHFL.DOWN PT, R4, R8, 0x1, 0x1f ;  /* 0x08201f0008047f89 */ /* 0x00062400000e0000 */
.L_x_2703:
[----:B------:R-:W-:-:S13]  /*1bc0*/  ISETP.NE.AND P0, PT, R2, RZ, PT ;  /* 0x000000ff0200720c */ /* 0x000fda0003f05270 */
[----:B------:R-:W-:Y:S05]  /*1bd0*/  @P0 EXIT ;  /* 0x000000000000094d */ /* 0x000fea0003800000 */
[----:B------:R-:W5:Y:S01]  /*1be0*/  LDC.64 R2, c[0x0][0x388] ;  /* 0x0000e200ff027b82 */ /* 0x000f620000000a00 */
[----:B012-4-:R-:W-:Y:S01]  /*1bf0*/  DADD R4, R8, R4 ;  /* 0x0000000008047229 */ /* 0x017fe20000000004 */
[----:B-----5:R-:W-:-:S06]  /*1c00*/  IMAD.WIDE.U32 R2, R0, 0x8, R2 ;  /* 0x0000000800027825 */ /* 0x020fcc00078e0002 */
[----:B------:R-:W-:Y:S01]  /*1c10*/  STG.E.64 desc[UR6][R2.64], R4 ;  /* 0x0000000402007986 */ /* 0x000fe2000c101b06 */
[----:B------:R-:W-:Y:S05]  /*1c20*/  EXIT ;  /* 0x000000000000794d */ /* 0x000fea0003800000 */
.L_x_2704:
        /* <DEDUP_REMOVED lines=13> */
.L_x_4854:


//--------------------- .text._Z10reduceLog4IdLj4EEvPT_S1_j --------------------------
	.section	.text._Z10reduceLog4IdLj4EEvPT_S1_j,"ax",@progbits
	.align	128
        .global         _Z10reduceLog4IdLj4EEvPT_S1_j
        .type           _Z10reduceLog4IdLj4EEvPT_S1_j,@function
        .size           _Z10reduceLog4IdLj4EEvPT_S1_j,(.L_x_4855 - _Z10reduceLog4IdLj4EEvPT_S1_j)
        .other          _Z10reduceLog4IdLj4EEvPT_S1_j,@"STO_CUDA_ENTRY STV_DEFAULT"
_Z10reduceLog4IdLj4EEvPT_S1_j:
.text._Z10reduceLog4IdLj4EEvPT_S1_j:
        /* <DEDUP_REMOVED lines=92> */
.L_x_2707:
[----:B------:R-:W-:Y:S01]  /*05c0*/  IMAD.MOV.U32 R6, RZ, RZ, 0x0 ;  /* 0x00000000ff067424 */ /* 0x000fe200078e00ff */
[----:B------:R-:W-:Y:S01]  /*05d0*/  LOP3.LUT P0, RZ, R11, 0x7fffffff, RZ, 0xc0, !PT ;  /* 0x7fffffff0bff7812 */ /* 0x000fe2000780c0ff */
[----:B------:R-:W-:-:S06]  /*05e0*/  IMAD.MOV.U32 R7, RZ, RZ, 0x7ff00000 ;  /* 0x7ff00000ff077424 */ /* 0x000fcc00078e00ff */
[----:B------:R-:W-:-:S10]  /*05f0*/  DFMA R6, R10, R6, +INF ;  /* 0x7ff000000a06742b */ /* 0x000fd40000000006 */
[----:B------:R-:W-:Y:S02]  /*0600*/  FSEL R8, R6, RZ, P0 ;  /* 0x000000ff06087208 */ /* 0x000fe40000000000 */
[----:B------:R-:W-:-:S07]  /*0610*/  FSEL R9, R7, -QNAN , P0 ;  /* 0xfff0000007097808 */ /* 0x000fce0000000000 */
.L_x_2706:
[----:B------:R-:W-:Y:S05]  /*0620*/  BSYNC.RECONVERGENT B0 ;  /* 0x0000000000007941 */ /* 0x000fea0003800200 */
.L_x_2705:
        /* <DEDUP_REMOVED lines=84> */
.L_x_2711:
[----:B------:R-:W-:Y:S01]  /*0b70*/  IMAD.MOV.U32 R4, RZ, RZ, 0x0 ;  /* 0x00000000ff047424 */ /* 0x000fe200078e00ff */
[----:B------:R-:W-:Y:S01]  /*0b80*/  LOP3.LUT P0, RZ, R11, 0x7fffffff, RZ, 0xc0, !PT ;  /* 0x7fffffff0bff7812 */ /* 0x000fe2000780c0ff */
[----:B------:R-:W-:-:S06]  /*0b90*/  IMAD.MOV.U32 R5, RZ, RZ, 0x7ff00000 ;  /* 0x7ff00000ff057424 */ /* 0x000fcc00078e00ff */
[----:B------:R-:W-:-:S10]  /*0ba0*/  DFMA R4, R10, R4, +INF ;  /* 0x7ff000000a04742b */ /* 0x000fd40000000004 */
[----:B------:R-:W-:Y:S02]  /*0bb0*/  FSEL R6, R4, RZ, P0 ;  /* 0x000000ff04067208 */ /* 0x000fe40000000000 */
[----:B------:R-:W-:-:S07]  /*0bc0*/  FSEL R7, R5, -QNAN , P0 ;  /* 0xfff0000005077808 */ /* 0x000fce0000000000 */
.L_x_2712:
[----:B------:R-:W-:Y:S05]  /*0bd0*/  BSYNC.RECONVERGENT B1 ;  /* 0x0000000000017941 */ /* 0x000fea0003800200 */
.L_x_2710:
[----:B------:R-:W-:-:S11]  /*0be0*/  DADD R8, R8, R6 ;  /* 0x0000000008087229 */ /* 0x000fd60000000006 */
.L_x_2709:
[----:B------:R-:W-:Y:S05]  /*0bf0*/  BSYNC.RECONVERGENT B0 ;  /* 0x0000000000007941 */ /* 0x000fea0003800200 */
.L_x_2708:
        /* <DEDUP_REMOVED lines=9> */
.L_x_2714:
        /* <DEDUP_REMOVED lines=10> */
.L_x_2713:
[----:B------:R-:W-:Y:S05]  /*0d30*/  @P1 EXIT ;  /* 0x000000000000194d */ /* 0x000fea0003800000 */
[----:B------:R-:W-:-:S04]  /*0d40*/  VOTE.ANY R3, PT, PT ;  /* 0x0000000000037806 */ /* 0x000fc800038e0100 */
[----:B------:R-:W-:-:S13]  /*0d50*/  ISETP.NE.AND P0, PT, R3, -0x1, PT ;  /* 0xffffffff0300780c */ /* 0x000fda0003f05270 */
[----:B------:R-:W-:Y:S05]  /*0d60*/  @P0 BRA `(.L_x_2715) ;  /* 0x00000000000c0947 */ /* 0x000fea0003800000 */
[----:B------:R1:W2:Y:S04]  /*0d70*/  SHFL.DOWN PT, R5, R9, 0x10, 0x1f ;  /* 0x0a001f0009057f89 */ /* 0x0002a800000e0000 */
[----:B------:R1:W3:Y:S01]  /*0d80*/  SHFL.DOWN PT, R4, R8, 0x10, 0x1f ;  /* 0x0a001f0008047f89 */ /* 0x0002e200000e0000 */
[----:B------:R-:W-:Y:S05]  /*0d90*/  BRA `(.L_x_2716) ;  /* 0x0000000000a47947 */ /* 0x000fea0003800000 */
.L_x_2715:
        /* <DEDUP_REMOVED lines=41> */
.L_x_2716:
        /* <DEDUP_REMOVED lines=45> */
.L_x_2717:
[----:B------:R3:W4:Y:S04]  /*1300*/  SHFL.DOWN PT, R5, R9, 0x8, 0x1f ;  /* 0x09001f0009057f89 */ /* 0x00072800000e0000 */
[----:B------:R3:W0:Y:S02]  /*1310*/  SHFL.DOWN PT, R4, R8, 0x8, 0x1f ;  /* 0x09001f0008047f89 */ /* 0x00062400000e0000 */
.L_x_2718:
        /* <DEDUP_REMOVED lines=44> */
.L_x_2719:
[----:B------:R3:W4:Y:S04]  /*15e0*/  SHFL.DOWN PT, R5, R9, 0x4, 0x1f ;  /* 0x08801f0009057f89 */ /* 0x00072800000e0000 */
[----:B------:R3:W0:Y:S02]  /*15f0*/  SHFL.DOWN PT, R4, R8, 0x4, 0x1f ;  /* 0x08801f0008047f89 */ /* 0x00062400000e0000 */
.L_x_2720:
        /* <DEDUP_REMOVED lines=44> */
.L_x_2721:
[----:B------:R0:W1:Y:S04]  /*18c0*/  SHFL.DOWN PT, R5, R9, 0x2, 0x1f ;  /* 0x08401f0009057f89 */ /* 0x00006800000e0000 */
[----:B------:R0:W2:Y:S02]  /*18d0*/  SHFL.DOWN PT, R4, R8, 0x2, 0x1f ;  /* 0x08401f0008047f89 */ /* 0x0000a400000e0000 */
.L_x_2722:
        /* <DEDUP_REMOVED lines=44> */
.L_x_2723:
[----:B------:R3:W4:Y:S04]  /*1ba0*/  SHFL.DOWN PT, R5, R9, 0x1, 0x1f ;  /* 0x08201f0009057f89 */ /* 0x00072800000e0000 */
[----:B------:R3:W0:Y:S02]  /*1bb0*/  SHFL.DOWN PT, R4, R8, 0x1, 0x1f ;  /* 0x08201f0008047f89 */ /* 0x00062400000e0000 */
.L_x_2724:
[----:B------:R-:W-:-:S13]  /*1bc0*/  ISETP.NE.AND P0, PT, R2, RZ, PT ;  /* 0x000000ff0200720c */ /* 0x000fda0003f05270 */
[----:B------:R-:W-:Y:S05]  /*1bd0*/  @P0 EXIT ;  /* 0x000000000000094d */ /* 0x000fea0003800000 */
[----:B------:R-:W5:Y:S01]  /*1be0*/  LDC.64 R2, c[0x0][0x388] ;  /* 0x0000e200ff027b82 */ /* 0x000f620000000a00 */
[----:B012-4-:R-:W-:Y:S01]  /*1bf0*/  DADD R4, R8, R4 ;  /* 0x0000000008047229 */ /* 0x017fe20000000004 */
[----:B-----5:R-:W-:-:S06]  /*1c00*/  IMAD.WIDE.U32 R2, R0, 0x8, R2 ;  /* 0x0000000800027825 */ /* 0x020fcc00078e0002 */
[----:B------:R-:W-:Y:S01]  /*1c10*/  STG.E.64 desc[UR6][R2.64], R4 ;  /* 0x0000000402007986 */ /* 0x000fe2000c101b06 */
[----:B------:R-:W-:Y:S05]  /*1c20*/  EXIT ;  /* 0x000000000000794d */ /* 0x000fea0003800000 */
.L_x_2725:
        /* <DEDUP_REMOVED lines=13> */
.L_x_4855:


//--------------------- .text._Z10reduceLog4IdLj8EEvPT_S1_j --------------------------
	.section	.text._Z10reduceLog4IdLj8EEvPT_S1_j,"ax",@progbits
	.align	128
        .global         _Z10reduceLog4IdLj8EEvPT_S1_j
        .type           _Z10reduceLog4IdLj8EEvPT_S1_j,@function
        .size           _Z10reduceLog4IdLj8EEvPT_S1_j,(.L_x_4856 - _Z10reduceLog4IdLj8EEvPT_S1_j)
        .other          _Z10reduceLog4IdLj8EEvPT_S1_j,@"STO_CUDA_ENTRY STV_DEFAULT"
_Z10reduceLog4IdLj8EEvPT_S1_j:
.text._Z10reduceLog4IdLj8EEvPT_S1_j:
        /* <DEDUP_REMOVED lines=92> */
.L_x_2728:
[----:B------:R-:W-:Y:S01]  /*05c0*/  IMAD.MOV.U32 R6, RZ, RZ, 0x0 ;  /* 0x00000000ff067424 */ /* 0x000fe200078e00ff */
[----:B------:R-:W-:Y:S01]  /*05d0*/  LOP3.LUT P0, RZ, R11, 0x7fffffff, RZ, 0xc0, !PT ;  /* 0x7fffffff0bff7812 */ /* 0x000fe2000780c0ff */
[----:B------:R-:W-:-:S06]  /*05e0*/  IMAD.MOV.U32 R7, RZ, RZ, 0x7ff00000 ;  /* 0x7ff00000ff077424 */ /* 0x000fcc00078e00ff */
[----:B------:R-:W-:-:S10]  /*05f0*/  DFMA R6, R10, R6, +INF ;  /* 0x7ff000000a06742b */ /* 0x000fd40000000006 */
[----:B------:R-:W-:Y:S02]  /*0600*/  FSEL R8, R6, RZ, P0 ;  /* 0x000000ff06087208 */ /* 0x000fe40000000000 */
[----:B------:R-:W-:-:S07]  /*0610*/  FSEL R9, R7, -QNAN , P0 ;  /* 0xfff0000007097808 */ /* 0x000fce0000000000 */
.L_x_2727:
[----:B------:R-:W-:Y:S05]  /*0620*/  BSYNC.RECONVERGENT B0 ;  /* 0x0000000000007941 */ /* 0x000fea0003800200 */
.L_x_2726:
        /* <DEDUP_REMOVED lines=84> */
.L_x_2732:
[----:B------:R-:W-:Y:S01]  /*0b70*/  IMAD.MOV.U32 R4, RZ, RZ, 0x0 ;  /* 0x00000000ff047424 */ /* 0x000fe200078e00ff */
[----:B------:R-:W-:Y:S01]  /*0b80*/  LOP3.LUT P0, RZ, R11, 0x7fffffff, RZ, 0xc0, !PT ;  /* 0x7fffffff0bff7812 */ /* 0x000fe2000780c0ff */
[----:B------:R-:W-:-:S06]  /*0b90*/  IMAD.MOV.U32 R5, RZ, RZ, 0x7ff00000 ;  /* 0x7ff00000ff057424 */ /* 0x000fcc00078e00ff */
[----:B------:R-:W-:-:S10]  /*0ba0*/  DFMA R4, R10, R4, +INF ;  /* 0x7ff000000a04742b */ /* 0x000fd40000000004 */
[----:B------:R-:W-:Y:S02]  /*0bb0*/  FSEL R6, R4, RZ, P0 ;  /* 0x000000ff04067208 */ /* 0x000fe40000000000 */
[----:B------:R-:W-:-:S07]  /*0bc0*/  FSEL R7, R5, -QNAN , P0 ;  /* 0xfff0000005077808 */ /* 0x000fce0000000000 */
.L_x_2733:
[----:B------:R-:W-:Y:S05]  /*0bd0*/  BSYNC.RECONVERGENT B1 ;  /* 0x0000000000017941 */ /* 0x000fea0003800200 */
.L_x_2731:
[----:B------:R-:W-:-:S11]  /*0be0*/  DADD R8, R8, R6 ;  /* 0x0000000008087229 */ /* 0x000fd60000000006 */
.L_x_2730:
[----:B------:R-:W-:Y:S05]  /*0bf0*/  BSYNC.RECONVERGENT B0 ;  /* 0x0000000000007941 */ /* 0x000fea0003800200 */
.L_x_2729:
        /* <DEDUP_REMOVED lines=9> */
.L_x_2735:
        /* <DEDUP_REMOVED lines=10> */
.L_x_2734:
[----:B------:R-:W-:Y:S05]  /*0d30*/  @P1 EXIT ;  /* 0x000000000000194d */ /* 0x000fea0003800000 */
[----:B------:R-:W-:-:S04]  /*0d40*/  VOTE.ANY R3, PT, PT ;  /* 0x0000000000037806 */ /* 0x000fc800038e0100 */
[----:B------:R-:W-:-:S13]  /*0d50*/  ISETP.NE.AND P0, PT, R3, -0x1, PT ;  /* 0xffffffff0300780c */ /* 0x000fda0003f05270 */
[----:B------:R-:W-:Y:S05]  /*0d60*/  @P0 BRA `(.L_x_2736) ;  /* 0x00000000000c0947 */ /* 0x000fea0003800000 */
[----:B------:R1:W2:Y:S04]  /*0d70*/  SHFL.DOWN PT, R5, R9, 0x10, 0x1f ;  /* 0x0a001f0009057f89 */ /* 0x0002a800000e0000 */
[----:B------:R1:W3:Y:S01]  /*0d80*/  SHFL.DOWN PT, R4, R8, 0x10, 0x1f ;  /* 0x0a001f0008047f89 */ /* 0x0002e200000e0000 */
[----:B------:R-:W-:Y:S05]  /*0d90*/  BRA `(.L_x_2737) ;  /* 0x0000000000a47947 */ /* 0x000fea0003800000 */
.L_x_2736:
        /* <DEDUP_REMOVED lines=41> */
.L_x_2737:
        /* <DEDUP_REMOVED lines=45> */
.L_x_2738:
[----:B------:R3:W4:Y:S04]  /*1300*/  SHFL.DOWN PT, R5, R9, 0x8, 0x1f ;  /* 0x09001f0009057f89 */ /* 0x00072800000e0000 */
[----:B------:R3:W0:Y:S02]  /*1310*/  SHFL.DOWN PT, R4, R8, 0x8, 0x1f ;  /* 0x09001f0008047f89 */ /* 0x00062400000e0000 */
.L_x_2739:
        /* <DEDUP_REMOVED lines=44> */
.L_x_2740:
[----:B------:R3:W4:Y:S04]  /*15e0*/  SHFL.DOWN PT, R5, R9, 0x4, 0x1f ;  /* 0x08801f0009057f89 */ /* 0x00072800000e0000 */
[----:B------:R3:W0:Y:S02]  /*15f0*/  SHFL.DOWN PT, R4, R8, 0x4, 0x1f ;  /* 0x08801f0008047f89 */ /* 0x00062400000e0000 */
.L_x_2741:
        /* <DEDUP_REMOVED lines=44> */
.L_x_2742:
[----:B------:R0:W1:Y:S04]  /*18c0*/  SHFL.DOWN PT, R5, R9, 0x2, 0x1f ;  /* 0x08401f0009057f89 */ /* 0x00006800000e0000 */
[----:B------:R0:W2:Y:S02]  /*18d0*/  SHFL.DOWN PT, R4, R8, 0x2, 0x1f ;  /* 0x08401f0008047f89 */ /* 0x0000a400000e0000 */
.L_x_2743:
        /* <DEDUP_REMOVED lines=44> */
.L_x_2744:
[----:B------:R3:W4:Y:S04]  /*1ba0*/  SHFL.DOWN PT, R5, R9, 0x1, 0x1f ;  /* 0x08201f0009057f89 */ /* 0x00072800000e0000 */
[----:B------:R3:W0:Y:S02]  /*1bb0*/  SHFL.DOWN PT, R4, R8, 0x1, 0x1f ;  /* 0x08201f0008047f89 */ /* 0x00062400000e0000 */
.L_x_2745:
[----:B------:R-:W-:-:S13]  /*1bc0*/  ISETP.NE.AND P0, PT, R2, RZ, PT ;  /* 0x000000ff0200720c */ /* 0x000fda0003f05270 */
[----:B------:R-:W-:Y:S05]  /*1bd0*/  @P0 EXIT ;  /* 0x000000000000094d */ /* 0x000fea0003800000 */
[----:B------:R-:W5:Y:S01]  /*1be0*/  LDC.64 R2, c[0x0][0x388] ;  /* 0x0000e200ff027b82 */ /* 0x000f620000000a00 */
[----:B012-4-:R-:W-:Y:S01]  /*1bf0*/  DADD R4, R8, R4 ;  /* 0x0000000008047229 */ /* 0x017fe20000000004 */
[----:B-----5:R-:W-:-:S06]  /*1c00*/  IMAD.WIDE.U32 R2, R0, 0x8, R2 ;  /* 0x0000000800027825 */ /* 0x020fcc00078e0002 */
[----:B------:R-:W-:Y:S01]  /*1c10*/  STG.E.64 desc[UR6][R2.64], R4 ;  /* 0x0000000402007986 */ /* 0x000fe2000c101b06 */
[----:B------:R-:W-:Y:S05]  /*1c20*/  EXIT ;  /* 0x000000000000794d */ /* 0x000fea0003800000 */
.L_x_2746:
        /* <DEDUP_REMOVED lines=13> */
.L_x_4856:


//--------------------- .text._Z10reduceLog4IdLj16EEvPT_S1_j --------------------------
	.section	.text._Z10reduceLog4IdLj16EEvPT_S1_j,"ax",@progbits
	.align	128
        .global         _Z10reduceLog4IdLj16EEvPT_S1_j
        .type           _Z10reduceLog4IdLj16EEvPT_S1_j,@function
        .size           _Z10reduceLog4IdLj16EEvPT_S1_j,(.L_x_4857 - _Z10reduceLog4IdLj16EEvPT_S1_j)
        .other          _Z10reduceLog4IdLj16EEvPT_S1_j,@"STO_CUDA_ENTRY STV_DEFAULT"
_Z10reduceLog4IdLj16EEvPT_S1_j:
.text._Z10reduceLog4IdLj16EEvPT_S1_j:
        /* <DEDUP_REMOVED lines=92> */
.L_x_2749:
[----:B------:R-:W-:Y:S01]  /*05c0*/  IMAD.MOV.U32 R6, RZ, RZ, 0x0 ;  /* 0x00000000ff067424 */ /* 0x000fe200078e00ff */
[----:B------:R-:W-:Y:S01]  /*05d0*/  LOP3.LUT P0, RZ, R11, 0x7fffffff, RZ, 0xc0, !PT ;  /* 0x7fffffff0bff7812 */ /* 0x000fe2000780c0ff */
[----:B------:R-:W-:-:S06]  /*05e0*/  IMAD.MOV.U32 R7, RZ, RZ, 0x7ff00000 ;  /* 0x7ff00000ff077424 */ /* 0x000fcc00078e00ff */
[----:B------:R-:W-:-:S10]  /*05f0*/  DFMA R6, R10, R6, +INF ;  /* 0x7ff000000a06742b */ /* 0x000fd40000000006 */
[----:B------:R-:W-:Y:S02]  /*0600*/  FSEL R8, R6, RZ, P0 ;  /* 0x000000ff06087208 */ /* 0x000fe40000000000 */
[----:B------:R-:W-:-:S07]  /*0610*/  FSEL R9, R7, -QNAN , P0 ;  /* 0xfff0000007097808 */ /* 0x000fce0000000000 */
.L_x_2748:
[----:B------:R-:W-:Y:S05]  /*0620*/  BSYNC.RECONVERGENT B0 ;  /* 0x0000000000007941 */ /* 0x000fea0003800200 */
.L_x_2747:
        /* <DEDUP_REMOVED lines=84> */
.L_x_2753:
[----:B------:R-:W-:Y:S01]  /*0b70*/  IMAD.MOV.U32 R4, RZ, RZ, 0x0 ;  /* 0x00000000ff047424 */ /* 0x000fe200078e00ff */
[----:B------:R-:W-:Y:S01]  /*0b80*/  LOP3.LUT P0, RZ, R11, 0x7fffffff, RZ, 0xc0, !PT ;  /* 0x7fffffff0bff7812 */ /* 0x000fe2000780c0ff */
[----:B------:R-:W-:-:S06]  /*0b90*/  IMAD.MOV.U32 R5, RZ, RZ, 0x7ff00000 ;  /* 0x7ff00000ff057424 */ /* 0x000fcc00078e00ff */
[----:B------:R-:W-:-:S10]  /*0ba0*/  DFMA R4, R10, R4, +INF ;  /* 0x7ff000000a04742b */ /* 0x000fd40000000004 */
[----:B------:R-:W-:Y:S02]  /*0bb0*/  FSEL R6, R4, RZ, P0 ;  /* 0x000000ff04067208 */ /* 0x000fe40000000000 */
[----:B------:R-:W-:-:S07]  /*0bc0*/  FSEL R7, R5, -QNAN , P0 ;  /* 0xfff0000005077808 */ /* 0x000fce0000000000 */
.L_x_2754:
[----:B------:R-:W-:Y:S05]  /*0bd0*/  BSYNC.RECONVERGENT B1 ;  /* 0x0000000000017941 */ /* 0x000fea0003800200 */
.L_x_2752:
[----:B------:R-:W-:-:S11]  /*0be0*/  DADD R8, R8, R6 ;  /* 0x0000000008087229 */ /* 0x000fd60000000006 */
.L_x_2751:
[----:B------:R-:W-:Y:S05]  /*0bf0*/  BSYNC.RECONVERGENT B0 ;  /* 0x0000000000007941 */ /* 0x000fea0003800200 */
.L_x_2750:
        /* <DEDUP_REMOVED lines=9> */
.L_x_2756:
        /* <DEDUP_REMOVED lines=10> */
.L_x_2755:
[----:B------:R-:W-:Y:S05]  /*0d30*/  @P1 EXIT ;  /* 0x000000000000194d */ /* 0x000fea0003800000 */
[----:B------:R-:W-:-:S04]  /*0d40*/  VOTE.ANY R3, PT, PT ;  /* 0x0000000000037806 */ /* 0x000fc800038e0100 */
[----:B------:R-:W-:-:S13]  /*0d50*/  ISETP.NE.AND P0, PT, R3, -0x1, PT ;  /* 0xffffffff0300780c */ /* 0x000fda0003f05270 */
[----:B------:R-:W-:Y:S05]  /*0d60*/  @P0 BRA `(.L_x_2757) ;  /* 0x00000000000c0947 */ /* 0x000fea0003800000 */
[----:B------:R1:W2:Y:S04]  /*0d70*/  SHFL.DOWN PT, R5, R9, 0x10, 0x1f ;  /* 0x0a001f0009057f89 */ /* 0x0002a800000e0000 */
[----:B------:R1:W3:Y:S01]  /*0d80*/  SHFL.DOWN PT, R4, R8, 0x10, 0x1f ;  /* 0x0a001f0008047f89 */ /* 0x0002e200000e0000 */
[----:B------:R-:W-:Y:S05]  /*0d90*/  BRA `(.L_x_2758) ;  /* 0x0000000000a47947 */ /* 0x000fea0003800000 */
.L_x_2757:
        /* <DEDUP_REMOVED lines=41> */
.L_x_2758:
        /* <DEDUP_REMOVED lines=45> */
.L_x_2759:
[----:B------:R3:W4:Y:S04]  /*1300*/  SHFL.DOWN PT, R5, R9, 0x8, 0x1f ;  /* 0x09001f0009057f89 */ /* 0x00072800000e0000 */
[----:B------:R3:W0:Y:S02]  /*1310*/  SHFL.DOWN PT, R4, R8, 0x8, 0x1f ;  /* 0x09001f0008047f89 */ /* 0x00062400000e0000 */
.L_x_2760:
        /* <DEDUP_REMOVED lines=44> */
.L_x_2761:
[----:B------:R3:W4:Y:S04]  /*15e0*/  SHFL.DOWN PT, R5, R9, 0x4, 0x1f ;  /* 0x08801f0009057f89 */ /* 0x00072800000e0000 */
[----:B------:R3:W0:Y:S02]  /*15f0*/  SHFL.DOWN PT, R4, R8, 0x4, 0x1f ;  /* 0x08801f0008047f89 */ /* 0x00062400000e0000 */
.L_x_2762:
        /* <DEDUP_REMOVED lines=44> */
.L_x_2763:
[----:B------:R0:W1:Y:S04]  /*18c0*/  SHFL.DOWN PT, R5, R9, 0x2, 0x1f ;  /* 0x08401f0009057f89 */ /* 0x00006800000e0000 */
[----:B------:R0:W2:Y:S02]  /*18d0*/  SHFL.DOWN PT, R4, R8, 0x2, 0x1f ;  /* 0x08401f0008047f89 */ /* 0x0000a400000e0000 */
.L_x_2764:
        /* <DEDUP_REMOVED lines=44> */
.L_x_2765:
[----:B------:R3:W4:Y:S04]  /*1ba0*/  SHFL.DOWN PT, R5, R9, 0x1, 0x1f ;  /* 0x08201f0009057f89 */ /* 0x00072800000e0000 */
[----:B------:R3:W0:Y:S02]  /*1bb0*/  SHFL.DOWN PT, R4, R8, 0x1, 0x1f ;  /* 0x08201f0008047f89 */ /* 0x00062400000e0000 */
.L_x_2766:
[----:B------:R-:W-:-:S13]  /*1bc0*/  ISETP.NE.AND P0, PT, R2, RZ, PT ;  /* 0x000000ff0200720c */ /* 0x000fda0003f05270 */
[----:B------:R-:W-:Y:S05]  /*1bd0*/  @P0 EXIT ;  /* 0x000000000000094d */ /* 0x000fea0003800000 */
[----:B------:R-:W5:Y:S01]  /*1be0*/  LDC.64 R2, c[0x0][0x388] ;  /* 0x0000e200ff027b82 */ /* 0x000f620000000a00 */
[----:B012-4-:R-:W-:Y:S01]  /*1bf0*/  DADD R4, R8, R4 ;  /* 0x0000000008047229 */ /* 0x017fe20000000004 */
[----:B-----5:R-:W-:-:S06]  /*1c00*/  IMAD.WIDE.U32 R2, R0, 0x8, R2 ;  /* 0x0000000800027825 */ /* 0x020fcc00078e0002 */
[----:B------:R-:W-:Y:S01]  /*1c10*/  STG.E.64 desc[UR6][R2.64], R4 ;  /* 0x0000000402007986 */ /* 0x000fe2000c101b06 */
[----:B------:R-:W-:Y:S05]  /*1c20*/  EXIT ;  /* 0x000000000000794d */ /* 0x000fea0003800000 */
.L_x_2767:
        /* <DEDUP_REMOVED lines=13> */
.L_x_4857:


//--------------------- .text._Z10reduceLog4IdLj32EEvPT_S1_j --------------------------
	.section	.text._Z10reduceLog4IdLj32EEvPT_S1_j,"ax",@progbits
	.align	128
        .global         _Z10reduceLog4IdLj32EEvPT_S1_j
        .type           _Z10reduceLog4IdLj32EEvPT_S1_j,@function
        .size           _Z10reduceLog4IdLj32EEvPT_S1_j,(.L_x_4858 - _Z10reduceLog4IdLj32EEvPT_S1_j)
        .other          _Z10reduceLog4IdLj32EEvPT_S1_j,@"STO_CUDA_ENTRY STV_DEFAULT"
_Z10reduceLog4IdLj32EEvPT_S1_j:
.text._Z10reduceLog4IdLj32EEvPT_S1_j:
        /* <DEDUP_REMOVED lines=92> */
.L_x_2770:
[----:B------:R-:W-:Y:S01]  /*05c0*/  IMAD.MOV.U32 R6, RZ, RZ, 0x0 ;  /* 0x00000000ff067424 */ /* 0x000fe200078e00ff */
[----:B------:R-:W-:Y:S01]  /*05d0*/  LOP3.LUT P0, RZ, R11, 0x7fffffff, RZ, 0xc0, !PT ;  /* 0x7fffffff0bff7812 */ /* 0x000fe2000780c0ff */
[----:B------:R-:W-:-:S06]  /*05e0*/  IMAD.MOV.U32 R7, RZ, RZ, 0x7ff00000 ;  /* 0x7ff00000ff077424 */ /* 0x000fcc00078e00ff */
[----:B------:R-:W-:-:S10]  /*05f0*/  DFMA R6, R10, R6, +INF ;  /* 0x7ff000000a06742b */ /* 0x000fd40000000006 */
[----:B------:R-:W-:Y:S02]  /*0600*/  FSEL R8, R6, RZ, P0 ;  /* 0x000000ff06087208 */ /* 0x000fe40000000000 */
[----:B------:R-:W-:-:S07]  /*0610*/  FSEL R9, R7, -QNAN , P0 ;  /* 0xfff0000007097808 */ /* 0x000fce0000000000 */
.L_x_2769:
[----:B------:R-:W-:Y:S05]  /*0620*/  BSYNC.RECONVERGENT B0 ;  /* 0x0000000000007941 */ /* 0x000fea0003800200 */
.L_x_2768:
        /* <DEDUP_REMOVED lines=84> */
.L_x_2774:
[----:B------:R-:W-:Y:S01]  /*0b70*/  IMAD.MOV.U32 R4, RZ, RZ, 0x0 ;  /* 0x00000000ff047424 */ /* 0x000fe200078e00ff */
[----:B------:R-:W-:Y:S01]  /*0b80*/  LOP3.LUT P0, RZ, R11, 0x7fffffff, RZ, 0xc0, !PT ;  /* 0x7fffffff0bff7812 */ /* 0x000fe2000780c0ff */
[----:B------:R-:W-:-:S06]  /*0b90*/  IMAD.MOV.U32 R5, RZ, RZ, 0x7ff00000 ;  /* 0x7ff00000ff057424 */ /* 0x000fcc00078e00ff */
[----:B------:R-:W-:-:S10]  /*0ba0*/  DFMA R4, R10, R4, +INF ;  /* 0x7ff000000a04742b */ /* 0x000fd40000000004 */
[----:B------:R-:W-:Y:S02]  /*0bb0*/  FSEL R6, R4, RZ, P0 ;  /* 0x000000ff04067208 */ /* 0x000fe40000000000 */
[----:B------:R-:W-:-:S07]  /*0bc0*/  FSEL R7, R5, -QNAN , P0 ;  /* 0xfff0000005077808 */ /* 0x000fce0000000000 */
.L_x_2775:
[----:B------:R-:W-:Y:S05]  /*0bd0*/  BSYNC.RECONVERGENT B1 ;  /* 0x0000000000017941 */ /* 0x000fea0003800200 */
.L_x_2773:
[----:B------:R-:W-:-:S11]  /*0be0*/  DADD R8, R8, R6 ;  /* 0x0000000008087229 */ /* 0x000fd60000000006 */
.L_x_2772:
[----:B------:R-:W-:Y:S05]  /*0bf0*/  BSYNC.RECONVERGENT B0 ;  /* 0x0000000000007941 */ /* 0x000fea0003800200 */
.L_x_2771:
        /* <DEDUP_REMOVED lines=9> */
.L_x_2777:
        /* <DEDUP_REMOVED lines=10> */
.L_x_2776:
[----:B------:R-:W-:Y:S05]  /*0d30*/  @P1 EXIT ;  /* 0x000000000000194d */ /* 0x000fea0003800000 */
[----:B------:R-:W-:-:S04]  /*0d40*/  VOTE.ANY R3, PT, PT ;  /* 0x0000000000037806 */ /* 0x000fc800038e0100 */
[----:B------:R-:W-:-:S13]  /*0d50*/  ISETP.NE.AND P0, PT, R3, -0x1, PT ;  /* 0xffffffff0300780c */ /* 0x000fda0003f05270 */
[----:B------:R-:W-:Y:S05]  /*0d60*/  @P0 BRA `(.L_x_2778) ;  /* 0x00000000000c0947 */ /* 0x000fea0003800000 */
[----:B------:R1:W2:Y:S04]  /*0d70*/  SHFL.DOWN PT, R5, R9, 0x10, 0x1f ;  /* 0x0a001f0009057f89 */ /* 0x0002a800000e0000 */
[----:B------:R1:W3:Y:S01]  /*0d80*/  SHFL.DOWN PT, R4, R8, 0x10, 0x1f ;  /* 0x0a001f0008047f89 */ /* 0x0002e200000e0000 */
[----:B------:R-:W-:Y:S05]  /*0d90*/  BRA `(.L_x_2779) ;  /* 0x0000000000a47947 */ /* 0x000fea0003800000 */
.L_x_2778:
        /* <DEDUP_REMOVED lines=41> */
.L_x_2779:
        /* <DEDUP_REMOVED lines=45> */
.L_x_2780:
[----:B------:R3:W4:Y:S04]  /*1300*/  SHFL.DOWN PT, R5, R9, 0x8, 0x1f ;  /* 0x09001f0009057f89 */ /* 0x00072800000e0000 */
[----:B------:R3:W0:Y:S02]  /*1310*/  SHFL.DOWN PT, R4, R8, 0x8, 0x1f ;  /* 0x09001f0008047f89 */ /* 0x00062400000e0000 */
.L_x_2781:
        /* <DEDUP_REMOVED lines=44> */
.L_x_2782:
[----:B------:R3:W4:Y:S04]  /*15e0*/  SHFL.DOWN PT, R5, R9, 0x4, 0x1f ;  /* 0x08801f0009057f89 */ /* 0x00072800000e0000 */
[----:B------:R3:W0:Y:S02]  /*15f0*/  SHFL.DOWN PT, R4, R8, 0x4, 0x1f ;  /* 0x08801f0008047f89 */ /* 0x00062400000e0000 */
.L_x_2783:
        /* <DEDUP_REMOVED lines=44> */
.L_x_2784:
[----:B------:R0:W1:Y:S04]  /*18c0*/  SHFL.DOWN PT, R5, R9, 0x2, 0x1f ;  /* 0x08401f0009057f89 */ /* 0x00006800000e0000 */
[----:B------:R0:W2:Y:S02]  /*18d0*/  SHFL.DOWN PT, R4, R8, 0x2, 0x1f ;  /* 0x08401f0008047f89 */ /* 0x0000a400000e0000 */
.L_x_2785:
        /* <DEDUP_REMOVED lines=44> */
.L_x_2786:
[----:B------:R3:W4:Y:S04]  /*1ba0*/  SHFL.DOWN PT, R5, R9, 0x1, 0x1f ;  /* 0x08201f0009057f89 */ /* 0x00072800000e0000 */
[----:B------:R3:W0:Y:S02]  /*1bb0*/  SHFL.DOWN PT, R4, R8, 0x1, 0x1f ;  /* 0x08201f0008047f89 */ /* 0x00062400000e0000 */
.L_x_2787:
[----:B------:R-:W-:-:S13]  /*1bc0*/  ISETP.NE.AND P0, PT, R2, RZ, PT ;  /* 0x000000ff0200720c */ /* 0x000fda0003f05270 */
[----:B------:R-:W-:Y:S05]  /*1bd0*/  @P0 EXIT ;  /* 0x000000000000094d */ /* 0x000fea0003800000 */
[----:B------:R-:W5:Y:S01]  /*1be0*/  LDC.64 R2, c[0x0][0x388] ;  /* 0x0000e200ff027b82 */ /* 0x000f620000000a00 */
[----:B012-4-:R-:W-:Y:S01]  /*1bf0*/  DADD R4, R8, R4 ;  /* 0x0000000008047229 */ /* 0x017fe20000000004 */
[----:B-----5:R-:W-:-:S06]  /*1c00*/  IMAD.WIDE.U32 R2, R0, 0x8, R2 ;  /* 0x0000000800027825 */ /* 0x020fcc00078e0002 */
[----:B------:R-:W-:Y:S01]  /*1c10*/  STG.E.64 desc[UR6][R2.64], R4 ;  /* 0x0000000402007986 */ /* 0x000fe2000c101b06 */
[----:B------:R-:W-:Y:S05]  /*1c20*/  EXIT ;  /* 0x000000000000794d */ /* 0x000fea0003800000 */
.L_x_2788:
        /* <DEDUP_REMOVED lines=13> */
.L_x_4858:


//--------------------- .text._Z10reduceLog4IdLj64EEvPT_S1_j --------------------------
	.section	.text._Z10reduceLog4IdLj64EEvPT_S1_j,"ax",@progbits
	.align	128
        .global         _Z10reduceLog4IdLj64EEvPT_S1_j
        .type           _Z10reduceLog4IdLj64EEvPT_S1_j,@function
        .size           _Z10reduceLog4IdLj64EEvPT_S1_j,(.L_x_4859 - _Z10reduceLog4IdLj64EEvPT_S1_j)
        .other          _Z10reduceLog4IdLj64EEvPT_S1_j,@"STO_CUDA_ENTRY STV_DEFAULT"
_Z10reduceLog4IdLj64EEvPT_S1_j:
.text._Z10reduceLog4IdLj64EEvPT_S1_j:
        /* <DEDUP_REMOVED lines=92> */
.L_x_2791:
[----:B------:R-:W-:Y:S01]  /*05c0*/  IMAD.MOV.U32 R6, RZ, RZ, 0x0 ;  /* 0x00000000ff067424 */ /* 0x000fe200078e00ff */
[----:B------:R-:W-:Y:S01]  /*05d0*/  LOP3.LUT P0, RZ, R11, 0x7fffffff, RZ, 0xc0, !PT ;  /* 0x7fffffff0bff7812 */ /* 0x000fe2000780c0ff */
[----:B------:R-:W-:-:S06]  /*05e0*/  IMAD.MOV.U32 R7, RZ, RZ, 0x7ff00000 ;  /* 0x7ff00000ff077424 */ /* 0x000fcc00078e00ff */
[----:B------:R-:W-:-:S10]  /*05f0*/  DFMA R6, R10, R6, +INF ;  /* 0x7ff000000a06742b */ /* 0x000fd40000000006 */
[----:B------:R-:W-:Y:S02]  /*0600*/  FSEL R8, R6, RZ, P0 ;  /* 0x000000ff06087208 */ /* 0x000fe40000000000 */
[----:B------:R-:W-:-:S07]  /*0610*/  FSEL R9, R7, -QNAN , P0 ;  /* 0xfff0000007097808 */ /* 0x000fce0000000000 */
.L_x_2790:
[----:B------:R-:W-:Y:S05]  /*0620*/  BSYNC.RECONVERGENT B0 ;  /* 0x0000000000007941 */ /* 0x000fea0003800200 */
.L_x_2789:
        /* <DEDUP_REMOVED lines=84> */
.L_x_2795:
[----:B------:R-:W-:Y:S01]  /*0b70*/  IMAD.MOV.U32 R4, RZ, RZ, 0x0 ;  /* 0x00000000ff047424 */ /* 0x000fe200078e00ff */
[----:B------:R-:W-:Y:S01]  /*0b80*/  LOP3.LUT P0, RZ, R11, 0x7fffffff, RZ, 0xc0, !PT ;  /* 0x7fffffff0bff7812 */ /* 0x000fe2000780c0ff */
[----:B------:R-:W-:-:S06]  /*0b90*/  IMAD.MOV.U32 R5, RZ, RZ, 0x7ff00000 ;  /* 0x7ff00000ff057424 */ /* 0x000fcc00078e00ff */
[----:B------:R-:W-:-:S10]  /*0ba0*/  DFMA R4, R10, R4, +INF ;  /* 0x7ff000000a04742b */ /* 0x000fd40000000004 */
[----:B------:R-:W-:Y:S02]  /*0bb0*/  FSEL R6, R4, RZ, P0 ;  /* 0x000000ff04067208 */ /* 0x000fe40000000000 */
[----:B------:R-:W-:-:S07]  /*0bc0*/  FSEL R7, R5, -QNAN , P0 ;  /* 0xfff0000005077808 */ /* 0x000fce0000000000 */
.L_x_2796:
[----:B------:R-:W-:Y:S05]  /*0bd0*/  BSYNC.RECONVERGENT B1 ;  /* 0x0000000000017941 */ /* 0x000fea0003800200 */
.L_x_2794:
[----:B------:R-:W-:-:S11]  /*0be0*/  DADD R8, R8, R6 ;  /* 0x0000000008087229 */ /* 0x000fd60000000006 */
.L_x_2793:
[----:B------:R-:W-:Y:S05]  /*0bf0*/  BSYNC.RECONVERGENT B0 ;  /* 0x0000000000007941 */ /* 0x000fea0003800200 */
.L_x_2792:
        /* <DEDUP_REMOVED lines=9> */
.L_x_2798:
        /* <DEDUP_REMOVED lines=10> */
.L_x_2797:
        /* <DEDUP_REMOVED lines=9> */
.L_x_2799:
        /* <DEDUP_REMOVED lines=41> */
.L_x_2800:
        /* <DEDUP_REMOVED lines=45> */
.L_x_2801:
[----:B------:R3:W4:Y:S04]  /*1320*/  SHFL.DOWN PT, R5, R9, 0x8, 0x1f ;  /* 0x09001f0009057f89 */ /* 0x00072800000e0000 */
[----:B------:R3:W0:Y:S02]  /*1330*/  SHFL.DOWN PT, R4, R8, 0x8, 0x1f ;  /* 0x09001f0008047f89 */ /* 0x00062400000e0000 */
.L_x_2802:
        /* <DEDUP_REMOVED lines=44> */
.L_x_2803:
[----:B------:R3:W4:Y:S04]  /*1600*/  SHFL.DOWN PT, R5, R9, 0x4, 0x1f ;  /* 0x08801f0009057f89 */ /* 0x00072800000e0000 */
[----:B------:R3:W0:Y:S02]  /*1610*/  SHFL.DOWN PT, R4, R8, 0x4, 0x1f ;  /* 0x08801f0008047f89 */ /* 0x00062400000e0000 */
.L_x_2804:
        /* <DEDUP_REMOVED lines=44> */
.L_x_2805:
[----:B------:R0:W1:Y:S04]  /*18e0*/  SHFL.DOWN PT, R5, R9, 0x2, 0x1f ;  /* 0x08401f0009057f89 */ /* 0x00006800000e0000 */
[----:B------:R0:W2:Y:S02]  /*18f0*/  SHFL.DOWN PT, R4, R8, 0x2, 0x1f ;  /* 0x08401f0008047f89 */ /* 0x0000a400000e0000 */
.L_x_2806:
        /* <DEDUP_REMOVED lines=44> */
.L_x_2807:
[----:B------:R3:W4:Y:S04]  /*1bc0*/  SHFL.DOWN PT, R5, R9, 0x1, 0x1f ;  /* 0x08201f0009057f89 */ /* 0x00072800000e0000 */
[----:B------:R3:W0:Y:S02]  /*1bd0*/  SHFL.DOWN PT, R4, R8, 0x1, 0x1f ;  /* 0x08201f0008047f89 */ /* 0x00062400000e0000 */
.L_x_2808:
[----:B------:R-:W-:-:S13]  /*1be0*/  ISETP.NE.AND P0, PT, R2, RZ, PT ;  /* 0x000000ff0200720c */ /* 0x000fda0003f05270 */
[----:B------:R-:W-:Y:S05]  /*1bf0*/  @P0 EXIT ;  /* 0x000000000000094d */ /* 0x000fea0003800000 */
[----:B------:R-:W5:Y:S01]  /*1c00*/  LDC.64 R2, c[0x0][0x388] ;  /* 0x0000e200ff027b82 */ /* 0x000f620000000a00 */
[----:B012-4-:R-:W-:Y:S01]  /*1c10*/  DADD R4, R8, R4 ;  /* 0x0000000008047229 */ /* 0x017fe20000000004 */
[----:B-----5:R-:W-:-:S06]  /*1c20*/  IMAD.WIDE.U32 R2, R0, 0x8, R2 ;  /* 0x0000000800027825 */ /* 0x020fcc00078e0002 */
[----:B------:R-:W-:Y:S01]  /*1c30*/  STG.E.64 desc[UR6][R2.64], R4 ;  /* 0x0000000402007986 */ /* 0x000fe2000c101b06 */
[----:B------:R-:W-:Y:S05]  /*1c40*/  EXIT ;  /* 0x000000000000794d */ /* 0x000fea0003800000 */
.L_x_2809:
        /* <DEDUP_REMOVED lines=11> */
.L_x_4859:


//--------------------- .text._Z10reduceLog4IdLj128EEvPT_S1_j --------------------------
	.section	.text._Z10reduceLog4IdLj128EEvPT_S1_j,"ax",@progbits
	.align	128
        .global         _Z10reduceLog4IdLj128EEvPT_S1_j
        .type           _Z10reduceLog4IdLj128EEvPT_S1_j,@function
        .size           _Z10reduceLog4IdLj128EEvPT_S1_j,(.L_x_4860 - _Z10reduceLog4IdLj128EEvPT_S1_j)
        .other          _Z10reduceLog4IdLj128EEvPT_S1_j,@"STO_CUDA_ENTRY STV_DEFAULT"
_Z10reduceLog4IdLj128EEvPT_S1_j:
.text._Z10reduceLog4IdLj128EEvPT_S1_j:
        /* <DEDUP_REMOVED lines=92> */
.L_x_2812:
[----:B------:R-:W-:Y:S01]  /*05c0*/  IMAD.MOV.U32 R6, RZ, RZ, 0x0 ;  /* 0x00000000ff067424 */ /* 0x000fe200078e00ff */
[----:B------:R-:W-:Y:S01]  /*05d0*/  LOP3.LUT P0, RZ, R11, 0x7fffffff, RZ, 0xc0, !PT ;  /* 0x7fffffff0bff7812 */ /* 0x000fe2000780c0ff */
[----:B------:R-:W-:-:S06]  /*05e0*/  IMAD.MOV.U32 R7, RZ, RZ, 0x7ff00000 ;  /* 0x7ff00000ff077424 */ /* 0x000fcc00078e00ff */
[----:B------:R-:W-:-:S10]  /*05f0*/  DFMA R6, R10, R6, +INF ;  /* 0x7ff000000a06742b */ /* 0x000fd40000000006 */
[----:B------:R-:W-:Y:S02]  /*0600*/  FSEL R8, R6, RZ, P0 ;  /* 0x000000ff06087208 */ /* 0x000fe40000000000 */
[----:B------:R-:W-:-:S07]  /*0610*/  FSEL R9, R7, -QNAN , P0 ;  /* 0xfff0000007097808 */ /* 0x000fce0000000000 */
.L_x_2811:
[----:B------:R-:W-:Y:S05]  /*0620*/  BSYNC.RECONVERGENT B0 ;  /* 0x0000000000007941 */ /* 0x000fea0003800200 */
.L_x_2810:
        /* <DEDUP_REMOVED lines=84> */
.L_x_2816:
[----:B------:R-:W-:Y:S01]  /*0b70*/  IMAD.MOV.U32 R4, RZ, RZ, 0x0 ;  /* 0x00000000ff047424 */ /* 0x000fe200078e00ff */
[----:B------:R-:W-:Y:S01]  /*0b80*/  LOP3.LUT P0, RZ, R11, 0x7fffffff, RZ, 0xc0, !PT ;  /* 0x7fffffff0bff7812 */ /* 0x000fe2000780c0ff */
[----:B------:R-:W-:-:S06]  /*0b90*/  IMAD.MOV.U32 R5, RZ, RZ, 0x7ff00000 ;  /* 0x7ff00000ff057424 */ /* 0x000fcc00078e00ff */
[----:B------:R-:W-:-:S10]  /*0ba0*/  DFMA R4, R10, R4, +INF ;  /* 0x7ff000000a04742b */ /* 0x000fd40000000004 */
[----:B------:R-:W-:Y:S02]  /*0bb0*/  FSEL R6, R4, RZ, P0 ;  /* 0x000000ff04067208 */ /* 0x000fe40000000000 */
[----:B------:R-:W-:-:S07]  /*0bc0*/  FSEL R7, R5, -QNAN , P0 ;  /* 0xfff0000005077808 */ /* 0x000fce0000000000 */
.L_x_2817:
[----:B------:R-:W-:Y:S05]  /*0bd0*/  BSYNC.RECONVERGENT B1 ;  /* 0x0000000000017941 */ /* 0x000fea0003800200 */
.L_x_2815:
[----:B------:R-:W-:-:S11]  /*0be0*/  DADD R8, R8, R6 ;  /* 0x0000000008087229 */ /* 0x000fd60000000006 */
.L_x_2814:
[----:B------:R-:W-:Y:S05]  /*0bf0*/  BSYNC.RECONVERGENT B0 ;  /* 0x0000000000007941 */ /* 0x000fea0003800200 */
.L_x_2813:
        /* <DEDUP_REMOVED lines=9> */
.L_x_2819:
        /* <DEDUP_REMOVED lines=10> */
.L_x_2818:
        /* <DEDUP_REMOVED lines=9> */
.L_x_2820:
        /* <DEDUP_REMOVED lines=41> */
.L_x_2821:
        /* <DEDUP_REMOVED lines=45> */
.L_x_2822:
[----:B------:R3:W4:Y:S04]  /*1320*/  SHFL.DOWN PT, R5, R9, 0x8, 0x1f ;  /* 0x09001f0009057f89 */ /* 0x00072800000e0000 */
[----:B------:R3:W0:Y:S02]  /*1330*/  SHFL.DOWN PT, R4, R8, 0x8, 0x1f ;  /* 0x09001f0008047f89 */ /* 0x00062400000e0000 */
.L_x_2823:
        /* <DEDUP_REMOVED lines=44> */
.L_x_2824:
[----:B------:R3:W4:Y:S04]  /*1600*/  SHFL.DOWN PT, R5, R9, 0x4, 0x1f ;  /* 0x08801f0009057f89 */ /* 0x00072800000e0000 */
[----:B------:R3:W0:Y:S02]  /*1610*/  SHFL.DOWN PT, R4, R8, 0x4, 0x1f ;  /* 0x08801f0008047f89 */ /* 0x00062400000e0000 */
.L_x_2825:
        /* <DEDUP_REMOVED lines=44> */
.L_x_2826:
[----:B------:R0:W1:Y:S04]  /*18e0*/  SHFL.DOWN PT, R5, R9, 0x2, 0x1f ;  /* 0x08401f0009057f89 */ /* 0x00006800000e0000 */
[----:B------:R0:W2:Y:S02]  /*18f0*/  SHFL.DOWN PT, R4, R8, 0x2, 0x1f ;  /* 0x08401f0008047f89 */ /* 0x0000a400000e0000 */
.L_x_2827:
        /* <DEDUP_REMOVED lines=44> */
.L_x_2828:
[----:B------:R3:W4:Y:S04]  /*1bc0*/  SHFL.DOWN PT, R5, R9, 0x1, 0x1f ;  /* 0x08201f0009057f89 */ /* 0x00072800000e0000 */
[----:B------:R3:W0:Y:S02]  /*1bd0*/  SHFL.DOWN PT, R4, R8, 0x1, 0x1f ;  /* 0x08201f0008047f89 */ /* 0x00062400000e0000 */
.L_x_2829:
[----:B------:R-:W-:-:S13]  /*1be0*/  ISETP.NE.AND P0, PT, R2, RZ, PT ;  /* 0x000000ff0200720c */ /* 0x000fda0003f05270 */
[----:B------:R-:W-:Y:S05]  /*1bf0*/  @P0 EXIT ;  /* 0x000000000000094d */ /* 0x000fea0003800000 */
[----:B------:R-:W5:Y:S01]  /*1c00*/  LDC.64 R2, c[0x0][0x388] ;  /* 0x0000e200ff027b82 */ /* 0x000f620000000a00 */
[----:B012-4-:R-:W-:Y:S01]  /*1c10*/  DADD R4, R8, R4 ;  /* 0x0000000008047229 */ /* 0x017fe20000000004 */
[----:B-----5:R-:W-:-:S06]  /*1c20*/  IMAD.WIDE.U32 R2, R0, 0x8, R2 ;  /* 0x0000000800027825 */ /* 0x020fcc00078e0002 */
[----:B------:R-:W-:Y:S01]  /*1c30*/  STG.E.64 desc[UR6][R2.64], R4 ;  /* 0x0000000402007986 */ /* 0x000fe2000c101b06 */
[----:B------:R-:W-:Y:S05]  /*1c40*/  EXIT ;  /* 0x000000000000794d */ /* 0x000fea0003800000 */
.L_x_2830:
        /* <DEDUP_REMOVED lines=11> */
.L_x_4860:


//--------------------- .text._Z10reduceLog4IdLj256EEvPT_S1_j --------------------------
	.section	.text._Z10reduceLog4IdLj256EEvPT_S1_j,"ax",@progbits
	.align	128
        .global         _Z10reduceLog4IdLj256EEvPT_S1_j
        .type           _Z10reduceLog4IdLj256EEvPT_S1_j,@function
        .size           _Z10reduceLog4IdLj256EEvPT_S1_j,(.L_x_4861 - _Z10reduceLog4IdLj256EEvPT_S1_j)
        .other          _Z10reduceLog4IdLj256EEvPT_S1_j,@"STO_CUDA_ENTRY STV_DEFAULT"
_Z10reduceLog4IdLj256EEvPT_S1_j:
.text._Z10reduceLog4IdLj256EEvPT_S1_j:
        /* <DEDUP_REMOVED lines=92> */
.L_x_2833:
[----:B------:R-:W-:Y:S01]  /*05c0*/  IMAD.MOV.U32 R6, RZ, RZ, 0x0 ;  /* 0x00000000ff067424 */ /* 0x000fe200078e00ff */
[----:B------:R-:W-:Y:S01]  /*05d0*/  LOP3.LUT P0, RZ, R11, 0x7fffffff, RZ, 0xc0, !PT ;  /* 0x7fffffff0bff7812 */ /* 0x000fe2000780c0ff */
[----:B------:R-:W-:-:S06]  /*05e0*/  IMAD.MOV.U32 R7, RZ, RZ, 0x7ff00000 ;  /* 0x7ff00000ff077424 */ /* 0x000fcc00078e00ff */
[----:B------:R-:W-:-:S10]  /*05f0*/  DFMA R6, R10, R6, +INF ;  /* 0x7ff000000a06742b */ /* 0x000fd40000000006 */
[----:B------:R-:W-:Y:S02]  /*0600*/  FSEL R8, R6, RZ, P0 ;  /* 0x000000ff06087208 */ /* 0x000fe40000000000 */
[----:B------:R-:W-:-:S07]  /*0610*/  FSEL R9, R7, -QNAN , P0 ;  /* 0xfff0000007097808 */ /* 0x000fce0000000000 */
.L_x_2832:
[----:B------:R-:W-:Y:S05]  /*0620*/  BSYNC.RECONVERGENT B0 ;  /* 0x0000000000007941 */ /* 0x000fea0003800200 */
.L_x_2831:
        /* <DEDUP_REMOVED lines=84> */
.L_x_2837:
[----:B------:R-:W-:Y:S01]  /*0b70*/  IMAD.MOV.U32 R4, RZ, RZ, 0x0 ;  /* 0x00000000ff047424 */ /* 0x000fe200078e00ff */
[----:B------:R-:W-:Y:S01]  /*0b80*/  LOP3.LUT P0, RZ, R11, 0x7fffffff, RZ, 0xc0, !PT ;  /* 0x7fffffff0bff7812 */ /* 0x000fe2000780c0ff */
[----:B------:R-:W-:-:S06]  /*0b90*/  IMAD.MOV.U32 R5, RZ, RZ, 0x7ff00000 ;  /* 0x7ff00000ff057424 */ /* 0x000fcc00078e00ff */
[----:B------:R-:W-:-:S10]  /*0ba0*/  DFMA R4, R10, R4, +INF ;  /* 0x7ff000000a04742b */ /* 0x000fd40000000004 */
[----:B------:R-:W-:Y:S02]  /*0bb0*/  FSEL R6, R4, RZ, P0 ;  /* 0x000000ff04067208 */ /* 0x000fe40000000000 */
[----:B------:R-:W-:-:S07]  /*0bc0*/  FSEL R7, R5, -QNAN , P0 ;  /* 0xfff0000005077808 */ /* 0x000fce0000000000 */
.L_x_2838:
[----:B------:R-:W-:Y:S05]  /*0bd0*/  BSYNC.RECONVERGENT B1 ;  /* 0x0000000000017941 */ /* 0x000fea0003800200 */
.L_x_2836:
[----:B------:R-:W-:-:S11]  /*0be0*/  DADD R8, R8, R6 ;  /* 0x0000000008087229 */ /* 0x000fd60000000006 */
.L_x_2835:
[----:B------:R-:W-:Y:S05]  /*0bf0*/  BSYNC.RECONVERGENT B0 ;  /* 0x0000000000007941 */ /* 0x000fea0003800200 */
.L_x_2834:
        /* <DEDUP_REMOVED lines=9> */
.L_x_2840:
        /* <DEDUP_REMOVED lines=10> */
.L_x_2839:
        /* <DEDUP_REMOVED lines=9> */
.L_x_2841:
        /* <DEDUP_REMOVED lines=41> */
.L_x_2842:
        /* <DEDUP_REMOVED lines=45> */
.L_x_2843:
[----:B------:R3:W4:Y:S04]  /*1320*/  SHFL.DOWN PT, R5, R9, 0x8, 0x1f ;  /* 0x09001f0009057f89 */ /* 0x00072800000e0000 */
[----:B------:R3:W0:Y:S02]  /*1330*/  SHFL.DOWN PT, R4, R8, 0x8, 0x1f ;  /* 0x09001f0008047f89 */ /* 0x00062400000e0000 */
.L_x_2844:
        /* <DEDUP_REMOVED lines=44> */
.L_x_2845:
[----:B------:R3:W4:Y:S04]  /*1600*/  SHFL.DOWN PT, R5, R9, 0x4, 0x1f ;  /* 0x08801f0009057f89 */ /* 0x00072800000e0000 */
[----:B------:R3:W0:Y:S02]  /*1610*/  SHFL.DOWN PT, R4, R8, 0x4, 0x1f ;  /* 0x08801f0008047f89 */ /* 0x00062400000e0000 */
.L_x_2846:
        /* <DEDUP_REMOVED lines=44> */
.L_x_2847:
[----:B------:R0:W1:Y:S04]  /*18e0*/  SHFL.DOWN PT, R5, R9, 0x2, 0x1f ;  /* 0x08401f0009057f89 */ /* 0x00006800000e0000 */
[----:B------:R0:W2:Y:S02]  /*18f0*/  SHFL.DOWN PT, R4, R8, 0x2, 0x1f ;  /* 0x08401f0008047f89 */ /* 0x0000a400000e0000 */
.L_x_2848:
        /* <DEDUP_REMOVED lines=44> */
.L_x_2849:
[----:B------:R3:W4:Y:S04]  /*1bc0*/  SHFL.DOWN PT, R5, R9, 0x1, 0x1f ;  /* 0x08201f0009057f89 */ /* 0x00072800000e0000 */
[----:B------:R3:W0:Y:S02]  /*1bd0*/  SHFL.DOWN PT, R4, R8, 0x1, 0x1f ;  /* 0x08201f0008047f89 */ /* 0x00062400000e0000 */
.L_x_2850:
[----:B------:R-:W-:-:S13]  /*1be0*/  ISETP.NE.AND P0, PT, R2, RZ, PT ;  /* 0x000000ff0200720c */ /* 0x000fda0003f05270 */
[----:B------:R-:W-:Y:S05]  /*1bf0*/  @P0 EXIT ;  /* 0x000000000000094d */ /* 0x000fea0003800000 */
[----:B------:R-:W5:Y:S01]  /*1c00*/  LDC.64 R2, c[0x0][0x388] ;  /* 0x0000e200ff027b82 */ /* 0x000f620000000a00 */
[----:B012-4-:R-:W-:Y:S01]  /*1c10*/  DADD R4, R8, R4 ;  /* 0x0000000008047229 */ /* 0x017fe20000000004 */
[----:B-----5:R-:W-:-:S06]  /*1c20*/  IMAD.WIDE.U32 R2, R0, 0x8, R2 ;  /* 0x0000000800027825 */ /* 0x020fcc00078e0002 */
[----:B------:R-:W-:Y:S01]  /*1c30*/  STG.E.64 desc[UR6][R2.64], R4 ;  /* 0x0000000402007986 */ /* 0x000fe2000c101b06 */
[----:B------:R-:W-:Y:S05]  /*1c40*/  EXIT ;  /* 0x000000000000794d */ /* 0x000fea0003800000 */
.L_x_2851:
        /* <DEDUP_REMOVED lines=11> */
.L_x_4861:


//--------------------- .text._Z10reduceLog4IdLj512EEvPT_S1_j --------------------------
	.section	.text._Z10reduceLog4IdLj512EEvPT_S1_j,"ax",@progbits
	.align	128
        .global         _Z10reduceLog4IdLj512EEvPT_S1_j
        .type           _Z10reduceLog4IdLj512EEvPT_S1_j,@function
        .size           _Z10reduceLog4IdLj512EEvPT_S1_j,(.L_x_4862 - _Z10reduceLog4IdLj512EEvPT_S1_j)
        .other          _Z10reduceLog4IdLj512EEvPT_S1_j,@"STO_CUDA_ENTRY STV_DEFAULT"
_Z10reduceLog4IdLj512EEvPT_S1_j:
.text._Z10reduceLog4IdLj512EEvPT_S1_j:
        /* <DEDUP_REMOVED lines=92> */
.L_x_2854:
[----:B------:R-:W-:Y:S01]  /*05c0*/  IMAD.MOV.U32 R6, RZ, RZ, 0x0 ;  /* 0x00000000ff067424 */ /* 0x000fe200078e00ff */
[----:B------:R-:W-:Y:S01]  /*05d0*/  LOP3.LUT P0, RZ, R11, 0x7fffffff, RZ, 0xc0, !PT ;  /* 0x7fffffff0bff7812 */ /* 0x000fe2000780c0ff */
[----:B------:R-:W-:-:S06]  /*05e0*/  IMAD.MOV.U32 R7, RZ, RZ, 0x7ff00000 ;  /* 0x7ff00000ff077424 */ /* 0x000fcc00078e00ff */
[----:B------:R-:W-:-:S10]  /*05f0*/  DFMA R6, R10, R6, +INF ;  /* 0x7ff000000a06742b */ /* 0x000fd40000000006 */
[----:B------:R-:W-:Y:S02]  /*0600*/  FSEL R8, R6, RZ, P0 ;  /* 0x000000ff06087208 */ /* 0x000fe40000000000 */
[----:B------:R-:W-:-:S07]  /*0610*/  FSEL R9, R7, -QNAN , P0 ;  /* 0xfff0000007097808 */ /* 0x000fce0000000000 */
.L_x_2853:
[----:B------:R-:W-:Y:S05]  /*0620*/  BSYNC.RECONVERGENT B0 ;  /* 0x0000000000007941 */ /* 0x000fea0003800200 */
.L_x_2852:
        /* <DEDUP_REMOVED lines=84> */
.L_x_2858:
[----:B------:R-:W-:Y:S01]  /*0b70*/  IMAD.MOV.U32 R4, RZ, RZ, 0x0 ;  /* 0x00000000ff047424 */ /* 0x000fe200078e00ff */
[----:B------:R-:W-:Y:S01]  /*0b80*/  LOP3.LUT P0, RZ, R11, 0x7fffffff, RZ, 0xc0, !PT ;  /* 0x7fffffff0bff7812 */ /* 0x000fe2000780c0ff */
[----:B------:R-:W-:-:S06]  /*0b90*/  IMAD.MOV.U32 R5, RZ, RZ, 0x7ff00000 ;  /* 0x7ff00000ff057424 */ /* 0x000fcc00078e00ff */
[----:B------:R-:W-:-:S10]  /*0ba0*/  DFMA R4, R10, R4, +INF ;  /* 0x7ff000000a04742b */ /* 0x000fd40000000004 */
[----:B------:R-:W-:Y:S02]  /*0bb0*/  FSEL R6, R4, RZ, P0 ;  /* 0x000000ff04067208 */ /* 0x000fe40000000000 */
[----:B------:R-:W-:-:S07]  /*0bc0*/  FSEL R7, R5, -QNAN , P0 ;  /* 0xfff0000005077808 */ /* 0x000fce0000000000 */
.L_x_2859:
[----:B------:R-:W-:Y:S05]  /*0bd0*/  BSYNC.RECONVERGENT B1 ;  /* 0x0000000000017941 */ /* 0x000fea0003800200 */
.L_x_2857:
[----:B------:R-:W-:-:S11]  /*0be0*/  DADD R8, R8, R6 ;  /* 0x0000000008087229 */ /* 0x000fd60000000006 */
.L_x_2856:
[----:B------:R-:W-:Y:S05]  /*0bf0*/  BSYNC.RECONVERGENT B0 ;  /* 0x0000000000007941 */ /* 0x000fea0003800200 */
.L_x_2855:
        /* <DEDUP_REMOVED lines=9> */
.L_x_2861:
        /* <DEDUP_REMOVED lines=10> */
.L_x_2860:
        /* <DEDUP_REMOVED lines=9> */
.L_x_2862:
        /* <DEDUP_REMOVED lines=41> */
.L_x_2863:
        /* <DEDUP_REMOVED lines=45> */
.L_x_2864:
[----:B------:R3:W4:Y:S04]  /*1320*/  SHFL.DOWN PT, R5, R9, 0x8, 0x1f ;  /* 0x09001f0009057f89 */ /* 0x00072800000e0000 */
[----:B------:R3:W0:Y:S02]  /*1330*/  SHFL.DOWN PT, R4, R8, 0x8, 0x1f ;  /* 0x09001f0008047f89 */ /* 0x00062400000e0000 */
.L_x_2865:
        /* <DEDUP_REMOVED lines=44> */
.L_x_2866:
[----:B------:R3:W4:Y:S04]  /*1600*/  SHFL.DOWN PT, R5, R9, 0x4, 0x1f ;  /* 0x08801f0009057f89 */ /* 0x00072800000e0000 */
[----:B------:R3:W0:Y:S02]  /*1610*/  SHFL.DOWN PT, R4, R8, 0x4, 0x1f ;  /* 0x08801f0008047f89 */ /* 0x00062400000e0000 */
.L_x_2867:
        /* <DEDUP_REMOVED lines=44> */
.L_x_2868:
[----:B------:R0:W1:Y:S04]  /*18e0*/  SHFL.DOWN PT, R5, R9, 0x2, 0x1f ;  /* 0x08401f0009057f89 */ /* 0x00006800000e0000 */
[----:B------:R0:W2:Y:S02]  /*18f0*/  SHFL.DOWN PT, R4, R8, 0x2, 0x1f ;  /* 0x08401f0008047f89 */ /* 0x0000a400000e0000 */
.L_x_2869:
        /* <DEDUP_REMOVED lines=44> */
.L_x_2870:
[----:B------:R3:W4:Y:S04]  /*1bc0*/  SHFL.DOWN PT, R5, R9, 0x1, 0x1f ;  /* 0x08201f0009057f89 */ /* 0x00072800000e0000 */
[----:B------:R3:W0:Y:S02]  /*1bd0*/  SHFL.DOWN PT, R4, R8, 0x1, 0x1f ;  /* 0x08201f0008047f89 */ /* 0x00062400000e0000 */
.L_x_2871:
[----:B------:R-:W-:-:S13]  /*1be0*/  ISETP.NE.AND P0, PT, R2, RZ, PT ;  /* 0x000000ff0200720c */ /* 0x000fda0003f05270 */
[----:B------:R-:W-:Y:S05]  /*1bf0*/  @P0 EXIT ;  /* 0x000000000000094d */ /* 0x000fea0003800000 */
[----:B------:R-:W5:Y:S01]  /*1c00*/  LDC.64 R2, c[0x0][0x388] ;  /* 0x0000e200ff027b82 */ /* 0x000f620000000a00 */
[----:B012-4-:R-:W-:Y:S01]  /*1c10*/  DADD R4, R8, R4 ;  /* 0x0000000008047229 */ /* 0x017fe20000000004 */
[----:B-----5:R-:W-:-:S06]  /*1c20*/  IMAD.WIDE.U32 R2, R0, 0x8, R2 ;  /* 0x0000000800027825 */ /* 0x020fcc00078e0002 */
[----:B------:R-:W-:Y:S01]  /*1c30*/  STG.E.64 desc[UR6][R2.64], R4 ;  /* 0x0000000402007986 */ /* 0x000fe2000c101b06 */
[----:B------:R-:W-:Y:S05]  /*1c40*/  EXIT ;  /* 0x000000000000794d */ /* 0x000fea0003800000 */
.L_x_2872:
        /* <DEDUP_REMOVED lines=11> */
.L_x_4862:


//--------------------- .text._Z10reduceLog4IdLj1024EEvPT_S1_j --------------------------
	.section	.text._Z10reduceLog4IdLj1024EEvPT_S1_j,"ax",@progbits
	.align	128
        .global         _Z10reduceLog4IdLj1024EEvPT_S1_j
        .type           _Z10reduceLog4IdLj1024EEvPT_S1_j,@function
        .size           _Z10reduceLog4IdLj1024EEvPT_S1_j,(.L_x_4863 - _Z10reduceLog4IdLj1024EEvPT_S1_j)
        .other          _Z10reduceLog4IdLj1024EEvPT_S1_j,@"STO_CUDA_ENTRY STV_DEFAULT"
_Z10reduceLog4IdLj1024EEvPT_S1_j:
.text._Z10reduceLog4IdLj1024EEvPT_S1_j:
        /* <DEDUP_REMOVED lines=92> */
.L_x_2875:
[----:B------:R-:W-:Y:S01]  /*05c0*/  IMAD.MOV.U32 R6, RZ, RZ, 0x0 ;  /* 0x00000000ff067424 */ /* 0x000fe200078e00ff */
[----:B------:R-:W-:Y:S01]  /*05d0*/  LOP3.LUT P0, RZ, R11, 0x7fffffff, RZ, 0xc0, !PT ;  /* 0x7fffffff0bff7812 */ /* 0x000fe2000780c0ff */
[----:B------:R-:W-:-:S06]  /*05e0*/  IMAD.MOV.U32 R7, RZ, RZ, 0x7ff00000 ;  /* 0x7ff00000ff077424 */ /* 0x000fcc00078e00ff */
[----:B------:R-:W-:-:S10]  /*05f0*/  DFMA R6, R10, R6, +INF ;  /* 0x7ff000000a06742b */ /* 0x000fd40000000006 */
[----:B------:R-:W-:Y:S02]  /*0600*/  FSEL R8, R6, RZ, P0 ;  /* 0x000000ff06087208 */ /* 0x000fe40000000000 */
[----:B------:R-:W-:-:S07]  /*0610*/  FSEL R9, R7, -QNAN , P0 ;  /* 0xfff0000007097808 */ /* 0x000fce0000000000 */
.L_x_2874:
[----:B------:R-:W-:Y:S05]  /*0620*/  BSYNC.RECONVERGENT B0 ;  /* 0x0000000000007941 */ /* 0x000fea0003800200 */
.L_x_2873:
        /* <DEDUP_REMOVED lines=84> */
.L_x_2879:
[----:B------:R-:W-:Y:S01]  /*0b70*/  IMAD.MOV.U32 R4, RZ, RZ, 0x0 ;  /* 0x00000000ff047424 */ /* 0x000fe200078e00ff */
[----:B------:R-:W-:Y:S01]  /*0b80*/  LOP3.LUT P0, RZ, R11, 0x7fffffff, RZ, 0xc0, !PT ;  /* 0x7fffffff0bff7812 */ /* 0x000fe2000780c0ff */
[----:B------:R-:W-:-:S06]  /*0b90*/  IMAD.MOV.U32 R5, RZ, RZ, 0x7ff00000 ;  /* 0x7ff00000ff057424 */ /* 0x000fcc00078e00ff */
[----:B------:R-:W-:-:S10]  /*0ba0*/  DFMA R4, R10, R4, +INF ;  /* 0x7ff000000a04742b */ /* 0x000fd40000000004 */
[----:B------:R-:W-:Y:S02]  /*0bb0*/  FSEL R6, R4, RZ, P0 ;  /* 0x000000ff04067208 */ /* 0x000fe40000000000 */
[----:B------:R-:W-:-:S07]  /*0bc0*/  FSEL R7, R5, -QNAN , P0 ;  /* 0xfff0000005077808 */ /* 0x000fce0000000000 */
.L_x_2880:
[----:B------:R-:W-:Y:S05]  /*0bd0*/  BSYNC.RECONVERGENT B1 ;  /* 0x0000000000017941 */ /* 0x000fea0003800200 */
.L_x_2878:
[----:B------:R-:W-:-:S11]  /*0be0*/  DADD R8, R8, R6 ;  /* 0x0000000008087229 */ /* 0x000fd60000000006 */
.L_x_2877:
[----:B------:R-:W-:Y:S05]  /*0bf0*/  BSYNC.RECONVERGENT B0 ;  /* 0x0000000000007941 */ /* 0x000fea0003800200 */
.L_x_2876:
        /* <DEDUP_REMOVED lines=9> */
.L_x_2882:
        /* <DEDUP_REMOVED lines=10> */
.L_x_2881:
        /* <DEDUP_REMOVED lines=9> */
.L_x_2883:
        /* <DEDUP_REMOVED lines=41> */
.L_x_2884:
        /* <DEDUP_REMOVED lines=45> */
.L_x_2885:
[----:B------:R3:W4:Y:S04]  /*1320*/  SHFL.DOWN PT, R5, R9, 0x8, 0x1f ;  /* 0x09001f0009057f89 */ /* 0x00072800000e0000 */
[----:B------:R3:W0:Y:S02]  /*1330*/  SHFL.DOWN PT, R4, R8, 0x8, 0x1f ;  /* 0x09001f0008047f89 */ /* 0x00062400000e0000 */
.L_x_2886:
        /* <DEDUP_REMOVED lines=44> */
.L_x_2887:
[----:B------:R3:W4:Y:S04]  /*1600*/  SHFL.DOWN PT, R5, R9, 0x4, 0x1f ;  /* 0x08801f0009057f89 */ /* 0x00072800000e0000 */
[----:B------:R3:W0:Y:S02]  /*1610*/  SHFL.DOWN PT, R4, R8, 0x4, 0x1f ;  /* 0x08801f0008047f89 */ /* 0x00062400000e0000 */
.L_x_2888:
        /* <DEDUP_REMOVED lines=44> */
.L_x_2889:
[----:B------:R0:W1:Y:S04]  /*18e0*/  SHFL.DOWN PT, R5, R9, 0x2, 0x1f ;  /* 0x08401f0009057f89 */ /* 0x00006800000e0000 */
[----:B------:R0:W2:Y:S02]  /*18f0*/  SHFL.DOWN PT, R4, R8, 0x2, 0x1f ;  /* 0x08401f0008047f89 */ /* 0x0000a400000e0000 */
.L_x_2890:
        /* <DEDUP_REMOVED lines=44> */
.L_x_2891:
[----:B------:R3:W4:Y:S04]  /*1bc0*/  SHFL.DOWN PT, R5, R9, 0x1, 0x1f ;  /* 0x08201f0009057f89 */ /* 0x00072800000e0000 */
[----:B------:R3:W0:Y:S02]  /*1bd0*/  SHFL.DOWN PT, R4, R8, 0x1, 0x1f ;  /* 0x08201f0008047f89 */ /* 0x00062400000e0000 */
.L_x_2892:
[----:B------:R-:W-:-:S13]  /*1be0*/  ISETP.NE.AND P0, PT, R2, RZ, PT ;  /* 0x000000ff0200720c */ /* 0x000fda0003f05270 */
[----:B------:R-:W-:Y:S05]  /*1bf0*/  @P0 EXIT ;  /* 0x000000000000094d */ /* 0x000fea0003800000 */
[----:B------:R-:W5:Y:S01]  /*1c00*/  LDC.64 R2, c[0x0][0x388] ;  /* 0x0000e200ff027b82 */ /* 0x000f620000000a00 */
[----:B012-4-:R-:W-:Y:S01]  /*1c10*/  DADD R4, R8, R4 ;  /* 0x0000000008047229 */ /* 0x017fe20000000004 */
[----:B-----5:R-:W-:-:S06]  /*1c20*/  IMAD.WIDE.U32 R2, R0, 0x8, R2 ;  /* 0x0000000800027825 */ /* 0x020fcc00078e0002 */
[----:B------:R-:W-:Y:S01]  /*1c30*/  STG.E.64 desc[UR6][R2.64], R4 ;  /* 0x0000000402007986 */ /* 0x000fe2000c101b06 */
[----:B------:R-:W-:Y:S05]  /*1c40*/  EXIT ;  /* 0x000000000000794d */ /* 0x000fea0003800000 */
.L_x_2893:
        /* <DEDUP_REMOVED lines=11> */
.L_x_4863:


//--------------------- .text._Z10reduceLog3IdEvPT_S1_j --------------------------
	.section	.text._Z10reduceLog3IdEvPT_S1_j,"ax",@progbits
	.align	128
        .global         _Z10reduceLog3IdEvPT_S1_j
        .type           _Z10reduceLog3IdEvPT_S1_j,@function
        .size           _Z10reduceLog3IdEvPT_S1_j,(.L_x_4864 - _Z10reduceLog3IdEvPT_S1_j)
        .other          _Z10reduceLog3IdEvPT_S1_j,@"STO_CUDA_ENTRY STV_DEFAULT"
_Z10reduceLog3IdEvPT_S1_j:
.text._Z10reduceLog3IdEvPT_S1_j:
        /* <DEDUP_REMOVED lines=17> */
[----:B------:R-:W-:Y:S01]  /*0110*/  IMAD.MOV.U32 R10, RZ, RZ, R8 ;  /* 0x000000ffff0a7224 */ /* 0x000fe200078e0008 */
[----:B------:R-:W-:Y:S01]  /*0120*/  MOV R6, R9 ;  /* 0x0000000900067202 */ /* 0x000fe20000000f00 */
[----:B------:R-:W-:-:S10]  /*0130*/  IMAD.MOV.U32 R11, RZ, RZ, R9 ;  /* 0x000000ffff0b7224 */ /* 0x000fd400078e0009 */
[----:B------:R-:W-:-:S10]  /*0140*/  @!P0 DMUL R10, R10, 1.80143985094819840000e+16 ;  /* 0x435000000a0a8828 */ /* 0x000fd40000000000 */
[----:B------:R-:W-:Y:S01]  /*0150*/  @!P0 IMAD.MOV.U32 R6, RZ, RZ, R11 ;  /* 0x000000ffff068224 */ /* 0x000fe200078e000b */
[----:B------:R-:W-:-:S03]  /*0160*/  @!P0 MOV R8, R10 ;  /* 0x0000000a00088202 */ /* 0x000fc60000000f00 */
[----:B------:R-:W-:-:S05]  /*0170*/  VIADD R5, R6, 0xffffffff ;  /* 0xffffffff06057836 */ /* 0x000fca0000000000 */
[----:B------:R-:W-:Y:S01]  /*0180*/  ISETP.GT.U32.AND P1, PT, R5, 0x7feffffe, PT ;  /* 0x7feffffe0500780c */ /* 0x000fe20003f24070 */
[----:B------:R-:W-:Y:S02]  /*0190*/  IMAD.MOV.U32 R5, RZ, RZ, -0x3ff ;  /* 0xfffffc01ff057424 */ /* 0x000fe400078e00ff */
[----:B------:R-:W-:-:S10]  /*01a0*/  @!P0 IMAD.MOV.U32 R5, RZ, RZ, -0x435 ;  /* 0xfffffbcbff058424 */ /* 0x000fd400078e00ff */
[----:B------:R-:W-:Y:S05]  /*01b0*/  @P1 BRA `(.L_x_2896) ;  /* 0x0000000400001947 */ /* 0x000fea0003800000 */
[C---:B------:R-:W-:Y:S01]  /*01c0*/  LOP3.LUT R7, R6.reuse, 0xfffff, RZ, 0xc0, !PT ;  /* 0x000fffff06077812 */ /* 0x040fe200078ec0ff */
[----:B------:R-:W-:Y:S01]  /*01d0*/  IMAD.MOV.U32 R10, RZ, RZ, RZ ;  /* 0x000000ffff0a7224 */ /* 0x000fe200078e00ff */
[----:B------:R-:W-:Y:S01]  /*01e0*/  MOV R19, 0x3ed0ee25 ;  /* 0x3ed0ee2500137802 */ /* 0x000fe20000000f00 */
[----:B------:R-:W-:Y:S01]  /*01f0*/  IMAD.MOV.U32 R18, RZ, RZ, -0x748574fc ;  /* 0x8b7a8b04ff127424 */ /* 0x000fe200078e00ff */
[----:B------:R-:W-:Y:S01]  /*0200*/  LOP3.LUT R9, R7, 0x3ff00000, RZ, 0xfc, !PT ;  /* 0x3ff0000007097812 */ /* 0x000fe200078efcff */
[----:B------:R-:W-:Y:S01]  /*0210*/  UMOV UR8, 0x3ae80f1e ;  /* 0x3ae80f1e00087882 */ /* 0x000fe20000000000 */
        /* <DEDUP_REMOVED lines=58> */
.L_x_2896:
[----:B------:R-:W-:Y:S01]  /*05c0*/  IMAD.MOV.U32 R6, RZ, RZ, 0x0 ;  /* 0x00000000ff067424 */ /* 0x000fe200078e00ff */
[----:B------:R-:W-:Y:S01]  /*05d0*/  LOP3.LUT P0, RZ, R11, 0x7fffffff, RZ, 0xc0, !PT ;  /* 0x7fffffff0bff7812 */ /* 0x000fe2000780c0ff */
[----:B------:R-:W-:-:S06]  /*05e0*/  IMAD.MOV.U32 R7, RZ, RZ, 0x7ff00000 ;  /* 0x7ff00000ff077424 */ /* 0x000fcc00078e00ff */
[----:B------:R-:W-:-:S10]  /*05f0*/  DFMA R6, R10, R6, +INF ;  /* 0x7ff000000a06742b */ /* 0x000fd40000000006 */
[----:B------:R-:W-:Y:S02]  /*0600*/  FSEL R8, R6, RZ, P0 ;  /* 0x000000ff06087208 */ /* 0x000fe40000000000 */
[----:B------:R-:W-:-:S07]  /*0610*/  FSEL R9, R7, -QNAN , P0 ;  /* 0xfff0000007097808 */ /* 0x000fce0000000000 */
.L_x_2895:
[----:B------:R-:W-:Y:S05]  /*0620*/  BSYNC.RECONVERGENT B0 ;  /* 0x0000000000007941 */ /* 0x000fea0003800200 */
.L_x_2894:
[----:B------:R-:W-:Y:S01]  /*0630*/  IADD3 R5, PT, PT, R4, R3, RZ ;  /* 0x0000000304057210 */ /* 0x000fe20007ffe0ff */
[----:B------:R-:W-:Y:S03]  /*0640*/  BSSY.RECONVERGENT B0, `(.L_x_2897) ;  /* 0x000005b000007945 */ /* 0x000fe60003800200 */
        /* <DEDUP_REMOVED lines=12> */
[----:B------:R-:W-:-:S03]  /*0710*/  @!P0 IMAD.MOV.U32 R6, RZ, RZ, R10 ;  /* 0x000000ffff068224 */ /* 0x000fc600078e000a */
[----:B------:R-:W-:-:S04]  /*0720*/  IADD3 R4, PT, PT, R5, -0x1, RZ ;  /* 0xffffffff05047810 */ /* 0x000fc80007ffe0ff */
[----:B------:R-:W-:Y:S01]  /*0730*/  ISETP.GT.U32.AND P1, PT, R4, 0x7feffffe, PT ;  /* 0x7feffffe0400780c */ /* 0x000fe20003f24070 */
[----:B------:R-:W-:Y:S02]  /*0740*/  IMAD.MOV.U32 R4, RZ, RZ, -0x3ff ;  /* 0xfffffc01ff047424 */ /* 0x000fe400078e00ff */
[----:B------:R-:W-:-:S10]  /*0750*/  @!P0 IMAD.MOV.U32 R4, RZ, RZ, -0x435 ;  /* 0xfffffbcbff048424 */ /* 0x000fd400078e00ff */
[----:B------:R-:W-:Y:S05]  /*0760*/  @P1 BRA `(.L_x_2900) ;  /* 0x0000000400001947 */ /* 0x000fea0003800000 */
[----:B------:R-:W-:Y:S01]  /*0770*/  LOP3.LUT R7, R5, 0xfffff, RZ, 0xc0, !PT ;  /* 0x000fffff05077812 */ /* 0x000fe200078ec0ff */
        /* <DEDUP_REMOVED lines=11> */
[----:B------:R-:W-:Y:S01]  /*0830*/  @P0 IADD3 R11, PT, PT, R7, -0x100000, RZ ;  /* 0xfff00000070b0810 */ /* 0x000fe20007ffe0ff */
[----:B------:R-:W-:-:S04]  /*0840*/  @P0 VIADD R20, R20, 0x1 ;  /* 0x0000000114140836 */ /* 0x000fc80000000000 */
[----:B------:R-:W-:Y:S01]  /*0850*/  @P0 IMAD.MOV.U32 R7, RZ, RZ, R11 ;  /* 0x000000ffff070224 */ /* 0x000fe200078e000b */
[----:B------:R-:W-:-:S05]  /*0860*/  LOP3.LUT R20, R20, 0x80000000, RZ, 0x3c, !PT ;  /* 0x8000000014147812 */ /* 0x000fca00078e3cff */
        /* <DEDUP_REMOVED lines=48> */
.L_x_2900:
[----:B------:R-:W-:Y:S01]  /*0b70*/  IMAD.MOV.U32 R4, RZ, RZ, 0x0 ;  /* 0x00000000ff047424 */ /* 0x000fe200078e00ff */
[----:B------:R-:W-:Y:S02]  /*0b80*/  MOV R5, 0x7ff00000 ;  /* 0x7ff0000000057802 */ /* 0x000fe40000000f00 */
[----:B------:R-:W-:-:S04]  /*0b90*/  LOP3.LUT P0, RZ, R11, 0x7fffffff, RZ, 0xc0, !PT ;  /* 0x7fffffff0bff7812 */ /* 0x000fc8000780c0ff */
[----:B------:R-:W-:-:S10]  /*0ba0*/  DFMA R4, R10, R4, +INF ;  /* 0x7ff000000a04742b */ /* 0x000fd40000000004 */
[----:B------:R-:W-:Y:S02]  /*0bb0*/  FSEL R6, R4, RZ, P0 ;  /* 0x000000ff04067208 */ /* 0x000fe40000000000 */
[----:B------:R-:W-:-:S07]  /*0bc0*/  FSEL R7, R5, -QNAN , P0 ;  /* 0xfff0000005077808 */ /* 0x000fce0000000000 */
.L_x_2901:
[----:B------:R-:W-:Y:S05]  /*0bd0*/  BSYNC.RECONVERGENT B1 ;  /* 0x0000000000017941 */ /* 0x000fea0003800200 */
.L_x_2899:
[----:B------:R-:W-:-:S11]  /*0be0*/  DADD R8, R8, R6 ;  /* 0x0000000008087229 */ /* 0x000fd60000000006 */
.L_x_2898:
[----:B------:R-:W-:Y:S05]  /*0bf0*/  BSYNC.RECONVERGENT B0 ;  /* 0x0000000000007941 */ /* 0x000fea0003800200 */
.L_x_2897:
[----:B------:R-:W0:Y:S01]  /*0c00*/  S2UR UR5, SR_CgaCtaId ;  /* 0x00000000000579c3 */ /* 0x000e220000008800 */
[----:B------:R-:W-:Y:S01]  /*0c10*/  UMOV UR4, 0x400 ;  /* 0x0000040000047882 */ /* 0x000fe20000000000 */
[----:B------:R-:W-:Y:S02]  /*0c20*/  ISETP.GE.U32.AND P1, PT, R3, 0x2, PT ;  /* 0x000000020300780c */ /* 0x000fe40003f26070 */
[----:B------:R-:W-:Y:S01]  /*0c30*/  ISETP.NE.AND P0, PT, R2, RZ, PT ;  /* 0x000000ff0200720c */ /* 0x000fe20003f05270 */
[----:B0-----:R-:W-:-:S06]  /*0c40*/  ULEA UR4, UR5, UR4, 0x18 ;  /* 0x0000000405047291 */ /* 0x001fcc000f8ec0ff */
[----:B------:R-:W-:-:S05]  /*0c50*/  LEA R7, R2, UR4, 0x3 ;  /* 0x0000000402077c11 */ /* 0x000fca000f8e18ff */
[----:B------:R0:W-:Y:S01]  /*0c60*/  STS.64 [R7], R8 ;  /* 0x0000000807007388 */ /* 0x0001e20000000a00 */
[----:B------:R-:W-:Y:S06]  /*0c70*/  BAR.SYNC.DEFER_BLOCKING 0x0 ;  /* 0x0000000000007b1d */ /* 0x000fec0000010000 */
[----:B------:R-:W-:Y:S05]  /*0c80*/  @!P1 BRA `(.L_x_2902) ;  /* 0x0000000000289947 */ /* 0x000fea0003800000 */
.L_x_2903:
        /* <DEDUP_REMOVED lines=10> */
.L_x_2902:
[----:B------:R-:W-:Y:S05]  /*0d30*/  @P0 EXIT ;  /* 0x000000000000094d */ /* 0x000fea0003800000 */
[----:B------:R-:W1:Y:S02]  /*0d40*/  LDC.64 R2, c[0x0][0x388] ;  /* 0x0000e200ff027b82 */ /* 0x000e640000000a00 */
[----:B-1----:R-:W-:-:S05]  /*0d50*/  IMAD.WIDE.U32 R2, R0, 0x8, R2 ;  /* 0x0000000800027825 */ /* 0x002fca00078e0002 */
[----:B------:R-:W-:Y:S01]  /*0d60*/  STG.E.64 desc[UR6][R2.64], R8 ;  /* 0x0000000802007986 */ /* 0x000fe2000c101b06 */
[----:B------:R-:W-:Y:S05]  /*0d70*/  EXIT ;  /* 0x000000000000794d */ /* 0x000fea0003800000 */
.L_x_2904:
        /* <DEDUP_REMOVED lines=16> */
.L_x_4864:


//--------------------- .text._Z10reduceLog2IdEvPT_S1_j --------------------------
	.section	.text._Z10reduceLog2IdEvPT_S1_j,"ax",@progbits
	.align	128
        .global         _Z10reduceLog2IdEvPT_S1_j
        .type           _Z10reduceLog2IdEvPT_S1_j,@function
        .size           _Z10reduceLog2IdEvPT_S1_j,(.L_x_4865 - _Z10reduceLog2IdEvPT_S1_j)
        .other          _Z10reduceLog2IdEvPT_S1_j,@"STO_CUDA_ENTRY STV_DEFAULT"
_Z10reduceLog2IdEvPT_S1_j:
.text._Z10reduceLog2IdEvPT_S1_j:
[----:B------:R-:W-:Y:S01]  /*0000*/  LDC R1, c[0x0][0x37c] ;  /* 0x0000df00ff017b82 */ /* 0x000fe20000000800 */
[----:B------:R-:W0:Y:S01]  /*0010*/  S2R R0, SR_TID.X ;  /* 0x0000000000007919 */ /* 0x000e220000002100 */
[----:B------:R-:W1:Y:S01]  /*0020*/  LDCU UR4, c[0x0][0x360] ;  /* 0x00006c00ff0477ac */ /* 0x000e620008000800 */
[----:B------:R-:W-:Y:S01]  /*0030*/  BSSY.RECONVERGENT B0, `(.L_x_2905) ;  /* 0x000005e000007945 */ /* 0x000fe20003800200 */
[----:B------:R-:W-:Y:S01]  /*0040*/  CS2R R6, SRZ ;  /* 0x0000000000067805 */ /* 0x000fe2000001ff00 */
[----:B------:R-:W0:Y:S01]  /*0050*/  S2R R3, SR_CTAID.X ;  /* 0x0000000000037919 */ /* 0x000e220000002500 */
[----:B------:R-:W2:Y:S01]  /*0060*/  LDCU UR5, c[0x0][0x390] ;  /* 0x00007200ff0577ac */ /* 0x000ea20008000800 */
[----:B------:R-:W3:Y:S01]  /*0070*/  LDCU.64 UR6, c[0x0][0x358] ;  /* 0x00006b00ff0677ac */ /* 0x000ee20008000a00 */
[----:B-1----:R-:W-:Y:S02]  /*0080*/  IMAD.U32 R2, RZ, RZ, UR4 ;  /* 0x00000004ff027e24 */ /* 0x002fe4000f8e00ff */
[----:B0-----:R-:W-:-:S05]  /*0090*/  IMAD R5, R3, UR4, R0 ;  /* 0x0000000403057c24 */ /* 0x001fca000f8e0200 */
        /* <DEDUP_REMOVED lines=81> */
.L_x_2907:
[----:B------:R-:W-:Y:S01]  /*05b0*/  IMAD.MOV.U32 R4, RZ, RZ, 0x0 ;  /* 0x00000000ff047424 */ /* 0x000fe200078e00ff */
[----:B------:R-:W-:Y:S02]  /*05c0*/  MOV R5, 0x7ff00000 ;  /* 0x7ff0000000057802 */ /* 0x000fe40000000f00 */
[----:B------:R-:W-:-:S04]  /*05d0*/  LOP3.LUT P0, RZ, R9, 0x7fffffff, RZ, 0xc0, !PT ;  /* 0x7fffffff09ff7812 */ /* 0x000fc8000780c0ff */
[----:B------:R-:W-:-:S10]  /*05e0*/  DFMA R4, R8, R4, +INF ;  /* 0x7ff000000804742b */ /* 0x000fd40000000004 */
[----:B------:R-:W-:Y:S02]  /*05f0*/  FSEL R6, R4, RZ, P0 ;  /* 0x000000ff04067208 */ /* 0x000fe40000000000 */
[----:B------:R-:W-:-:S07]  /*0600*/  FSEL R7, R5, -QNAN , P0 ;  /* 0xfff0000005077808 */ /* 0x000fce0000000000 */
.L_x_2906:
[----:B------:R-:W-:Y:S05]  /*0610*/  BSYNC.RECONVERGENT B0 ;  /* 0x0000000000007941 */ /* 0x000fea0003800200 */
.L_x_2905:
        /* <DEDUP_REMOVED lines=9> */
.L_x_2909:
[----:B------:R-:W-:-:S04]  /*06b0*/  SHF.R.U32.HI R10, RZ, 0x1, R2 ;  /* 0x00000001ff0a7819 */ /* 0x000fc80000011602 */
[----:B------:R-:W-:-:S13]  /*06c0*/  ISETP.GE.U32.AND P1, PT, R0, R10, PT ;  /* 0x0000000a0000720c */ /* 0x000fda0003f26070 */
[----:B------:R-:W-:Y:S01]  /*06d0*/  @!P1 IMAD R8, R10, 0x8, R9 ;  /* 0x000000080a089824 */ /* 0x000fe200078e0209 */
[----:B0-----:R-:W-:Y:S04]  /*06e0*/  @!P1 LDS.64 R6, [R9] ;  /* 0x0000000009069984 */ /* 0x001fe80000000a00 */
[----:B------:R-:W0:Y:S02]  /*06f0*/  @!P1 LDS.64 R4, [R8] ;  /* 0x0000000008049984 */ /* 0x000e240000000a00 */
[----:B0-----:R-:W-:-:S07]  /*0700*/  @!P1 DADD R4, R4, R6 ;  /* 0x0000000004049229 */ /* 0x001fce0000000006 */
[----:B------:R1:W-:Y:S01]  /*0710*/  @!P1 STS.64 [R9], R4 ;  /* 0x0000000409009388 */ /* 0x0003e20000000a00 */
[----:B------:R-:W-:Y:S01]  /*0720*/  BAR.SYNC.DEFER_BLOCKING 0x0 ;  /* 0x0000000000007b1d */ /* 0x000fe20000010000 */
[----:B------:R-:W-:Y:S01]  /*0730*/  ISETP.GT.U32.AND P1, PT, R2, 0x3, PT ;  /* 0x000000030200780c */ /* 0x000fe20003f24070 */
[----:B------:R-:W-:-:S12]  /*0740*/  IMAD.MOV.U32 R2, RZ, RZ, R10 ;  /* 0x000000ffff027224 */ /* 0x000fd800078e000a */
[----:B-1----:R-:W-:Y:S05]  /*0750*/  @P1 BRA `(.L_x_2909) ;  /* 0xfffffffc00d41947 */ /* 0x002fea000383ffff */
.L_x_2908:
[----:B------:R-:W-:Y:S05]  /*0760*/  @P0 EXIT ;  /* 0x000000000000094d */ /* 0x000fea0003800000 */
[----:B------:R-:W1:Y:S01]  /*0770*/  S2UR UR5, SR_CgaCtaId ;  /* 0x00000000000579c3 */ /* 0x000e620000008800 */
[----:B------:R-:W-:-:S07]  /*0780*/  UMOV UR4, 0x400 ;  /* 0x0000040000047882 */ /* 0x000fce0000000000 */
[----:B0-----:R-:W0:Y:S01]  /*0790*/  LDC.64 R6, c[0x0][0x388] ;  /* 0x0000e200ff067b82 */ /* 0x001e220000000a00 */
[----:B-1----:R-:W-:Y:S01]  /*07a0*/  ULEA UR4, UR5, UR4, 0x18 ;  /* 0x0000000405047291 */ /* 0x002fe2000f8ec0ff */
[----:B0-----:R-:W-:-:S08]  /*07b0*/  IMAD.WIDE.U32 R2, R3, 0x8, R6 ;  /* 0x0000000803027825 */ /* 0x001fd000078e0006 */
[----:B------:R-:W0:Y:S04]  /*07c0*/  LDS.64 R4, [UR4] ;  /* 0x00000004ff047984 */ /* 0x000e280008000a00 */
[----:B0-----:R-:W-:Y:S01]  /*07d0*/  STG.E.64 desc[UR6][R2.64], R4 ;  /* 0x0000000402007986 */ /* 0x001fe2000c101b06 */
[----:B------:R-:W-:Y:S05]  /*07e0*/  EXIT ;  /* 0x000000000000794d */ /* 0x000fea0003800000 */
.L_x_2910:
        /* <DEDUP_REMOVED lines=9> */
.L_x_4865:


//--------------------- .text._Z10reduceLog1IdEvPT_S1_j --------------------------
	.section	.text._Z10reduceLog1IdEvPT_S1_j,"ax",@progbits
	.align	128
        .global         _Z10reduceLog1IdEvPT_S1_j
        .type           _Z10reduceLog1IdEvPT_S1_j,@function
        .size           _Z10reduceLog1IdEvPT_S1_j,(.L_x_4866 - _Z10reduceLog1IdEvPT_S1_j)
        .other          _Z10reduceLog1IdEvPT_S1_j,@"STO_CUDA_ENTRY STV_DEFAULT"
_Z10reduceLog1IdEvPT_S1_j:
.text._Z10reduceLog1IdEvPT_S1_j:
[----:B------:R-:W-:Y:S01]  /*0000*/  LDC R1, c[0x0][0x37c] ;  /* 0x0000df00ff017b82 */ /* 0x000fe20000000800 */
[----:B------:R-:W0:Y:S01]  /*0010*/  S2R R0, SR_TID.X ;  /* 0x0000000000007919 */ /* 0x000e220000002100 */
[----:B------:R-:W0:Y:S01]  /*0020*/  LDCU UR7, c[0x0][0x360] ;  /* 0x00006c00ff0777ac */ /* 0x000e220008000800 */
[----:B------:R-:W-:Y:S01]  /*0030*/  BSSY.RECONVERGENT B0, `(.L_x_2911) ;  /* 0x000005d000007945 */ /* 0x000fe20003800200 */
[----:B------:R-:W-:Y:S01]  /*0040*/  CS2R R6, SRZ ;  /* 0x0000000000067805 */ /* 0x000fe2000001ff00 */
        /* <DEDUP_REMOVED lines=8> */
[----:B------:R-:W2:Y:S02]  /*00d0*/  LDG.E.64 R4, desc[UR8][R6.64] ;  /* 0x0000000806047981 */ /* 0x000ea4000c1e1b00 */
[----:B--2---:R-:W-:Y:S01]  /*00e0*/  ISETP.GT.AND P0, PT, R5, 0xfffff, PT ;  /* 0x000fffff0500780c */ /* 0x004fe20003f04270 */
[----:B------:R-:W-:Y:S02]  /*00f0*/  IMAD.MOV.U32 R8, RZ, RZ, R4 ;  /* 0x000000ffff087224 */ /* 0x000fe400078e0004 */
[----:B------:R-:W-:-:S10]  /*0100*/  IMAD.MOV.U32 R9, RZ, RZ, R5 ;  /* 0x000000ffff097224 */ /* 0x000fd400078e0005 */
[----:B------:R-:W-:-:S10]  /*0110*/  @!P0 DMUL R8, R8, 1.80143985094819840000e+16 ;  /* 0x4350000008088828 */ /* 0x000fd40000000000 */
[----:B------:R-:W-:Y:S02]  /*0120*/  @!P0 IMAD.MOV.U32 R5, RZ, RZ, R9 ;  /* 0x000000ffff058224 */ /* 0x000fe400078e0009 */
[----:B------:R-:W-:Y:S02]  /*0130*/  @!P0 IMAD.MOV.U32 R4, RZ, RZ, R8 ;  /* 0x000000ffff048224 */ /* 0x000fe400078e0008 */
[----:B------:R-:W-:-:S05]  /*0140*/  VIADD R2, R5, 0xffffffff ;  /* 0xffffffff05027836 */ /* 0x000fca0000000000 */
[----:B------:R-:W-:Y:S02]  /*0150*/  ISETP.GT.U32.AND P1, PT, R2, 0x7feffffe, PT ;  /* 0x7feffffe0200780c */ /* 0x000fe40003f24070 */
[----:B------:R-:W-:Y:S01]  /*0160*/  MOV R2, 0xfffffc01 ;  /* 0xfffffc0100027802 */ /* 0x000fe20000000f00 */
[----:B------:R-:W-:-:S10]  /*0170*/  @!P0 IMAD.MOV.U32 R2, RZ, RZ, -0x435 ;  /* 0xfffffbcbff028424 */ /* 0x000fd400078e00ff */
[----:B------:R-:W-:Y:S05]  /*0180*/  @P1 BRA `(.L_x_2913) ;  /* 0x0000000400041947 */ /* 0x000fea0003800000 */
[----:B------:R-:W-:Y:S01]  /*0190*/  LOP3.LUT R6, R5, 0xfffff, RZ, 0xc0, !PT ;  /* 0x000fffff05067812 */ /* 0x000fe200078ec0ff */
[----:B------:R-:W-:Y:S01]  /*01a0*/  IMAD.MOV.U32 R8, RZ, RZ, RZ ;  /* 0x000000ffff087224 */ /* 0x000fe200078e00ff */
[----:B------:R-:W-:Y:S01]  /*01b0*/  MOV R17, 0x3ed0ee25 ;  /* 0x3ed0ee2500117802 */ /* 0x000fe20000000f00 */
[----:B------:R-:W-:Y:S01]  /*01c0*/  IMAD.MOV.U32 R16, RZ, RZ, -0x748574fc ;  /* 0x8b7a8b04ff107424 */ /* 0x000fe200078e00ff */
[----:B------:R-:W-:Y:S01]  /*01d0*/  LOP3.LUT R7, R6, 0x3ff00000, RZ, 0xfc, !PT ;  /* 0x3ff0000006077812 */ /* 0x000fe200078efcff */
[----:B------:R-:W-:Y:S01]  /*01e0*/  IMAD.MOV.U32 R6, RZ, RZ, R4 ;  /* 0x000000ffff067224 */ /* 0x000fe200078e0004 */
[----:B------:R-:W-:Y:S01]  /*01f0*/  UMOV UR4, 0x3ae80f1e ;  /* 0x3ae80f1e00047882 */ /* 0x000fe20000000000 */
[----:B------:R-:W-:Y:S01]  /*0200*/  UMOV UR5, 0x3eb1380b ;  /* 0x3eb1380b00057882 */ /* 0x000fe20000000000 */
[----:B------:R-:W-:Y:S01]  /*0210*/  ISETP.GE.U32.AND P0, PT, R7, 0x3ff6a09f, PT ;  /* 0x3ff6a09f0700780c */ /* 0x000fe20003f06070 */
[----:B------:R-:W-:Y:S01]  /*0220*/  IMAD.MOV.U32 R19, RZ, RZ, 0x43300000 ;  /* 0x43300000ff137424 */ /* 0x000fe200078e00ff */
[----:B------:R-:W-:Y:S01]  /*0230*/  LEA.HI R2, R5, R2, RZ, 0xc ;  /* 0x0000000205027211 */ /* 0x000fe200078f60ff */
[----:B------:R-:W-:Y:S01]  /*0240*/  UMOV UR10, 0x80000000 ;  /* 0x80000000000a7882 */ /* 0x000fe20000000000 */
[----:B------:R-:W-:-:S09]  /*0250*/  UMOV UR11, 0x43300000 ;  /* 0x43300000000b7882 */ /* 0x000fd20000000000 */
        /* <DEDUP_REMOVED lines=52> */
.L_x_2913:
[----:B------:R-:W-:Y:S01]  /*05a0*/  IMAD.MOV.U32 R4, RZ, RZ, 0x0 ;  /* 0x00000000ff047424 */ /* 0x000fe200078e00ff */
[----:B------:R-:W-:Y:S02]  /*05b0*/  MOV R5, 0x7ff00000 ;  /* 0x7ff0000000057802 */ /* 0x000fe40000000f00 */
[----:B------:R-:W-:-:S04]  /*05c0*/  LOP3.LUT P0, RZ, R9, 0x7fffffff, RZ, 0xc0, !PT ;  /* 0x7fffffff09ff7812 */ /* 0x000fc8000780c0ff */
[----:B------:R-:W-:-:S10]  /*05d0*/  DFMA R4, R8, R4, +INF ;  /* 0x7ff000000804742b */ /* 0x000fd40000000004 */
[----:B------:R-:W-:Y:S02]  /*05e0*/  FSEL R6, R4, RZ, P0 ;  /* 0x000000ff04067208 */ /* 0x000fe40000000000 */
[----:B------:R-:W-:-:S07]  /*05f0*/  FSEL R7, R5, -QNAN , P0 ;  /* 0xfff0000005077808 */ /* 0x000fce0000000000 */
.L_x_2912:
[----:B------:R-:W-:Y:S05]  /*0600*/  BSYNC.RECONVERGENT B0 ;  /* 0x0000000000007941 */ /* 0x000fea0003800200 */
.L_x_2911:
[----:B------:R-:W0:Y:S01]  /*0610*/  S2UR UR5, SR_CgaCtaId ;  /* 0x00000000000579c3 */ /* 0x000e220000008800 */
[----:B------:R-:W-:Y:S01]  /*0620*/  UMOV UR4, 0x400 ;  /* 0x0000040000047882 */ /* 0x000fe20000000000 */
[----:B------:R-:W-:Y:S01]  /*0630*/  UISETP.GE.U32.AND UP0, UPT, UR7, 0x2, UPT ;  /* 0x000000020700788c */ /* 0x000fe2000bf06070 */
[----:B------:R-:W-:Y:S01]  /*0640*/  ISETP.NE.AND P1, PT, R0, RZ, PT ;  /* 0x000000ff0000720c */ /* 0x000fe20003f25270 */
[----:B0-----:R-:W-:-:S06]  /*0650*/  ULEA UR4, UR5, UR4, 0x18 ;  /* 0x0000000405047291 */ /* 0x001fcc000f8ec0ff */
[----:B------:R-:W-:-:S05]  /*0660*/  LEA R5, R0, UR4, 0x3 ;  /* 0x0000000400057c11 */ /* 0x000fca000f8e18ff */
[----:B------:R0:W-:Y:S01]  /*0670*/  STS.64 [R5], R6 ;  /* 0x0000000605007388 */ /* 0x0001e20000000a00 */
[----:B------:R-:W-:Y:S06]  /*0680*/  BAR.SYNC.DEFER_BLOCKING 0x0 ;  /* 0x0000000000007b1d */ /* 0x000fec0000010000 */
[----:B------:R-:W-:Y:S05]  /*0690*/  BRA.U !UP0, `(.L_x_2914) ;  /* 0x00000001083c7547 */ /* 0x000fea000b800000 */
[----:B------:R-:W-:-:S05]  /*06a0*/  UMOV UR5, 0x1 ;  /* 0x0000000100057882 */ /* 0x000fca0000000000 */
.L_x_2915:
[----:B------:R-:W-:-:S04]  /*06b0*/  USHF.L.U32 UR6, UR5, 0x1, URZ ;  /* 0x0000000105067899 */ /* 0x000fc800080006ff */
[----:B------:R-:W-:Y:S02]  /*06c0*/  UISETP.GE.U32.AND UP0, UPT, UR6, UR7, UPT ;  /* 0x000000070600728c */ /* 0x000fe4000bf06070 */
[----:B-1----:R-:W-:-:S05]  /*06d0*/  IMAD R9, R0, UR6, RZ ;  /* 0x0000000600097c24 */ /* 0x002fca000f8e02ff */
[----:B------:R-:W-:-:S13]  /*06e0*/  ISETP.GE.U32.AND P0, PT, R9, UR7, PT ;  /* 0x0000000709007c0c */ /* 0x000fda000bf06070 */
[C---:B------:R-:W-:Y:S01]  /*06f0*/  @!P0 VIADD R2, R9.reuse, UR5 ;  /* 0x0000000509028c36 */ /* 0x040fe20008000000 */
[----:B------:R-:W-:Y:S01]  /*0700*/  @!P0 LEA R9, R9, UR4, 0x3 ;  /* 0x0000000409098c11 */ /* 0x000fe2000f8e18ff */
[----:B------:R-:W-:-:S03]  /*0710*/  UMOV UR5, UR6 ;  /* 0x0000000600057c82 */ /* 0x000fc60008000000 */
[----:B------:R-:W-:Y:S01]  /*0720*/  @!P0 LEA R2, R2, UR4, 0x3 ;  /* 0x0000000402028c11 */ /* 0x000fe2000f8e18ff */
[----:B0-----:R-:W-:Y:S04]  /*0730*/  @!P0 LDS.64 R6, [R9] ;  /* 0x0000000009068984 */ /* 0x001fe80000000a00 */
[----:B------:R-:W0:Y:S02]  /*0740*/  @!P0 LDS.64 R4, [R2] ;  /* 0x0000000002048984 */ /* 0x000e240000000a00 */
[----:B0-----:R-:W-:-:S07]  /*0750*/  @!P0 DADD R4, R4, R6 ;  /* 0x0000000004048229 */ /* 0x001fce0000000006 */
[----:B------:R1:W-:Y:S01]  /*0760*/  @!P0 STS.64 [R9], R4 ;  /* 0x0000000409008388 */ /* 0x0003e20000000a00 */
[----:B------:R-:W-:Y:S06]  /*0770*/  BAR.SYNC.DEFER_BLOCKING 0x0 ;  /* 0x0000000000007b1d */ /* 0x000fec0000010000 */
[----:B------:R-:W-:Y:S05]  /*0780*/  BRA.U !UP0, `(.L_x_2915) ;  /* 0xfffffffd08c87547 */ /* 0x000fea000b83ffff */
.L_x_2914:
[----:B------:R-:W-:Y:S05]  /*0790*/  @P1 EXIT ;  /* 0x000000000000194d */ /* 0x000fea0003800000 */
[----:B------:R-:W2:Y:S01]  /*07a0*/  S2UR UR5, SR_CgaCtaId ;  /* 0x00000000000579c3 */ /* 0x000ea20000008800 */
[----:B------:R-:W-:-:S07]  /*07b0*/  UMOV UR4, 0x400 ;  /* 0x0000040000047882 */ /* 0x000fce0000000000 */
[----:B0-----:R-:W0:Y:S01]  /*07c0*/  LDC.64 R6, c[0x0][0x388] ;  /* 0x0000e200ff067b82 */ /* 0x001e220000000a00 */
[----:B--2---:R-:W-:Y:S01]  /*07d0*/  ULEA UR4, UR5, UR4, 0x18 ;  /* 0x0000000405047291 */ /* 0x004fe2000f8ec0ff */
[----:B0-----:R-:W-:-:S08]  /*07e0*/  IMAD.WIDE.U32 R2, R3, 0x8, R6 ;  /* 0x0000000803027825 */ /* 0x001fd000078e0006 */
[----:B-1----:R-:W0:Y:S04]  /*07f0*/  LDS.64 R4, [UR4] ;  /* 0x00000004ff047984 */ /* 0x002e280008000a00 */
[----:B0-----:R-:W-:Y:S01]  /*0800*/  STG.E.64 desc[UR8][R2.64], R4 ;  /* 0x0000000402007986 */ /* 0x001fe2000c101b08 */
[----:B------:R-:W-:Y:S05]  /*0810*/  EXIT ;  /* 0x000000000000794d */ /* 0x000fea0003800000 */
.L_x_2916:
        /* <DEDUP_REMOVED lines=14> */
.L_x_4866:


//--------------------- .text._Z10reduceLog0IdEvPT_S1_j --------------------------
	.section	.text._Z10reduceLog0IdEvPT_S1_j,"ax",@progbits
	.align	128
        .global         _Z10reduceLog0IdEvPT_S1_j
        .type           _Z10reduceLog0IdEvPT_S1_j,@function
        .size           _Z10reduceLog0IdEvPT_S1_j,(.L_x_4867 - _Z10reduceLog0IdEvPT_S1_j)
        .other          _Z10reduceLog0IdEvPT_S1_j,@"STO_CUDA_ENTRY STV_DEFAULT"
_Z10reduceLog0IdEvPT_S1_j:
.text._Z10reduceLog0IdEvPT_S1_j:
        /* <DEDUP_REMOVED lines=28> */
[----:B------:R-:W-:Y:S01]  /*01c0*/  IMAD.MOV.U32 R17, RZ, RZ, 0x3ed0ee25 ;  /* 0x3ed0ee25ff117424 */ /* 0x000fe200078e00ff */
[----:B------:R-:W-:Y:S01]  /*01d0*/  LOP3.LUT R7, R6, 0x3ff00000, RZ, 0xfc, !PT ;  /* 0x3ff0000006077812 */ /* 0x000fe200078efcff */
[----:B------:R-:W-:Y:S01]  /*01e0*/  UMOV UR4, 0x3ae80f1e ;  /* 0x3ae80f1e00047882 */ /* 0x000fe20000000000 */
[----:B------:R-:W-:Y:S01]  /*01f0*/  MOV R6, R4 ;  /* 0x0000000400067202 */ /* 0x000fe20000000f00 */
[----:B------:R-:W-:Y:S01]  /*0200*/  UMOV UR5, 0x3eb1380b ;  /* 0x3eb1380b00057882 */ /* 0x000fe20000000000 */
[----:B------:R-:W-:Y:S01]  /*0210*/  ISETP.GE.U32.AND P0, PT, R7, 0x3ff6a09f, PT ;  /* 0x3ff6a09f0700780c */ /* 0x000fe20003f06070 */
[----:B------:R-:W-:Y:S01]  /*0220*/  UMOV UR10, 0x80000000 ;  /* 0x80000000000a7882 */ /* 0x000fe20000000000 */
[----:B------:R-:W-:Y:S01]  /*0230*/  LEA.HI R2, R5, R2, RZ, 0xc ;  /* 0x0000000205027211 */ /* 0x000fe200078f60ff */
[----:B------:R-:W-:Y:S01]  /*0240*/  UMOV UR11, 0x43300000 ;  /* 0x43300000000b7882 */ /* 0x000fe20000000000 */
[----:B------:R-:W-:-:S09]  /*0250*/  MOV R19, 0x43300000 ;  /* 0x4330000000137802 */ /* 0x000fd20000000f00 */
        /* <DEDUP_REMOVED lines=52> */
.L_x_2919:
[----:B------:R-:W-:Y:S01]  /*05a0*/  IMAD.MOV.U32 R4, RZ, RZ, 0x0 ;  /* 0x00000000ff047424 */ /* 0x000fe200078e00ff */
[----:B------:R-:W-:Y:S01]  /*05b0*/  LOP3.LUT P0, RZ, R9, 0x7fffffff, RZ, 0xc0, !PT ;  /* 0x7fffffff09ff7812 */ /* 0x000fe2000780c0ff */
[----:B------:R-:W-:-:S06]  /*05c0*/  IMAD.MOV.U32 R5, RZ, RZ, 0x7ff00000 ;  /* 0x7ff00000ff057424 */ /* 0x000fcc00078e00ff */
[----:B------:R-:W-:-:S10]  /*05d0*/  DFMA R4, R8, R4, +INF ;  /* 0x7ff000000804742b */ /* 0x000fd40000000004 */
[----:B------:R-:W-:Y:S02]  /*05e0*/  FSEL R6, R4, RZ, P0 ;  /* 0x000000ff04067208 */ /* 0x000fe40000000000 */
[----:B------:R-:W-:-:S07]  /*05f0*/  FSEL R7, R5, -QNAN , P0 ;  /* 0xfff0000005077808 */ /* 0x000fce0000000000 */
.L_x_2918:
[----:B------:R-:W-:Y:S05]  /*0600*/  BSYNC.RECONVERGENT B0 ;  /* 0x0000000000007941 */ /* 0x000fea0003800200 */
.L_x_2917:
        /* <DEDUP_REMOVED lines=9> */
[----:B------:R-:W-:-:S07]  /*06a0*/  MOV R2, 0x1 ;  /* 0x0000000100027802 */ /* 0x000fce0000000f00 */
.L_x_2921:
[----:B------:R-:W-:-:S04]  /*06b0*/  IMAD.SHL.U32 R10, R2, 0x2, RZ ;  /* 0x00000002020a7824 */ /* 0x000fc800078e00ff */
[----:B------:R-:W-:-:S05]  /*06c0*/  VIADD R5, R10, 0xffffffff ;  /* 0xffffffff0a057836 */ /* 0x000fca0000000000 */
[----:B------:R-:W-:-:S13]  /*06d0*/  LOP3.LUT P1, RZ, R5, R0, RZ, 0xc0, !PT ;  /* 0x0000000005ff7212 */ /* 0x000fda000782c0ff */
[----:B------:R-:W-:Y:S01]  /*06e0*/  @!P1 LEA R8, R2, R9, 0x3 ;  /* 0x0000000902089211 */ /* 0x000fe200078e18ff */
[----:B0-----:R-:W-:Y:S01]  /*06f0*/  @!P1 LDS.64 R6, [R9] ;  /* 0x0000000009069984 */ /* 0x001fe20000000a00 */
[----:B------:R-:W-:-:S03]  /*0700*/  IMAD.MOV.U32 R2, RZ, RZ, R10 ;  /* 0x000000ffff027224 */ /* 0x000fc600078e000a */
[----:B------:R-:W0:Y:S02]  /*0710*/  @!P1 LDS.64 R4, [R8] ;  /* 0x0000000008049984 */ /* 0x000e240000000a00 */
[----:B0-----:R-:W-:-:S07]  /*0720*/  @!P1 DADD R4, R4, R6 ;  /* 0x0000000004049229 */ /* 0x001fce0000000006 */
[----:B------:R1:W-:Y:S01]  /*0730*/  @!P1 STS.64 [R9], R4 ;  /* 0x0000000409009388 */ /* 0x0003e20000000a00 */
[----:B------:R-:W-:Y:S01]  /*0740*/  BAR.SYNC.DEFER_BLOCKING 0x0 ;  /* 0x0000000000007b1d */ /* 0x000fe20000010000 */
[----:B------:R-:W-:-:S13]  /*0750*/  ISETP.GE.U32.AND P1, PT, R10, UR8, PT ;  /* 0x000000080a007c0c */ /* 0x000fda000bf26070 */
[----:B-1----:R-:W-:Y:S05]  /*0760*/  @!P1 BRA `(.L_x_2921) ;  /* 0xfffffffc00d09947 */ /* 0x002fea000383ffff */
.L_x_2920:
        /* <DEDUP_REMOVED lines=9> */
.L_x_2922:
        /* <DEDUP_REMOVED lines=16> */
.L_x_4867:


//--------------------- .text._Z7reduce6IdLj1ELb0EEvPT_S1_j --------------------------
	.section	.text._Z7reduce6IdLj1ELb0EEvPT_S1_j,"ax",@progbits
	.align	128
        .global         _Z7reduce6IdLj1ELb0EEvPT_S1_j
        .type           _Z7reduce6IdLj1ELb0EEvPT_S1_j,@function
        .size           _Z7reduce6IdLj1ELb0EEvPT_S1_j,(.L_x_4868 - _Z7reduce6IdLj1ELb0EEvPT_S1_j)
        .other          _Z7reduce6IdLj1ELb0EEvPT_S1_j,@"STO_CUDA_ENTRY STV_DEFAULT"
_Z7reduce6IdLj1ELb0EEvPT_S1_j:
.text._Z7reduce6IdLj1ELb0EEvPT_S1_j:
        /* <DEDUP_REMOVED lines=14> */
.L_x_2925:
[C---:B------:R-:W-:Y:S02]  /*00e0*/  VIADD R6, R2.reuse, 0x1 ;  /* 0x0000000102067836 */ /* 0x040fe40000000000 */
[----:B-1----:R-:W-:-:S03]  /*00f0*/  IMAD.WIDE.U32 R12, R2, 0x8, R10 ;  /* 0x00000008020c7825 */ /* 0x002fc600078e000a */
[----:B------:R-:W-:Y:S02]  /*0100*/  ISETP.GE.U32.AND P0, PT, R6, UR8, PT ;  /* 0x0000000806007c0c */ /* 0x000fe4000bf06070 */
[----:B------:R-:W2:Y:S11]  /*0110*/  LDG.E.64 R6, desc[UR6][R12.64] ;  /* 0x000000060c067981 */ /* 0x000eb6000c1e1b00 */
[----:B------:R-:W3:Y:S01]  /*0120*/  @!P0 LDG.E.64 R8, desc[UR6][R12.64+0x8] ;  /* 0x000008060c088981 */ /* 0x000ee2000c1e1b00 */
[----:B0-----:R-:W-:-:S05]  /*0130*/  IMAD R2, R15, 0x2, R2 ;  /* 0x000000020f027824 */ /* 0x001fca00078e0202 */
[----:B------:R-:W-:Y:S01]  /*0140*/  ISETP.GE.U32.AND P1, PT, R2, UR8, PT ;  /* 0x0000000802007c0c */ /* 0x000fe2000bf26070 */
[----:B--2---:R-:W-:-:S08]  /*0150*/  DADD R4, R6, R4 ;  /* 0x0000000006047229 */ /* 0x004fd00000000004 */
[----:B---3--:R-:W-:-:S04]  /*0160*/  @!P0 DADD R4, R4, R8 ;  /* 0x0000000004048229 */ /* 0x008fc80000000008 */
[----:B------:R-:W-:Y:S07]  /*0170*/  @!P1 BRA `(.L_x_2925) ;  /* 0xfffffffc00d89947 */ /* 0x000fee000383ffff */
.L_x_2924:
[----:B------:R-:W-:Y:S05]  /*0180*/  BSYNC.RECONVERGENT B0 ;  /* 0x0000000000007941 */ /* 0x000fea0003800200 */
.L_x_2923:
        /* <DEDUP_REMOVED lines=17> */
.L_x_2926:
        /* <DEDUP_REMOVED lines=41> */
.L_x_2927:
        /* <DEDUP_REMOVED lines=45> */
.L_x_2928:
[----:B------:R0:W1:Y:S04]  /*0800*/  SHFL.DOWN PT, R7, R5, 0x8, 0x1f ;  /* 0x09001f0005077f89 */ /* 0x00006800000e0000 */
[----:B------:R0:W2:Y:S02]  /*0810*/  SHFL.DOWN PT, R6, R4, 0x8, 0x1f ;  /* 0x09001f0004067f89 */ /* 0x0000a400000e0000 */
.L_x_2929:
        /* <DEDUP_REMOVED lines=44> */
.L_x_2930:
[----:B------:R3:W4:Y:S04]  /*0ae0*/  SHFL.DOWN PT, R7, R5, 0x4, 0x1f ;  /* 0x08801f0005077f89 */ /* 0x00072800000e0000 */
[----:B------:R3:W0:Y:S02]  /*0af0*/  SHFL.DOWN PT, R6, R4, 0x4, 0x1f ;  /* 0x08801f0004067f89 */ /* 0x00062400000e0000 */
.L_x_2931:
        /* <DEDUP_REMOVED lines=44> */
.L_x_2932:
[----:B------:R0:W1:Y:S04]  /*0dc0*/  SHFL.DOWN PT, R7, R5, 0x2, 0x1f ;  /* 0x08401f0005077f89 */ /* 0x00006800000e0000 */
[----:B------:R0:W2:Y:S02]  /*0dd0*/  SHFL.DOWN PT, R6, R4, 0x2, 0x1f ;  /* 0x08401f0004067f89 */ /* 0x0000a400000e0000 */
.L_x_2933:
        /* <DEDUP_REMOVED lines=44> */
.L_x_2934:
[----:B------:R3:W4:Y:S04]  /*10a0*/  SHFL.DOWN PT, R7, R5, 0x1, 0x1f ;  /* 0x08201f0005077f89 */ /* 0x00072800000e0000 */
[----:B------:R3:W0:Y:S02]  /*10b0*/  SHFL.DOWN PT, R6, R4, 0x1, 0x1f ;  /* 0x08201f0004067f89 */ /* 0x00062400000e0000 */
.L_x_2935:
[----:B------:R-:W-:-:S13]  /*10c0*/  ISETP.NE.AND P0, PT, R3, RZ, PT ;  /* 0x000000ff0300720c */ /* 0x000fda0003f05270 */
[----:B------:R-:W-:Y:S05]  /*10d0*/  @P0 EXIT ;  /* 0x000000000000094d */ /* 0x000fea0003800000 */
[----:B------:R-:W5:Y:S01]  /*10e0*/  LDC.64 R2, c[0x0][0x388] ;  /* 0x0000e200ff027b82 */ /* 0x000f620000000a00 */
[----:B012-4-:R-:W-:Y:S01]  /*10f0*/  DADD R6, R4, R6 ;  /* 0x0000000004067229 */ /* 0x017fe20000000006 */
[----:B-----5:R-:W-:-:S06]  /*1100*/  IMAD.WIDE.U32 R2, R0, 0x8, R2 ;  /* 0x0000000800027825 */ /* 0x020fcc00078e0002 */
[----:B------:R-:W-:Y:S01]  /*1110*/  STG.E.64 desc[UR6][R2.64], R6 ;  /* 0x0000000602007986 */ /* 0x000fe2000c101b06 */
[----:B------:R-:W-:Y:S05]  /*1120*/  EXIT ;  /* 0x000000000000794d */ /* 0x000fea0003800000 */
.L_x_2936:
        /* <DEDUP_REMOVED lines=13> */
.L_x_4868:


//--------------------- .text._Z7reduce6IdLj2ELb0EEvPT_S1_j --------------------------
	.section	.text._Z7reduce6IdLj2ELb0EEvPT_S1_j,"ax",@progbits
	.align	128
        .global         _Z7reduce6IdLj2ELb0EEvPT_S1_j
        .type           _Z7reduce6IdLj2ELb0EEvPT_S1_j,@function
        .size           _Z7reduce6IdLj2ELb0EEvPT_S1_j,(.L_x_4869 - _Z7reduce6IdLj2ELb0EEvPT_S1_j)
        .other          _Z7reduce6IdLj2ELb0EEvPT_S1_j,@"STO_CUDA_ENTRY STV_DEFAULT"
_Z7reduce6IdLj2ELb0EEvPT_S1_j:
.text._Z7reduce6IdLj2ELb0EEvPT_S1_j:
        /* <DEDUP_REMOVED lines=14> */
.L_x_2939:
[C---:B------:R-:W-:Y:S02]  /*00e0*/  VIADD R9, R2.reuse, 0x2 ;  /* 0x0000000202097836 */ /* 0x040fe40000000000 */
[----:B-1----:R-:W-:-:S03]  /*00f0*/  IMAD.WIDE.U32 R6, R2, 0x8, R10 ;  /* 0x0000000802067825 */ /* 0x002fc600078e000a */
[----:B------:R-:W-:-:S03]  /*0100*/  ISETP.GE.U32.AND P0, PT, R9, UR8, PT ;  /* 0x0000000809007c0c */ /* 0x000fc6000bf06070 */
[----:B------:R-:W2:Y:S10]  /*0110*/  LDG.E.64 R6, desc[UR6][R6.64] ;  /* 0x0000000606067981 */ /* 0x000eb4000c1e1b00 */
[----:B------:R-:W-:-:S06]  /*0120*/  @!P0 IMAD.WIDE.U32 R8, R9, 0x8, R10 ;  /* 0x0000000809088825 */ /* 0x000fcc00078e000a */
[----:B------:R-:W3:Y:S01]  /*0130*/  @!P0 LDG.E.64 R8, desc[UR6][R8.64] ;  /* 0x0000000608088981 */ /* 0x000ee2000c1e1b00 */
[----:B0-----:R-:W-:-:S05]  /*0140*/  IMAD R2, R13, 0x4, R2 ;  /* 0x000000040d027824 */ /* 0x001fca00078e0202 */
[----:B------:R-:W-:Y:S01]  /*0150*/  ISETP.GE.U32.AND P1, PT, R2, UR8, PT ;  /* 0x0000000802007c0c */ /* 0x000fe2000bf26070 */
[----:B--2---:R-:W-:-:S08]  /*0160*/  DADD R4, R6, R4 ;  /* 0x0000000006047229 */ /* 0x004fd00000000004 */
[----:B---3--:R-:W-:-:S04]  /*0170*/  @!P0 DADD R4, R4, R8 ;  /* 0x0000000004048229 */ /* 0x008fc80000000008 */
[----:B------:R-:W-:Y:S07]  /*0180*/  @!P1 BRA `(.L_x_2939) ;  /* 0xfffffffc00d49947 */ /* 0x000fee000383ffff */
.L_x_2938:
[----:B------:R-:W-:Y:S05]  /*0190*/  BSYNC.RECONVERGENT B0 ;  /* 0x0000000000007941 */ /* 0x000fea0003800200 */
.L_x_2937:
        /* <DEDUP_REMOVED lines=17> */
.L_x_2940:
        /* <DEDUP_REMOVED lines=41> */
.L_x_2941:
        /* <DEDUP_REMOVED lines=45> */
.L_x_2942:
[----:B------:R0:W1:Y:S04]  /*0810*/  SHFL.DOWN PT, R9, R5, 0x8, 0x1f ;  /* 0x09001f0005097f89 */ /* 0x00006800000e0000 */
[----:B------:R0:W2:Y:S02]  /*0820*/  SHFL.DOWN PT, R8, R4, 0x8, 0x1f ;  /* 0x09001f0004087f89 */ /* 0x0000a400000e0000 */
.L_x_2943:
        /* <DEDUP_REMOVED lines=44> */
.L_x_2944:
[----:B------:R3:W4:Y:S04]  /*0af0*/  SHFL.DOWN PT, R9, R5, 0x4, 0x1f ;  /* 0x08801f0005097f89 */ /* 0x00072800000e0000 */
[----:B------:R3:W0:Y:S02]  /*0b00*/  SHFL.DOWN PT, R8, R4, 0x4, 0x1f ;  /* 0x08801f0004087f89 */ /* 0x00062400000e0000 */
.L_x_2945:
        /* <DEDUP_REMOVED lines=44> */
.L_x_2946:
[----:B------:R0:W1:Y:S04]  /*0dd0*/  SHFL.DOWN PT, R9, R5, 0x2, 0x1f ;  /* 0x08401f0005097f89 */ /* 0x00006800000e0000 */
[----:B------:R0:W2:Y:S02]  /*0de0*/  SHFL.DOWN PT, R8, R4, 0x2, 0x1f ;  /* 0x08401f0004087f89 */ /* 0x0000a400000e0000 */
.L_x_2947:
        /* <DEDUP_REMOVED lines=44> */
.L_x_2948:
[----:B------:R3:W4:Y:S04]  /*10b0*/  SHFL.DOWN PT, R9, R5, 0x1, 0x1f ;  /* 0x08201f0005097f89 */ /* 0x00072800000e0000 */
[----:B------:R3:W0:Y:S02]  /*10c0*/  SHFL.DOWN PT, R8, R4, 0x1, 0x1f ;  /* 0x08201f0004087f89 */ /* 0x00062400000e0000 */
.L_x_2949:
[----:B------:R-:W-:-:S13]  /*10d0*/  ISETP.NE.AND P0, PT, R3, RZ, PT ;  /* 0x000000ff0300720c */ /* 0x000fda0003f05270 */
[----:B------:R-:W-:Y:S05]  /*10e0*/  @P0 EXIT ;  /* 0x000000000000094d */ /* 0x000fea0003800000 */
[----:B0-----:R-:W0:Y:S01]  /*10f0*/  LDC.64 R2, c[0x0][0x388] ;  /* 0x0000e200ff027b82 */ /* 0x001e220000000a00 */
[----:B-12-4-:R-:W-:Y:S01]  /*1100*/  DADD R8, R4, R8 ;  /* 0x0000000004087229 */ /* 0x016fe20000000008 */
[----:B0-----:R-:W-:-:S06]  /*1110*/  IMAD.WIDE.U32 R2, R0, 0x8, R2 ;  /* 0x0000000800027825 */ /* 0x001fcc00078e0002 */
[----:B------:R-:W-:Y:S01]  /*1120*/  STG.E.64 desc[UR6][R2.64], R8 ;  /* 0x0000000802007986 */ /* 0x000fe2000c101b06 */
[----:B------:R-:W-:Y:S05]  /*1130*/  EXIT ;  /* 0x000000000000794d */ /* 0x000fea0003800000 */
.L_x_2950:
        /* <DEDUP_REMOVED lines=12> */
.L_x_4869:


//--------------------- .text._Z7reduce6IdLj4ELb0EEvPT_S1_j --------------------------
	.section	.text._Z7reduce6IdLj4ELb0EEvPT_S1_j,"ax",@progbits
	.align	128
        .global         _Z7reduce6IdLj4ELb0EEvPT_S1_j
        .type           _Z7reduce6IdLj4ELb0EEvPT_S1_j,@function
        .size           _Z7reduce6IdLj4ELb0EEvPT_S1_j,(.L_x_4870 - _Z7reduce6IdLj4ELb0EEvPT_S1_j)
        .other          _Z7reduce6IdLj4ELb0EEvPT_S1_j,@"STO_CUDA_ENTRY STV_DEFAULT"
_Z7reduce6IdLj4ELb0EEvPT_S1_j:
.text._Z7reduce6IdLj4ELb0EEvPT_S1_j:
        /* <DEDUP_REMOVED lines=14> */
.L_x_2953:
        /* <DEDUP_REMOVED lines=11> */
.L_x_2952:
[----:B------:R-:W-:Y:S05]  /*0190*/  BSYNC.RECONVERGENT B0 ;  /* 0x0000000000007941 */ /* 0x000fea0003800200 */
.L_x_2951:
        /* <DEDUP_REMOVED lines=17> */
.L_x_2954:
        /* <DEDUP_REMOVED lines=41> */
.L_x_2955:
        /* <DEDUP_REMOVED lines=45> */
.L_x_2956:
[----:B------:R0:W1:Y:S04]  /*0810*/  SHFL.DOWN PT, R9, R5, 0x8, 0x1f ;  /* 0x09001f0005097f89 */ /* 0x00006800000e0000 */
[----:B------:R0:W2:Y:S02]  /*0820*/  SHFL.DOWN PT, R8, R4, 0x8, 0x1f ;  /* 0x09001f0004087f89 */ /* 0x0000a400000e0000 */
.L_x_2957:
        /* <DEDUP_REMOVED lines=44> */
.L_x_2958:
[----:B------:R3:W4:Y:S04]  /*0af0*/  SHFL.DOWN PT, R9, R5, 0x4, 0x1f ;  /* 0x08801f0005097f89 */ /* 0x00072800000e0000 */
[----:B------:R3:W0:Y:S02]  /*0b00*/  SHFL.DOWN PT, R8, R4, 0x4, 0x1f ;  /* 0x08801f0004087f89 */ /* 0x00062400000e0000 */
.L_x_2959:
        /* <DEDUP_REMOVED lines=44> */
.L_x_2960:
[----:B------:R0:W1:Y:S04]  /*0dd0*/  SHFL.DOWN PT, R9, R5, 0x2, 0x1f ;  /* 0x08401f0005097f89 */ /* 0x00006800000e0000 */
[----:B------:R0:W2:Y:S02]  /*0de0*/  SHFL.DOWN PT, R8, R4, 0x2, 0x1f ;  /* 0x08401f0004087f89 */ /* 0x0000a400000e0000 */
.L_x_2961:
        /* <DEDUP_REMOVED lines=44> */
.L_x_2962:
[----:B------:R3:W4:Y:S04]  /*10b0*/  SHFL.DOWN PT, R9, R5, 0x1, 0x1f ;  /* 0x08201f0005097f89 */ /* 0x00072800000e0000 */
[----:B------:R3:W0:Y:S02]  /*10c0*/  SHFL.DOWN PT, R8, R4, 0x1, 0x1f ;  /* 0x08201f0004087f89 */ /* 0x00062400000e0000 */
.L_x_2963:
[----:B------:R-:W-:-:S13]  /*10d0*/  ISETP.NE.AND P0, PT, R3, RZ, PT ;  /* 0x000000ff0300720c */ /* 0x000fda0003f05270 */
[----:B------:R-:W-:Y:S05]  /*10e0*/  @P0 EXIT ;  /* 0x000000000000094d */ /* 0x000fea0003800000 */
[----:B0-----:R-:W0:Y:S01]  /*10f0*/  LDC.64 R2, c[0x0][0x388] ;  /* 0x0000e200ff027b82 */ /* 0x001e220000000a00 */
[----:B-12-4-:R-:W-:Y:S01]  /*1100*/  DADD R8, R4, R8 ;  /* 0x0000000004087229 */ /* 0x016fe20000000008 */
[----:B0-----:R-:W-:-:S06]  /*1110*/  IMAD.WIDE.U32 R2, R0, 0x8, R2 ;  /* 0x0000000800027825 */ /* 0x001fcc00078e0002 */
[----:B------:R-:W-:Y:S01]  /*1120*/  STG.E.64 desc[UR6][R2.64], R8 ;  /* 0x0000000802007986 */ /* 0x000fe2000c101b06 */
[----:B------:R-:W-:Y:S05]  /*1130*/  EXIT ;  /* 0x000000000000794d */ /* 0x000fea0003800000 */
.L_x_2964:
        /* <DEDUP_REMOVED lines=12> */
.L_x_4870:


//--------------------- .text._Z7reduce6IdLj8ELb0EEvPT_S1_j --------------------------
	.section	.text._Z7reduce6IdLj8ELb0EEvPT_S1_j,"ax",@progbits
	.align	128
        .global         _Z7reduce6IdLj8ELb0EEvPT_S1_j
        .type           _Z7reduce6IdLj8ELb0EEvPT_S1_j,@function
        .size           _Z7reduce6IdLj8ELb0EEvPT_S1_j,(.L_x_4871 - _Z7reduce6IdLj8ELb0EEvPT_S1_j)
        .other          _Z7reduce6IdLj8ELb0EEvPT_S1_j,@"STO_CUDA_ENTRY STV_DEFAULT"
_Z7reduce6IdLj8ELb0EEvPT_S1_j:
.text._Z7reduce6IdLj8ELb0EEvPT_S1_j:
        /* <DEDUP_REMOVED lines=14> */
.L_x_2967:
        /* <DEDUP_REMOVED lines=11> */
.L_x_2966:
[----:B------:R-:W-:Y:S05]  /*0190*/  BSYNC.RECONVERGENT B0 ;  /* 0x0000000000007941 */ /* 0x000fea0003800200 */
.L_x_2965:
        /* <DEDUP_REMOVED lines=17> */
.L_x_2968:
        /* <DEDUP_REMOVED lines=41> */
.L_x_2969:
        /* <DEDUP_REMOVED lines=45> */
.L_x_2970:
[----:B------:R0:W1:Y:S04]  /*0810*/  SHFL.DOWN PT, R9, R5, 0x8, 0x1f ;  /* 0x09001f0005097f89 */ /* 0x00006800000e0000 */
[----:B------:R0:W2:Y:S02]  /*0820*/  SHFL.DOWN PT, R8, R4, 0x8, 0x1f ;  /* 0x09001f0004087f89 */ /* 0x0000a400000e0000 */
.L_x_2971:
        /* <DEDUP_REMOVED lines=44> */
.L_x_2972:
[----:B------:R3:W4:Y:S04]  /*0af0*/  SHFL.DOWN PT, R9, R5, 0x4, 0x1f ;  /* 0x08801f0005097f89 */ /* 0x00072800000e0000 */
[----:B------:R3:W0:Y:S02]  /*0b00*/  SHFL.DOWN PT, R8, R4, 0x4, 0x1f ;  /* 0x08801f0004087f89 */ /* 0x00062400000e0000 */
.L_x_2973:
        /* <DEDUP_REMOVED lines=44> */
.L_x_2974:
[----:B------:R0:W1:Y:S04]  /*0dd0*/  SHFL.DOWN PT, R9, R5, 0x2, 0x1f ;  /* 0x08401f0005097f89 */ /* 0x00006800000e0000 */
[----:B------:R0:W2:Y:S02]  /*0de0*/  SHFL.DOWN PT, R8, R4, 0x2, 0x1f ;  /* 0x08401f0004087f89 */ /* 0x0000a400000e0000 */
.L_x_2975:
        /* <DEDUP_REMOVED lines=44> */
.L_x_2976:
[----:B------:R3:W4:Y:S04]  /*10b0*/  SHFL.DOWN PT, R9, R5, 0x1, 0x1f ;  /* 0x08201f0005097f89 */ /* 0x00072800000e0000 */
[----:B------:R3:W0:Y:S02]  /*10c0*/  SHFL.DOWN PT, R8, R4, 0x1, 0x1f ;  /* 0x08201f0004087f89 */ /* 0x00062400000e0000 */
.L_x_2977:
[----:B------:R-:W-:-:S13]  /*10d0*/  ISETP.NE.AND P0, PT, R3, RZ, PT ;  /* 0x000000ff0300720c */ /* 0x000fda0003f05270 */
[----:B------:R-:W-:Y:S05]  /*10e0*/  @P0 EXIT ;  /* 0x000000000000094d */ /* 0x000fea0003800000 */
[----:B0-----:R-:W0:Y:S01]  /*10f0*/  LDC.64 R2, c[0x0][0x388] ;  /* 0x0000e200ff027b82 */ /* 0x001e220000000a00 */
[----:B-12-4-:R-:W-:Y:S01]  /*1100*/  DADD R8, R4, R8 ;  /* 0x0000000004087229 */ /* 0x016fe20000000008 */
[----:B0-----:R-:W-:-:S06]  /*1110*/  IMAD.WIDE.U32 R2, R0, 0x8, R2 ;  /* 0x0000000800027825 */ /* 0x001fcc00078e0002 */
[----:B------:R-:W-:Y:S01]  /*1120*/  STG.E.64 desc[UR6][R2.64], R8 ;  /* 0x0000000802007986 */ /* 0x000fe2000c101b06 */
[----:B------:R-:W-:Y:S05]  /*1130*/  EXIT ;  /* 0x000000000000794d */ /* 0x000fea0003800000 */
.L_x_2978:
        /* <DEDUP_REMOVED lines=12> */
.L_x_4871:


//--------------------- .text._Z7reduce6IdLj16ELb0EEvPT_S1_j --------------------------
	.section	.text._Z7reduce6IdLj16ELb0EEvPT_S1_j,"ax",@progbits
	.align	128
        .global         _Z7reduce6IdLj16ELb0EEvPT_S1_j
        .type           _Z7reduce6IdLj16ELb0EEvPT_S1_j,@function
        .size           _Z7reduce6IdLj16ELb0EEvPT_S1_j,(.L_x_4872 - _Z7reduce6IdLj16ELb0EEvPT_S1_j)
        .other          _Z7reduce6IdLj16ELb0EEvPT_S1_j,@"STO_CUDA_ENTRY STV_DEFAULT"
_Z7reduce6IdLj16ELb0EEvPT_S1_j:
.text._Z7reduce6IdLj16ELb0EEvPT_S1_j:
        /* <DEDUP_REMOVED lines=14> */
.L_x_2981:
        /* <DEDUP_REMOVED lines=11> */
.L_x_2980:
[----:B------:R-:W-:Y:S05]  /*0190*/  BSYNC.RECONVERGENT B0 ;  /* 0x0000000000007941 */ /* 0x000fea0003800200 */
.L_x_2979:
        /* <DEDUP_REMOVED lines=17> */
.L_x_2982:
        /* <DEDUP_REMOVED lines=41> */
.L_x_2983:
        /* <DEDUP_REMOVED lines=45> */
.L_x_2984:
[----:B------:R0:W1:Y:S04]  /*0810*/  SHFL.DOWN PT, R9, R5, 0x8, 0x1f ;  /* 0x09001f0005097f89 */ /* 0x00006800000e0000 */
[----:B------:R0:W2:Y:S02]  /*0820*/  SHFL.DOWN PT, R8, R4, 0x8, 0x1f ;  /* 0x09001f0004087f89 */ /* 0x0000a400000e0000 */
.L_x_2985:
        /* <DEDUP_REMOVED lines=44> */
.L_x_2986:
[----:B------:R3:W4:Y:S04]  /*0af0*/  SHFL.DOWN PT, R9, R5, 0x4, 0x1f ;  /* 0x08801f0005097f89 */ /* 0x00072800000e0000 */
[----:B------:R3:W0:Y:S02]  /*0b00*/  SHFL.DOWN PT, R8, R4, 0x4, 0x1f ;  /* 0x08801f0004087f89 */ /* 0x00062400000e0000 */
.L_x_2987:
        /* <DEDUP_REMOVED lines=44> */
.L_x_2988:
[----:B------:R0:W1:Y:S04]  /*0dd0*/  SHFL.DOWN PT, R9, R5, 0x2, 0x1f ;  /* 0x08401f0005097f89 */ /* 0x00006800000e0000 */
[----:B------:R0:W2:Y:S02]  /*0de0*/  SHFL.DOWN PT, R8, R4, 0x2, 0x1f ;  /* 0x08401f0004087f89 */ /* 0x0000a400000e0000 */
.L_x_2989:
        /* <DEDUP_REMOVED lines=44> */
.L_x_2990:
[----:B------:R3:W4:Y:S04]  /*10b0*/  SHFL.DOWN PT, R9, R5, 0x1, 0x1f ;  /* 0x08201f0005097f89 */ /* 0x00072800000e0000 */
[----:B------:R3:W0:Y:S02]  /*10c0*/  SHFL.DOWN PT, R8, R4, 0x1, 0x1f ;  /* 0x08201f0004087f89 */ /* 0x00062400000e0000 */
.L_x_2991:
[----:B------:R-:W-:-:S13]  /*10d0*/  ISETP.NE.AND P0, PT, R3, RZ, PT ;  /* 0x000000ff0300720c */ /* 0x000fda0003f05270 */
[----:B------:R-:W-:Y:S05]  /*10e0*/  @P0 EXIT ;  /* 0x000000000000094d */ /* 0x000fea0003800000 */
[----:B0-----:R-:W0:Y:S01]  /*10f0*/  LDC.64 R2, c[0x0][0x388] ;  /* 0x0000e200ff027b82 */ /* 0x001e220000000a00 */
[----:B-12-4-:R-:W-:Y:S01]  /*1100*/  DADD R8, R4, R8 ;  /* 0x0000000004087229 */ /* 0x016fe20000000008 */
[----:B0-----:R-:W-:-:S06]  /*1110*/  IMAD.WIDE.U32 R2, R0, 0x8, R2 ;  /* 0x0000000800027825 */ /* 0x001fcc00078e0002 */
[----:B------:R-:W-:Y:S01]  /*1120*/  STG.E.64 desc[UR6][R2.64], R8 ;  /* 0x0000000802007986 */ /* 0x000fe2000c101b06 */
[----:B------:R-:W-:Y:S05]  /*1130*/  EXIT ;  /* 0x000000000000794d */ /* 0x000fea0003800000 */
.L_x_2992:
        /* <DEDUP_REMOVED lines=12> */
.L_x_4872:


//--------------------- .text._Z7reduce6IdLj32ELb0EEvPT_S1_j --------------------------
	.section	.text._Z7reduce6IdLj32ELb0EEvPT_S1_j,"ax",@progbits
	.align	128
        .global         _Z7reduce6IdLj32ELb0EEvPT_S1_j
        .type           _Z7reduce6IdLj32ELb0EEvPT_S1_j,@function
        .size           _Z7reduce6IdLj32ELb0EEvPT_S1_j,(.L_x_4873 - _Z7reduce6IdLj32ELb0EEvPT_S1_j)
        .other          _Z7reduce6IdLj32ELb0EEvPT_S1_j,@"STO_CUDA_ENTRY STV_DEFAULT"
_Z7reduce6IdLj32ELb0EEvPT_S1_j:
.text._Z7reduce6IdLj32ELb0EEvPT_S1_j:
        /* <DEDUP_REMOVED lines=14> */
.L_x_2995:
        /* <DEDUP_REMOVED lines=11> */
.L_x_2994:
[----:B------:R-:W-:Y:S05]  /*0190*/  BSYNC.RECONVERGENT B0 ;  /* 0x0000000000007941 */ /* 0x000fea0003800200 */
.L_x_2993:
        /* <DEDUP_REMOVED lines=17> */
.L_x_2996:
        /* <DEDUP_REMOVED lines=41> */
.L_x_2997:
        /* <DEDUP_REMOVED lines=45> */
.L_x_2998:
[----:B------:R0:W1:Y:S04]  /*0810*/  SHFL.DOWN PT, R9, R5, 0x8, 0x1f ;  /* 0x09001f0005097f89 */ /* 0x00006800000e0000 */
[----:B------:R0:W2:Y:S02]  /*0820*/  SHFL.DOWN PT, R8, R4, 0x8, 0x1f ;  /* 0x09001f0004087f89 */ /* 0x0000a400000e0000 */
.L_x_2999:
        /* <DEDUP_REMOVED lines=44> */
.L_x_3000:
[----:B------:R3:W4:Y:S04]  /*0af0*/  SHFL.DOWN PT, R9, R5, 0x4, 0x1f ;  /* 0x08801f0005097f89 */ /* 0x00072800000e0000 */
[----:B------:R3:W0:Y:S02]  /*0b00*/  SHFL.DOWN PT, R8, R4, 0x4, 0x1f ;  /* 0x08801f0004087f89 */ /* 0x00062400000e0000 */
.L_x_3001:
        /* <DEDUP_REMOVED lines=44> */
.L_x_3002:
[----:B------:R0:W1:Y:S04]  /*0dd0*/  SHFL.DOWN PT, R9, R5, 0x2, 0x1f ;  /* 0x08401f0005097f89 */ /* 0x00006800000e0000 */
[----:B------:R0:W2:Y:S02]  /*0de0*/  SHFL.DOWN PT, R8, R4, 0x2, 0x1f ;  /* 0x08401f0004087f89 */ /* 0x0000a400000e0000 */
.L_x_3003:
        /* <DEDUP_REMOVED lines=44> */
.L_x_3004:
[----:B------:R3:W4:Y:S04]  /*10b0*/  SHFL.DOWN PT, R9, R5, 0x1, 0x1f ;  /* 0x08201f0005097f89 */ /* 0x00072800000e0000 */
[----:B------:R3:W0:Y:S02]  /*10c0*/  SHFL.DOWN PT, R8, R4, 0x1, 0x1f ;  /* 0x08201f0004087f89 */ /* 0x00062400000e0000 */
.L_x_3005:
[----:B------:R-:W-:-:S13]  /*10d0*/  ISETP.NE.AND P0, PT, R3, RZ, PT ;  /* 0x000000ff0300720c */ /* 0x000fda0003f05270 */
[----:B------:R-:W-:Y:S05]  /*10e0*/  @P0 EXIT ;  /* 0x000000000000094d */ /* 0x000fea0003800000 */
[----:B0-----:R-:W0:Y:S01]  /*10f0*/  LDC.64 R2, c[0x0][0x388] ;  /* 0x0000e200ff027b82 */ /* 0x001e220000000a00 */
[----:B-12-4-:R-:W-:Y:S01]  /*1100*/  DADD R8, R4, R8 ;  /* 0x0000000004087229 */ /* 0x016fe20000000008 */
[----:B0-----:R-:W-:-:S06]  /*1110*/  IMAD.WIDE.U32 R2, R0, 0x8, R2 ;  /* 0x0000000800027825 */ /* 0x001fcc00078e0002 */
[----:B------:R-:W-:Y:S01]  /*1120*/  STG.E.64 desc[UR6][R2.64], R8 ;  /* 0x0000000802007986 */ /* 0x000fe2000c101b06 */
[----:B------:R-:W-:Y:S05]  /*1130*/  EXIT ;  /* 0x000000000000794d */ /* 0x000fea0003800000 */
.L_x_3006:
        /* <DEDUP_REMOVED lines=12> */
.L_x_4873:


//--------------------- .text._Z7reduce6IdLj64ELb0EEvPT_S1_j --------------------------
	.section	.text._Z7reduce6IdLj64ELb0EEvPT_S1_j,"ax",@progbits
	.align	128
        .global         _Z7reduce6IdLj64ELb0EEvPT_S1_j
        .type           _Z7reduce6IdLj64ELb0EEvPT_S1_j,@function
        .size           _Z7reduce6IdLj64ELb0EEvPT_S1_j,(.L_x_4874 - _Z7reduce6IdLj64ELb0EEvPT_S1_j)
        .other          _Z7reduce6IdLj64ELb0EEvPT_S1_j,@"STO_CUDA_ENTRY STV_DEFAULT"
_Z7reduce6IdLj64ELb0EEvPT_S1_j:
.text._Z7reduce6IdLj64ELb0EEvPT_S1_j:
        /* <DEDUP_REMOVED lines=14> */
.L_x_3009:
        /* <DEDUP_REMOVED lines=11> */
.L_x_3008:
[----:B------:R-:W-:Y:S05]  /*0190*/  BSYNC.RECONVERGENT B0 ;  /* 0x0000000000007941 */ /* 0x000fea0003800200 */
.L_x_3007:
        /* <DEDUP_REMOVED lines=19> */
.L_x_3010:
        /* <DEDUP_REMOVED lines=41> */
.L_x_3011:
        /* <DEDUP_REMOVED lines=45> */
.L_x_3012:
[----:B------:R0:W1:Y:S04]  /*0830*/  SHFL.DOWN PT, R7, R5, 0x8, 0x1f ;  /* 0x09001f0005077f89 */ /* 0x00006800000e0000 */
[----:B------:R0:W2:Y:S02]  /*0840*/  SHFL.DOWN PT, R6, R4, 0x8, 0x1f ;  /* 0x09001f0004067f89 */ /* 0x0000a400000e0000 */
.L_x_3013:
        /* <DEDUP_REMOVED lines=44> */
.L_x_3014:
[----:B------:R3:W4:Y:S04]  /*0b10*/  SHFL.DOWN PT, R7, R5, 0x4, 0x1f ;  /* 0x08801f0005077f89 */ /* 0x00072800000e0000 */
[----:B------:R3:W0:Y:S02]  /*0b20*/  SHFL.DOWN PT, R6, R4, 0x4, 0x1f ;  /* 0x08801f0004067f89 */ /* 0x00062400000e0000 */
.L_x_3015:
        /* <DEDUP_REMOVED lines=44> */
.L_x_3016:
[----:B------:R0:W1:Y:S04]  /*0df0*/  SHFL.DOWN PT, R7, R5, 0x2, 0x1f ;  /* 0x08401f0005077f89 */ /* 0x00006800000e0000 */
[----:B------:R0:W2:Y:S02]  /*0e00*/  SHFL.DOWN PT, R6, R4, 0x2, 0x1f ;  /* 0x08401f0004067f89 */ /* 0x0000a400000e0000 */
.L_x_3017:
        /* <DEDUP_REMOVED lines=44> */
.L_x_3018:
[----:B------:R3:W4:Y:S04]  /*10d0*/  SHFL.DOWN PT, R7, R5, 0x1, 0x1f ;  /* 0x08201f0005077f89 */ /* 0x00072800000e0000 */
[----:B------:R3:W0:Y:S02]  /*10e0*/  SHFL.DOWN PT, R6, R4, 0x1, 0x1f ;  /* 0x08201f0004067f89 */ /* 0x00062400000e0000 */
.L_x_3019:
[----:B------:R-:W-:-:S13]  /*10f0*/  ISETP.NE.AND P0, PT, R3, RZ, PT ;  /* 0x000000ff0300720c */ /* 0x000fda0003f05270 */
[----:B------:R-:W-:Y:S05]  /*1100*/  @P0 EXIT ;  /* 0x000000000000094d */ /* 0x000fea0003800000 */
[----:B------:R-:W5:Y:S01]  /*1110*/  LDC.64 R2, c[0x0][0x388] ;  /* 0x0000e200ff027b82 */ /* 0x000f620000000a00 */
[----:B012-4-:R-:W-:Y:S01]  /*1120*/  DADD R6, R4, R6 ;  /* 0x0000000004067229 */ /* 0x017fe20000000006 */
[----:B-----5:R-:W-:-:S06]  /*1130*/  IMAD.WIDE.U32 R2, R0, 0x8, R2 ;  /* 0x0000000800027825 */ /* 0x020fcc00078e0002 */
[----:B------:R-:W-:Y:S01]  /*1140*/  STG.E.64 desc[UR6][R2.64], R6 ;  /* 0x0000000602007986 */ /* 0x000fe2000c101b06 */
[----:B------:R-:W-:Y:S05]  /*1150*/  EXIT ;  /* 0x000000000000794d */ /* 0x000fea0003800000 */
.L_x_3020:
        /* <DEDUP_REMOVED lines=10> */
.L_x_4874:


//--------------------- .text._Z7reduce6IdLj128ELb0EEvPT_S1_j --------------------------
	.section	.text._Z7reduce6IdLj128ELb0EEvPT_S1_j,"ax",@progbits
	.align	128
        .global         _Z7reduce6IdLj128ELb0EEvPT_S1_j
        .type           _Z7reduce6IdLj128ELb0EEvPT_S1_j,@function
        .size           _Z7reduce6IdLj128ELb0EEvPT_S1_j,(.L_x_4875 - _Z7reduce6IdLj128ELb0EEvPT_S1_j)
        .other          _Z7reduce6IdLj128ELb0EEvPT_S1_j,@"STO_CUDA_ENTRY STV_DEFAULT"
_Z7reduce6IdLj128ELb0EEvPT_S1_j:
.text._Z7reduce6IdLj128ELb0EEvPT_S1_j:
        /* <DEDUP_REMOVED lines=14> */
.L_x_3023:
        /* <DEDUP_REMOVED lines=11> */
.L_x_3022:
[----:B------:R-:W-:Y:S05]  /*0190*/  BSYNC.RECONVERGENT B0 ;  /* 0x0000000000007941 */ /* 0x000fea0003800200 */
.L_x_3021:
        /* <DEDUP_REMOVED lines=22> */
[----:B------:R1:W2:Y:S04]  /*0300*/  SHFL.DOWN PT, R7, R5, 0x10, 0x1f ;  /* 0x0a001f0005077f89 */ /* 0x0002a800000e0000 */
[----:B------:R1:W3:Y:S01]  /*0310*/  SHFL.DOWN PT, R6, R4, 0x10, 0x1f ;  /* 0x0a001f0004067f89 */ /* 0x0002e200000e0000 */
[----:B------:R-:W-:Y:S05]  /*0320*/  BRA `(.L_x_3025) ;  /* 0x0000000000a47947 */ /* 0x000fea0003800000 */
.L_x_3024:
        /* <DEDUP_REMOVED lines=41> */
.L_x_3025:
        /* <DEDUP_REMOVED lines=45> */
.L_x_3026:
[----:B------:R0:W1:Y:S04]  /*0890*/  SHFL.DOWN PT, R7, R5, 0x8, 0x1f ;  /* 0x09001f0005077f89 */ /* 0x00006800000e0000 */
[----:B------:R0:W2:Y:S02]  /*08a0*/  SHFL.DOWN PT, R6, R4, 0x8, 0x1f ;  /* 0x09001f0004067f89 */ /* 0x0000a400000e0000 */
.L_x_3027:
        /* <DEDUP_REMOVED lines=44> */
.L_x_3028:
[----:B------:R3:W4:Y:S04]  /*0b70*/  SHFL.DOWN PT, R7, R5, 0x4, 0x1f ;  /* 0x08801f0005077f89 */ /* 0x00072800000e0000 */
[----:B------:R3:W0:Y:S02]  /*0b80*/  SHFL.DOWN PT, R6, R4, 0x4, 0x1f ;  /* 0x08801f0004067f89 */ /* 0x00062400000e0000 */
.L_x_3029:
        /* <DEDUP_REMOVED lines=44> */
.L_x_3030:
[----:B------:R0:W1:Y:S04]  /*0e50*/  SHFL.DOWN PT, R7, R5, 0x2, 0x1f ;  /* 0x08401f0005077f89 */ /* 0x00006800000e0000 */
[----:B------:R0:W2:Y:S02]  /*0e60*/  SHFL.DOWN PT, R6, R4, 0x2, 0x1f ;  /* 0x08401f0004067f89 */ /* 0x0000a400000e0000 */
.L_x_3031:
        /* <DEDUP_REMOVED lines=44> */
.L_x_3032:
[----:B------:R3:W4:Y:S04]  /*1130*/  SHFL.DOWN PT, R7, R5, 0x1, 0x1f ;  /* 0x08201f0005077f89 */ /* 0x00072800000e0000 */
[----:B------:R3:W0:Y:S02]  /*1140*/  SHFL.DOWN PT, R6, R4, 0x1, 0x1f ;  /* 0x08201f0004067f89 */ /* 0x00062400000e0000 */
.L_x_3033:
[----:B------:R-:W-:-:S13]  /*1150*/  ISETP.NE.AND P0, PT, R3, RZ, PT ;  /* 0x000000ff0300720c */ /* 0x000fda0003f05270 */
[----:B------:R-:W-:Y:S05]  /*1160*/  @P0 EXIT ;  /* 0x000000000000094d */ /* 0x000fea0003800000 */
[----:B------:R-:W5:Y:S01]  /*1170*/  LDC.64 R2, c[0x0][0x388] ;  /* 0x0000e200ff027b82 */ /* 0x000f620000000a00 */
[----:B012-4-:R-:W-:Y:S01]  /*1180*/  DADD R6, R4, R6 ;  /* 0x0000000004067229 */ /* 0x017fe20000000006 */
[----:B-----5:R-:W-:-:S06]  /*1190*/  IMAD.WIDE.U32 R2, R0, 0x8, R2 ;  /* 0x0000000800027825 */ /* 0x020fcc00078e0002 */
[----:B------:R-:W-:Y:S01]  /*11a0*/  STG.E.64 desc[UR6][R2.64], R6 ;  /* 0x0000000602007986 */ /* 0x000fe2000c101b06 */
[----:B------:R-:W-:Y:S05]  /*11b0*/  EXIT ;  /* 0x000000000000794d */ /* 0x000fea0003800000 */
.L_x_3034:
        /* <DEDUP_REMOVED lines=12> */
.L_x_4875:


//--------------------- .text._Z7reduce6IdLj256ELb0EEvPT_S1_j --------------------------
	.section	.text._Z7reduce6IdLj256ELb0EEvPT_S1_j,"ax",@progbits
	.align	128
        .global         _Z7reduce6IdLj256ELb0EEvPT_S1_j
        .type           _Z7reduce6IdLj256ELb0EEvPT_S1_j,@function
        .size           _Z7reduce6IdLj256ELb0EEvPT_S1_j,(.L_x_4876 - _Z7reduce6IdLj256ELb0EEvPT_S1_j)
        .other          _Z7reduce6IdLj256ELb0EEvPT_S1_j,@"STO_CUDA_ENTRY STV_DEFAULT"
_Z7reduce6IdLj256ELb0EEvPT_S1_j:
.text._Z7reduce6IdLj256ELb0EEvPT_S1_j:
        /* <DEDUP_REMOVED lines=14> */
.L_x_3037:
        /* <DEDUP_REMOVED lines=11> */
.L_x_3036:
[----:B------:R-:W-:Y:S05]  /*0190*/  BSYNC.RECONVERGENT B0 ;  /* 0x0000000000007941 */ /* 0x000fea0003800200 */
.L_x_3035:
        /* <DEDUP_REMOVED lines=29> */
.L_x_3038:
        /* <DEDUP_REMOVED lines=41> */
.L_x_3039:
        /* <DEDUP_REMOVED lines=45> */
.L_x_3040:
[----:B------:R0:W1:Y:S04]  /*08d0*/  SHFL.DOWN PT, R7, R5, 0x8, 0x1f ;  /* 0x09001f0005077f89 */ /* 0x00006800000e0000 */
[----:B------:R0:W2:Y:S02]  /*08e0*/  SHFL.DOWN PT, R6, R4, 0x8, 0x1f ;  /* 0x09001f0004067f89 */ /* 0x0000a400000e0000 */
.L_x_3041:
        /* <DEDUP_REMOVED lines=44> */
.L_x_3042:
[----:B------:R3:W4:Y:S04]  /*0bb0*/  SHFL.DOWN PT, R7, R5, 0x4, 0x1f ;  /* 0x08801f0005077f89 */ /* 0x00072800000e0000 */
[----:B------:R3:W0:Y:S02]  /*0bc0*/  SHFL.DOWN PT, R6, R4, 0x4, 0x1f ;  /* 0x08801f0004067f89 */ /* 0x00062400000e0000 */
.L_x_3043:
        /* <DEDUP_REMOVED lines=44> */
.L_x_3044:
[----:B------:R0:W1:Y:S04]  /*0e90*/  SHFL.DOWN PT, R7, R5, 0x2, 0x1f ;  /* 0x08401f0005077f89 */ /* 0x00006800000e0000 */
[----:B------:R0:W2:Y:S02]  /*0ea0*/  SHFL.DOWN PT, R6, R4, 0x2, 0x1f ;  /* 0x08401f0004067f89 */ /* 0x0000a400000e0000 */
.L_x_3045:
        /* <DEDUP_REMOVED lines=44> */
.L_x_3046:
[----:B------:R3:W4:Y:S04]  /*1170*/  SHFL.DOWN PT, R7, R5, 0x1, 0x1f ;  /* 0x08201f0005077f89 */ /* 0x00072800000e0000 */
[----:B------:R3:W0:Y:S02]  /*1180*/  SHFL.DOWN PT, R6, R4, 0x1, 0x1f ;  /* 0x08201f0004067f89 */ /* 0x00062400000e0000 */
.L_x_3047:
[----:B------:R-:W-:-:S13]  /*1190*/  ISETP.NE.AND P0, PT, R3, RZ, PT ;  /* 0x000000ff0300720c */ /* 0x000fda0003f05270 */
[----:B------:R-:W-:Y:S05]  /*11a0*/  @P0 EXIT ;  /* 0x000000000000094d */ /* 0x000fea0003800000 */
[----:B------:R-:W5:Y:S01]  /*11b0*/  LDC.64 R2, c[0x0][0x388] ;  /* 0x0000e200ff027b82 */ /* 0x000f620000000a00 */
[----:B012-4-:R-:W-:Y:S01]  /*11c0*/  DADD R6, R4, R6 ;  /* 0x0000000004067229 */ /* 0x017fe20000000006 */
[----:B-----5:R-:W-:-:S06]  /*11d0*/  IMAD.WIDE.U32 R2, R0, 0x8, R2 ;  /* 0x0000000800027825 */ /* 0x020fcc00078e0002 */
[----:B------:R-:W-:Y:S01]  /*11e0*/  STG.E.64 desc[UR6][R2.64], R6 ;  /* 0x0000000602007986 */ /* 0x000fe2000c101b06 */
[----:B------:R-:W-:Y:S05]  /*11f0*/  EXIT ;  /* 0x000000000000794d */ /* 0x000fea0003800000 */
.L_x_3048:
        /* <DEDUP_REMOVED lines=16> */
.L_x_4876:


//--------------------- .text._Z7reduce6IdLj512ELb0EEvPT_S1_j --------------------------
	.section	.text._Z7reduce6IdLj512ELb0EEvPT_S1_j,"ax",@progbits
	.align	128
        .global         _Z7reduce6IdLj512ELb0EEvPT_S1_j
        .type           _Z7reduce6IdLj512ELb0EEvPT_S1_j,@function
        .size           _Z7reduce6IdLj512ELb0EEvPT_S1_j,(.L_x_4877 - _Z7reduce6IdLj512ELb0EEvPT_S1_j)
        .other          _Z7reduce6IdLj512ELb0EEvPT_S1_j,@"STO_CUDA_ENTRY STV_DEFAULT"
_Z7reduce6IdLj512ELb0EEvPT_S1_j:
.text._Z7reduce6IdLj512ELb0EEvPT_S1_j:
        /* <DEDUP_REMOVED lines=15> */
.L_x_3051:
        /* <DEDUP_REMOVED lines=11> */
.L_x_3050:
[----:B------:R-:W-:Y:S05]  /*01a0*/  BSYNC.RECONVERGENT B0 ;  /* 0x0000000000007941 */ /* 0x000fea0003800200 */
.L_x_3049:
        /* <DEDUP_REMOVED lines=33> */
.L_x_3052:
        /* <DEDUP_REMOVED lines=41> */
.L_x_3053:
        /* <DEDUP_REMOVED lines=45> */
.L_x_3054:
[----:B------:R0:W1:Y:S04]  /*0920*/  SHFL.DOWN PT, R7, R5, 0x8, 0x1f ;  /* 0x09001f0005077f89 */ /* 0x00006800000e0000 */
[----:B------:R0:W2:Y:S02]  /*0930*/  SHFL.DOWN PT, R6, R4, 0x8, 0x1f ;  /* 0x09001f0004067f89 */ /* 0x0000a400000e0000 */
.L_x_3055:
        /* <DEDUP_REMOVED lines=44> */
.L_x_3056:
[----:B------:R3:W4:Y:S04]  /*0c00*/  SHFL.DOWN PT, R7, R5, 0x4, 0x1f ;  /* 0x08801f0005077f89 */ /* 0x00072800000e0000 */
[----:B------:R3:W0:Y:S02]  /*0c10*/  SHFL.DOWN PT, R6, R4, 0x4, 0x1f ;  /* 0x08801f0004067f89 */ /* 0x00062400000e0000 */
.L_x_3057:
        /* <DEDUP_REMOVED lines=44> */
.L_x_3058:
[----:B------:R0:W1:Y:S04]  /*0ee0*/  SHFL.DOWN PT, R7, R5, 0x2, 0x1f ;  /* 0x08401f0005077f89 */ /* 0x00006800000e0000 */
[----:B------:R0:W2:Y:S02]  /*0ef0*/  SHFL.DOWN PT, R6, R4, 0x2, 0x1f ;  /* 0x08401f0004067f89 */ /* 0x0000a400000e0000 */
.L_x_3059:
        /* <DEDUP_REMOVED lines=44> */
.L_x_3060:
[----:B------:R3:W4:Y:S04]  /*11c0*/  SHFL.DOWN PT, R7, R5, 0x1, 0x1f ;  /* 0x08201f0005077f89 */ /* 0x00072800000e0000 */
[----:B------:R3:W0:Y:S02]  /*11d0*/  SHFL.DOWN PT, R6, R4, 0x1, 0x1f ;  /* 0x08201f0004067f89 */ /* 0x00062400000e0000 */
.L_x_3061:
[----:B------:R-:W-:-:S13]  /*11e0*/  ISETP.NE.AND P0, PT, R2, RZ, PT ;  /* 0x000000ff0200720c */ /* 0x000fda0003f05270 */
[----:B------:R-:W-:Y:S05]  /*11f0*/  @P0 EXIT ;  /* 0x000000000000094d */ /* 0x000fea0003800000 */
[----:B------:R-:W5:Y:S01]  /*1200*/  LDC.64 R2, c[0x0][0x388] ;  /* 0x0000e200ff027b82 */ /* 0x000f620000000a00 */
[----:B012-4-:R-:W-:Y:S01]  /*1210*/  DADD R6, R4, R6 ;  /* 0x0000000004067229 */ /* 0x017fe20000000006 */
[----:B-----5:R-:W-:-:S06]  /*1220*/  IMAD.WIDE.U32 R2, R0, 0x8, R2 ;  /* 0x0000000800027825 */ /* 0x020fcc00078e0002 */
[----:B------:R-:W-:Y:S01]  /*1230*/  STG.E.64 desc[UR6][R2.64], R6 ;  /* 0x0000000602007986 */ /* 0x000fe2000c101b06 */
[----:B------:R-:W-:Y:S05]  /*1240*/  EXIT ;  /* 0x000000000000794d */ /* 0x000fea0003800000 */
.L_x_3062:
        /* <DEDUP_REMOVED lines=11> */
.L_x_4877:


//--------------------- .text._Z7reduce6IdLj1024ELb0EEvPT_S1_j --------------------------
	.section	.text._Z7reduce6IdLj1024ELb0EEvPT_S1_j,"ax",@progbits
	.align	128
        .global         _Z7reduce6IdLj1024ELb0EEvPT_S1_j
        .type           _Z7reduce6IdLj1024ELb0EEvPT_S1_j,@function
        .size           _Z7reduce6IdLj1024ELb0EEvPT_S1_j,(.L_x_4878 - _Z7reduce6IdLj1024ELb0EEvPT_S1_j)
        .other          _Z7reduce6IdLj1024ELb0EEvPT_S1_j,@"STO_CUDA_ENTRY STV_DEFAULT"
_Z7reduce6IdLj1024ELb0EEvPT_S1_j:
.text._Z7reduce6IdLj1024ELb0EEvPT_S1_j:
        /* <DEDUP_REMOVED lines=15> */
.L_x_3065:
        /* <DEDUP_REMOVED lines=11> */
.L_x_3064:
[----:B------:R-:W-:Y:S05]  /*01a0*/  BSYNC.RECONVERGENT B0 ;  /* 0x0000000000007941 */ /* 0x000fea0003800200 */
.L_x_3063:
        /* <DEDUP_REMOVED lines=33> */
.L_x_3066:
        /* <DEDUP_REMOVED lines=41> */
.L_x_3067:
        /* <DEDUP_REMOVED lines=45> */
.L_x_3068:
[----:B------:R0:W1:Y:S04]  /*0920*/  SHFL.DOWN PT, R7, R5, 0x8, 0x1f ;  /* 0x09001f0005077f89 */ /* 0x00006800000e0000 */
[----:B------:R0:W2:Y:S02]  /*0930*/  SHFL.DOWN PT, R6, R4, 0x8, 0x1f ;  /* 0x09001f0004067f89 */ /* 0x0000a400000e0000 */
.L_x_3069:
        /* <DEDUP_REMOVED lines=44> */
.L_x_3070:
[----:B------:R3:W4:Y:S04]  /*0c00*/  SHFL.DOWN PT, R7, R5, 0x4, 0x1f ;  /* 0x08801f0005077f89 */ /* 0x00072800000e0000 */
[----:B------:R3:W0:Y:S02]  /*0c10*/  SHFL.DOWN PT, R6, R4, 0x4, 0x1f ;  /* 0x08801f0004067f89 */ /* 0x00062400000e0000 */
.L_x_3071:
        /* <DEDUP_REMOVED lines=44> */
.L_x_3072:
[----:B------:R0:W1:Y:S04]  /*0ee0*/  SHFL.DOWN PT, R7, R5, 0x2, 0x1f ;  /* 0x08401f0005077f89 */ /* 0x00006800000e0000 */
[----:B------:R0:W2:Y:S02]  /*0ef0*/  SHFL.DOWN PT, R6, R4, 0x2, 0x1f ;  /* 0x08401f0004067f89 */ /* 0x0000a400000e0000 */
.L_x_3073:
        /* <DEDUP_REMOVED lines=44> */
.L_x_3074:
[----:B------:R3:W4:Y:S04]  /*11c0*/  SHFL.DOWN PT, R7, R5, 0x1, 0x1f ;  /* 0x08201f0005077f89 */ /* 0x00072800000e0000 */
[----:B------:R3:W0:Y:S02]  /*11d0*/  SHFL.DOWN PT, R6, R4, 0x1, 0x1f ;  /* 0x08201f0004067f89 */ /* 0x00062400000e0000 */
.L_x_3075:
[----:B------:R-:W-:-:S13]  /*11e0*/  ISETP.NE.AND P0, PT, R2, RZ, PT ;  /* 0x000000ff0200720c */ /* 0x000fda0003f05270 */
[----:B------:R-:W-:Y:S05]  /*11f0*/  @P0 EXIT ;  /* 0x000000000000094d */ /* 0x000fea0003800000 */
[----:B------:R-:W5:Y:S01]  /*1200*/  LDC.64 R2, c[0x0][0x388] ;  /* 0x0000e200ff027b82 */ /* 0x000f620000000a00 */
[----:B012-4-:R-:W-:Y:S01]  /*1210*/  DADD R6, R4, R6 ;  /* 0x0000000004067229 */ /* 0x017fe20000000006 */
[----:B-----5:R-:W-:-:S06]  /*1220*/  IMAD.WIDE.U32 R2, R0, 0x8, R2 ;  /* 0x0000000800027825 */ /* 0x020fcc00078e0002 */
[----:B------:R-:W-:Y:S01]  /*1230*/  STG.E.64 desc[UR6][R2.64], R6 ;  /* 0x0000000602007986 */ /* 0x000fe2000c101b06 */
[----:B------:R-:W-:Y:S05]  /*1240*/  EXIT ;  /* 0x000000000000794d */ /* 0x000fea0003800000 */
.L_x_3076:
        /* <DEDUP_REMOVED lines=11> */
.L_x_4878:


//--------------------- .text._Z7reduce6IdLj1ELb1EEvPT_S1_j --------------------------
	.section	.text._Z7reduce6IdLj1ELb1EEvPT_S1_j,"ax",@progbits
	.align	128
        .global         _Z7reduce6IdLj1ELb1EEvPT_S1_j
        .type           _Z7reduce6IdLj1ELb1EEvPT_S1_j,@function
        .size           _Z7reduce6IdLj1ELb1EEvPT_S1_j,(.L_x_4879 - _Z7reduce6IdLj1ELb1EEvPT_S1_j)
        .other          _Z7reduce6IdLj1ELb1EEvPT_S1_j,@"STO_CUDA_ENTRY STV_DEFAULT"
_Z7reduce6IdLj1ELb1EEvPT_S1_j:
.text._Z7reduce6IdLj1ELb1EEvPT_S1_j:
        /* <DEDUP_REMOVED lines=12> */
[----:B------:R-:W1:Y:S02]  /*00c0*/  LDC.64 R12, c[0x0][0x380] ;  /* 0x0000e000ff0c7b82 */ /* 0x000e640000000a00 */
.L_x_3079:
[----:B-1----:R-:W-:-:S05]  /*00d0*/  IMAD.WIDE.U32 R6, R2, 0x8, R12 ;  /* 0x0000000802067825 */ /* 0x002fca00078e000c */
[----:B------:R-:W2:Y:S04]  /*00e0*/  LDG.E.64 R8, desc[UR6][R6.64] ;  /* 0x0000000606087981 */ /* 0x000ea8000c1e1b00 */
[----:B------:R-:W3:Y:S01]  /*00f0*/  LDG.E.64 R10, desc[UR6][R6.64+0x8] ;  /* 0x00000806060a7981 */ /* 0x000ee2000c1e1b00 */
[----:B0-----:R-:W-:-:S05]  /*0100*/  IMAD R2, R15, 0x2, R2 ;  /* 0x000000020f027824 */ /* 0x001fca00078e0202 */
[----:B------:R-:W-:Y:S01]  /*0110*/  ISETP.GE.U32.AND P0, PT, R2, UR8, PT ;  /* 0x0000000802007c0c */ /* 0x000fe2000bf06070 */
[----:B--2---:R-:W-:-:S08]  /*0120*/  DADD R4, R8, R4 ;  /* 0x0000000008047229 */ /* 0x004fd00000000004 */
[----:B---3--:R-:W-:-:S04]  /*0130*/  DADD R4, R4, R10 ;  /* 0x0000000004047229 */ /* 0x008fc8000000000a */
[----:B------:R-:W-:Y:S07]  /*0140*/  @!P0 BRA `(.L_x_3079) ;  /* 0xfffffffc00e08947 */ /* 0x000fee000383ffff */
.L_x_3078:
[----:B------:R-:W-:Y:S05]  /*0150*/  BSYNC.RECONVERGENT B0 ;  /* 0x0000000000007941 */ /* 0x000fea0003800200 */
.L_x_3077:
        /* <DEDUP_REMOVED lines=17> */
.L_x_3080:
        /* <DEDUP_REMOVED lines=41> */
.L_x_3081:
        /* <DEDUP_REMOVED lines=45> */
.L_x_3082:
[----:B------:R0:W1:Y:S04]  /*07d0*/  SHFL.DOWN PT, R7, R5, 0x8, 0x1f ;  /* 0x09001f0005077f89 */ /* 0x00006800000e0000 */
[----:B------:R0:W2:Y:S02]  /*07e0*/  SHFL.DOWN PT, R6, R4, 0x8, 0x1f ;  /* 0x09001f0004067f89 */ /* 0x0000a400000e0000 */
.L_x_3083:
        /* <DEDUP_REMOVED lines=44> */
.L_x_3084:
[----:B------:R3:W4:Y:S04]  /*0ab0*/  SHFL.DOWN PT, R7, R5, 0x4, 0x1f ;  /* 0x08801f0005077f89 */ /* 0x00072800000e0000 */
[----:B------:R3:W0:Y:S02]  /*0ac0*/  SHFL.DOWN PT, R6, R4, 0x4, 0x1f ;  /* 0x08801f0004067f89 */ /* 0x00062400000e0000 */
.L_x_3085:
        /* <DEDUP_REMOVED lines=44> */
.L_x_3086:
[----:B------:R0:W1:Y:S04]  /*0d90*/  SHFL.DOWN PT, R7, R5, 0x2, 0x1f ;  /* 0x08401f0005077f89 */ /* 0x00006800000e0000 */
[----:B------:R0:W2:Y:S02]  /*0da0*/  SHFL.DOWN PT, R6, R4, 0x2, 0x1f ;  /* 0x08401f0004067f89 */ /* 0x0000a400000e0000 */
.L_x_3087:
        /* <DEDUP_REMOVED lines=44> */
.L_x_3088:
[----:B------:R3:W4:Y:S04]  /*1070*/  SHFL.DOWN PT, R7, R5, 0x1, 0x1f ;  /* 0x08201f0005077f89 */ /* 0x00072800000e0000 */
[----:B------:R3:W0:Y:S02]  /*1080*/  SHFL.DOWN PT, R6, R4, 0x1, 0x1f ;  /* 0x08201f0004067f89 */ /* 0x00062400000e0000 */
.L_x_3089:
[----:B------:R-:W-:-:S13]  /*1090*/  ISETP.NE.AND P0, PT, R3, RZ, PT ;  /* 0x000000ff0300720c */ /* 0x000fda0003f05270 */
[----:B------:R-:W-:Y:S05]  /*10a0*/  @P0 EXIT ;  /* 0x000000000000094d */ /* 0x000fea0003800000 */
[----:B------:R-:W5:Y:S01]  /*10b0*/  LDC.64 R2, c[0x0][0x388] ;  /* 0x0000e200ff027b82 */ /* 0x000f620000000a00 */
[----:B012-4-:R-:W-:Y:S01]  /*10c0*/  DADD R6, R4, R6 ;  /* 0x0000000004067229 */ /* 0x017fe20000000006 */
[----:B-----5:R-:W-:-:S06]  /*10d0*/  IMAD.WIDE.U32 R2, R0, 0x8, R2 ;  /* 0x0000000800027825 */ /* 0x020fcc00078e0002 */
[----:B------:R-:W-:Y:S01]  /*10e0*/  STG.E.64 desc[UR6][R2.64], R6 ;  /* 0x0000000602007986 */ /* 0x000fe2000c101b06 */
[----:B------:R-:W-:Y:S05]  /*10f0*/  EXIT ;  /* 0x000000000000794d */ /* 0x000fea0003800000 */
.L_x_3090:
        /* <DEDUP_REMOVED lines=16> */
.L_x_4879:


//--------------------- .text._Z7reduce6IdLj2ELb1EEvPT_S1_j --------------------------
	.section	.text._Z7reduce6IdLj2ELb1EEvPT_S1_j,"ax",@progbits
	.align	128
        .global         _Z7reduce6IdLj2ELb1EEvPT_S1_j
        .type           _Z7reduce6IdLj2ELb1EEvPT_S1_j,@function
        .size           _Z7reduce6IdLj2ELb1EEvPT_S1_j,(.L_x_4880 - _Z7reduce6IdLj2ELb1EEvPT_S1_j)
        .other          _Z7reduce6IdLj2ELb1EEvPT_S1_j,@"STO_CUDA_ENTRY STV_DEFAULT"
_Z7reduce6IdLj2ELb1EEvPT_S1_j:
.text._Z7reduce6IdLj2ELb1EEvPT_S1_j:
        /* <DEDUP_REMOVED lines=13> */
.L_x_3093:
[----:B-1----:R-:W-:-:S04]  /*00d0*/  IMAD.WIDE.U32 R6, R2, 0x8, R10 ;  /* 0x0000000802067825 */ /* 0x002fc800078e000a */
[----:B------:R-:W-:Y:S02]  /*00e0*/  VIADD R9, R2, 0x2 ;  /* 0x0000000202097836 */ /* 0x000fe40000000000 */
[----:B------:R-:W2:Y:S02]  /*00f0*/  LDG.E.64 R6, desc[UR6][R6.64] ;  /* 0x0000000606067981 */ /* 0x000ea4000c1e1b00 */
[----:B------:R-:W-:-:S06]  /*0100*/  IMAD.WIDE.U32 R8, R9, 0x8, R10 ;  /* 0x0000000809087825 */ /* 0x000fcc00078e000a */
[----:B------:R-:W3:Y:S01]  /*0110*/  LDG.E.64 R8, desc[UR6][R8.64] ;  /* 0x0000000608087981 */ /* 0x000ee2000c1e1b00 */
[----:B0-----:R-:W-:-:S05]  /*0120*/  IMAD R2, R13, 0x4, R2 ;  /* 0x000000040d027824 */ /* 0x001fca00078e0202 */
[----:B------:R-:W-:Y:S01]  /*0130*/  ISETP.GE.U32.AND P0, PT, R2, UR8, PT ;  /* 0x0000000802007c0c */ /* 0x000fe2000bf06070 */
[----:B--2---:R-:W-:-:S08]  /*0140*/  DADD R4, R6, R4 ;  /* 0x0000000006047229 */ /* 0x004fd00000000004 */
[----:B---3--:R-:W-:-:S04]  /*0150*/  DADD R4, R4, R8 ;  /* 0x0000000004047229 */ /* 0x008fc80000000008 */
[----:B------:R-:W-:Y:S07]  /*0160*/  @!P0 BRA `(.L_x_3093) ;  /* 0xfffffffc00d88947 */ /* 0x000fee000383ffff */
.L_x_3092:
[----:B------:R-:W-:Y:S05]  /*0170*/  BSYNC.RECONVERGENT B0 ;  /* 0x0000000000007941 */ /* 0x000fea0003800200 */
.L_x_3091:
        /* <DEDUP_REMOVED lines=17> */
.L_x_3094:
        /* <DEDUP_REMOVED lines=41> */
.L_x_3095:
        /* <DEDUP_REMOVED lines=45> */
.L_x_3096:
[----:B------:R0:W1:Y:S04]  /*07f0*/  SHFL.DOWN PT, R9, R5, 0x8, 0x1f ;  /* 0x09001f0005097f89 */ /* 0x00006800000e0000 */
[----:B------:R0:W2:Y:S02]  /*0800*/  SHFL.DOWN PT, R8, R4, 0x8, 0x1f ;  /* 0x09001f0004087f89 */ /* 0x0000a400000e0000 */
.L_x_3097:
        /* <DEDUP_REMOVED lines=44> */
.L_x_3098:
[----:B------:R3:W4:Y:S04]  /*0ad0*/  SHFL.DOWN PT, R9, R5, 0x4, 0x1f ;  /* 0x08801f0005097f89 */ /* 0x00072800000e0000 */
[----:B------:R3:W0:Y:S02]  /*0ae0*/  SHFL.DOWN PT, R8, R4, 0x4, 0x1f ;  /* 0x08801f0004087f89 */ /* 0x00062400000e0000 */
.L_x_3099:
        /* <DEDUP_REMOVED lines=44> */
.L_x_3100:
[----:B------:R0:W1:Y:S04]  /*0db0*/  SHFL.DOWN PT, R9, R5, 0x2, 0x1f ;  /* 0x08401f0005097f89 */ /* 0x00006800000e0000 */
[----:B------:R0:W2:Y:S02]  /*0dc0*/  SHFL.DOWN PT, R8, R4, 0x2, 0x1f ;  /* 0x08401f0004087f89 */ /* 0x0000a400000e0000 */
.L_x_3101:
        /* <DEDUP_REMOVED lines=44> */
.L_x_3102:
[----:B------:R3:W4:Y:S04]  /*1090*/  SHFL.DOWN PT, R9, R5, 0x1, 0x1f ;  /* 0x08201f0005097f89 */ /* 0x00072800000e0000 */
[----:B------:R3:W0:Y:S02]  /*10a0*/  SHFL.DOWN PT, R8, R4, 0x1, 0x1f ;  /* 0x08201f0004087f89 */ /* 0x00062400000e0000 */
.L_x_3103:
[----:B------:R-:W-:-:S13]  /*10b0*/  ISETP.NE.AND P0, PT, R3, RZ, PT ;  /* 0x000000ff0300720c */ /* 0x000fda0003f05270 */
[----:B------:R-:W-:Y:S05]  /*10c0*/  @P0 EXIT ;  /* 0x000000000000094d */ /* 0x000fea0003800000 */
[----:B0-----:R-:W0:Y:S01]  /*10d0*/  LDC.64 R2, c[0x0][0x388] ;  /* 0x0000e200ff027b82 */ /* 0x001e220000000a00 */
[----:B-12-4-:R-:W-:Y:S01]  /*10e0*/  DADD R8, R4, R8 ;  /* 0x0000000004087229 */ /* 0x016fe20000000008 */
[----:B0-----:R-:W-:-:S06]  /*10f0*/  IMAD.WIDE.U32 R2, R0, 0x8, R2 ;  /* 0x0000000800027825 */ /* 0x001fcc00078e0002 */
[----:B------:R-:W-:Y:S01]  /*1100*/  STG.E.64 desc[UR6][R2.64], R8 ;  /* 0x0000000802007986 */ /* 0x000fe2000c101b06 */
[----:B------:R-:W-:Y:S05]  /*1110*/  EXIT ;  /* 0x000000000000794d */ /* 0x000fea0003800000 */
.L_x_3104:
        /* <DEDUP_REMOVED lines=14> */
.L_x_4880:


//--------------------- .text._Z7reduce6IdLj4ELb1EEvPT_S1_j --------------------------
	.section	.text._Z7reduce6IdLj4ELb1EEvPT_S1_j,"ax",@progbits
	.align	128
        .global         _Z7reduce6IdLj4ELb1EEvPT_S1_j
        .type           _Z7reduce6IdLj4ELb1EEvPT_S1_j,@function
        .size           _Z7reduce6IdLj4ELb1EEvPT_S1_j,(.L_x_4881 - _Z7reduce6IdLj4ELb1EEvPT_S1_j)
        .other          _Z7reduce6IdLj4ELb1EEvPT_S1_j,@"STO_CUDA_ENTRY STV_DEFAULT"
_Z7reduce6IdLj4ELb1EEvPT_S1_j:
.text._Z7reduce6IdLj4ELb1EEvPT_S1_j:
        /* <DEDUP_REMOVED lines=13> */
.L_x_3107:
        /* <DEDUP_REMOVED lines=10> */
.L_x_3106:
[----:B------:R-:W-:Y:S05]  /*0170*/  BSYNC.RECONVERGENT B0 ;  /* 0x0000000000007941 */ /* 0x000fea0003800200 */
.L_x_3105:
        /* <DEDUP_REMOVED lines=17> */
.L_x_3108:
        /* <DEDUP_REMOVED lines=41> */
.L_x_3109:
        /* <DEDUP_REMOVED lines=45> */
.L_x_3110:
[----:B------:R0:W1:Y:S04]  /*07f0*/  SHFL.DOWN PT, R9, R5, 0x8, 0x1f ;  /* 0x09001f0005097f89 */ /* 0x00006800000e0000 */
[----:B------:R0:W2:Y:S02]  /*0800*/  SHFL.DOWN PT, R8, R4, 0x8, 0x1f ;  /* 0x09001f0004087f89 */ /* 0x0000a400000e0000 */
.L_x_3111:
        /* <DEDUP_REMOVED lines=44> */
.L_x_3112:
[----:B------:R3:W4:Y:S04]  /*0ad0*/  SHFL.DOWN PT, R9, R5, 0x4, 0x1f ;  /* 0x08801f0005097f89 */ /* 0x00072800000e0000 */
[----:B------:R3:W0:Y:S02]  /*0ae0*/  SHFL.DOWN PT, R8, R4, 0x4, 0x1f ;  /* 0x08801f0004087f89 */ /* 0x00062400000e0000 */
.L_x_3113:
        /* <DEDUP_REMOVED lines=44> */
.L_x_3114:
[----:B------:R0:W1:Y:S04]  /*0db0*/  SHFL.DOWN PT, R9, R5, 0x2, 0x1f ;  /* 0x08401f0005097f89 */ /* 0x00006800000e0000 */
[----:B------:R0:W2:Y:S02]  /*0dc0*/  SHFL.DOWN PT, R8, R4, 0x2, 0x1f ;  /* 0x08401f0004087f89 */ /* 0x0000a400000e0000 */
.L_x_3115:
        /* <DEDUP_REMOVED lines=44> */
.L_x_3116:
[----:B------:R3:W4:Y:S04]  /*1090*/  SHFL.DOWN PT, R9, R5, 0x1, 0x1f ;  /* 0x08201f0005097f89 */ /* 0x00072800000e0000 */
[----:B------:R3:W0:Y:S02]  /*10a0*/  SHFL.DOWN PT, R8, R4, 0x1, 0x1f ;  /* 0x08201f0004087f89 */ /* 0x00062400000e0000 */
.L_x_3117:
[----:B------:R-:W-:-:S13]  /*10b0*/  ISETP.NE.AND P0, PT, R3, RZ, PT ;  /* 0x000000ff0300720c */ /* 0x000fda0003f05270 */
[----:B------:R-:W-:Y:S05]  /*10c0*/  @P0 EXIT ;  /* 0x000000000000094d */ /* 0x000fea0003800000 */
[----:B0-----:R-:W0:Y:S01]  /*10d0*/  LDC.64 R2, c[0x0][0x388] ;  /* 0x0000e200ff027b82 */ /* 0x001e220000000a00 */
[----:B-12-4-:R-:W-:Y:S01]  /*10e0*/  DADD R8, R4, R8 ;  /* 0x0000000004087229 */ /* 0x016fe20000000008 */
[----:B0-----:R-:W-:-:S06]  /*10f0*/  IMAD.WIDE.U32 R2, R0, 0x8, R2 ;  /* 0x0000000800027825 */ /* 0x001fcc00078e0002 */
[----:B------:R-:W-:Y:S01]  /*1100*/  STG.E.64 desc[UR6][R2.64], R8 ;  /* 0x0000000802007986 */ /* 0x000fe2000c101b06 */
[----:B------:R-:W-:Y:S05]  /*1110*/  EXIT ;  /* 0x000000000000794d */ /* 0x000fea0003800000 */
.L_x_3118:
        /* <DEDUP_REMOVED lines=14> */
.L_x_4881:


//--------------------- .text._Z7reduce6IdLj8ELb1EEvPT_S1_j --------------------------
	.section	.text._Z7reduce6IdLj8ELb1EEvPT_S1_j,"ax",@progbits
	.align	128
        .global         _Z7reduce6IdLj8ELb1EEvPT_S1_j
        .type           _Z7reduce6IdLj8ELb1EEvPT_S1_j,@function
        .size           _Z7reduce6IdLj8ELb1EEvPT_S1_j,(.L_x_4882 - _Z7reduce6IdLj8ELb1EEvPT_S1_j)
        .other          _Z7reduce6IdLj8ELb1EEvPT_S1_j,@"STO_CUDA_ENTRY STV_DEFAULT"
_Z7reduce6IdLj8ELb1EEvPT_S1_j:
.text._Z7reduce6IdLj8ELb1EEvPT_S1_j:
        /* <DEDUP_REMOVED lines=13> */
.L_x_3121:
        /* <DEDUP_REMOVED lines=10> */
.L_x_3120:
[----:B------:R-:W-:Y:S05]  /*0170*/  BSYNC.RECONVERGENT B0 ;  /* 0x0000000000007941 */ /* 0x000fea0003800200 */
.L_x_3119:
        /* <DEDUP_REMOVED lines=17> */
.L_x_3122:
        /* <DEDUP_REMOVED lines=41> */
.L_x_3123:
        /* <DEDUP_REMOVED lines=45> */
.L_x_3124:
[----:B------:R0:W1:Y:S04]  /*07f0*/  SHFL.DOWN PT, R9, R5, 0x8, 0x1f ;  /* 0x09001f0005097f89 */ /* 0x00006800000e0000 */
[----:B------:R0:W2:Y:S02]  /*0800*/  SHFL.DOWN PT, R8, R4, 0x8, 0x1f ;  /* 0x09001f0004087f89 */ /* 0x0000a400000e0000 */
.L_x_3125:
        /* <DEDUP_REMOVED lines=44> */
.L_x_3126:
[----:B------:R3:W4:Y:S04]  /*0ad0*/  SHFL.DOWN PT, R9, R5, 0x4, 0x1f ;  /* 0x08801f0005097f89 */ /* 0x00072800000e0000 */
[----:B------:R3:W0:Y:S02]  /*0ae0*/  SHFL.DOWN PT, R8, R4, 0x4, 0x1f ;  /* 0x08801f0004087f89 */ /* 0x00062400000e0000 */
.L_x_3127:
        /* <DEDUP_REMOVED lines=44> */
.L_x_3128:
[----:B------:R0:W1:Y:S04]  /*0db0*/  SHFL.DOWN PT, R9, R5, 0x2, 0x1f ;  /* 0x08401f0005097f89 */ /* 0x00006800000e0000 */
[----:B------:R0:W2:Y:S02]  /*0dc0*/  SHFL.DOWN PT, R8, R4, 0x2, 0x1f ;  /* 0x08401f0004087f89 */ /* 0x0000a400000e0000 */
.L_x_3129:
        /* <DEDUP_REMOVED lines=44> */
.L_x_3130:
[----:B------:R3:W4:Y:S04]  /*1090*/  SHFL.DOWN PT, R9, R5, 0x1, 0x1f ;  /* 0x08201f0005097f89 */ /* 0x00072800000e0000 */
[----:B------:R3:W0:Y:S02]  /*10a0*/  SHFL.DOWN PT, R8, R4, 0x1, 0x1f ;  /* 0x08201f0004087f89 */ /* 0x00062400000e0000 */
.L_x_3131:
[----:B------:R-:W-:-:S13]  /*10b0*/  ISETP.NE.AND P0, PT, R3, RZ, PT ;  /* 0x000000ff0300720c */ /* 0x000fda0003f05270 */
[----:B------:R-:W-:Y:S05]  /*10c0*/  @P0 EXIT ;  /* 0x000000000000094d */ /* 0x000fea0003800000 */
[----:B0-----:R-:W0:Y:S01]  /*10d0*/  LDC.64 R2, c[0x0][0x388] ;  /* 0x0000e200ff027b82 */ /* 0x001e220000000a00 */
[----:B-12-4-:R-:W-:Y:S01]  /*10e0*/  DADD R8, R4, R8 ;  /* 0x0000000004087229 */ /* 0x016fe20000000008 */
[----:B0-----:R-:W-:-:S06]  /*10f0*/  IMAD.WIDE.U32 R2, R0, 0x8, R2 ;  /* 0x0000000800027825 */ /* 0x001fcc00078e0002 */
[----:B------:R-:W-:Y:S01]  /*1100*/  STG.E.64 desc[UR6][R2.64], R8 ;  /* 0x0000000802007986 */ /* 0x000fe2000c101b06 */
[----:B------:R-:W-:Y:S05]  /*1110*/  EXIT ;  /* 0x000000000000794d */ /* 0x000fea0003800000 */
.L_x_3132:
        /* <DEDUP_REMOVED lines=14> */
.L_x_4882:


//--------------------- .text._Z7reduce6IdLj16ELb1EEvPT_S1_j --------------------------
	.section	.text._Z7reduce6IdLj16ELb1EEvPT_S1_j,"ax",@progbits
	.align	128
        .global         _Z7reduce6IdLj16ELb1EEvPT_S1_j
        .type           _Z7reduce6IdLj16ELb1EEvPT_S1_j,@function
        .size           _Z7reduce6IdLj16ELb1EEvPT_S1_j,(.L_x_4883 - _Z7reduce6IdLj16ELb1EEvPT_S1_j)
        .other          _Z7reduce6IdLj16ELb1EEvPT_S1_j,@"STO_CUDA_ENTRY STV_DEFAULT"
_Z7reduce6IdLj16ELb1EEvPT_S1_j:
.text._Z7reduce6IdLj16ELb1EEvPT_S1_j:
        /* <DEDUP_REMOVED lines=13> */
.L_x_3135:
        /* <DEDUP_REMOVED lines=10> */
.L_x_3134:
[----:B------:R-:W-:Y:S05]  /*0170*/  BSYNC.RECONVERGENT B0 ;  /* 0x0000000000007941 */ /* 0x000fea0003800200 */
.L_x_3133:
        /* <DEDUP_REMOVED lines=17> */
.L_x_3136:
        /* <DEDUP_REMOVED lines=41> */
.L_x_3137:
        /* <DEDUP_REMOVED lines=45> */
.L_x_3138:
[----:B------:R0:W1:Y:S04]  /*07f0*/  SHFL.DOWN PT, R9, R5, 0x8, 0x1f ;  /* 0x09001f0005097f89 */ /* 0x00006800000e0000 */
[----:B------:R0:W2:Y:S02]  /*0800*/  SHFL.DOWN PT, R8, R4, 0x8, 0x1f ;  /* 0x09001f0004087f89 */ /* 0x0000a400000e0000 */
.L_x_3139:
        /* <DEDUP_REMOVED lines=44> */
.L_x_3140:
[----:B------:R3:W4:Y:S04]  /*0ad0*/  SHFL.DOWN PT, R9, R5, 0x4, 0x1f ;  /* 0x08801f0005097f89 */ /* 0x00072800000e0000 */
[----:B------:R3:W0:Y:S02]  /*0ae0*/  SHFL.DOWN PT, R8, R4, 0x4, 0x1f ;  /* 0x08801f0004087f89 */ /* 0x00062400000e0000 */
.L_x_3141:
        /* <DEDUP_REMOVED lines=44> */
.L_x_3142:
[----:B------:R0:W1:Y:S04]  /*0db0*/  SHFL.DOWN PT, R9, R5, 0x2, 0x1f ;  /* 0x08401f0005097f89 */ /* 0x00006800000e0000 */
[----:B------:R0:W2:Y:S02]  /*0dc0*/  SHFL.DOWN PT, R8, R4, 0x2, 0x1f ;  /* 0x08401f0004087f89 */ /* 0x0000a400000e0000 */
.L_x_3143:
        /* <DEDUP_REMOVED lines=44> */
.L_x_3144:
[----:B------:R3:W4:Y:S04]  /*1090*/  SHFL.DOWN PT, R9, R5, 0x1, 0x1f ;  /* 0x08201f0005097f89 */ /* 0x00072800000e0000 */
[----:B------:R3:W0:Y:S02]  /*10a0*/  SHFL.DOWN PT, R8, R4, 0x1, 0x1f ;  /* 0x08201f0004087f89 */ /* 0x00062400000e0000 */
.L_x_3145:
[----:B------:R-:W-:-:S13]  /*10b0*/  ISETP.NE.AND P0, PT, R3, RZ, PT ;  /* 0x000000ff0300720c */ /* 0x000fda0003f05270 */
[----:B------:R-:W-:Y:S05]  /*10c0*/  @P0 EXIT ;  /* 0x000000000000094d */ /* 0x000fea0003800000 */
[----:B0-----:R-:W0:Y:S01]  /*10d0*/  LDC.64 R2, c[0x0][0x388] ;  /* 0x0000e200ff027b82 */ /* 0x001e220000000a00 */
[----:B-12-4-:R-:W-:Y:S01]  /*10e0*/  DADD R8, R4, R8 ;  /* 0x0000000004087229 */ /* 0x016fe20000000008 */
[----:B0-----:R-:W-:-:S06]  /*10f0*/  IMAD.WIDE.U32 R2, R0, 0x8, R2 ;  /* 0x0000000800027825 */ /* 0x001fcc00078e0002 */
[----:B------:R-:W-:Y:S01]  /*1100*/  STG.E.64 desc[UR6][R2.64], R8 ;  /* 0x0000000802007986 */ /* 0x000fe2000c101b06 */
[----:B------:R-:W-:Y:S05]  /*1110*/  EXIT ;  /* 0x000000000000794d */ /* 0x000fea0003800000 */
.L_x_3146:
        /* <DEDUP_REMOVED lines=14> */
.L_x_4883:


//--------------------- .text._Z7reduce6IdLj32ELb1EEvPT_S1_j --------------------------
	.section	.text._Z7reduce6IdLj32ELb1EEvPT_S1_j,"ax",@progbits
	.align	128
        .global         _Z7reduce6IdLj32ELb1EEvPT_S1_j
        .type           _Z7reduce6IdLj32ELb1EEvPT_S1_j,@function
        .size           _Z7reduce6IdLj32ELb1EEvPT_S1_j,(.L_x_4884 - _Z7reduce6IdLj32ELb1EEvPT_S1_j)
        .other          _Z7reduce6IdLj32ELb1EEvPT_S1_j,@"STO_CUDA_ENTRY STV_DEFAULT"
_Z7reduce6IdLj32ELb1EEvPT_S1_j:
.text._Z7reduce6IdLj32ELb1EEvPT_S1_j:
        /* <DEDUP_REMOVED lines=13> */
.L_x_3149:
        /* <DEDUP_REMOVED lines=10> */
.L_x_3148:
[----:B------:R-:W-:Y:S05]  /*0170*/  BSYNC.RECONVERGENT B0 ;  /* 0x0000000000007941 */ /* 0x000fea0003800200 */
.L_x_3147:
        /* <DEDUP_REMOVED lines=17> */
.L_x_3150:
        /* <DEDUP_REMOVED lines=41> */
.L_x_3151:
        /* <DEDUP_REMOVED lines=45> */
.L_x_3152:
[----:B------:R0:W1:Y:S04]  /*07f0*/  SHFL.DOWN PT, R9, R5, 0x8, 0x1f ;  /* 0x09001f0005097f89 */ /* 0x00006800000e0000 */
[----:B------:R0:W2:Y:S02]  /*0800*/  SHFL.DOWN PT, R8, R4, 0x8, 0x1f ;  /* 0x09001f0004087f89 */ /* 0x0000a400000e0000 */
.L_x_3153:
        /* <DEDUP_REMOVED lines=44> */
.L_x_3154:
[----:B------:R3:W4:Y:S04]  /*0ad0*/  SHFL.DOWN PT, R9, R5, 0x4, 0x1f ;  /* 0x08801f0005097f89 */ /* 0x00072800000e0000 */
[----:B------:R3:W0:Y:S02]  /*0ae0*/  SHFL.DOWN PT, R8, R4, 0x4, 0x1f ;  /* 0x08801f0004087f89 */ /* 0x00062400000e0000 */
.L_x_3155:
        /* <DEDUP_REMOVED lines=44> */
.L_x_3156:
[----:B------:R0:W1:Y:S04]  /*0db0*/  SHFL.DOWN PT, R9, R5, 0x2, 0x1f ;  /* 0x08401f0005097f89 */ /* 0x00006800000e0000 */
[----:B------:R0:W2:Y:S02]  /*0dc0*/  SHFL.DOWN PT, R8, R4, 0x2, 0x1f ;  /* 0x08401f0004087f89 */ /* 0x0000a400000e0000 */
.L_x_3157:
        /* <DEDUP_REMOVED lines=44> */
.L_x_3158:
[----:B------:R3:W4:Y:S04]  /*1090*/  SHFL.DOWN PT, R9, R5, 0x1, 0x1f ;  /* 0x08201f0005097f89 */ /* 0x00072800000e0000 */
[----:B------:R3:W0:Y:S02]  /*10a0*/  SHFL.DOWN PT, R8, R4, 0x1, 0x1f ;  /* 0x08201f0004087f89 */ /* 0x00062400000e0000 */
.L_x_3159:
[----:B------:R-:W-:-:S13]  /*10b0*/  ISETP.NE.AND P0, PT, R3, RZ, PT ;  /* 0x000000ff0300720c */ /* 0x000fda0003f05270 */
[----:B------:R-:W-:Y:S05]  /*10c0*/  @P0 EXIT ;  /* 0x000000000000094d */ /* 0x000fea0003800000 */
[----:B0-----:R-:W0:Y:S01]  /*10d0*/  LDC.64 R2, c[0x0][0x388] ;  /* 0x0000e200ff027b82 */ /* 0x001e220000000a00 */
[----:B-12-4-:R-:W-:Y:S01]  /*10e0*/  DADD R8, R4, R8 ;  /* 0x0000000004087229 */ /* 0x016fe20000000008 */
[----:B0-----:R-:W-:-:S06]  /*10f0*/  IMAD.WIDE.U32 R2, R0, 0x8, R2 ;  /* 0x0000000800027825 */ /* 0x001fcc00078e0002 */
[----:B------:R-:W-:Y:S01]  /*1100*/  STG.E.64 desc[UR6][R2.64], R8 ;  /* 0x0000000802007986 */ /* 0x000fe2000c101b06 */
[----:B------:R-:W-:Y:S05]  /*1110*/  EXIT ;  /* 0x000000000000794d */ /* 0x000fea0003800000 */
.L_x_3160:
        /* <DEDUP_REMOVED lines=14> */
.L_x_4884:


//--------------------- .text._Z7reduce6IdLj64ELb1EEvPT_S1_j --------------------------
	.section	.text._Z7reduce6IdLj64ELb1EEvPT_S1_j,"ax",@progbits
	.align	128
        .global         _Z7reduce6IdLj64ELb1EEvPT_S1_j
        .type           _Z7reduce6IdLj64ELb1EEvPT_S1_j,@function
        .size           _Z7reduce6IdLj64ELb1EEvPT_S1_j,(.L_x_4885 - _Z7reduce6IdLj64ELb1EEvPT_S1_j)
        .other          _Z7reduce6IdLj64ELb1EEvPT_S1_j,@"STO_CUDA_ENTRY STV_DEFAULT"
_Z7reduce6IdLj64ELb1EEvPT_S1_j:
.text._Z7reduce6IdLj64ELb1EEvPT_S1_j:
        /* <DEDUP_REMOVED lines=13> */
.L_x_3163:
        /* <DEDUP_REMOVED lines=10> */
.L_x_3162:
[----:B------:R-:W-:Y:S05]  /*0170*/  BSYNC.RECONVERGENT B0 ;  /* 0x0000000000007941 */ /* 0x000fea0003800200 */
.L_x_3161:
        /* <DEDUP_REMOVED lines=19> */
.L_x_3164:
        /* <DEDUP_REMOVED lines=41> */
.L_x_3165:
        /* <DEDUP_REMOVED lines=45> */
.L_x_3166:
[----:B------:R0:W1:Y:S04]  /*0810*/  SHFL.DOWN PT, R7, R5, 0x8, 0x1f ;  /* 0x09001f0005077f89 */ /* 0x00006800000e0000 */
[----:B------:R0:W2:Y:S02]  /*0820*/  SHFL.DOWN PT, R6, R4, 0x8, 0x1f ;  /* 0x09001f0004067f89 */ /* 0x0000a400000e0000 */
.L_x_3167:
        /* <DEDUP_REMOVED lines=44> */
.L_x_3168:
[----:B------:R3:W4:Y:S04]  /*0af0*/  SHFL.DOWN PT, R7, R5, 0x4, 0x1f ;  /* 0x08801f0005077f89 */ /* 0x00072800000e0000 */
[----:B------:R3:W0:Y:S02]  /*0b00*/  SHFL.DOWN PT, R6, R4, 0x4, 0x1f ;  /* 0x08801f0004067f89 */ /* 0x00062400000e0000 */
.L_x_3169:
        /* <DEDUP_REMOVED lines=44> */
.L_x_3170:
[----:B------:R0:W1:Y:S04]  /*0dd0*/  SHFL.DOWN PT, R7, R5, 0x2, 0x1f ;  /* 0x08401f0005077f89 */ /* 0x00006800000e0000 */
[----:B------:R0:W2:Y:S02]  /*0de0*/  SHFL.DOWN PT, R6, R4, 0x2, 0x1f ;  /* 0x08401f0004067f89 */ /* 0x0000a400000e0000 */
.L_x_3171:
        /* <DEDUP_REMOVED lines=44> */
.L_x_3172:
[----:B------:R3:W4:Y:S04]  /*10b0*/  SHFL.DOWN PT, R7, R5, 0x1, 0x1f ;  /* 0x08201f0005077f89 */ /* 0x00072800000e0000 */
[----:B------:R3:W0:Y:S02]  /*10c0*/  SHFL.DOWN PT, R6, R4, 0x1, 0x1f ;  /* 0x08201f0004067f89 */ /* 0x00062400000e0000 */
.L_x_3173:
[----:B------:R-:W-:-:S13]  /*10d0*/  ISETP.NE.AND P0, PT, R3, RZ, PT ;  /* 0x000000ff0300720c */ /* 0x000fda0003f05270 */
[----:B------:R-:W-:Y:S05]  /*10e0*/  @P0 EXIT ;  /* 0x000000000000094d */ /* 0x000fea0003800000 */
[----:B------:R-:W5:Y:S01]  /*10f0*/  LDC.64 R2, c[0x0][0x388] ;  /* 0x0000e200ff027b82 */ /* 0x000f620000000a00 */
[----:B012-4-:R-:W-:Y:S01]  /*1100*/  DADD R6, R4, R6 ;  /* 0x0000000004067229 */ /* 0x017fe20000000006 */
[----:B-----5:R-:W-:-:S06]  /*1110*/  IMAD.WIDE.U32 R2, R0, 0x8, R2 ;  /* 0x0000000800027825 */ /* 0x020fcc00078e0002 */
[----:B------:R-:W-:Y:S01]  /*1120*/  STG.E.64 desc[UR6][R2.64], R6 ;  /* 0x0000000602007986 */ /* 0x000fe2000c101b06 */
[----:B------:R-:W-:Y:S05]  /*1130*/  EXIT ;  /* 0x000000000000794d */ /* 0x000fea0003800000 */
.L_x_3174:
        /* <DEDUP_REMOVED lines=12> */
.L_x_4885:


//--------------------- .text._Z7reduce6IdLj128ELb1EEvPT_S1_j --------------------------
	.section	.text._Z7reduce6IdLj128ELb1EEvPT_S1_j,"ax",@progbits
	.align	128
        .global         _Z7reduce6IdLj128ELb1EEvPT_S1_j
        .type           _Z7reduce6IdLj128ELb1EEvPT_S1_j,@function
        .size           _Z7reduce6IdLj128ELb1EEvPT_S1_j,(.L_x_4886 - _Z7reduce6IdLj128ELb1EEvPT_S1_j)
        .other          _Z7reduce6IdLj128ELb1EEvPT_S1_j,@"STO_CUDA_ENTRY STV_DEFAULT"
_Z7reduce6IdLj128ELb1EEvPT_S1_j:
.text._Z7reduce6IdLj128ELb1EEvPT_S1_j:
        /* <DEDUP_REMOVED lines=13> */
.L_x_3177:
        /* <DEDUP_REMOVED lines=10> */
.L_x_3176:
[----:B------:R-:W-:Y:S05]  /*0170*/  BSYNC.RECONVERGENT B0 ;  /* 0x0000000000007941 */ /* 0x000fea0003800200 */
.L_x_3175:
        /* <DEDUP_REMOVED lines=23> */
.L_x_3178:
        /* <DEDUP_REMOVED lines=41> */
.L_x_3179:
        /* <DEDUP_REMOVED lines=45> */
.L_x_3180:
[----:B------:R0:W1:Y:S04]  /*0850*/  SHFL.DOWN PT, R7, R5, 0x8, 0x1f ;  /* 0x09001f0005077f89 */ /* 0x00006800000e0000 */
[----:B------:R0:W2:Y:S02]  /*0860*/  SHFL.DOWN PT, R6, R4, 0x8, 0x1f ;  /* 0x09001f0004067f89 */ /* 0x0000a400000e0000 */
.L_x_3181:
        /* <DEDUP_REMOVED lines=44> */
.L_x_3182:
[----:B------:R3:W4:Y:S04]  /*0b30*/  SHFL.DOWN PT, R7, R5, 0x4, 0x1f ;  /* 0x08801f0005077f89 */ /* 0x00072800000e0000 */
[----:B------:R3:W0:Y:S02]  /*0b40*/  SHFL.DOWN PT, R6, R4, 0x4, 0x1f ;  /* 0x08801f0004067f89 */ /* 0x00062400000e0000 */
.L_x_3183:
        /* <DEDUP_REMOVED lines=44> */
.L_x_3184:
[----:B------:R0:W1:Y:S04]  /*0e10*/  SHFL.DOWN PT, R7, R5, 0x2, 0x1f ;  /* 0x08401f0005077f89 */ /* 0x00006800000e0000 */
[----:B------:R0:W2:Y:S02]  /*0e20*/  SHFL.DOWN PT, R6, R4, 0x2, 0x1f ;  /* 0x08401f0004067f89 */ /* 0x0000a400000e0000 */
.L_x_3185:
        /* <DEDUP_REMOVED lines=44> */
.L_x_3186:
[----:B------:R3:W4:Y:S04]  /*10f0*/  SHFL.DOWN PT, R7, R5, 0x1, 0x1f ;  /* 0x08201f0005077f89 */ /* 0x00072800000e0000 */
[----:B------:R3:W0:Y:S02]  /*1100*/  SHFL.DOWN PT, R6, R4, 0x1, 0x1f ;  /* 0x08201f0004067f89 */ /* 0x00062400000e0000 */
.L_x_3187:
[----:B------:R-:W-:-:S13]  /*1110*/  ISETP.NE.AND P0, PT, R3, RZ, PT ;  /* 0x000000ff0300720c */ /* 0x000fda0003f05270 */
[----:B------:R-:W-:Y:S05]  /*1120*/  @P0 EXIT ;  /* 0x000000000000094d */ /* 0x000fea0003800000 */
[----:B------:R-:W5:Y:S01]  /*1130*/  LDC.64 R2, c[0x0][0x388] ;  /* 0x0000e200ff027b82 */ /* 0x000f620000000a00 */
[----:B012-4-:R-:W-:Y:S01]  /*1140*/  DADD R6, R4, R6 ;  /* 0x0000000004067229 */ /* 0x017fe20000000006 */
[----:B-----5:R-:W-:-:S06]  /*1150*/  IMAD.WIDE.U32 R2, R0, 0x8, R2 ;  /* 0x0000000800027825 */ /* 0x020fcc00078e0002 */
[----:B------:R-:W-:Y:S01]  /*1160*/  STG.E.64 desc[UR6][R2.64], R6 ;  /* 0x0000000602007986 */ /* 0x000fe2000c101b06 */
[----:B------:R-:W-:Y:S05]  /*1170*/  EXIT ;  /* 0x000000000000794d */ /* 0x000fea0003800000 */
.L_x_3188:
        /* <DEDUP_REMOVED lines=16> */
.L_x_4886:


//--------------------- .text._Z7reduce6IdLj256ELb1EEvPT_S1_j --------------------------
	.section	.text._Z7reduce6IdLj256ELb1EEvPT_S1_j,"ax",@progbits
	.align	128
        .global         _Z7reduce6IdLj256ELb1EEvPT_S1_j
        .type           _Z7reduce6IdLj256ELb1EEvPT_S1_j,@function
        .size           _Z7reduce6IdLj256ELb1EEvPT_S1_j,(.L_x_4887 - _Z7reduce6IdLj256ELb1EEvPT_S1_j)
        .other          _Z7reduce6IdLj256ELb1EEvPT_S1_j,@"STO_CUDA_ENTRY STV_DEFAULT"
_Z7reduce6IdLj256ELb1EEvPT_S1_j:
.text._Z7reduce6IdLj256ELb1EEvPT_S1_j:
        /* <DEDUP_REMOVED lines=13> */
.L_x_3191:
        /* <DEDUP_REMOVED lines=10> */
.L_x_3190:
[----:B------:R-:W-:Y:S05]  /*0170*/  BSYNC.RECONVERGENT B0 ;  /* 0x0000000000007941 */ /* 0x000fea0003800200 */
.L_x_3189:
        /* <DEDUP_REMOVED lines=27> */
.L_x_3192:
        /* <DEDUP_REMOVED lines=41> */
.L_x_3193:
        /* <DEDUP_REMOVED lines=45> */
.L_x_3194:
[----:B------:R0:W1:Y:S04]  /*0890*/  SHFL.DOWN PT, R7, R5, 0x8, 0x1f ;  /* 0x09001f0005077f89 */ /* 0x00006800000e0000 */
[----:B------:R0:W2:Y:S02]  /*08a0*/  SHFL.DOWN PT, R6, R4, 0x8, 0x1f ;  /* 0x09001f0004067f89 */ /* 0x0000a400000e0000 */
.L_x_3195:
        /* <DEDUP_REMOVED lines=44> */
.L_x_3196:
[----:B------:R3:W4:Y:S04]  /*0b70*/  SHFL.DOWN PT, R7, R5, 0x4, 0x1f ;  /* 0x08801f0005077f89 */ /* 0x00072800000e0000 */
[----:B------:R3:W0:Y:S02]  /*0b80*/  SHFL.DOWN PT, R6, R4, 0x4, 0x1f ;  /* 0x08801f0004067f89 */ /* 0x00062400000e0000 */
.L_x_3197:
        /* <DEDUP_REMOVED lines=44> */
.L_x_3198:
[----:B------:R0:W1:Y:S04]  /*0e50*/  SHFL.DOWN PT, R7, R5, 0x2, 0x1f ;  /* 0x08401f0005077f89 */ /* 0x00006800000e0000 */
[----:B------:R0:W2:Y:S02]  /*0e60*/  SHFL.DOWN PT, R6, R4, 0x2, 0x1f ;  /* 0x08401f0004067f89 */ /* 0x0000a400000e0000 */
.L_x_3199:
        /* <DEDUP_REMOVED lines=44> */
.L_x_3200:
[----:B------:R3:W4:Y:S04]  /*1130*/  SHFL.DOWN PT, R7, R5, 0x1, 0x1f ;  /* 0x08201f0005077f89 */ /* 0x00072800000e0000 */
[----:B------:R3:W0:Y:S02]  /*1140*/  SHFL.DOWN PT, R6, R4, 0x1, 0x1f ;  /* 0x08201f0004067f89 */ /* 0x00062400000e0000 */
.L_x_3201:
[----:B------:R-:W-:-:S13]  /*1150*/  ISETP.NE.AND P0, PT, R0, RZ, PT ;  /* 0x000000ff0000720c */ /* 0x000fda0003f05270 */
[----:B------:R-:W-:Y:S05]  /*1160*/  @P0 EXIT ;  /* 0x000000000000094d */ /* 0x000fea0003800000 */
[----:B0-----:R-:W0:Y:S01]  /*1170*/  LDC.64 R8, c[0x0][0x388] ;  /* 0x0000e200ff087b82 */ /* 0x001e220000000a00 */
[----:B-12-4-:R-:W-:Y:S01]  /*1180*/  DADD R6, R4, R6 ;  /* 0x0000000004067229 */ /* 0x016fe20000000006 */
[----:B0-----:R-:W-:-:S06]  /*1190*/  IMAD.WIDE.U32 R2, R3, 0x8, R8 ;  /* 0x0000000803027825 */ /* 0x001fcc00078e0008 */
[----:B------:R-:W-:Y:S01]  /*11a0*/  STG.E.64 desc[UR6][R2.64], R6 ;  /* 0x0000000602007986 */ /* 0x000fe2000c101b06 */
[----:B------:R-:W-:Y:S05]  /*11b0*/  EXIT ;  /* 0x000000000000794d */ /* 0x000fea0003800000 */
.L_x_3202:
        /* <DEDUP_REMOVED lines=12> */
.L_x_4887:


//--------------------- .text._Z7reduce6IdLj512ELb1EEvPT_S1_j --------------------------
	.section	.text._Z7reduce6IdLj512ELb1EEvPT_S1_j,"ax",@progbits
	.align	128
        .global         _Z7reduce6IdLj512ELb1EEvPT_S1_j
        .type           _Z7reduce6IdLj512ELb1EEvPT_S1_j,@function
        .size           _Z7reduce6IdLj512ELb1EEvPT_S1_j,(.L_x_4888 - _Z7reduce6IdLj512ELb1EEvPT_S1_j)
        .other          _Z7reduce6IdLj512ELb1EEvPT_S1_j,@"STO_CUDA_ENTRY STV_DEFAULT"
_Z7reduce6IdLj512ELb1EEvPT_S1_j:
.text._Z7reduce6IdLj512ELb1EEvPT_S1_j:
        /* <DEDUP_REMOVED lines=11> */
[----:B------:R-:W0:Y:S01]  /*00b0*/  LDC R12, c[0x0][0x370] ;  /* 0x0000dc00ff0c7b82 */ /* 0x000e220000000800 */
[----:B------:R-:W-:-:S07]  /*00c0*/  CS2R R4, SRZ ;  /* 0x0000000000047805 */ /* 0x000fce000001ff00 */
[----:B------:R-:W1:Y:S02]  /*00d0*/  LDC.64 R10, c[0x0][0x380] ;  /* 0x0000e000ff0a7b82 */ /* 0x000e640000000a00 */
.L_x_3205:
        /* <DEDUP_REMOVED lines=10> */
.L_x_3204:
[----:B------:R-:W-:Y:S05]  /*0180*/  BSYNC.RECONVERGENT B0 ;  /* 0x0000000000007941 */ /* 0x000fea0003800200 */
.L_x_3203:
        /* <DEDUP_REMOVED lines=31> */
.L_x_3206:
        /* <DEDUP_REMOVED lines=41> */
.L_x_3207:
        /* <DEDUP_REMOVED lines=45> */
.L_x_3208:
[----:B------:R0:W1:Y:S04]  /*08e0*/  SHFL.DOWN PT, R7, R5, 0x8, 0x1f ;  /* 0x09001f0005077f89 */ /* 0x00006800000e0000 */
[----:B------:R0:W2:Y:S02]  /*08f0*/  SHFL.DOWN PT, R6, R4, 0x8, 0x1f ;  /* 0x09001f0004067f89 */ /* 0x0000a400000e0000 */
.L_x_3209:
        /* <DEDUP_REMOVED lines=44> */
.L_x_3210:
[----:B------:R3:W4:Y:S04]  /*0bc0*/  SHFL.DOWN PT, R7, R5, 0x4, 0x1f ;  /* 0x08801f0005077f89 */ /* 0x00072800000e0000 */
[----:B------:R3:W0:Y:S02]  /*0bd0*/  SHFL.DOWN PT, R6, R4, 0x4, 0x1f ;  /* 0x08801f0004067f89 */ /* 0x00062400000e0000 */
.L_x_3211:
        /* <DEDUP_REMOVED lines=44> */
.L_x_3212:
[----:B------:R0:W1:Y:S04]  /*0ea0*/  SHFL.DOWN PT, R7, R5, 0x2, 0x1f ;  /* 0x08401f0005077f89 */ /* 0x00006800000e0000 */
[----:B------:R0:W2:Y:S02]  /*0eb0*/  SHFL.DOWN PT, R6, R4, 0x2, 0x1f ;  /* 0x08401f0004067f89 */ /* 0x0000a400000e0000 */
.L_x_3213:
        /* <DEDUP_REMOVED lines=44> */
.L_x_3214:
[----:B------:R3:W4:Y:S04]  /*1180*/  SHFL.DOWN PT, R7, R5, 0x1, 0x1f ;  /* 0x08201f0005077f89 */ /* 0x00072800000e0000 */
[----:B------:R3:W0:Y:S02]  /*1190*/  SHFL.DOWN PT, R6, R4, 0x1, 0x1f ;  /* 0x08201f0004067f89 */ /* 0x00062400000e0000 */
.L_x_3215:
[----:B------:R-:W-:-:S13]  /*11a0*/  ISETP.NE.AND P0, PT, R2, RZ, PT ;  /* 0x000000ff0200720c */ /* 0x000fda0003f05270 */
[----:B------:R-:W-:Y:S05]  /*11b0*/  @P0 EXIT ;  /* 0x000000000000094d */ /* 0x000fea0003800000 */
[----:B------:R-:W5:Y:S01]  /*11c0*/  LDC.64 R2, c[0x0][0x388] ;  /* 0x0000e200ff027b82 */ /* 0x000f620000000a00 */
[----:B012-4-:R-:W-:Y:S01]  /*11d0*/  DADD R6, R4, R6 ;  /* 0x0000000004067229 */ /* 0x017fe20000000006 */
[----:B-----5:R-:W-:-:S06]  /*11e0*/  IMAD.WIDE.U32 R2, R0, 0x8, R2 ;  /* 0x0000000800027825 */ /* 0x020fcc00078e0002 */
[----:B------:R-:W-:Y:S01]  /*11f0*/  STG.E.64 desc[UR6][R2.64], R6 ;  /* 0x0000000602007986 */ /* 0x000fe2000c101b06 */
[----:B------:R-:W-:Y:S05]  /*1200*/  EXIT ;  /* 0x000000000000794d */ /* 0x000fea0003800000 */
.L_x_3216:
        /* <DEDUP_REMOVED lines=15> */
.L_x_4888:


//--------------------- .text._Z7reduce6IdLj1024ELb1EEvPT_S1_j --------------------------
	.section	.text._Z7reduce6IdLj1024ELb1EEvPT_S1_j,"ax",@progbits
	.align	128
        .global         _Z7reduce6IdLj1024ELb1EEvPT_S1_j
        .type           _Z7reduce6IdLj1024ELb1EEvPT_S1_j,@function
        .size           _Z7reduce6IdLj1024ELb1EEvPT_S1_j,(.L_x_4889 - _Z7reduce6IdLj1024ELb1EEvPT_S1_j)
        .other          _Z7reduce6IdLj1024ELb1EEvPT_S1_j,@"STO_CUDA_ENTRY STV_DEFAULT"
_Z7reduce6IdLj1024ELb1EEvPT_S1_j:
.text._Z7reduce6IdLj1024ELb1EEvPT_S1_j:
        /* <DEDUP_REMOVED lines=14> */
.L_x_3219:
        /* <DEDUP_REMOVED lines=10> */
.L_x_3218:
[----:B------:R-:W-:Y:S05]  /*0180*/  BSYNC.RECONVERGENT B0 ;  /* 0x0000000000007941 */ /* 0x000fea0003800200 */
.L_x_3217:
        /* <DEDUP_REMOVED lines=31> */
.L_x_3220:
        /* <DEDUP_REMOVED lines=41> */
.L_x_3221:
        /* <DEDUP_REMOVED lines=45> */
.L_x_3222:
[----:B------:R0:W1:Y:S04]  /*08e0*/  SHFL.DOWN PT, R7, R5, 0x8, 0x1f ;  /* 0x09001f0005077f89 */ /* 0x00006800000e0000 */
[----:B------:R0:W2:Y:S02]  /*08f0*/  SHFL.DOWN PT, R6, R4, 0x8, 0x1f ;  /* 0x09001f0004067f89 */ /* 0x0000a400000e0000 */
.L_x_3223:
        /* <DEDUP_REMOVED lines=44> */
.L_x_3224:
[----:B------:R3:W4:Y:S04]  /*0bc0*/  SHFL.DOWN PT, R7, R5, 0x4, 0x1f ;  /* 0x08801f0005077f89 */ /* 0x00072800000e0000 */
[----:B------:R3:W0:Y:S02]  /*0bd0*/  SHFL.DOWN PT, R6, R4, 0x4, 0x1f ;  /* 0x08801f0004067f89 */ /* 0x00062400000e0000 */
.L_x_3225:
        /* <DEDUP_REMOVED lines=44> */
.L_x_3226:
[----:B------:R0:W1:Y:S04]  /*0ea0*/  SHFL.DOWN PT, R7, R5, 0x2, 0x1f ;  /* 0x08401f0005077f89 */ /* 0x00006800000e0000 */
[----:B------:R0:W2:Y:S02]  /*0eb0*/  SHFL.DOWN PT, R6, R4, 0x2, 0x1f ;  /* 0x08401f0004067f89 */ /* 0x0000a400000e0000 */
.L_x_3227:
        /* <DEDUP_REMOVED lines=44> */
.L_x_3228:
[----:B------:R3:W4:Y:S04]  /*1180*/  SHFL.DOWN PT, R7, R5, 0x1, 0x1f ;  /* 0x08201f0005077f89 */ /* 0x00072800000e0000 */
[----:B------:R3:W0:Y:S02]  /*1190*/  SHFL.DOWN PT, R6, R4, 0x1, 0x1f ;  /* 0x08201f0004067f89 */ /* 0x00062400000e0000 */
.L_x_3229:
[----:B------:R-:W-:-:S13]  /*11a0*/  ISETP.NE.AND P0, PT, R2, RZ, PT ;  /* 0x000000ff0200720c */ /* 0x000fda0003f05270 */
[----:B------:R-:W-:Y:S05]  /*11b0*/  @P0 EXIT ;  /* 0x000000000000094d */ /* 0x000fea0003800000 */
[----:B------:R-:W5:Y:S01]  /*11c0*/  LDC.64 R2, c[0x0][0x388] ;  /* 0x0000e200ff027b82 */ /* 0x000f620000000a00 */
[----:B012-4-:R-:W-:Y:S01]  /*11d0*/  DADD R6, R4, R6 ;  /* 0x0000000004067229 */ /* 0x017fe20000000006 */
[----:B-----5:R-:W-:-:S06]  /*11e0*/  IMAD.WIDE.U32 R2, R0, 0x8, R2 ;  /* 0x0000000800027825 */ /* 0x020fcc00078e0002 */
[----:B------:R-:W-:Y:S01]  /*11f0*/  STG.E.64 desc[UR6][R2.64], R6 ;  /* 0x0000000602007986 */ /* 0x000fe2000c101b06 */
[----:B------:R-:W-:Y:S05]  /*1200*/  EXIT ;  /* 0x000000000000794d */ /* 0x000fea0003800000 */
.L_x_3230:
        /* <DEDUP_REMOVED lines=15> */
.L_x_4889:


//--------------------- .text._Z7reduce5IdLj1EEvPT_S1_j --------------------------
	.section	.text._Z7reduce5IdLj1EEvPT_S1_j,"ax",@progbits
	.align	128
        .global         _Z7reduce5IdLj1EEvPT_S1_j
        .type           _Z7reduce5IdLj1EEvPT_S1_j,@function
        .size           _Z7reduce5IdLj1EEvPT_S1_j,(.L_x_4890 - _Z7reduce5IdLj1EEvPT_S1_j)
        .other          _Z7reduce5IdLj1EEvPT_S1_j,@"STO_CUDA_ENTRY STV_DEFAULT"
_Z7reduce5IdLj1EEvPT_S1_j:
.text._Z7reduce5IdLj1EEvPT_S1_j:
        /* <DEDUP_REMOVED lines=11> */
[----:B0-----:R-:W-:Y:S01]  /*00b0*/  @!P0 IMAD.WIDE.U32 R6, R5, 0x8, R6 ;  /* 0x0000000805068825 */ /* 0x001fe200078e0006 */
[----:B------:R-:W-:-:S06]  /*00c0*/  CS2R R4, SRZ ;  /* 0x0000000000047805 */ /* 0x000fcc000001ff00 */
[----:B--2---:R-:W2:Y:S01]  /*00d0*/  @!P0 LDG.E.64 R4, desc[UR6][R6.64] ;  /* 0x0000000606048981 */ /* 0x004ea2000c1e1b00 */
[----:B-1----:R-:W-:-:S06]  /*00e0*/  @!P1 IMAD.WIDE.U32 R8, R11, 0x8, R8 ;  /* 0x000000080b089825 */ /* 0x002fcc00078e0008 */
[----:B------:R-:W2:Y:S01]  /*00f0*/  @!P1 LDG.E.64 R8, desc[UR6][R8.64] ;  /* 0x0000000608089981 */ /* 0x000ea2000c1e1b00 */
[----:B------:R-:W0:Y:S01]  /*0100*/  S2UR UR5, SR_CgaCtaId ;  /* 0x00000000000579c3 */ /* 0x000e220000008800 */
[----:B------:R-:W-:Y:S01]  /*0110*/  UMOV UR4, 0x400 ;  /* 0x0000040000047882 */ /* 0x000fe20000000000 */
[----:B------:R-:W-:Y:S01]  /*0120*/  ISETP.GT.U32.AND P0, PT, R0, 0x1f, PT ;  /* 0x0000001f0000780c */ /* 0x000fe20003f04070 */
[----:B0-----:R-:W-:-:S06]  /*0130*/  ULEA UR4, UR5, UR4, 0x18 ;  /* 0x0000000405047291 */ /* 0x001fcc000f8ec0ff */
[----:B------:R-:W-:Y:S01]  /*0140*/  LEA R11, R0, UR4, 0x3 ;  /* 0x00000004000b7c11 */ /* 0x000fe2000f8e18ff */
[----:B--2---:R-:W-:-:S07]  /*0150*/  @!P1 DADD R4, R4, R8 ;  /* 0x0000000004049229 */ /* 0x004fce0000000008 */
        /* <DEDUP_REMOVED lines=12> */
.L_x_3231:
        /* <DEDUP_REMOVED lines=41> */
.L_x_3232:
        /* <DEDUP_REMOVED lines=45> */
.L_x_3233:
[----:B------:R0:W1:Y:S04]  /*0780*/  SHFL.DOWN PT, R7, R5, 0x8, 0x1f ;  /* 0x09001f0005077f89 */ /* 0x00006800000e0000 */
[----:B------:R0:W2:Y:S02]  /*0790*/  SHFL.DOWN PT, R6, R4, 0x8, 0x1f ;  /* 0x09001f0004067f89 */ /* 0x0000a400000e0000 */
.L_x_3234:
        /* <DEDUP_REMOVED lines=44> */
.L_x_3235:
[----:B------:R3:W4:Y:S04]  /*0a60*/  SHFL.DOWN PT, R7, R5, 0x4, 0x1f ;  /* 0x08801f0005077f89 */ /* 0x00072800000e0000 */
[----:B------:R3:W0:Y:S02]  /*0a70*/  SHFL.DOWN PT, R6, R4, 0x4, 0x1f ;  /* 0x08801f0004067f89 */ /* 0x00062400000e0000 */
.L_x_3236:
        /* <DEDUP_REMOVED lines=44> */
.L_x_3237:
[----:B------:R3:W4:Y:S04]  /*0d40*/  SHFL.DOWN PT, R7, R5, 0x2, 0x1f ;  /* 0x08401f0005077f89 */ /* 0x00072800000e0000 */
[----:B------:R3:W0:Y:S02]  /*0d50*/  SHFL.DOWN PT, R6, R4, 0x2, 0x1f ;  /* 0x08401f0004067f89 */ /* 0x00062400000e0000 */
.L_x_3238:
        /* <DEDUP_REMOVED lines=44> */
.L_x_3239:
[----:B------:R3:W4:Y:S04]  /*1020*/  SHFL.DOWN PT, R7, R5, 0x1, 0x1f ;  /* 0x08201f0005077f89 */ /* 0x00072800000e0000 */
[----:B------:R3:W0:Y:S02]  /*1030*/  SHFL.DOWN PT, R6, R4, 0x1, 0x1f ;  /* 0x08201f0004067f89 */ /* 0x00062400000e0000 */
.L_x_3240:
[----:B------:R-:W-:-:S13]  /*1040*/  ISETP.NE.AND P0, PT, R0, RZ, PT ;  /* 0x000000ff0000720c */ /* 0x000fda0003f05270 */
[----:B------:R-:W-:Y:S05]  /*1050*/  @P0 EXIT ;  /* 0x000000000000094d */ /* 0x000fea0003800000 */
[----:B0-----:R-:W0:Y:S01]  /*1060*/  LDC.64 R8, c[0x0][0x388] ;  /* 0x0000e200ff087b82 */ /* 0x001e220000000a00 */
[----:B-12-4-:R-:W-:Y:S01]  /*1070*/  DADD R6, R4, R6 ;  /* 0x0000000004067229 */ /* 0x016fe20000000006 */
[----:B0-----:R-:W-:-:S06]  /*1080*/  IMAD.WIDE.U32 R2, R3, 0x8, R8 ;  /* 0x0000000803027825 */ /* 0x001fcc00078e0008 */
[----:B------:R-:W-:Y:S01]  /*1090*/  STG.E.64 desc[UR6][R2.64], R6 ;  /* 0x0000000602007986 */ /* 0x000fe2000c101b06 */
[----:B------:R-:W-:Y:S05]  /*10a0*/  EXIT ;  /* 0x000000000000794d */ /* 0x000fea0003800000 */
.L_x_3241:
        /* <DEDUP_REMOVED lines=13> */
.L_x_4890:


//--------------------- .text._Z7reduce5IdLj2EEvPT_S1_j --------------------------
	.section	.text._Z7reduce5IdLj2EEvPT_S1_j,"ax",@progbits
	.align	128
        .global         _Z7reduce5IdLj2EEvPT_S1_j
        .type           _Z7reduce5IdLj2EEvPT_S1_j,@function
        .size           _Z7reduce5IdLj2EEvPT_S1_j,(.L_x_4891 - _Z7reduce5IdLj2EEvPT_S1_j)
        .other          _Z7reduce5IdLj2EEvPT_S1_j,@"STO_CUDA_ENTRY STV_DEFAULT"
_Z7reduce5IdLj2EEvPT_S1_j:
.text._Z7reduce5IdLj2EEvPT_S1_j:
        /* <DEDUP_REMOVED lines=34> */
.L_x_3242:
        /* <DEDUP_REMOVED lines=41> */
.L_x_3243:
        /* <DEDUP_REMOVED lines=45> */
.L_x_3244:
[----:B------:R0:W1:Y:S04]  /*0780*/  SHFL.DOWN PT, R7, R5, 0x8, 0x1f ;  /* 0x09001f0005077f89 */ /* 0x00006800000e0000 */
[----:B------:R0:W2:Y:S02]  /*0790*/  SHFL.DOWN PT, R6, R4, 0x8, 0x1f ;  /* 0x09001f0004067f89 */ /* 0x0000a400000e0000 */
.L_x_3245:
        /* <DEDUP_REMOVED lines=44> */
.L_x_3246:
[----:B------:R3:W4:Y:S04]  /*0a60*/  SHFL.DOWN PT, R7, R5, 0x4, 0x1f ;  /* 0x08801f0005077f89 */ /* 0x00072800000e0000 */
[----:B------:R3:W0:Y:S02]  /*0a70*/  SHFL.DOWN PT, R6, R4, 0x4, 0x1f ;  /* 0x08801f0004067f89 */ /* 0x00062400000e0000 */
.L_x_3247:
        /* <DEDUP_REMOVED lines=44> */
.L_x_3248:
[----:B------:R3:W4:Y:S04]  /*0d40*/  SHFL.DOWN PT, R7, R5, 0x2, 0x1f ;  /* 0x08401f0005077f89 */ /* 0x00072800000e0000 */
[----:B------:R3:W0:Y:S02]  /*0d50*/  SHFL.DOWN PT, R6, R4, 0x2, 0x1f ;  /* 0x08401f0004067f89 */ /* 0x00062400000e0000 */
.L_x_3249:
        /* <DEDUP_REMOVED lines=44> */
.L_x_3250:
[----:B------:R3:W4:Y:S04]  /*1020*/  SHFL.DOWN PT, R7, R5, 0x1, 0x1f ;  /* 0x08201f0005077f89 */ /* 0x00072800000e0000 */
[----:B------:R3:W0:Y:S02]  /*1030*/  SHFL.DOWN PT, R6, R4, 0x1, 0x1f ;  /* 0x08201f0004067f89 */ /* 0x00062400000e0000 */
.L_x_3251:
[----:B------:R-:W-:-:S13]  /*1040*/  ISETP.NE.AND P0, PT, R0, RZ, PT ;  /* 0x000000ff0000720c */ /* 0x000fda0003f05270 */
[----:B------:R-:W-:Y:S05]  /*1050*/  @P0 EXIT ;  /* 0x000000000000094d */ /* 0x000fea0003800000 */
[----:B0-----:R-:W0:Y:S01]  /*1060*/  LDC.64 R8, c[0x0][0x388] ;  /* 0x0000e200ff087b82 */ /* 0x001e220000000a00 */
[----:B-12-4-:R-:W-:Y:S01]  /*1070*/  DADD R6, R4, R6 ;  /* 0x0000000004067229 */ /* 0x016fe20000000006 */
[----:B0-----:R-:W-:-:S06]  /*1080*/  IMAD.WIDE.U32 R2, R3, 0x8, R8 ;  /* 0x0000000803027825 */ /* 0x001fcc00078e0008 */
[----:B------:R-:W-:Y:S01]  /*1090*/  STG.E.64 desc[UR6][R2.64], R6 ;  /* 0x0000000602007986 */ /* 0x000fe2000c101b06 */
[----:B------:R-:W-:Y:S05]  /*10a0*/  EXIT ;  /* 0x000000000000794d */ /* 0x000fea0003800000 */
.L_x_3252:
        /* <DEDUP_REMOVED lines=13> */
.L_x_4891:


//--------------------- .text._Z7reduce5IdLj4EEvPT_S1_j --------------------------
	.section	.text._Z7reduce5IdLj4EEvPT_S1_j,"ax",@progbits
	.align	128
        .global         _Z7reduce5IdLj4EEvPT_S1_j
        .type           _Z7reduce5IdLj4EEvPT_S1_j,@function
        .size           _Z7reduce5IdLj4EEvPT_S1_j,(.L_x_4892 - _Z7reduce5IdLj4EEvPT_S1_j)
        .other          _Z7reduce5IdLj4EEvPT_S1_j,@"STO_CUDA_ENTRY STV_DEFAULT"
_Z7reduce5IdLj4EEvPT_S1_j:
.text._Z7reduce5IdLj4EEvPT_S1_j:
        /* <DEDUP_REMOVED lines=34> */
.L_x_3253:
        /* <DEDUP_REMOVED lines=41> */
.L_x_3254:
        /* <DEDUP_REMOVED lines=45> */
.L_x_3255:
[----:B------:R0:W1:Y:S04]  /*0780*/  SHFL.DOWN PT, R7, R5, 0x8, 0x1f ;  /* 0x09001f0005077f89 */ /* 0x00006800000e0000 */
[----:B------:R0:W2:Y:S02]  /*0790*/  SHFL.DOWN PT, R6, R4, 0x8, 0x1f ;  /* 0x09001f0004067f89 */ /* 0x0000a400000e0000 */
.L_x_3256:
        /* <DEDUP_REMOVED lines=44> */
.L_x_3257:
[----:B------:R3:W4:Y:S04]  /*0a60*/  SHFL.DOWN PT, R7, R5, 0x4, 0x1f ;  /* 0x08801f0005077f89 */ /* 0x00072800000e0000 */
[----:B------:R3:W0:Y:S02]  /*0a70*/  SHFL.DOWN PT, R6, R4, 0x4, 0x1f ;  /* 0x08801f0004067f89 */ /* 0x00062400000e0000 */
.L_x_3258:
        /* <DEDUP_REMOVED lines=44> */
.L_x_3259:
[----:B------:R3:W4:Y:S04]  /*0d40*/  SHFL.DOWN PT, R7, R5, 0x2, 0x1f ;  /* 0x08401f0005077f89 */ /* 0x00072800000e0000 */
[----:B------:R3:W0:Y:S02]  /*0d50*/  SHFL.DOWN PT, R6, R4, 0x2, 0x1f ;  /* 0x08401f0004067f89 */ /* 0x00062400000e0000 */
.L_x_3260:
        /* <DEDUP_REMOVED lines=44> */
.L_x_3261:
[----:B------:R3:W4:Y:S04]  /*1020*/  SHFL.DOWN PT, R7, R5, 0x1, 0x1f ;  /* 0x08201f0005077f89 */ /* 0x00072800000e0000 */
[----:B------:R3:W0:Y:S02]  /*1030*/  SHFL.DOWN PT, R6, R4, 0x1, 0x1f ;  /* 0x08201f0004067f89 */ /* 0x00062400000e0000 */
.L_x_3262:
[----:B------:R-:W-:-:S13]  /*1040*/  ISETP.NE.AND P0, PT, R0, RZ, PT ;  /* 0x000000ff0000720c */ /* 0x000fda0003f05270 */
[----:B------:R-:W-:Y:S05]  /*1050*/  @P0 EXIT ;  /* 0x000000000000094d */ /* 0x000fea0003800000 */
[----:B0-----:R-:W0:Y:S01]  /*1060*/  LDC.64 R8, c[0x0][0x388] ;  /* 0x0000e200ff087b82 */ /* 0x001e220000000a00 */
[----:B-12-4-:R-:W-:Y:S01]  /*1070*/  DADD R6, R4, R6 ;  /* 0x0000000004067229 */ /* 0x016fe20000000006 */
[----:B0-----:R-:W-:-:S06]  /*1080*/  IMAD.WIDE.U32 R2, R3, 0x8, R8 ;  /* 0x0000000803027825 */ /* 0x001fcc00078e0008 */
[----:B------:R-:W-:Y:S01]  /*1090*/  STG.E.64 desc[UR6][R2.64], R6 ;  /* 0x0000000602007986 */ /* 0x000fe2000c101b06 */
[----:B------:R-:W-:Y:S05]  /*10a0*/  EXIT ;  /* 0x000000000000794d */ /* 0x000fea0003800000 */
.L_x_3263:
        /* <DEDUP_REMOVED lines=13> */
.L_x_4892:


//--------------------- .text._Z7reduce5IdLj8EEvPT_S1_j --------------------------
	.section	.text._Z7reduce5IdLj8EEvPT_S1_j,"ax",@progbits
	.align	128
        .global         _Z7reduce5IdLj8EEvPT_S1_j
        .type           _Z7reduce5IdLj8EEvPT_S1_j,@function
        .size           _Z7reduce5IdLj8EEvPT_S1_j,(.L_x_4893 - _Z7reduce5IdLj8EEvPT_S1_j)
        .other          _Z7reduce5IdLj8EEvPT_S1_j,@"STO_CUDA_ENTRY STV_DEFAULT"
_Z7reduce5IdLj8EEvPT_S1_j:
.text._Z7reduce5IdLj8EEvPT_S1_j:
        /* <DEDUP_REMOVED lines=34> */
.L_x_3264:
        /* <DEDUP_REMOVED lines=41> */
.L_x_3265:
        /* <DEDUP_REMOVED lines=45> */
.L_x_3266:
[----:B------:R0:W1:Y:S04]  /*0780*/  SHFL.DOWN PT, R7, R5, 0x8, 0x1f ;  /* 0x09001f0005077f89 */ /* 0x00006800000e0000 */
[----:B------:R0:W2:Y:S02]  /*0790*/  SHFL.DOWN PT, R6, R4, 0x8, 0x1f ;  /* 0x09001f0004067f89 */ /* 0x0000a400000e0000 */
.L_x_3267:
        /* <DEDUP_REMOVED lines=44> */
.L_x_3268:
[----:B------:R3:W4:Y:S04]  /*0a60*/  SHFL.DOWN PT, R7, R5, 0x4, 0x1f ;  /* 0x08801f0005077f89 */ /* 0x00072800000e0000 */
[----:B------:R3:W0:Y:S02]  /*0a70*/  SHFL.DOWN PT, R6, R4, 0x4, 0x1f ;  /* 0x08801f0004067f89 */ /* 0x00062400000e0000 */
.L_x_3269:
        /* <DEDUP_REMOVED lines=44> */
.L_x_3270:
[----:B------:R3:W4:Y:S04]  /*0d40*/  SHFL.DOWN PT, R7, R5, 0x2, 0x1f ;  /* 0x08401f0005077f89 */ /* 0x00072800000e0000 */
[----:B------:R3:W0:Y:S02]  /*0d50*/  SHFL.DOWN PT, R6, R4, 0x2, 0x1f ;  /* 0x08401f0004067f89 */ /* 0x00062400000e0000 */
.L_x_3271:
        /* <DEDUP_REMOVED lines=44> */
.L_x_3272:
[----:B------:R3:W4:Y:S04]  /*1020*/  SHFL.DOWN PT, R7, R5, 0x1, 0x1f ;  /* 0x08201f0005077f89 */ /* 0x00072800000e0000 */
[----:B------:R3:W0:Y:S02]  /*1030*/  SHFL.DOWN PT, R6, R4, 0x1, 0x1f ;  /* 0x08201f0004067f89 */ /* 0x00062400000e0000 */
.L_x_3273:
[----:B------:R-:W-:-:S13]  /*1040*/  ISETP.NE.AND P0, PT, R0, RZ, PT ;  /* 0x000000ff0000720c */ /* 0x000fda0003f05270 */
[----:B------:R-:W-:Y:S05]  /*1050*/  @P0 EXIT ;  /* 0x000000000000094d */ /* 0x000fea0003800000 */
[----:B0-----:R-:W0:Y:S01]  /*1060*/  LDC.64 R8, c[0x0][0x388] ;  /* 0x0000e200ff087b82 */ /* 0x001e220000000a00 */
[----:B-12-4-:R-:W-:Y:S01]  /*1070*/  DADD R6, R4, R6 ;  /* 0x0000000004067229 */ /* 0x016fe20000000006 */
[----:B0-----:R-:W-:-:S06]  /*1080*/  IMAD.WIDE.U32 R2, R3, 0x8, R8 ;  /* 0x0000000803027825 */ /* 0x001fcc00078e0008 */
[----:B------:R-:W-:Y:S01]  /*1090*/  STG.E.64 desc[UR6][R2.64], R6 ;  /* 0x0000000602007986 */ /* 0x000fe2000c101b06 */
[----:B------:R-:W-:Y:S05]  /*10a0*/  EXIT ;  /* 0x000000000000794d */ /* 0x000fea0003800000 */
.L_x_3274:
        /* <DEDUP_REMOVED lines=13> */
.L_x_4893:


//--------------------- .text._Z7reduce5IdLj16EEvPT_S1_j --------------------------
	.section	.text._Z7reduce5IdLj16EEvPT_S1_j,"ax",@progbits
	.align	128
        .global         _Z7reduce5IdLj16EEvPT_S1_j
        .type           _Z7reduce5IdLj16EEvPT_S1_j,@function
        .size           _Z7reduce5IdLj16EEvPT_S1_j,(.L_x_4894 - _Z7reduce5IdLj16EEvPT_S1_j)
        .other          _Z7reduce5IdLj16EEvPT_S1_j,@"STO_CUDA_ENTRY STV_DEFAULT"
_Z7reduce5IdLj16EEvPT_S1_j:
.text._Z7reduce5IdLj16EEvPT_S1_j:
        /* <DEDUP_REMOVED lines=34> */
.L_x_3275:
        /* <DEDUP_REMOVED lines=41> */
.L_x_3276:
        /* <DEDUP_REMOVED lines=45> */
.L_x_3277:
[----:B------:R0:W1:Y:S04]  /*0780*/  SHFL.DOWN PT, R7, R5, 0x8, 0x1f ;  /* 0x09001f0005077f89 */ /* 0x00006800000e0000 */
[----:B------:R0:W2:Y:S02]  /*0790*/  SHFL.DOWN PT, R6, R4, 0x8, 0x1f ;  /* 0x09001f0004067f89 */ /* 0x0000a400000e0000 */
.L_x_3278:
        /* <DEDUP_REMOVED lines=44> */
.L_x_3279:
[----:B------:R3:W4:Y:S04]  /*0a60*/  SHFL.DOWN PT, R7, R5, 0x4, 0x1f ;  /* 0x08801f0005077f89 */ /* 0x00072800000e0000 */
[----:B------:R3:W0:Y:S02]  /*0a70*/  SHFL.DOWN PT, R6, R4, 0x4, 0x1f ;  /* 0x08801f0004067f89 */ /* 0x00062400000e0000 */
.L_x_3280:
        /* <DEDUP_REMOVED lines=44> */
.L_x_3281:
[----:B------:R3:W4:Y:S04]  /*0d40*/  SHFL.DOWN PT, R7, R5, 0x2, 0x1f ;  /* 0x08401f0005077f89 */ /* 0x00072800000e0000 */
[----:B------:R3:W0:Y:S02]  /*0d50*/  SHFL.DOWN PT, R6, R4, 0x2, 0x1f ;  /* 0x08401f0004067f89 */ /* 0x00062400000e0000 */
.L_x_3282:
        /* <DEDUP_REMOVED lines=44> */
.L_x_3283:
[----:B------:R3:W4:Y:S04]  /*1020*/  SHFL.DOWN PT, R7, R5, 0x1, 0x1f ;  /* 0x08201f0005077f89 */ /* 0x00072800000e0000 */
[----:B------:R3:W0:Y:S02]  /*1030*/  SHFL.DOWN PT, R6, R4, 0x1, 0x1f ;  /* 0x08201f0004067f89 */ /* 0x00062400000e0000 */
.L_x_3284:
[----:B------:R-:W-:-:S13]  /*1040*/  ISETP.NE.AND P0, PT, R0, RZ, PT ;  /* 0x000000ff0000720c */ /* 0x000fda0003f05270 */
[----:B------:R-:W-:Y:S05]  /*1050*/  @P0 EXIT ;  /* 0x000000000000094d */ /* 0x000fea0003800000 */
[----:B0-----:R-:W0:Y:S01]  /*1060*/  LDC.64 R8, c[0x0][0x388] ;  /* 0x0000e200ff087b82 */ /* 0x001e220000000a00 */
[----:B-12-4-:R-:W-:Y:S01]  /*1070*/  DADD R6, R4, R6 ;  /* 0x0000000004067229 */ /* 0x016fe20000000006 */
[----:B0-----:R-:W-:-:S06]  /*1080*/  IMAD.WIDE.U32 R2, R3, 0x8, R8 ;  /* 0x0000000803027825 */ /* 0x001fcc00078e0008 */
[----:B------:R-:W-:Y:S01]  /*1090*/  STG.E.64 desc[UR6][R2.64], R6 ;  /* 0x0000000602007986 */ /* 0x000fe2000c101b06 */
[----:B------:R-:W-:Y:S05]  /*10a0*/  EXIT ;  /* 0x000000000000794d */ /* 0x000fea0003800000 */
.L_x_3285:
        /* <DEDUP_REMOVED lines=13> */
.L_x_4894:


//--------------------- .text._Z7reduce5IdLj32EEvPT_S1_j --------------------------
	.section	.text._Z7reduce5IdLj32EEvPT_S1_j,"ax",@progbits
	.align	128
        .global         _Z7reduce5IdLj32EEvPT_S1_j
        .type           _Z7reduce5IdLj32EEvPT_S1_j,@function
        .size           _Z7reduce5IdLj32EEvPT_S1_j,(.L_x_4895 - _Z7reduce5IdLj32EEvPT_S1_j)
        .other          _Z7reduce5IdLj32EEvPT_S1_j,@"STO_CUDA_ENTRY STV_DEFAULT"
_Z7reduce5IdLj32EEvPT_S1_j:
.text._Z7reduce5IdLj32EEvPT_S1_j:
        /* <DEDUP_REMOVED lines=34> */
.L_x_3286:
        /* <DEDUP_REMOVED lines=41> */
.L_x_3287:
        /* <DEDUP_REMOVED lines=45> */
.L_x_3288:
[----:B------:R0:W1:Y:S04]  /*0780*/  SHFL.DOWN PT, R7, R5, 0x8, 0x1f ;  /* 0x09001f0005077f89 */ /* 0x00006800000e0000 */
[----:B------:R0:W2:Y:S02]  /*0790*/  SHFL.DOWN PT, R6, R4, 0x8, 0x1f ;  /* 0x09001f0004067f89 */ /* 0x0000a400000e0000 */
.L_x_3289:
        /* <DEDUP_REMOVED lines=44> */
.L_x_3290:
[----:B------:R3:W4:Y:S04]  /*0a60*/  SHFL.DOWN PT, R7, R5, 0x4, 0x1f ;  /* 0x08801f0005077f89 */ /* 0x00072800000e0000 */
[----:B------:R3:W0:Y:S02]  /*0a70*/  SHFL.DOWN PT, R6, R4, 0x4, 0x1f ;  /* 0x08801f0004067f89 */ /* 0x00062400000e0000 */
.L_x_3291:
        /* <DEDUP_REMOVED lines=44> */
.L_x_3292:
[----:B------:R3:W4:Y:S04]  /*0d40*/  SHFL.DOWN PT, R7, R5, 0x2, 0x1f ;  /* 0x08401f0005077f89 */ /* 0x00072800000e0000 */
[----:B------:R3:W0:Y:S02]  /*0d50*/  SHFL.DOWN PT, R6, R4, 0x2, 0x1f ;  /* 0x08401f0004067f89 */ /* 0x00062400000e0000 */
.L_x_3293:
        /* <DEDUP_REMOVED lines=44> */
.L_x_3294:
[----:B------:R3:W4:Y:S04]  /*1020*/  SHFL.DOWN PT, R7, R5, 0x1, 0x1f ;  /* 0x08201f0005077f89 */ /* 0x00072800000e0000 */
[----:B------:R3:W0:Y:S02]  /*1030*/  SHFL.DOWN PT, R6, R4, 0x1, 0x1f ;  /* 0x08201f0004067f89 */ /* 0x00062400000e0000 */
.L_x_3295:
[----:B------:R-:W-:-:S13]  /*1040*/  ISETP.NE.AND P0, PT, R0, RZ, PT ;  /* 0x000000ff0000720c */ /* 0x000fda0003f05270 */
[----:B------:R-:W-:Y:S05]  /*1050*/  @P0 EXIT ;  /* 0x000000000000094d */ /* 0x000fea0003800000 */
[----:B0-----:R-:W0:Y:S01]  /*1060*/  LDC.64 R8, c[0x0][0x388] ;  /* 0x0000e200ff087b82 */ /* 0x001e220000000a00 */
[----:B-12-4-:R-:W-:Y:S01]  /*1070*/  DADD R6, R4, R6 ;  /* 0x0000000004067229 */ /* 0x016fe20000000006 */
[----:B0-----:R-:W-:-:S06]  /*1080*/  IMAD.WIDE.U32 R2, R3, 0x8, R8 ;  /* 0x0000000803027825 */ /* 0x001fcc00078e0008 */
[----:B------:R-:W-:Y:S01]  /*1090*/  STG.E.64 desc[UR6][R2.64], R6 ;  /* 0x0000000602007986 */ /* 0x000fe2000c101b06 */
[----:B------:R-:W-:Y:S05]  /*10a0*/  EXIT ;  /* 0x000000000000794d */ /* 0x000fea0003800000 */
.L_x_3296:
        /* <DEDUP_REMOVED lines=13> */
.L_x_4895:


//--------------------- .text._Z7reduce5IdLj64EEvPT_S1_j --------------------------
	.section	.text._Z7reduce5IdLj64EEvPT_S1_j,"ax",@progbits
	.align	128
        .global         _Z7reduce5IdLj64EEvPT_S1_j
        .type           _Z7reduce5IdLj64EEvPT_S1_j,@function
        .size           _Z7reduce5IdLj64EEvPT_S1_j,(.L_x_4896 - _Z7reduce5IdLj64EEvPT_S1_j)
        .other          _Z7reduce5IdLj64EEvPT_S1_j,@"STO_CUDA_ENTRY STV_DEFAULT"
_Z7reduce5IdLj64EEvPT_S1_j:
.text._Z7reduce5IdLj64EEvPT_S1_j:
        /* <DEDUP_REMOVED lines=36> */
.L_x_3297:
        /* <DEDUP_REMOVED lines=41> */
.L_x_3298:
        /* <DEDUP_REMOVED lines=45> */
.L_x_3299:
[----:B------:R0:W1:Y:S04]  /*07a0*/  SHFL.DOWN PT, R7, R5, 0x8, 0x1f ;  /* 0x09001f0005077f89 */ /* 0x00006800000e0000 */
[----:B------:R0:W2:Y:S02]  /*07b0*/  SHFL.DOWN PT, R6, R4, 0x8, 0x1f ;  /* 0x09001f0004067f89 */ /* 0x0000a400000e0000 */
.L_x_3300:
        /* <DEDUP_REMOVED lines=44> */
.L_x_3301:
[----:B------:R3:W4:Y:S04]  /*0a80*/  SHFL.DOWN PT, R7, R5, 0x4, 0x1f ;  /* 0x08801f0005077f89 */ /* 0x00072800000e0000 */
[----:B------:R3:W0:Y:S02]  /*0a90*/  SHFL.DOWN PT, R6, R4, 0x4, 0x1f ;  /* 0x08801f0004067f89 */ /* 0x00062400000e0000 */
.L_x_3302:
        /* <DEDUP_REMOVED lines=44> */
.L_x_3303:
[----:B------:R3:W4:Y:S04]  /*0d60*/  SHFL.DOWN PT, R7, R5, 0x2, 0x1f ;  /* 0x08401f0005077f89 */ /* 0x00072800000e0000 */
[----:B------:R3:W0:Y:S02]  /*0d70*/  SHFL.DOWN PT, R6, R4, 0x2, 0x1f ;  /* 0x08401f0004067f89 */ /* 0x00062400000e0000 */
.L_x_3304:
        /* <DEDUP_REMOVED lines=44> */
.L_x_3305:
[----:B------:R3:W4:Y:S04]  /*1040*/  SHFL.DOWN PT, R7, R5, 0x1, 0x1f ;  /* 0x08201f0005077f89 */ /* 0x00072800000e0000 */
[----:B------:R3:W0:Y:S02]  /*1050*/  SHFL.DOWN PT, R6, R4, 0x1, 0x1f ;  /* 0x08201f0004067f89 */ /* 0x00062400000e0000 */
.L_x_3306:
[----:B------:R-:W-:-:S13]  /*1060*/  ISETP.NE.AND P0, PT, R3, RZ, PT ;  /* 0x000000ff0300720c */ /* 0x000fda0003f05270 */
[----:B------:R-:W-:Y:S05]  /*1070*/  @P0 EXIT ;  /* 0x000000000000094d */ /* 0x000fea0003800000 */
[----:B------:R-:W5:Y:S01]  /*1080*/  LDC.64 R2, c[0x0][0x388] ;  /* 0x0000e200ff027b82 */ /* 0x000f620000000a00 */
[----:B012-4-:R-:W-:Y:S01]  /*1090*/  DADD R6, R4, R6 ;  /* 0x0000000004067229 */ /* 0x017fe20000000006 */
[----:B-----5:R-:W-:-:S06]  /*10a0*/  IMAD.WIDE.U32 R2, R0, 0x8, R2 ;  /* 0x0000000800027825 */ /* 0x020fcc00078e0002 */
[----:B------:R-:W-:Y:S01]  /*10b0*/  STG.E.64 desc[UR6][R2.64], R6 ;  /* 0x0000000602007986 */ /* 0x000fe2000c101b06 */
[----:B------:R-:W-:Y:S05]  /*10c0*/  EXIT ;  /* 0x000000000000794d */ /* 0x000fea0003800000 */
.L_x_3307:
        /* <DEDUP_REMOVED lines=11> */
.L_x_4896:


//--------------------- .text._Z7reduce5IdLj128EEvPT_S1_j --------------------------
	.section	.text._Z7reduce5IdLj128EEvPT_S1_j,"ax",@progbits
	.align	128
        .global         _Z7reduce5IdLj128EEvPT_S1_j
        .type           _Z7reduce5IdLj128EEvPT_S1_j,@function
        .size           _Z7reduce5IdLj128EEvPT_S1_j,(.L_x_4897 - _Z7reduce5IdLj128EEvPT_S1_j)
        .other          _Z7reduce5IdLj128EEvPT_S1_j,@"STO_CUDA_ENTRY STV_DEFAULT"
_Z7reduce5IdLj128EEvPT_S1_j:
.text._Z7reduce5IdLj128EEvPT_S1_j:
        /* <DEDUP_REMOVED lines=22> */
[----:B------:R-:W-:Y:S01]  /*0160*/  STS.64 [R11], R4 ;  /* 0x000000040b007388 */ /* 0x000fe20000000a00 */
[----:B------:R-:W-:Y:S08]  /*0170*/  BAR.SYNC.DEFER_BLOCKING 0x0 ;  /* 0x0000000000007b1d */ /* 0x000ff00000010000 */
[----:B------:R-:W-:Y:S08]  /*0180*/  BAR.SYNC.DEFER_BLOCKING 0x0 ;  /* 0x0000000000007b1d */ /* 0x000ff00000010000 */
[----:B------:R-:W-:Y:S06]  /*0190*/  BAR.SYNC.DEFER_BLOCKING 0x0 ;  /* 0x0000000000007b1d */ /* 0x000fec0000010000 */
[----:B------:R-:W0:Y:S01]  /*01a0*/  @!P0 LDS.64 R6, [R11+0x200] ;  /* 0x000200000b068984 */ /* 0x000e220000000a00 */
[----:B------:R-:W-:Y:S01]  /*01b0*/  ISETP.GT.U32.AND P1, PT, R3, 0x1f, PT ;  /* 0x0000001f0300780c */ /* 0x000fe20003f24070 */
        /* <DEDUP_REMOVED lines=12> */
.L_x_3308:
        /* <DEDUP_REMOVED lines=41> */
.L_x_3309:
        /* <DEDUP_REMOVED lines=45> */
.L_x_3310:
[----:B------:R0:W1:Y:S04]  /*07e0*/  SHFL.DOWN PT, R7, R5, 0x8, 0x1f ;  /* 0x09001f0005077f89 */ /* 0x00006800000e0000 */
[----:B------:R0:W2:Y:S02]  /*07f0*/  SHFL.DOWN PT, R6, R4, 0x8, 0x1f ;  /* 0x09001f0004067f89 */ /* 0x0000a400000e0000 */
.L_x_3311:
        /* <DEDUP_REMOVED lines=44> */
.L_x_3312:
[----:B------:R3:W4:Y:S04]  /*0ac0*/  SHFL.DOWN PT, R7, R5, 0x4, 0x1f ;  /* 0x08801f0005077f89 */ /* 0x00072800000e0000 */
[----:B------:R3:W0:Y:S02]  /*0ad0*/  SHFL.DOWN PT, R6, R4, 0x4, 0x1f ;  /* 0x08801f0004067f89 */ /* 0x00062400000e0000 */
.L_x_3313:
        /* <DEDUP_REMOVED lines=44> */
.L_x_3314:
[----:B------:R3:W4:Y:S04]  /*0da0*/  SHFL.DOWN PT, R7, R5, 0x2, 0x1f ;  /* 0x08401f0005077f89 */ /* 0x00072800000e0000 */
[----:B------:R3:W0:Y:S02]  /*0db0*/  SHFL.DOWN PT, R6, R4, 0x2, 0x1f ;  /* 0x08401f0004067f89 */ /* 0x00062400000e0000 */
.L_x_3315:
        /* <DEDUP_REMOVED lines=44> */
.L_x_3316:
[----:B------:R3:W4:Y:S04]  /*1080*/  SHFL.DOWN PT, R7, R5, 0x1, 0x1f ;  /* 0x08201f0005077f89 */ /* 0x00072800000e0000 */
[----:B------:R3:W0:Y:S02]  /*1090*/  SHFL.DOWN PT, R6, R4, 0x1, 0x1f ;  /* 0x08201f0004067f89 */ /* 0x00062400000e0000 */
.L_x_3317:
[----:B------:R-:W-:-:S13]  /*10a0*/  ISETP.NE.AND P0, PT, R3, RZ, PT ;  /* 0x000000ff0300720c */ /* 0x000fda0003f05270 */
[----:B------:R-:W-:Y:S05]  /*10b0*/  @P0 EXIT ;  /* 0x000000000000094d */ /* 0x000fea0003800000 */
[----:B------:R-:W5:Y:S01]  /*10c0*/  LDC.64 R2, c[0x0][0x388] ;  /* 0x0000e200ff027b82 */ /* 0x000f620000000a00 */
[----:B012-4-:R-:W-:Y:S01]  /*10d0*/  DADD R6, R4, R6 ;  /* 0x0000000004067229 */ /* 0x017fe20000000006 */
[----:B-----5:R-:W-:-:S06]  /*10e0*/  IMAD.WIDE.U32 R2, R0, 0x8, R2 ;  /* 0x0000000800027825 */ /* 0x020fcc00078e0002 */
[----:B------:R-:W-:Y:S01]  /*10f0*/  STG.E.64 desc[UR6][R2.64], R6 ;  /* 0x0000000602007986 */ /* 0x000fe2000c101b06 */
[----:B------:R-:W-:Y:S05]  /*1100*/  EXIT ;  /* 0x000000000000794d */ /* 0x000fea0003800000 */
.L_x_3318:
        /* <DEDUP_REMOVED lines=15> */
.L_x_4897:


//--------------------- .text._Z7reduce5IdLj256EEvPT_S1_j --------------------------
	.section	.text._Z7reduce5IdLj256EEvPT_S1_j,"ax",@progbits
	.align	128
        .global         _Z7reduce5IdLj256EEvPT_S1_j
        .type           _Z7reduce5IdLj256EEvPT_S1_j,@function
        .size           _Z7reduce5IdLj256EEvPT_S1_j,(.L_x_4898 - _Z7reduce5IdLj256EEvPT_S1_j)
        .other          _Z7reduce5IdLj256EEvPT_S1_j,@"STO_CUDA_ENTRY STV_DEFAULT"
_Z7reduce5IdLj256EEvPT_S1_j:
.text._Z7reduce5IdLj256EEvPT_S1_j:
        /* <DEDUP_REMOVED lines=24> */
[----:B------:R-:W-:Y:S06]  /*0180*/  BAR.SYNC.DEFER_BLOCKING 0x0 ;  /* 0x0000000000007b1d */ /* 0x000fec0000010000 */
[----:B------:R-:W0:Y:S01]  /*0190*/  @!P0 LDS.64 R6, [R11+0x400] ;  /* 0x000400000b068984 */ /* 0x000e220000000a00 */
[----:B------:R-:W-:Y:S01]  /*01a0*/  ISETP.GT.U32.AND P1, PT, R3, 0x3f, PT ;  /* 0x0000003f0300780c */ /* 0x000fe20003f24070 */
[----:B0-----:R-:W-:-:S07]  /*01b0*/  @!P0 DADD R4, R4, R6 ;  /* 0x0000000004048229 */ /* 0x001fce0000000006 */
[----:B------:R-:W-:Y:S01]  /*01c0*/  @!P0 STS.64 [R11], R4 ;  /* 0x000000040b008388 */ /* 0x000fe20000000a00 */
        /* <DEDUP_REMOVED lines=15> */
.L_x_3319:
        /* <DEDUP_REMOVED lines=41> */
.L_x_3320:
        /* <DEDUP_REMOVED lines=45> */
.L_x_3321:
[----:B------:R0:W1:Y:S04]  /*0820*/  SHFL.DOWN PT, R7, R5, 0x8, 0x1f ;  /* 0x09001f0005077f89 */ /* 0x00006800000e0000 */
[----:B------:R0:W2:Y:S02]  /*0830*/  SHFL.DOWN PT, R6, R4, 0x8, 0x1f ;  /* 0x09001f0004067f89 */ /* 0x0000a400000e0000 */
.L_x_3322:
        /* <DEDUP_REMOVED lines=44> */
.L_x_3323:
[----:B------:R3:W4:Y:S04]  /*0b00*/  SHFL.DOWN PT, R7, R5, 0x4, 0x1f ;  /* 0x08801f0005077f89 */ /* 0x00072800000e0000 */
[----:B------:R3:W0:Y:S02]  /*0b10*/  SHFL.DOWN PT, R6, R4, 0x4, 0x1f ;  /* 0x08801f0004067f89 */ /* 0x00062400000e0000 */
.L_x_3324:
        /* <DEDUP_REMOVED lines=44> */
.L_x_3325:
[----:B------:R3:W4:Y:S04]  /*0de0*/  SHFL.DOWN PT, R7, R5, 0x2, 0x1f ;  /* 0x08401f0005077f89 */ /* 0x00072800000e0000 */
[----:B------:R3:W0:Y:S02]  /*0df0*/  SHFL.DOWN PT, R6, R4, 0x2, 0x1f ;  /* 0x08401f0004067f89 */ /* 0x00062400000e0000 */
.L_x_3326:
        /* <DEDUP_REMOVED lines=44> */
.L_x_3327:
[----:B------:R3:W4:Y:S04]  /*10c0*/  SHFL.DOWN PT, R7, R5, 0x1, 0x1f ;  /* 0x08201f0005077f89 */ /* 0x00072800000e0000 */
[----:B------:R3:W0:Y:S02]  /*10d0*/  SHFL.DOWN PT, R6, R4, 0x1, 0x1f ;  /* 0x08201f0004067f89 */ /* 0x00062400000e0000 */
.L_x_3328:
[----:B------:R-:W-:-:S13]  /*10e0*/  ISETP.NE.AND P0, PT, R3, RZ, PT ;  /* 0x000000ff0300720c */ /* 0x000fda0003f05270 */
[----:B------:R-:W-:Y:S05]  /*10f0*/  @P0 EXIT ;  /* 0x000000000000094d */ /* 0x000fea0003800000 */
[----:B------:R-:W5:Y:S01]  /*1100*/  LDC.64 R2, c[0x0][0x388] ;  /* 0x0000e200ff027b82 */ /* 0x000f620000000a00 */
[----:B012-4-:R-:W-:Y:S01]  /*1110*/  DADD R6, R4, R6 ;  /* 0x0000000004067229 */ /* 0x017fe20000000006 */
[----:B-----5:R-:W-:-:S06]  /*1120*/  IMAD.WIDE.U32 R2, R0, 0x8, R2 ;  /* 0x0000000800027825 */ /* 0x020fcc00078e0002 */
[----:B------:R-:W-:Y:S01]  /*1130*/  STG.E.64 desc[UR6][R2.64], R6 ;  /* 0x0000000602007986 */ /* 0x000fe2000c101b06 */
[----:B------:R-:W-:Y:S05]  /*1140*/  EXIT ;  /* 0x000000000000794d */ /* 0x000fea0003800000 */
.L_x_3329:
        /* <DEDUP_REMOVED lines=11> */
.L_x_4898:


//--------------------- .text._Z7reduce5IdLj512EEvPT_S1_j --------------------------
	.section	.text._Z7reduce5IdLj512EEvPT_S1_j,"ax",@progbits
	.align	128
        .global         _Z7reduce5IdLj512EEvPT_S1_j
        .type           _Z7reduce5IdLj512EEvPT_S1_j,@function
        .size           _Z7reduce5IdLj512EEvPT_S1_j,(.L_x_4899 - _Z7reduce5IdLj512EEvPT_S1_j)
        .other          _Z7reduce5IdLj512EEvPT_S1_j,@"STO_CUDA_ENTRY STV_DEFAULT"
_Z7reduce5IdLj512EEvPT_S1_j:
.text._Z7reduce5IdLj512EEvPT_S1_j:
[----:B------:R-:W-:Y:S01]  /*0000*/  LDC R1, c[0x0][0x37c] ;  /* 0x0000df00ff017b82 */ /* 0x000fe20000000800 */
[----:B------:R-:W0:Y:S01]  /*0010*/  S2R R2, SR_CTAID.X ;  /* 0x0000000000027919 */ /* 0x000e220000002500 */
[----:B------:R-:W1:Y:S01]  /*0020*/  LDCU UR4, c[0x0][0x390] ;  /* 0x00007200ff0477ac */ /* 0x000e620008000800 */
[----:B------:R-:W-:Y:S01]  /*0030*/  CS2R R4, SRZ ;  /* 0x0000000000047805 */ /* 0x000fe2000001ff00 */
        /* <DEDUP_REMOVED lines=10> */
[----:B---3--:R-:W2:Y:S01]  /*00e0*/  @!P0 LDG.E.64 R4, desc[UR6][R6.64] ;  /* 0x0000000606048981 */ /* 0x008ea2000c1e1b00 */
        /* <DEDUP_REMOVED lines=34> */
.L_x_3330:
        /* <DEDUP_REMOVED lines=41> */
.L_x_3331:
        /* <DEDUP_REMOVED lines=45> */
.L_x_3332:
[----:B------:R0:W1:Y:S04]  /*0870*/  SHFL.DOWN PT, R7, R5, 0x8, 0x1f ;  /* 0x09001f0005077f89 */ /* 0x00006800000e0000 */
[----:B------:R0:W2:Y:S02]  /*0880*/  SHFL.DOWN PT, R6, R4, 0x8, 0x1f ;  /* 0x09001f0004067f89 */ /* 0x0000a400000e0000 */
.L_x_3333:
        /* <DEDUP_REMOVED lines=44> */
.L_x_3334:
[----:B------:R3:W4:Y:S04]  /*0b50*/  SHFL.DOWN PT, R7, R5, 0x4, 0x1f ;  /* 0x08801f0005077f89 */ /* 0x00072800000e0000 */
[----:B------:R3:W0:Y:S02]  /*0b60*/  SHFL.DOWN PT, R6, R4, 0x4, 0x1f ;  /* 0x08801f0004067f89 */ /* 0x00062400000e0000 */
.L_x_3335:
        /* <DEDUP_REMOVED lines=44> */
.L_x_3336:
[----:B------:R3:W4:Y:S04]  /*0e30*/  SHFL.DOWN PT, R7, R5, 0x2, 0x1f ;  /* 0x08401f0005077f89 */ /* 0x00072800000e0000 */
[----:B------:R3:W0:Y:S02]  /*0e40*/  SHFL.DOWN PT, R6, R4, 0x2, 0x1f ;  /* 0x08401f0004067f89 */ /* 0x00062400000e0000 */
.L_x_3337:
        /* <DEDUP_REMOVED lines=44> */
.L_x_3338:
[----:B------:R3:W4:Y:S04]  /*1110*/  SHFL.DOWN PT, R7, R5, 0x1, 0x1f ;  /* 0x08201f0005077f89 */ /* 0x00072800000e0000 */
[----:B------:R3:W0:Y:S02]  /*1120*/  SHFL.DOWN PT, R6, R4, 0x1, 0x1f ;  /* 0x08201f0004067f89 */ /* 0x00062400000e0000 */
.L_x_3339:
[----:B------:R-:W-:-:S13]  /*1130*/  ISETP.NE.AND P0, PT, R0, RZ, PT ;  /* 0x000000ff0000720c */ /* 0x000fda0003f05270 */
[----:B------:R-:W-:Y:S05]  /*1140*/  @P0 EXIT ;  /* 0x000000000000094d */ /* 0x000fea0003800000 */
[----:B0-----:R-:W0:Y:S01]  /*1150*/  LDC.64 R8, c[0x0][0x388] ;  /* 0x0000e200ff087b82 */ /* 0x001e220000000a00 */
[----:B-12-4-:R-:W-:Y:S01]  /*1160*/  DADD R6, R4, R6 ;  /* 0x0000000004067229 */ /* 0x016fe20000000006 */
[----:B0-----:R-:W-:-:S06]  /*1170*/  IMAD.WIDE.U32 R2, R2, 0x8, R8 ;  /* 0x0000000802027825 */ /* 0x001fcc00078e0008 */
[----:B------:R-:W-:Y:S01]  /*1180*/  STG.E.64 desc[UR6][R2.64], R6 ;  /* 0x0000000602007986 */ /* 0x000fe2000c101b06 */
[----:B------:R-:W-:Y:S05]  /*1190*/  EXIT ;  /* 0x000000000000794d */ /* 0x000fea0003800000 */
.L_x_3340:
        /* <DEDUP_REMOVED lines=14> */
.L_x_4899:


//--------------------- .text._Z7reduce5IdLj1024EEvPT_S1_j --------------------------
	.section	.text._Z7reduce5IdLj1024EEvPT_S1_j,"ax",@progbits
	.align	128
        .global         _Z7reduce5IdLj1024EEvPT_S1_j
        .type           _Z7reduce5IdLj1024EEvPT_S1_j,@function
        .size           _Z7reduce5IdLj1024EEvPT_S1_j,(.L_x_4900 - _Z7reduce5IdLj1024EEvPT_S1_j)
        .other          _Z7reduce5IdLj1024EEvPT_S1_j,@"STO_CUDA_ENTRY STV_DEFAULT"
_Z7reduce5IdLj1024EEvPT_S1_j:
.text._Z7reduce5IdLj1024EEvPT_S1_j:
        /* <DEDUP_REMOVED lines=11> */
[----:B------:R-:W-:Y:S02]  /*00b0*/  ISETP.GE.U32.AND P1, PT, R6, UR4, PT ;  /* 0x0000000406007c0c */ /* 0x000fe4000bf26070 */
[----:B------:R-:W-:-:S06]  /*00c0*/  CS2R R6, SRZ ;  /* 0x0000000000067805 */ /* 0x000fcc000001ff00 */
[----:B----4-:R-:W2:Y:S05]  /*00d0*/  @!P0 LDG.E.64 R6, desc[UR6][R4.64] ;  /* 0x0000000604068981 */ /* 0x010eaa000c1e1b00 */
[----:B------:R-:W2:Y:S01]  /*00e0*/  @!P1 LDG.E.64 R8, desc[UR6][R4.64+0x2000] ;  /* 0x0020000604089981 */ /* 0x000ea2000c1e1b00 */
[----:B------:R-:W0:Y:S01]  /*00f0*/  S2UR UR5, SR_CgaCtaId ;  /* 0x00000000000579c3 */ /* 0x000e220000008800 */
[----:B------:R-:W-:Y:S01]  /*0100*/  UMOV UR4, 0x400 ;  /* 0x0000040000047882 */ /* 0x000fe20000000000 */
[----:B------:R-:W-:Y:S01]  /*0110*/  ISETP.GT.U32.AND P0, PT, R0, 0xff, PT ;  /* 0x000000ff0000780c */ /* 0x000fe20003f04070 */
[----:B0-----:R-:W-:-:S06]  /*0120*/  ULEA UR4, UR5, UR4, 0x18 ;  /* 0x0000000405047291 */ /* 0x001fcc000f8ec0ff */
[C---:B------:R-:W-:Y:S01]  /*0130*/  LEA R11, R0.reuse, UR4, 0x3 ;  /* 0x00000004000b7c11 */ /* 0x040fe2000f8e18ff */
[----:B--2---:R-:W-:Y:S01]  /*0140*/  @!P1 DADD R6, R6, R8 ;  /* 0x0000000006069229 */ /* 0x004fe20000000008 */
[----:B------:R-:W-:-:S06]  /*0150*/  ISETP.GT.U32.AND P1, PT, R0, 0x7f, PT ;  /* 0x0000007f0000780c */ /* 0x000fcc0003f24070 */
        /* <DEDUP_REMOVED lines=22> */
[----:B0-----:R0:W1:Y:S04]  /*02c0*/  SHFL.DOWN PT, R7, R5, 0x10, 0x1f ;  /* 0x0a001f0005077f89 */ /* 0x00106800000e0000 */
[----:B------:R0:W2:Y:S01]  /*02d0*/  SHFL.DOWN PT, R6, R4, 0x10, 0x1f ;  /* 0x0a001f0004067f89 */ /* 0x0000a200000e0000 */
[----:B------:R-:W-:Y:S05]  /*02e0*/  BRA `(.L_x_3342) ;  /* 0x0000000000a47947 */ /* 0x000fea0003800000 */
.L_x_3341:
        /* <DEDUP_REMOVED lines=41> */
.L_x_3342:
        /* <DEDUP_REMOVED lines=45> */
.L_x_3343:
[----:B------:R0:W1:Y:S04]  /*0850*/  SHFL.DOWN PT, R7, R5, 0x8, 0x1f ;  /* 0x09001f0005077f89 */ /* 0x00006800000e0000 */
[----:B------:R0:W2:Y:S02]  /*0860*/  SHFL.DOWN PT, R6, R4, 0x8, 0x1f ;  /* 0x09001f0004067f89 */ /* 0x0000a400000e0000 */
.L_x_3344:
        /* <DEDUP_REMOVED lines=44> */
.L_x_3345:
[----:B------:R3:W4:Y:S04]  /*0b30*/  SHFL.DOWN PT, R7, R5, 0x4, 0x1f ;  /* 0x08801f0005077f89 */ /* 0x00072800000e0000 */
[----:B------:R3:W0:Y:S02]  /*0b40*/  SHFL.DOWN PT, R6, R4, 0x4, 0x1f ;  /* 0x08801f0004067f89 */ /* 0x00062400000e0000 */
.L_x_3346:
        /* <DEDUP_REMOVED lines=44> */
.L_x_3347:
[----:B------:R3:W4:Y:S04]  /*0e10*/  SHFL.DOWN PT, R7, R5, 0x2, 0x1f ;  /* 0x08401f0005077f89 */ /* 0x00072800000e0000 */
[----:B------:R3:W0:Y:S02]  /*0e20*/  SHFL.DOWN PT, R6, R4, 0x2, 0x1f ;  /* 0x08401f0004067f89 */ /* 0x00062400000e0000 */
.L_x_3348:
        /* <DEDUP_REMOVED lines=44> */
.L_x_3349:
[----:B------:R3:W4:Y:S04]  /*10f0*/  SHFL.DOWN PT, R7, R5, 0x1, 0x1f ;  /* 0x08201f0005077f89 */ /* 0x00072800000e0000 */
[----:B------:R3:W0:Y:S02]  /*1100*/  SHFL.DOWN PT, R6, R4, 0x1, 0x1f ;  /* 0x08201f0004067f89 */ /* 0x00062400000e0000 */
.L_x_3350:
[----:B------:R-:W-:-:S13]  /*1110*/  ISETP.NE.AND P0, PT, R0, RZ, PT ;  /* 0x000000ff0000720c */ /* 0x000fda0003f05270 */
[----:B------:R-:W-:Y:S05]  /*1120*/  @P0 EXIT ;  /* 0x000000000000094d */ /* 0x000fea0003800000 */
[----:B0-----:R-:W0:Y:S01]  /*1130*/  LDC.64 R8, c[0x0][0x388] ;  /* 0x0000e200ff087b82 */ /* 0x001e220000000a00 */
[----:B-12-4-:R-:W-:Y:S01]  /*1140*/  DADD R6, R4, R6 ;  /* 0x0000000004067229 */ /* 0x016fe20000000006 */
[----:B0-----:R-:W-:-:S06]  /*1150*/  IMAD.WIDE.U32 R2, R2, 0x8, R8 ;  /* 0x0000000802027825 */ /* 0x001fcc00078e0008 */
[----:B------:R-:W-:Y:S01]  /*1160*/  STG.E.64 desc[UR6][R2.64], R6 ;  /* 0x0000000602007986 */ /* 0x000fe2000c101b06 */
[----:B------:R-:W-:Y:S05]  /*1170*/  EXIT ;  /* 0x000000000000794d */ /* 0x000fea0003800000 */
.L_x_3351:
        /* <DEDUP_REMOVED lines=16> */
.L_x_4900:


//--------------------- .text._Z7reduce4IdLj1EEvPT_S1_j --------------------------
	.section	.text._Z7reduce4IdLj1EEvPT_S1_j,"ax",@progbits
	.align	128
        .global         _Z7reduce4IdLj1EEvPT_S1_j
        .type           _Z7reduce4IdLj1EEvPT_S1_j,@function
        .size           _Z7reduce4IdLj1EEvPT_S1_j,(.L_x_4901 - _Z7reduce4IdLj1EEvPT_S1_j)
        .other          _Z7reduce4IdLj1EEvPT_S1_j,@"STO_CUDA_ENTRY STV_DEFAULT"
_Z7reduce4IdLj1EEvPT_S1_j:
.text._Z7reduce4IdLj1EEvPT_S1_j:
[----:B------:R-:W-:Y:S01]  /*0000*/  LDC R1, c[0x0][0x37c] ;  /* 0x0000df00ff017b82 */ /* 0x000fe20000000800 */
[----:B------:R-:W0:Y:S01]  /*0010*/  S2R R2, SR_CTAID.X ;  /* 0x0000000000027919 */ /* 0x000e220000002500 */
[----:B------:R-:W0:Y:S01]  /*0020*/  LDCU UR8, c[0x0][0x360] ;  /* 0x00006c00ff0877ac */ /* 0x000e220008000800 */
[----:B------:R-:W-:Y:S01]  /*0030*/  CS2R R4, SRZ ;  /* 0x0000000000047805 */ /* 0x000fe2000001ff00 */
        /* <DEDUP_REMOVED lines=11> */
[----:B---3--:R-:W2:Y:S01]  /*00f0*/  @!P0 LDG.E.64 R4, desc[UR6][R6.64] ;  /* 0x0000000606048981 */ /* 0x008ea2000c1e1b00 */
[----:B-1----:R-:W-:-:S06]  /*0100*/  @!P1 IMAD.WIDE.U32 R8, R11, 0x8, R8 ;  /* 0x000000080b089825 */ /* 0x002fcc00078e0008 */
[----:B------:R-:W2:Y:S01]  /*0110*/  @!P1 LDG.E.64 R8, desc[UR6][R8.64] ;  /* 0x0000000608089981 */ /* 0x000ea2000c1e1b00 */
[----:B------:R-:W0:Y:S01]  /*0120*/  S2UR UR5, SR_CgaCtaId ;  /* 0x00000000000579c3 */ /* 0x000e220000008800 */
[----:B------:R-:W-:Y:S01]  /*0130*/  IMAD.U32 R3, RZ, RZ, UR8 ;  /* 0x00000008ff037e24 */ /* 0x000fe2000f8e00ff */
[----:B------:R-:W-:-:S04]  /*0140*/  UMOV UR4, 0x400 ;  /* 0x0000040000047882 */ /* 0x000fc80000000000 */
[----:B------:R-:W-:Y:S01]  /*0150*/  ISETP.GE.U32.AND P0, PT, R3, 0x42, PT ;  /* 0x000000420300780c */ /* 0x000fe20003f06070 */
[----:B0-----:R-:W-:-:S06]  /*0160*/  ULEA UR4, UR5, UR4, 0x18 ;  /* 0x0000000405047291 */ /* 0x001fcc000f8ec0ff */
[C---:B------:R-:W-:Y:S01]  /*0170*/  LEA R11, R0.reuse, UR4, 0x3 ;  /* 0x00000004000b7c11 */ /* 0x040fe2000f8e18ff */
[----:B--2---:R-:W-:Y:S01]  /*0180*/  @!P1 DADD R4, R4, R8 ;  /* 0x0000000004049229 */ /* 0x004fe20000000008 */
[----:B------:R-:W-:-:S06]  /*0190*/  ISETP.GT.U32.AND P1, PT, R0, 0x1f, PT ;  /* 0x0000001f0000780c */ /* 0x000fcc0003f24070 */
[----:B------:R0:W-:Y:S01]  /*01a0*/  STS.64 [R11], R4 ;  /* 0x000000040b007388 */ /* 0x0001e20000000a00 */
[----:B------:R-:W-:Y:S06]  /*01b0*/  BAR.SYNC.DEFER_BLOCKING 0x0 ;  /* 0x0000000000007b1d */ /* 0x000fec0000010000 */
[----:B------:R-:W-:Y:S05]  /*01c0*/  @!P0 BRA `(.L_x_3352) ;  /* 0x0000000000288947 */ /* 0x000fea0003800000 */
.L_x_3353:
        /* <DEDUP_REMOVED lines=10> */
.L_x_3352:
[----:B------:R-:W-:Y:S05]  /*0270*/  @P1 EXIT ;  /* 0x000000000000194d */ /* 0x000fea0003800000 */
[----:B------:R-:W-:-:S04]  /*0280*/  VOTE.ANY R3, PT, PT ;  /* 0x0000000000037806 */ /* 0x000fc800038e0100 */
[----:B------:R-:W-:-:S13]  /*0290*/  ISETP.NE.AND P0, PT, R3, -0x1, PT ;  /* 0xffffffff0300780c */ /* 0x000fda0003f05270 */
[----:B------:R-:W-:Y:S05]  /*02a0*/  @P0 BRA `(.L_x_3354) ;  /* 0x00000000000c0947 */ /* 0x000fea0003800000 */
[----:B------:R1:W2:Y:S04]  /*02b0*/  SHFL.DOWN PT, R7, R5, 0x10, 0x1f ;  /* 0x0a001f0005077f89 */ /* 0x0002a800000e0000 */
[----:B------:R1:W3:Y:S01]  /*02c0*/  SHFL.DOWN PT, R6, R4, 0x10, 0x1f ;  /* 0x0a001f0004067f89 */ /* 0x0002e200000e0000 */
[----:B------:R-:W-:Y:S05]  /*02d0*/  BRA `(.L_x_3355) ;  /* 0x0000000000a47947 */ /* 0x000fea0003800000 */
.L_x_3354:
        /* <DEDUP_REMOVED lines=41> */
.L_x_3355:
        /* <DEDUP_REMOVED lines=45> */
.L_x_3356:
[----:B------:R0:W1:Y:S04]  /*0840*/  SHFL.DOWN PT, R7, R5, 0x8, 0x1f ;  /* 0x09001f0005077f89 */ /* 0x00006800000e0000 */
[----:B------:R0:W2:Y:S02]  /*0850*/  SHFL.DOWN PT, R6, R4, 0x8, 0x1f ;  /* 0x09001f0004067f89 */ /* 0x0000a400000e0000 */
.L_x_3357:
        /* <DEDUP_REMOVED lines=44> */
.L_x_3358:
[----:B------:R3:W4:Y:S04]  /*0b20*/  SHFL.DOWN PT, R7, R5, 0x4, 0x1f ;  /* 0x08801f0005077f89 */ /* 0x00072800000e0000 */
[----:B------:R3:W0:Y:S02]  /*0b30*/  SHFL.DOWN PT, R6, R4, 0x4, 0x1f ;  /* 0x08801f0004067f89 */ /* 0x00062400000e0000 */
.L_x_3359:
        /* <DEDUP_REMOVED lines=44> */
.L_x_3360:
[----:B------:R0:W1:Y:S04]  /*0e00*/  SHFL.DOWN PT, R7, R5, 0x2, 0x1f ;  /* 0x08401f0005077f89 */ /* 0x00006800000e0000 */
[----:B------:R0:W2:Y:S02]  /*0e10*/  SHFL.DOWN PT, R6, R4, 0x2, 0x1f ;  /* 0x08401f0004067f89 */ /* 0x0000a400000e0000 */
.L_x_3361:
        /* <DEDUP_REMOVED lines=44> */
.L_x_3362:
[----:B------:R3:W4:Y:S04]  /*10e0*/  SHFL.DOWN PT, R7, R5, 0x1, 0x1f ;  /* 0x08201f0005077f89 */ /* 0x00072800000e0000 */
[----:B------:R3:W0:Y:S02]  /*10f0*/  SHFL.DOWN PT, R6, R4, 0x1, 0x1f ;  /* 0x08201f0004067f89 */ /* 0x00062400000e0000 */
.L_x_3363:
[----:B------:R-:W-:-:S13]  /*1100*/  ISETP.NE.AND P0, PT, R0, RZ, PT ;  /* 0x000000ff0000720c */ /* 0x000fda0003f05270 */
[----:B------:R-:W-:Y:S05]  /*1110*/  @P0 EXIT ;  /* 0x000000000000094d */ /* 0x000fea0003800000 */
[----:B0-----:R-:W0:Y:S01]  /*1120*/  LDC.64 R8, c[0x0][0x388] ;  /* 0x0000e200ff087b82 */ /* 0x001e220000000a00 */
[----:B-12-4-:R-:W-:Y:S01]  /*1130*/  DADD R6, R4, R6 ;  /* 0x0000000004067229 */ /* 0x016fe20000000006 */
[----:B0-----:R-:W-:-:S06]  /*1140*/  IMAD.WIDE.U32 R2, R2, 0x8, R8 ;  /* 0x0000000802027825 */ /* 0x001fcc00078e0008 */
[----:B------:R-:W-:Y:S01]  /*1150*/  STG.E.64 desc[UR6][R2.64], R6 ;  /* 0x0000000602007986 */ /* 0x000fe2000c101b06 */
[----:B------:R-:W-:Y:S05]  /*1160*/  EXIT ;  /* 0x000000000000794d */ /* 0x000fea0003800000 */
.L_x_3364:
        /* <DEDUP_REMOVED lines=9> */
.L_x_4901:


//--------------------- .text._Z7reduce4IdLj2EEvPT_S1_j --------------------------
	.section	.text._Z7reduce4IdLj2EEvPT_S1_j,"ax",@progbits
	.align	128
        .global         _Z7reduce4IdLj2EEvPT_S1_j
        .type           _Z7reduce4IdLj2EEvPT_S1_j,@function
        .size           _Z7reduce4IdLj2EEvPT_S1_j,(.L_x_4902 - _Z7reduce4IdLj2EEvPT_S1_j)
        .other          _Z7reduce4IdLj2EEvPT_S1_j,@"STO_CUDA_ENTRY STV_DEFAULT"
_Z7reduce4IdLj2EEvPT_S1_j:
.text._Z7reduce4IdLj2EEvPT_S1_j:
        /* <DEDUP_REMOVED lines=29> */
.L_x_3366:
        /* <DEDUP_REMOVED lines=10> */
.L_x_3365:
[----:B------:R-:W-:Y:S05]  /*0270*/  @P1 EXIT ;  /* 0x000000000000194d */ /* 0x000fea0003800000 */
[----:B------:R-:W-:-:S04]  /*0280*/  VOTE.ANY R3, PT, PT ;  /* 0x0000000000037806 */ /* 0x000fc800038e0100 */
[----:B------:R-:W-:-:S13]  /*0290*/  ISETP.NE.AND P0, PT, R3, -0x1, PT ;  /* 0xffffffff0300780c */ /* 0x000fda0003f05270 */
[----:B------:R-:W-:Y:S05]  /*02a0*/  @P0 BRA `(.L_x_3367) ;  /* 0x00000000000c0947 */ /* 0x000fea0003800000 */
[----:B------:R1:W2:Y:S04]  /*02b0*/  SHFL.DOWN PT, R7, R5, 0x10, 0x1f ;  /* 0x0a001f0005077f89 */ /* 0x0002a800000e0000 */
[----:B------:R1:W3:Y:S01]  /*02c0*/  SHFL.DOWN PT, R6, R4, 0x10, 0x1f ;  /* 0x0a001f0004067f89 */ /* 0x0002e200000e0000 */
[----:B------:R-:W-:Y:S05]  /*02d0*/  BRA `(.L_x_3368) ;  /* 0x0000000000a47947 */ /* 0x000fea0003800000 */
.L_x_3367:
        /* <DEDUP_REMOVED lines=41> */
.L_x_3368:
        /* <DEDUP_REMOVED lines=45> */
.L_x_3369:
[----:B------:R0:W1:Y:S04]  /*0840*/  SHFL.DOWN PT, R7, R5, 0x8, 0x1f ;  /* 0x09001f0005077f89 */ /* 0x00006800000e0000 */
[----:B------:R0:W2:Y:S02]  /*0850*/  SHFL.DOWN PT, R6, R4, 0x8, 0x1f ;  /* 0x09001f0004067f89 */ /* 0x0000a400000e0000 */
.L_x_3370:
        /* <DEDUP_REMOVED lines=44> */
.L_x_3371:
[----:B------:R3:W4:Y:S04]  /*0b20*/  SHFL.DOWN PT, R7, R5, 0x4, 0x1f ;  /* 0x08801f0005077f89 */ /* 0x00072800000e0000 */
[----:B------:R3:W0:Y:S02]  /*0b30*/  SHFL.DOWN PT, R6, R4, 0x4, 0x1f ;  /* 0x08801f0004067f89 */ /* 0x00062400000e0000 */
.L_x_3372:
        /* <DEDUP_REMOVED lines=44> */
.L_x_3373:
[----:B------:R0:W1:Y:S04]  /*0e00*/  SHFL.DOWN PT, R7, R5, 0x2, 0x1f ;  /* 0x08401f0005077f89 */ /* 0x00006800000e0000 */
[----:B------:R0:W2:Y:S02]  /*0e10*/  SHFL.DOWN PT, R6, R4, 0x2, 0x1f ;  /* 0x08401f0004067f89 */ /* 0x0000a400000e0000 */
.L_x_3374:
        /* <DEDUP_REMOVED lines=44> */
.L_x_3375:
[----:B------:R3:W4:Y:S04]  /*10e0*/  SHFL.DOWN PT, R7, R5, 0x1, 0x1f ;  /* 0x08201f0005077f89 */ /* 0x00072800000e0000 */
[----:B------:R3:W0:Y:S02]  /*10f0*/  SHFL.DOWN PT, R6, R4, 0x1, 0x1f ;  /* 0x08201f0004067f89 */ /* 0x00062400000e0000 */
.L_x_3376:
[----:B------:R-:W-:-:S13]  /*1100*/  ISETP.NE.AND P0, PT, R0, RZ, PT ;  /* 0x000000ff0000720c */ /* 0x000fda0003f05270 */
[----:B------:R-:W-:Y:S05]  /*1110*/  @P0 EXIT ;  /* 0x000000000000094d */ /* 0x000fea0003800000 */
[----:B0-----:R-:W0:Y:S01]  /*1120*/  LDC.64 R8, c[0x0][0x388] ;  /* 0x0000e200ff087b82 */ /* 0x001e220000000a00 */
[----:B-12-4-:R-:W-:Y:S01]  /*1130*/  DADD R6, R4, R6 ;  /* 0x0000000004067229 */ /* 0x016fe20000000006 */
[----:B0-----:R-:W-:-:S06]  /*1140*/  IMAD.WIDE.U32 R2, R2, 0x8, R8 ;  /* 0x0000000802027825 */ /* 0x001fcc00078e0008 */
[----:B------:R-:W-:Y:S01]  /*1150*/  STG.E.64 desc[UR6][R2.64], R6 ;  /* 0x0000000602007986 */ /* 0x000fe2000c101b06 */
[----:B------:R-:W-:Y:S05]  /*1160*/  EXIT ;  /* 0x000000000000794d */ /* 0x000fea0003800000 */
.L_x_3377:
        /* <DEDUP_REMOVED lines=9> */
.L_x_4902:


//--------------------- .text._Z7reduce4IdLj4EEvPT_S1_j --------------------------
	.section	.text._Z7reduce4IdLj4EEvPT_S1_j,"ax",@progbits
	.align	128
        .global         _Z7reduce4IdLj4EEvPT_S1_j
        .type           _Z7reduce4IdLj4EEvPT_S1_j,@function
        .size           _Z7reduce4IdLj4EEvPT_S1_j,(.L_x_4903 - _Z7reduce4IdLj4EEvPT_S1_j)
        .other          _Z7reduce4IdLj4EEvPT_S1_j,@"STO_CUDA_ENTRY STV_DEFAULT"
_Z7reduce4IdLj4EEvPT_S1_j:
.text._Z7reduce4IdLj4EEvPT_S1_j:
        /* <DEDUP_REMOVED lines=29> */
.L_x_3379:
        /* <DEDUP_REMOVED lines=10> */
.L_x_3378:
[----:B------:R-:W-:Y:S05]  /*0270*/  @P1 EXIT ;  /* 0x000000000000194d */ /* 0x000fea0003800000 */
[----:B------:R-:W-:-:S04]  /*0280*/  VOTE.ANY R3, PT, PT ;  /* 0x0000000000037806 */ /* 0x000fc800038e0100 */
[----:B------:R-:W-:-:S13]  /*0290*/  ISETP.NE.AND P0, PT, R3, -0x1, PT ;  /* 0xffffffff0300780c */ /* 0x000fda0003f05270 */
[----:B------:R-:W-:Y:S05]  /*02a0*/  @P0 BRA `(.L_x_3380) ;  /* 0x00000000000c0947 */ /* 0x000fea0003800000 */
[----:B------:R1:W2:Y:S04]  /*02b0*/  SHFL.DOWN PT, R7, R5, 0x10, 0x1f ;  /* 0x0a001f0005077f89 */ /* 0x0002a800000e0000 */
[----:B------:R1:W3:Y:S01]  /*02c0*/  SHFL.DOWN PT, R6, R4, 0x10, 0x1f ;  /* 0x0a001f0004067f89 */ /* 0x0002e200000e0000 */
[----:B------:R-:W-:Y:S05]  /*02d0*/  BRA `(.L_x_3381) ;  /* 0x0000000000a47947 */ /* 0x000fea0003800000 */
.L_x_3380:
        /* <DEDUP_REMOVED lines=41> */
.L_x_3381:
        /* <DEDUP_REMOVED lines=45> */
.L_x_3382:
[----:B------:R0:W1:Y:S04]  /*0840*/  SHFL.DOWN PT, R7, R5, 0x8, 0x1f ;  /* 0x09001f0005077f89 */ /* 0x00006800000e0000 */
[----:B------:R0:W2:Y:S02]  /*0850*/  SHFL.DOWN PT, R6, R4, 0x8, 0x1f ;  /* 0x09001f0004067f89 */ /* 0x0000a400000e0000 */
.L_x_3383:
        /* <DEDUP_REMOVED lines=44> */
.L_x_3384:
[----:B------:R3:W4:Y:S04]  /*0b20*/  SHFL.DOWN PT, R7, R5, 0x4, 0x1f ;  /* 0x08801f0005077f89 */ /* 0x00072800000e0000 */
[----:B------:R3:W0:Y:S02]  /*0b30*/  SHFL.DOWN PT, R6, R4, 0x4, 0x1f ;  /* 0x08801f0004067f89 */ /* 0x00062400000e0000 */
.L_x_3385:
        /* <DEDUP_REMOVED lines=44> */
.L_x_3386:
[----:B------:R0:W1:Y:S04]  /*0e00*/  SHFL.DOWN PT, R7, R5, 0x2, 0x1f ;  /* 0x08401f0005077f89 */ /* 0x00006800000e0000 */
[----:B------:R0:W2:Y:S02]  /*0e10*/  SHFL.DOWN PT, R6, R4, 0x2, 0x1f ;  /* 0x08401f0004067f89 */ /* 0x0000a400000e0000 */
.L_x_3387:
        /* <DEDUP_REMOVED lines=44> */
.L_x_3388:
[----:B------:R3:W4:Y:S04]  /*10e0*/  SHFL.DOWN PT, R7, R5, 0x1, 0x1f ;  /* 0x08201f0005077f89 */ /* 0x00072800000e0000 */
[----:B------:R3:W0:Y:S02]  /*10f0*/  SHFL.DOWN PT, R6, R4, 0x1, 0x1f ;  /* 0x08201f0004067f89 */ /* 0x00062400000e0000 */
.L_x_3389:
[----:B------:R-:W-:-:S13]  /*1100*/  ISETP.NE.AND P0, PT, R0, RZ, PT ;  /* 0x000000ff0000720c */ /* 0x000fda0003f05270 */
[----:B------:R-:W-:Y:S05]  /*1110*/  @P0 EXIT ;  /* 0x000000000000094d */ /* 0x000fea0003800000 */
[----:B0-----:R-:W0:Y:S01]  /*1120*/  LDC.64 R8, c[0x0][0x388] ;  /* 0x0000e200ff087b82 */ /* 0x001e220000000a00 */
[----:B-12-4-:R-:W-:Y:S01]  /*1130*/  DADD R6, R4, R6 ;  /* 0x0000000004067229 */ /* 0x016fe20000000006 */
[----:B0-----:R-:W-:-:S06]  /*1140*/  IMAD.WIDE.U32 R2, R2, 0x8, R8 ;  /* 0x0000000802027825 */ /* 0x001fcc00078e0008 */
[----:B------:R-:W-:Y:S01]  /*1150*/  STG.E.64 desc[UR6][R2.64], R6 ;  /* 0x0000000602007986 */ /* 0x000fe2000c101b06 */
[----:B------:R-:W-:Y:S05]  /*1160*/  EXIT ;  /* 0x000000000000794d */ /* 0x000fea0003800000 */
.L_x_3390:
        /* <DEDUP_REMOVED lines=9> */
.L_x_4903:


//--------------------- .text._Z7reduce4IdLj8EEvPT_S1_j --------------------------
	.section	.text._Z7reduce4IdLj8EEvPT_S1_j,"ax",@progbits
	.align	128
        .global         _Z7reduce4IdLj8EEvPT_S1_j
        .type           _Z7reduce4IdLj8EEvPT_S1_j,@function
        .size           _Z7reduce4IdLj8EEvPT_S1_j,(.L_x_4904 - _Z7reduce4IdLj8EEvPT_S1_j)
        .other          _Z7reduce4IdLj8EEvPT_S1_j,@"STO_CUDA_ENTRY STV_DEFAULT"
_Z7reduce4IdLj8EEvPT_S1_j:
.text._Z7reduce4IdLj8EEvPT_S1_j:
        /* <DEDUP_REMOVED lines=29> */
.L_x_3392:
        /* <DEDUP_REMOVED lines=10> */
.L_x_3391:
[----:B------:R-:W-:Y:S05]  /*0270*/  @P1 EXIT ;  /* 0x000000000000194d */ /* 0x000fea0003800000 */
[----:B------:R-:W-:-:S04]  /*0280*/  VOTE.ANY R3, PT, PT ;  /* 0x0000000000037806 */ /* 0x000fc800038e0100 */
[----:B------:R-:W-:-:S13]  /*0290*/  ISETP.NE.AND P0, PT, R3, -0x1, PT ;  /* 0xffffffff0300780c */ /* 0x000fda0003f05270 */
[----:B------:R-:W-:Y:S05]  /*02a0*/  @P0 BRA `(.L_x_3393) ;  /* 0x00000000000c0947 */ /* 0x000fea0003800000 */
[----:B------:R1:W2:Y:S04]  /*02b0*/  SHFL.DOWN PT, R7, R5, 0x10, 0x1f ;  /* 0x0a001f0005077f89 */ /* 0x0002a800000e0000 */
[----:B------:R1:W3:Y:S01]  /*02c0*/  SHFL.DOWN PT, R6, R4, 0x10, 0x1f ;  /* 0x0a001f0004067f89 */ /* 0x0002e200000e0000 */
[----:B------:R-:W-:Y:S05]  /*02d0*/  BRA `(.L_x_3394) ;  /* 0x0000000000a47947 */ /* 0x000fea0003800000 */
.L_x_3393:
        /* <DEDUP_REMOVED lines=41> */
.L_x_3394:
        /* <DEDUP_REMOVED lines=45> */
.L_x_3395:
[----:B------:R0:W1:Y:S04]  /*0840*/  SHFL.DOWN PT, R7, R5, 0x8, 0x1f ;  /* 0x09001f0005077f89 */ /* 0x00006800000e0000 */
[----:B------:R0:W2:Y:S02]  /*0850*/  SHFL.DOWN PT, R6, R4, 0x8, 0x1f ;  /* 0x09001f0004067f89 */ /* 0x0000a400000e0000 */
.L_x_3396:
        /* <DEDUP_REMOVED lines=44> */
.L_x_3397:
[----:B------:R3:W4:Y:S04]  /*0b20*/  SHFL.DOWN PT, R7, R5, 0x4, 0x1f ;  /* 0x08801f0005077f89 */ /* 0x00072800000e0000 */
[----:B------:R3:W0:Y:S02]  /*0b30*/  SHFL.DOWN PT, R6, R4, 0x4, 0x1f ;  /* 0x08801f0004067f89 */ /* 0x00062400000e0000 */
.L_x_3398:
        /* <DEDUP_REMOVED lines=44> */
.L_x_3399:
[----:B------:R0:W1:Y:S04]  /*0e00*/  SHFL.DOWN PT, R7, R5, 0x2, 0x1f ;  /* 0x08401f0005077f89 */ /* 0x00006800000e0000 */
[----:B------:R0:W2:Y:S02]  /*0e10*/  SHFL.DOWN PT, R6, R4, 0x2, 0x1f ;  /* 0x08401f0004067f89 */ /* 0x0000a400000e0000 */
.L_x_3400:
        /* <DEDUP_REMOVED lines=44> */
.L_x_3401:
[----:B------:R3:W4:Y:S04]  /*10e0*/  SHFL.DOWN PT, R7, R5, 0x1, 0x1f ;  /* 0x08201f0005077f89 */ /* 0x00072800000e0000 */
[----:B------:R3:W0:Y:S02]  /*10f0*/  SHFL.DOWN PT, R6, R4, 0x1, 0x1f ;  /* 0x08201f0004067f89 */ /* 0x00062400000e0000 */
.L_x_3402:
[----:B------:R-:W-:-:S13]  /*1100*/  ISETP.NE.AND P0, PT, R0, RZ, PT ;  /* 0x000000ff0000720c */ /* 0x000fda0003f05270 */
[----:B------:R-:W-:Y:S05]  /*1110*/  @P0 EXIT ;  /* 0x000000000000094d */ /* 0x000fea0003800000 */
[----:B0-----:R-:W0:Y:S01]  /*1120*/  LDC.64 R8, c[0x0][0x388] ;  /* 0x0000e200ff087b82 */ /* 0x001e220000000a00 */
[----:B-12-4-:R-:W-:Y:S01]  /*1130*/  DADD R6, R4, R6 ;  /* 0x0000000004067229 */ /* 0x016fe20000000006 */
[----:B0-----:R-:W-:-:S06]  /*1140*/  IMAD.WIDE.U32 R2, R2, 0x8, R8 ;  /* 0x0000000802027825 */ /* 0x001fcc00078e0008 */
[----:B------:R-:W-:Y:S01]  /*1150*/  STG.E.64 desc[UR6][R2.64], R6 ;  /* 0x0000000602007986 */ /* 0x000fe2000c101b06 */
[----:B------:R-:W-:Y:S05]  /*1160*/  EXIT ;  /* 0x000000000000794d */ /* 0x000fea0003800000 */
.L_x_3403:
        /* <DEDUP_REMOVED lines=9> */
.L_x_4904:


//--------------------- .text._Z7reduce4IdLj16EEvPT_S1_j --------------------------
	.section	.text._Z7reduce4IdLj16EEvPT_S1_j,"ax",@progbits
	.align	128
        .global         _Z7reduce4IdLj16EEvPT_S1_j
        .type           _Z7reduce4IdLj16EEvPT_S1_j,@function
        .size           _Z7reduce4IdLj16EEvPT_S1_j,(.L_x_4905 - _Z7reduce4IdLj16EEvPT_S1_j)
        .other          _Z7reduce4IdLj16EEvPT_S1_j,@"STO_CUDA_ENTRY STV_DEFAULT"
_Z7reduce4IdLj16EEvPT_S1_j:
.text._Z7reduce4IdLj16EEvPT_S1_j:
        /* <DEDUP_REMOVED lines=29> */
.L_x_3405:
        /* <DEDUP_REMOVED lines=10> */
.L_x_3404:
[----:B------:R-:W-:Y:S05]  /*0270*/  @P1 EXIT ;  /* 0x000000000000194d */ /* 0x000fea0003800000 */
[----:B------:R-:W-:-:S04]  /*0280*/  VOTE.ANY R3, PT, PT ;  /* 0x0000000000037806 */ /* 0x000fc800038e0100 */
[----:B------:R-:W-:-:S13]  /*0290*/  ISETP.NE.AND P0, PT, R3, -0x1, PT ;  /* 0xffffffff0300780c */ /* 0x000fda0003f05270 */
[----:B------:R-:W-:Y:S05]  /*02a0*/  @P0 BRA `(.L_x_3406) ;  /* 0x00000000000c0947 */ /* 0x000fea0003800000 */
[----:B------:R1:W2:Y:S04]  /*02b0*/  SHFL.DOWN PT, R7, R5, 0x10, 0x1f ;  /* 0x0a001f0005077f89 */ /* 0x0002a800000e0000 */
[----:B------:R1:W3:Y:S01]  /*02c0*/  SHFL.DOWN PT, R6, R4, 0x10, 0x1f ;  /* 0x0a001f0004067f89 */ /* 0x0002e200000e0000 */
[----:B------:R-:W-:Y:S05]  /*02d0*/  BRA `(.L_x_3407) ;  /* 0x0000000000a47947 */ /* 0x000fea0003800000 */
.L_x_3406:
        /* <DEDUP_REMOVED lines=41> */
.L_x_3407:
        /* <DEDUP_REMOVED lines=45> */
.L_x_3408:
[----:B------:R0:W1:Y:S04]  /*0840*/  SHFL.DOWN PT, R7, R5, 0x8, 0x1f ;  /* 0x09001f0005077f89 */ /* 0x00006800000e0000 */
[----:B------:R0:W2:Y:S02]  /*0850*/  SHFL.DOWN PT, R6, R4, 0x8, 0x1f ;  /* 0x09001f0004067f89 */ /* 0x0000a400000e0000 */
.L_x_3409:
        /* <DEDUP_REMOVED lines=44> */
.L_x_3410:
[----:B------:R3:W4:Y:S04]  /*0b20*/  SHFL.DOWN PT, R7, R5, 0x4, 0x1f ;  /* 0x08801f0005077f89 */ /* 0x00072800000e0000 */
[----:B------:R3:W0:Y:S02]  /*0b30*/  SHFL.DOWN PT, R6, R4, 0x4, 0x1f ;  /* 0x08801f0004067f89 */ /* 0x00062400000e0000 */
.L_x_3411:
        /* <DEDUP_REMOVED lines=44> */
.L_x_3412:
[----:B------:R0:W1:Y:S04]  /*0e00*/  SHFL.DOWN PT, R7, R5, 0x2, 0x1f ;  /* 0x08401f0005077f89 */ /* 0x00006800000e0000 */
[----:B------:R0:W2:Y:S02]  /*0e10*/  SHFL.DOWN PT, R6, R4, 0x2, 0x1f ;  /* 0x08401f0004067f89 */ /* 0x0000a400000e0000 */
.L_x_3413:
        /* <DEDUP_REMOVED lines=44> */
.L_x_3414:
[----:B------:R3:W4:Y:S04]  /*10e0*/  SHFL.DOWN PT, R7, R5, 0x1, 0x1f ;  /* 0x08201f0005077f89 */ /* 0x00072800000e0000 */
[----:B------:R3:W0:Y:S02]  /*10f0*/  SHFL.DOWN PT, R6, R4, 0x1, 0x1f ;  /* 0x08201f0004067f89 */ /* 0x00062400000e0000 */
.L_x_3415:
[----:B------:R-:W-:-:S13]  /*1100*/  ISETP.NE.AND P0, PT, R0, RZ, PT ;  /* 0x000000ff0000720c */ /* 0x000fda0003f05270 */
[----:B------:R-:W-:Y:S05]  /*1110*/  @P0 EXIT ;  /* 0x000000000000094d */ /* 0x000fea0003800000 */
[----:B0-----:R-:W0:Y:S01]  /*1120*/  LDC.64 R8, c[0x0][0x388] ;  /* 0x0000e200ff087b82 */ /* 0x001e220000000a00 */
[----:B-12-4-:R-:W-:Y:S01]  /*1130*/  DADD R6, R4, R6 ;  /* 0x0000000004067229 */ /* 0x016fe20000000006 */
[----:B0-----:R-:W-:-:S06]  /*1140*/  IMAD.WIDE.U32 R2, R2, 0x8, R8 ;  /* 0x0000000802027825 */ /* 0x001fcc00078e0008 */
[----:B------:R-:W-:Y:S01]  /*1150*/  STG.E.64 desc[UR6][R2.64], R6 ;  /* 0x0000000602007986 */ /* 0x000fe2000c101b06 */
[----:B------:R-:W-:Y:S05]  /*1160*/  EXIT ;  /* 0x000000000000794d */ /* 0x000fea0003800000 */
.L_x_3416:
        /* <DEDUP_REMOVED lines=9> */
.L_x_4905:


//--------------------- .text._Z7reduce4IdLj32EEvPT_S1_j --------------------------
	.section	.text._Z7reduce4IdLj32EEvPT_S1_j,"ax",@progbits
	.align	128
        .global         _Z7reduce4IdLj32EEvPT_S1_j
        .type           _Z7reduce4IdLj32EEvPT_S1_j,@function
        .size           _Z7reduce4IdLj32EEvPT_S1_j,(.L_x_4906 - _Z7reduce4IdLj32EEvPT_S1_j)
        .other          _Z7reduce4IdLj32EEvPT_S1_j,@"STO_CUDA_ENTRY STV_DEFAULT"
_Z7reduce4IdLj32EEvPT_S1_j:
.text._Z7reduce4IdLj32EEvPT_S1_j:
        /* <DEDUP_REMOVED lines=29> */
.L_x_3418:
        /* <DEDUP_REMOVED lines=10> */
.L_x_3417:
[----:B------:R-:W-:Y:S05]  /*0270*/  @P1 EXIT ;  /* 0x000000000000194d */ /* 0x000fea0003800000 */
[----:B------:R-:W-:-:S04]  /*0280*/  VOTE.ANY R3, PT, PT ;  /* 0x0000000000037806 */ /* 0x000fc800038e0100 */
[----:B------:R-:W-:-:S13]  /*0290*/  ISETP.NE.AND P0, PT, R3, -0x1, PT ;  /* 0xffffffff0300780c */ /* 0x000fda0003f05270 */
[----:B------:R-:W-:Y:S05]  /*02a0*/  @P0 BRA `(.L_x_3419) ;  /* 0x00000000000c0947 */ /* 0x000fea0003800000 */
[----:B------:R1:W2:Y:S04]  /*02b0*/  SHFL.DOWN PT, R7, R5, 0x10, 0x1f ;  /* 0x0a001f0005077f89 */ /* 0x0002a800000e0000 */
[----:B------:R1:W3:Y:S01]  /*02c0*/  SHFL.DOWN PT, R6, R4, 0x10, 0x1f ;  /* 0x0a001f0004067f89 */ /* 0x0002e200000e0000 */
[----:B------:R-:W-:Y:S05]  /*02d0*/  BRA `(.L_x_3420) ;  /* 0x0000000000a47947 */ /* 0x000fea0003800000 */
.L_x_3419:
        /* <DEDUP_REMOVED lines=41> */
.L_x_3420:
        /* <DEDUP_REMOVED lines=45> */
.L_x_3421:
[----:B------:R0:W1:Y:S04]  /*0840*/  SHFL.DOWN PT, R7, R5, 0x8, 0x1f ;  /* 0x09001f0005077f89 */ /* 0x00006800000e0000 */
[----:B------:R0:W2:Y:S02]  /*0850*/  SHFL.DOWN PT, R6, R4, 0x8, 0x1f ;  /* 0x09001f0004067f89 */ /* 0x0000a400000e0000 */
.L_x_3422:
        /* <DEDUP_REMOVED lines=44> */
.L_x_3423:
[----:B------:R3:W4:Y:S04]  /*0b20*/  SHFL.DOWN PT, R7, R5, 0x4, 0x1f ;  /* 0x08801f0005077f89 */ /* 0x00072800000e0000 */
[----:B------:R3:W0:Y:S02]  /*0b30*/  SHFL.DOWN PT, R6, R4, 0x4, 0x1f ;  /* 0x08801f0004067f89 */ /* 0x00062400000e0000 */
.L_x_3424:
        /* <DEDUP_REMOVED lines=44> */
.L_x_3425:
[----:B------:R0:W1:Y:S04]  /*0e00*/  SHFL.DOWN PT, R7, R5, 0x2, 0x1f ;  /* 0x08401f0005077f89 */ /* 0x00006800000e0000 */
[----:B------:R0:W2:Y:S02]  /*0e10*/  SHFL.DOWN PT, R6, R4, 0x2, 0x1f ;  /* 0x08401f0004067f89 */ /* 0x0000a400000e0000 */
.L_x_3426:
        /* <DEDUP_REMOVED lines=44> */
.L_x_3427:
[----:B------:R3:W4:Y:S04]  /*10e0*/  SHFL.DOWN PT, R7, R5, 0x1, 0x1f ;  /* 0x08201f0005077f89 */ /* 0x00072800000e0000 */
[----:B------:R3:W0:Y:S02]  /*10f0*/  SHFL.DOWN PT, R6, R4, 0x1, 0x1f ;  /* 0x08201f0004067f89 */ /* 0x00062400000e0000 */
.L_x_3428:
[----:B------:R-:W-:-:S13]  /*1100*/  ISETP.NE.AND P0, PT, R0, RZ, PT ;  /* 0x000000ff0000720c */ /* 0x000fda0003f05270 */
[----:B------:R-:W-:Y:S05]  /*1110*/  @P0 EXIT ;  /* 0x000000000000094d */ /* 0x000fea0003800000 */
[----:B0-----:R-:W0:Y:S01]  /*1120*/  LDC.64 R8, c[0x0][0x388] ;  /* 0x0000e200ff087b82 */ /* 0x001e220000000a00 */
[----:B-12-4-:R-:W-:Y:S01]  /*1130*/  DADD R6, R4, R6 ;  /* 0x0000000004067229 */ /* 0x016fe20000000006 */
[----:B0-----:R-:W-:-:S06]  /*1140*/  IMAD.WIDE.U32 R2, R2, 0x8, R8 ;  /* 0x0000000802027825 */ /* 0x001fcc00078e0008 */
[----:B------:R-:W-:Y:S01]  /*1150*/  STG.E.64 desc[UR6][R2.64], R6 ;  /* 0x0000000602007986 */ /* 0x000fe2000c101b06 */
[----:B------:R-:W-:Y:S05]  /*1160*/  EXIT ;  /* 0x000000000000794d */ /* 0x000fea0003800000 */
.L_x_3429:
        /* <DEDUP_REMOVED lines=9> */
.L_x_4906:


//--------------------- .text._Z7reduce4IdLj64EEvPT_S1_j --------------------------
	.section	.text._Z7reduce4IdLj64EEvPT_S1_j,"ax",@progbits
	.align	128
        .global         _Z7reduce4IdLj64EEvPT_S1_j
        .type           _Z7reduce4IdLj64EEvPT_S1_j,@function
        .size           _Z7reduce4IdLj64EEvPT_S1_j,(.L_x_4907 - _Z7reduce4IdLj64EEvPT_S1_j)
        .other          _Z7reduce4IdLj64EEvPT_S1_j,@"STO_CUDA_ENTRY STV_DEFAULT"
_Z7reduce4IdLj64EEvPT_S1_j:
.text._Z7reduce4IdLj64EEvPT_S1_j:
        /* <DEDUP_REMOVED lines=29> */
.L_x_3431:
        /* <DEDUP_REMOVED lines=10> */
.L_x_3430:
        /* <DEDUP_REMOVED lines=9> */
.L_x_3432:
        /* <DEDUP_REMOVED lines=41> */
.L_x_3433:
        /* <DEDUP_REMOVED lines=45> */
.L_x_3434:
[----:B------:R0:W1:Y:S04]  /*0860*/  SHFL.DOWN PT, R7, R5, 0x8, 0x1f ;  /* 0x09001f0005077f89 */ /* 0x00006800000e0000 */
[----:B------:R0:W2:Y:S02]  /*0870*/  SHFL.DOWN PT, R6, R4, 0x8, 0x1f ;  /* 0x09001f0004067f89 */ /* 0x0000a400000e0000 */
.L_x_3435:
        /* <DEDUP_REMOVED lines=44> */
.L_x_3436:
[----:B------:R3:W4:Y:S04]  /*0b40*/  SHFL.DOWN PT, R7, R5, 0x4, 0x1f ;  /* 0x08801f0005077f89 */ /* 0x00072800000e0000 */
[----:B------:R3:W0:Y:S02]  /*0b50*/  SHFL.DOWN PT, R6, R4, 0x4, 0x1f ;  /* 0x08801f0004067f89 */ /* 0x00062400000e0000 */
.L_x_3437:
        /* <DEDUP_REMOVED lines=44> */
.L_x_3438:
[----:B------:R0:W1:Y:S04]  /*0e20*/  SHFL.DOWN PT, R7, R5, 0x2, 0x1f ;  /* 0x08401f0005077f89 */ /* 0x00006800000e0000 */
[----:B------:R0:W2:Y:S02]  /*0e30*/  SHFL.DOWN PT, R6, R4, 0x2, 0x1f ;  /* 0x08401f0004067f89 */ /* 0x0000a400000e0000 */
.L_x_3439:
        /* <DEDUP_REMOVED lines=44> */
.L_x_3440:
[----:B------:R3:W4:Y:S04]  /*1100*/  SHFL.DOWN PT, R7, R5, 0x1, 0x1f ;  /* 0x08201f0005077f89 */ /* 0x00072800000e0000 */
[----:B------:R3:W0:Y:S02]  /*1110*/  SHFL.DOWN PT, R6, R4, 0x1, 0x1f ;  /* 0x08201f0004067f89 */ /* 0x00062400000e0000 */
.L_x_3441:
[----:B------:R-:W-:-:S13]  /*1120*/  ISETP.NE.AND P0, PT, R0, RZ, PT ;  /* 0x000000ff0000720c */ /* 0x000fda0003f05270 */
[----:B------:R-:W-:Y:S05]  /*1130*/  @P0 EXIT ;  /* 0x000000000000094d */ /* 0x000fea0003800000 */
[----:B0-----:R-:W0:Y:S01]  /*1140*/  LDC.64 R8, c[0x0][0x388] ;  /* 0x0000e200ff087b82 */ /* 0x001e220000000a00 */
[----:B-12-4-:R-:W-:Y:S01]  /*1150*/  DADD R6, R4, R6 ;  /* 0x0000000004067229 */ /* 0x016fe20000000006 */
[----:B0-----:R-:W-:-:S06]  /*1160*/  IMAD.WIDE.U32 R2, R2, 0x8, R8 ;  /* 0x0000000802027825 */ /* 0x001fcc00078e0008 */
[----:B------:R-:W-:Y:S01]  /*1170*/  STG.E.64 desc[UR6][R2.64], R6 ;  /* 0x0000000602007986 */ /* 0x000fe2000c101b06 */
[----:B------:R-:W-:Y:S05]  /*1180*/  EXIT ;  /* 0x000000000000794d */ /* 0x000fea0003800000 */
.L_x_3442:
        /* <DEDUP_REMOVED lines=15> */
.L_x_4907:


//--------------------- .text._Z7reduce4IdLj128EEvPT_S1_j --------------------------
	.section	.text._Z7reduce4IdLj128EEvPT_S1_j,"ax",@progbits
	.align	128
        .global         _Z7reduce4IdLj128EEvPT_S1_j
        .type           _Z7reduce4IdLj128EEvPT_S1_j,@function
        .size           _Z7reduce4IdLj128EEvPT_S1_j,(.L_x_4908 - _Z7reduce4IdLj128EEvPT_S1_j)
        .other          _Z7reduce4IdLj128EEvPT_S1_j,@"STO_CUDA_ENTRY STV_DEFAULT"
_Z7reduce4IdLj128EEvPT_S1_j:
.text._Z7reduce4IdLj128EEvPT_S1_j:
        /* <DEDUP_REMOVED lines=29> */
.L_x_3444:
        /* <DEDUP_REMOVED lines=10> */
.L_x_3443:
        /* <DEDUP_REMOVED lines=9> */
.L_x_3445:
        /* <DEDUP_REMOVED lines=41> */
.L_x_3446:
        /* <DEDUP_REMOVED lines=45> */
.L_x_3447:
[----:B------:R0:W1:Y:S04]  /*0860*/  SHFL.DOWN PT, R7, R5, 0x8, 0x1f ;  /* 0x09001f0005077f89 */ /* 0x00006800000e0000 */
[----:B------:R0:W2:Y:S02]  /*0870*/  SHFL.DOWN PT, R6, R4, 0x8, 0x1f ;  /* 0x09001f0004067f89 */ /* 0x0000a400000e0000 */
.L_x_3448:
        /* <DEDUP_REMOVED lines=44> */
.L_x_3449:
[----:B------:R3:W4:Y:S04]  /*0b40*/  SHFL.DOWN PT, R7, R5, 0x4, 0x1f ;  /* 0x08801f0005077f89 */ /* 0x00072800000e0000 */
[----:B------:R3:W0:Y:S02]  /*0b50*/  SHFL.DOWN PT, R6, R4, 0x4, 0x1f ;  /* 0x08801f0004067f89 */ /* 0x00062400000e0000 */
.L_x_3450:
        /* <DEDUP_REMOVED lines=44> */
.L_x_3451:
[----:B------:R0:W1:Y:S04]  /*0e20*/  SHFL.DOWN PT, R7, R5, 0x2, 0x1f ;  /* 0x08401f0005077f89 */ /* 0x00006800000e0000 */
[----:B------:R0:W2:Y:S02]  /*0e30*/  SHFL.DOWN PT, R6, R4, 0x2, 0x1f ;  /* 0x08401f0004067f89 */ /* 0x0000a400000e0000 */
.L_x_3452:
        /* <DEDUP_REMOVED lines=44> */
.L_x_3453:
[----:B------:R3:W4:Y:S04]  /*1100*/  SHFL.DOWN PT, R7, R5, 0x1, 0x1f ;  /* 0x08201f0005077f89 */ /* 0x00072800000e0000 */
[----:B------:R3:W0:Y:S02]  /*1110*/  SHFL.DOWN PT, R6, R4, 0x1, 0x1f ;  /* 0x08201f0004067f89 */ /* 0x00062400000e0000 */
.L_x_3454:
[----:B------:R-:W-:-:S13]  /*1120*/  ISETP.NE.AND P0, PT, R0, RZ, PT ;  /* 0x000000ff0000720c */ /* 0x000fda0003f05270 */
[----:B------:R-:W-:Y:S05]  /*1130*/  @P0 EXIT ;  /* 0x000000000000094d */ /* 0x000fea0003800000 */
[----:B0-----:R-:W0:Y:S01]  /*1140*/  LDC.64 R8, c[0x0][0x388] ;  /* 0x0000e200ff087b82 */ /* 0x001e220000000a00 */
[----:B-12-4-:R-:W-:Y:S01]  /*1150*/  DADD R6, R4, R6 ;  /* 0x0000000004067229 */ /* 0x016fe20000000006 */
[----:B0-----:R-:W-:-:S06]  /*1160*/  IMAD.WIDE.U32 R2, R2, 0x8, R8 ;  /* 0x0000000802027825 */ /* 0x001fcc00078e0008 */
[----:B------:R-:W-:Y:S01]  /*1170*/  STG.E.64 desc[UR6][R2.64], R6 ;  /* 0x0000000602007986 */ /* 0x000fe2000c101b06 */
[----:B------:R-:W-:Y:S05]  /*1180*/  EXIT ;  /* 0x000000000000794d */ /* 0x000fea0003800000 */
.L_x_3455:
        /* <DEDUP_REMOVED lines=15> */
.L_x_4908:


//--------------------- .text._Z7reduce4IdLj256EEvPT_S1_j --------------------------
	.section	.text._Z7reduce4IdLj256EEvPT_S1_j,"ax",@progbits
	.align	128
        .global         _Z7reduce4IdLj256EEvPT_S1_j
        .type           _Z7reduce4IdLj256EEvPT_S1_j,@function
        .size           _Z7reduce4IdLj256EEvPT_S1_j,(.L_x_4909 - _Z7reduce4IdLj256EEvPT_S1_j)
        .other          _Z7reduce4IdLj256EEvPT_S1_j,@"STO_CUDA_ENTRY STV_DEFAULT"
_Z7reduce4IdLj256EEvPT_S1_j:
.text._Z7reduce4IdLj256EEvPT_S1_j:
        /* <DEDUP_REMOVED lines=29> */
.L_x_3457:
        /* <DEDUP_REMOVED lines=10> */
.L_x_3456:
        /* <DEDUP_REMOVED lines=9> */
.L_x_3458:
        /* <DEDUP_REMOVED lines=41> */
.L_x_3459:
        /* <DEDUP_REMOVED lines=45> */
.L_x_3460:
[----:B------:R0:W1:Y:S04]  /*0860*/  SHFL.DOWN PT, R7, R5, 0x8, 0x1f ;  /* 0x09001f0005077f89 */ /* 0x00006800000e0000 */
[----:B------:R0:W2:Y:S02]  /*0870*/  SHFL.DOWN PT, R6, R4, 0x8, 0x1f ;  /* 0x09001f0004067f89 */ /* 0x0000a400000e0000 */
.L_x_3461:
        /* <DEDUP_REMOVED lines=44> */
.L_x_3462:
[----:B------:R3:W4:Y:S04]  /*0b40*/  SHFL.DOWN PT, R7, R5, 0x4, 0x1f ;  /* 0x08801f0005077f89 */ /* 0x00072800000e0000 */
[----:B------:R3:W0:Y:S02]  /*0b50*/  SHFL.DOWN PT, R6, R4, 0x4, 0x1f ;  /* 0x08801f0004067f89 */ /* 0x00062400000e0000 */
.L_x_3463:
        /* <DEDUP_REMOVED lines=44> */
.L_x_3464:
[----:B------:R0:W1:Y:S04]  /*0e20*/  SHFL.DOWN PT, R7, R5, 0x2, 0x1f ;  /* 0x08401f0005077f89 */ /* 0x00006800000e0000 */
[----:B------:R0:W2:Y:S02]  /*0e30*/  SHFL.DOWN PT, R6, R4, 0x2, 0x1f ;  /* 0x08401f0004067f89 */ /* 0x0000a400000e0000 */
.L_x_3465:
        /* <DEDUP_REMOVED lines=44> */
.L_x_3466:
[----:B------:R3:W4:Y:S04]  /*1100*/  SHFL.DOWN PT, R7, R5, 0x1, 0x1f ;  /* 0x08201f0005077f89 */ /* 0x00072800000e0000 */
[----:B------:R3:W0:Y:S02]  /*1110*/  SHFL.DOWN PT, R6, R4, 0x1, 0x1f ;  /* 0x08201f0004067f89 */ /* 0x00062400000e0000 */
.L_x_3467:
[----:B------:R-:W-:-:S13]  /*1120*/  ISETP.NE.AND P0, PT, R0, RZ, PT ;  /* 0x000000ff0000720c */ /* 0x000fda0003f05270 */
[----:B------:R-:W-:Y:S05]  /*1130*/  @P0 EXIT ;  /* 0x000000000000094d */ /* 0x000fea0003800000 */
[----:B0-----:R-:W0:Y:S01]  /*1140*/  LDC.64 R8, c[0x0][0x388] ;  /* 0x0000e200ff087b82 */ /* 0x001e220000000a00 */
[----:B-12-4-:R-:W-:Y:S01]  /*1150*/  DADD R6, R4, R6 ;  /* 0x0000000004067229 */ /* 0x016fe20000000006 */
[----:B0-----:R-:W-:-:S06]  /*1160*/  IMAD.WIDE.U32 R2, R2, 0x8, R8 ;  /* 0x0000000802027825 */ /* 0x001fcc00078e0008 */
[----:B------:R-:W-:Y:S01]  /*1170*/  STG.E.64 desc[UR6][R2.64], R6 ;  /* 0x0000000602007986 */ /* 0x000fe2000c101b06 */
[----:B------:R-:W-:Y:S05]  /*1180*/  EXIT ;  /* 0x000000000000794d */ /* 0x000fea0003800000 */
.L_x_3468:
        /* <DEDUP_REMOVED lines=15> */
.L_x_4909:


//--------------------- .text._Z7reduce4IdLj512EEvPT_S1_j --------------------------
	.section	.text._Z7reduce4IdLj512EEvPT_S1_j,"ax",@progbits
	.align	128
        .global         _Z7reduce4IdLj512EEvPT_S1_j
        .type           _Z7reduce4IdLj512EEvPT_S1_j,@function
        .size           _Z7reduce4IdLj512EEvPT_S1_j,(.L_x_4910 - _Z7reduce4IdLj512EEvPT_S1_j)
        .other          _Z7reduce4IdLj512EEvPT_S1_j,@"STO_CUDA_ENTRY STV_DEFAULT"
_Z7reduce4IdLj512EEvPT_S1_j:
.text._Z7reduce4IdLj512EEvPT_S1_j:
        /* <DEDUP_REMOVED lines=29> */
.L_x_3470:
        /* <DEDUP_REMOVED lines=10> */
.L_x_3469:
        /* <DEDUP_REMOVED lines=9> */
.L_x_3471:
        /* <DEDUP_REMOVED lines=41> */
.L_x_3472:
        /* <DEDUP_REMOVED lines=45> */
.L_x_3473:
[----:B------:R0:W1:Y:S04]  /*0860*/  SHFL.DOWN PT, R7, R5, 0x8, 0x1f ;  /* 0x09001f0005077f89 */ /* 0x00006800000e0000 */
[----:B------:R0:W2:Y:S02]  /*0870*/  SHFL.DOWN PT, R6, R4, 0x8, 0x1f ;  /* 0x09001f0004067f89 */ /* 0x0000a400000e0000 */
.L_x_3474:
        /* <DEDUP_REMOVED lines=44> */
.L_x_3475:
[----:B------:R3:W4:Y:S04]  /*0b40*/  SHFL.DOWN PT, R7, R5, 0x4, 0x1f ;  /* 0x08801f0005077f89 */ /* 0x00072800000e0000 */
[----:B------:R3:W0:Y:S02]  /*0b50*/  SHFL.DOWN PT, R6, R4, 0x4, 0x1f ;  /* 0x08801f0004067f89 */ /* 0x00062400000e0000 */
.L_x_3476:
        /* <DEDUP_REMOVED lines=44> */
.L_x_3477:
[----:B------:R0:W1:Y:S04]  /*0e20*/  SHFL.DOWN PT, R7, R5, 0x2, 0x1f ;  /* 0x08401f0005077f89 */ /* 0x00006800000e0000 */
[----:B------:R0:W2:Y:S02]  /*0e30*/  SHFL.DOWN PT, R6, R4, 0x2, 0x1f ;  /* 0x08401f0004067f89 */ /* 0x0000a400000e0000 */
.L_x_3478:
        /* <DEDUP_REMOVED lines=44> */
.L_x_3479:
[----:B------:R3:W4:Y:S04]  /*1100*/  SHFL.DOWN PT, R7, R5, 0x1, 0x1f ;  /* 0x08201f0005077f89 */ /* 0x00072800000e0000 */
[----:B------:R3:W0:Y:S02]  /*1110*/  SHFL.DOWN PT, R6, R4, 0x1, 0x1f ;  /* 0x08201f0004067f89 */ /* 0x00062400000e0000 */
.L_x_3480:
[----:B------:R-:W-:-:S13]  /*1120*/  ISETP.NE.AND P0, PT, R0, RZ, PT ;  /* 0x000000ff0000720c */ /* 0x000fda0003f05270 */
[----:B------:R-:W-:Y:S05]  /*1130*/  @P0 EXIT ;  /* 0x000000000000094d */ /* 0x000fea0003800000 */
[----:B0-----:R-:W0:Y:S01]  /*1140*/  LDC.64 R8, c[0x0][0x388] ;  /* 0x0000e200ff087b82 */ /* 0x001e220000000a00 */
[----:B-12-4-:R-:W-:Y:S01]  /*1150*/  DADD R6, R4, R6 ;  /* 0x0000000004067229 */ /* 0x016fe20000000006 */
[----:B0-----:R-:W-:-:S06]  /*1160*/  IMAD.WIDE.U32 R2, R2, 0x8, R8 ;  /* 0x0000000802027825 */ /* 0x001fcc00078e0008 */
[----:B------:R-:W-:Y:S01]  /*1170*/  STG.E.64 desc[UR6][R2.64], R6 ;  /* 0x0000000602007986 */ /* 0x000fe2000c101b06 */
[----:B------:R-:W-:Y:S05]  /*1180*/  EXIT ;  /* 0x000000000000794d */ /* 0x000fea0003800000 */
.L_x_3481:
        /* <DEDUP_REMOVED lines=15> */
.L_x_4910:


//--------------------- .text._Z7reduce4IdLj1024EEvPT_S1_j --------------------------
	.section	.text._Z7reduce4IdLj1024EEvPT_S1_j,"ax",@progbits
	.align	128
        .global         _Z7reduce4IdLj1024EEvPT_S1_j
        .type           _Z7reduce4IdLj1024EEvPT_S1_j,@function
        .size           _Z7reduce4IdLj1024EEvPT_S1_j,(.L_x_4911 - _Z7reduce4IdLj1024EEvPT_S1_j)
        .other          _Z7reduce4IdLj1024EEvPT_S1_j,@"STO_CUDA_ENTRY STV_DEFAULT"
_Z7reduce4IdLj1024EEvPT_S1_j:
.text._Z7reduce4IdLj1024EEvPT_S1_j:
        /* <DEDUP_REMOVED lines=29> */
.L_x_3483:
        /* <DEDUP_REMOVED lines=10> */
.L_x_3482:
        /* <DEDUP_REMOVED lines=9> */
.L_x_3484:
        /* <DEDUP_REMOVED lines=41> */
.L_x_3485:
        /* <DEDUP_REMOVED lines=45> */
.L_x_3486:
[----:B------:R0:W1:Y:S04]  /*0860*/  SHFL.DOWN PT, R7, R5, 0x8, 0x1f ;  /* 0x09001f0005077f89 */ /* 0x00006800000e0000 */
[----:B------:R0:W2:Y:S02]  /*0870*/  SHFL.DOWN PT, R6, R4, 0x8, 0x1f ;  /* 0x09001f0004067f89 */ /* 0x0000a400000e0000 */
.L_x_3487:
        /* <DEDUP_REMOVED lines=44> */
.L_x_3488:
[----:B------:R3:W4:Y:S04]  /*0b40*/  SHFL.DOWN PT, R7, R5, 0x4, 0x1f ;  /* 0x08801f0005077f89 */ /* 0x00072800000e0000 */
[----:B------:R3:W0:Y:S02]  /*0b50*/  SHFL.DOWN PT, R6, R4, 0x4, 0x1f ;  /* 0x08801f0004067f89 */ /* 0x00062400000e0000 */
.L_x_3489:
        /* <DEDUP_REMOVED lines=44> */
.L_x_3490:
[----:B------:R0:W1:Y:S04]  /*0e20*/  SHFL.DOWN PT, R7, R5, 0x2, 0x1f ;  /* 0x08401f0005077f89 */ /* 0x00006800000e0000 */
[----:B------:R0:W2:Y:S02]  /*0e30*/  SHFL.DOWN PT, R6, R4, 0x2, 0x1f ;  /* 0x08401f0004067f89 */ /* 0x0000a400000e0000 */
.L_x_3491:
        /* <DEDUP_REMOVED lines=44> */
.L_x_3492:
[----:B------:R3:W4:Y:S04]  /*1100*/  SHFL.DOWN PT, R7, R5, 0x1, 0x1f ;  /* 0x08201f0005077f89 */ /* 0x00072800000e0000 */
[----:B------:R3:W0:Y:S02]  /*1110*/  SHFL.DOWN PT, R6, R4, 0x1, 0x1f ;  /* 0x08201f0004067f89 */ /* 0x00062400000e0000 */
.L_x_3493:
[----:B------:R-:W-:-:S13]  /*1120*/  ISETP.NE.AND P0, PT, R0, RZ, PT ;  /* 0x000000ff0000720c */ /* 0x000fda0003f05270 */
[----:B------:R-:W-:Y:S05]  /*1130*/  @P0 EXIT ;  /* 0x000000000000094d */ /* 0x000fea0003800000 */
[----:B0-----:R-:W0:Y:S01]  /*1140*/  LDC.64 R8, c[0x0][0x388] ;  /* 0x0000e200ff087b82 */ /* 0x001e220000000a00 */
[----:B-12-4-:R-:W-:Y:S01]  /*1150*/  DADD R6, R4, R6 ;  /* 0x0000000004067229 */ /* 0x016fe20000000006 */
[----:B0-----:R-:W-:-:S06]  /*1160*/  IMAD.WIDE.U32 R2, R2, 0x8, R8 ;  /* 0x0000000802027825 */ /* 0x001fcc00078e0008 */
[----:B------:R-:W-:Y:S01]  /*1170*/  STG.E.64 desc[UR6][R2.64], R6 ;  /* 0x0000000602007986 */ /* 0x000fe2000c101b06 */
[----:B------:R-:W-:Y:S05]  /*1180*/  EXIT ;  /* 0x000000000000794d */ /* 0x000fea0003800000 */
.L_x_3494:
        /* <DEDUP_REMOVED lines=15> */
.L_x_4911:


//--------------------- .text._Z7reduce3IdEvPT_S1_j --------------------------
	.section	.text._Z7reduce3IdEvPT_S1_j,"ax",@progbits
	.align	128
        .global         _Z7reduce3IdEvPT_S1_j
        .type           _Z7reduce3IdEvPT_S1_j,@function
        .size           _Z7reduce3IdEvPT_S1_j,(.L_x_4912 - _Z7reduce3IdEvPT_S1_j)
        .other          _Z7reduce3IdEvPT_S1_j,@"STO_CUDA_ENTRY STV_DEFAULT"
_Z7reduce3IdEvPT_S1_j:
.text._Z7reduce3IdEvPT_S1_j:
        /* <DEDUP_REMOVED lines=8> */
[----:B--2---:R-:W-:-:S04]  /*0080*/  IMAD R3, R0, 0x2, R11 ;  /* 0x0000000200037824 */ /* 0x004fc800078e020b */
[C---:B------:R-:W-:Y:S01]  /*0090*/  IMAD.IADD R9, R3.reuse, 0x1, R8 ;  /* 0x0000000103097824 */ /* 0x040fe200078e0208 */
[----:B---3--:R-:W-:-:S04]  /*00a0*/  ISETP.GE.U32.AND P0, PT, R3, UR5, PT ;  /* 0x0000000503007c0c */ /* 0x008fc8000bf06070 */
[----:B------:R-:W-:-:S09]  /*00b0*/  ISETP.GE.U32.AND P1, PT, R9, UR5, PT ;  /* 0x0000000509007c0c */ /* 0x000fd2000bf26070 */
[----:B------:R-:W0:Y:S08]  /*00c0*/  @!P0 LDC.64 R4, c[0x0][0x380] ;  /* 0x0000e000ff048b82 */ /* 0x000e300000000a00 */
[----:B------:R-:W1:Y:S01]  /*00d0*/  @!P1 LDC.64 R6, c[0x0][0x380] ;  /* 0x0000e000ff069b82 */ /* 0x000e620000000a00 */
[----:B0-----:R-:W-:Y:S01]  /*00e0*/  @!P0 IMAD.WIDE.U32 R4, R3, 0x8, R4 ;  /* 0x0000000803048825 */ /* 0x001fe200078e0004 */
[----:B------:R-:W-:-:S06]  /*00f0*/  CS2R R2, SRZ ;  /* 0x0000000000027805 */ /* 0x000fcc000001ff00 */
[----:B----4-:R-:W2:Y:S01]  /*0100*/  @!P0 LDG.E.64 R2, desc[UR6][R4.64] ;  /* 0x0000000604028981 */ /* 0x010ea2000c1e1b00 */
[----:B-1----:R-:W-:-:S06]  /*0110*/  @!P1 IMAD.WIDE.U32 R6, R9, 0x8, R6 ;  /* 0x0000000809069825 */ /* 0x002fcc00078e0006 */
[----:B------:R-:W2:Y:S01]  /*0120*/  @!P1 LDG.E.64 R6, desc[UR6][R6.64] ;  /* 0x0000000606069981 */ /* 0x000ea2000c1e1b00 */
[----:B------:R-:W0:Y:S01]  /*0130*/  S2UR UR5, SR_CgaCtaId ;  /* 0x00000000000579c3 */ /* 0x000e220000008800 */
[----:B------:R-:W-:Y:S01]  /*0140*/  UMOV UR4, 0x400 ;  /* 0x0000040000047882 */ /* 0x000fe20000000000 */
[----:B------:R-:W-:Y:S01]  /*0150*/  ISETP.NE.AND P0, PT, R11, RZ, PT ;  /* 0x000000ff0b00720c */ /* 0x000fe20003f05270 */
[----:B0-----:R-:W-:-:S06]  /*0160*/  ULEA UR4, UR5, UR4, 0x18 ;  /* 0x0000000405047291 */ /* 0x001fcc000f8ec0ff */
[----:B------:R-:W-:Y:S01]  /*0170*/  LEA R9, R11, UR4, 0x3 ;  /* 0x000000040b097c11 */ /* 0x000fe2000f8e18ff */
[----:B--2---:R-:W-:Y:S01]  /*0180*/  @!P1 DADD R2, R2, R6 ;  /* 0x0000000002029229 */ /* 0x004fe20000000006 */
[----:B------:R-:W-:-:S06]  /*0190*/  ISETP.GE.U32.AND P1, PT, R8, 0x2, PT ;  /* 0x000000020800780c */ /* 0x000fcc0003f26070 */
[----:B------:R0:W-:Y:S01]  /*01a0*/  STS.64 [R9], R2 ;  /* 0x0000000209007388 */ /* 0x0001e20000000a00 */
[----:B------:R-:W-:Y:S06]  /*01b0*/  BAR.SYNC.DEFER_BLOCKING 0x0 ;  /* 0x0000000000007b1d */ /* 0x000fec0000010000 */
[----:B------:R-:W-:Y:S05]  /*01c0*/  @!P1 BRA `(.L_x_3495) ;  /* 0x0000000000289947 */ /* 0x000fea0003800000 */
.L_x_3496:
        /* <DEDUP_REMOVED lines=10> */
.L_x_3495:
[----:B------:R-:W-:Y:S05]  /*0270*/  @P0 EXIT ;  /* 0x000000000000094d */ /* 0x000fea0003800000 */
[----:B------:R-:W1:Y:S02]  /*0280*/  LDC.64 R4, c[0x0][0x388] ;  /* 0x0000e200ff047b82 */ /* 0x000e640000000a00 */
[----:B-1----:R-:W-:-:S05]  /*0290*/  IMAD.WIDE.U32 R4, R13, 0x8, R4 ;  /* 0x000000080d047825 */ /* 0x002fca00078e0004 */
[----:B------:R-:W-:Y:S01]  /*02a0*/  STG.E.64 desc[UR6][R4.64], R2 ;  /* 0x0000000204007986 */ /* 0x000fe2000c101b06 */
[----:B------:R-:W-:Y:S05]  /*02b0*/  EXIT ;  /* 0x000000000000794d */ /* 0x000fea0003800000 */
.L_x_3497:
        /* <DEDUP_REMOVED lines=12> */
.L_x_4912:


//--------------------- .text._Z7reduce2IdEvPT_S1_j --------------------------
	.section	.text._Z7reduce2IdEvPT_S1_j,"ax",@progbits
	.align	128
        .global         _Z7reduce2IdEvPT_S1_j
        .type           _Z7reduce2IdEvPT_S1_j,@function
        .size           _Z7reduce2IdEvPT_S1_j,(.L_x_4913 - _Z7reduce2IdEvPT_S1_j)
        .other          _Z7reduce2IdEvPT_S1_j,@"STO_CUDA_ENTRY STV_DEFAULT"
_Z7reduce2IdEvPT_S1_j:
.text._Z7reduce2IdEvPT_S1_j:
[----:B------:R-:W-:Y:S01]  /*0000*/  LDC R1, c[0x0][0x37c] ;  /* 0x0000df00ff017b82 */ /* 0x000fe20000000800 */
[----:B------:R-:W0:Y:S01]  /*0010*/  S2R R8, SR_TID.X ;  /* 0x0000000000087919 */ /* 0x000e220000002100 */
[----:B------:R-:W0:Y:S01]  /*0020*/  LDCU UR8, c[0x0][0x360] ;  /* 0x00006c00ff0877ac */ /* 0x000e220008000800 */
[----:B------:R-:W-:Y:S01]  /*0030*/  CS2R R2, SRZ ;  /* 0x0000000000027805 */ /* 0x000fe2000001ff00 */
[----:B------:R-:W0:Y:S01]  /*0040*/  S2R R9, SR_CTAID.X ;  /* 0x0000000000097919 */ /* 0x000e220000002500 */
[----:B------:R-:W1:Y:S01]  /*0050*/  LDCU UR4, c[0x0][0x390] ;  /* 0x00007200ff0477ac */ /* 0x000e620008000800 */
[----:B------:R-:W2:Y:S01]  /*0060*/  LDCU.64 UR6, c[0x0][0x358] ;  /* 0x00006b00ff0677ac */ /* 0x000ea20008000a00 */
[----:B0-----:R-:W-:-:S05]  /*0070*/  IMAD R7, R9, UR8, R8 ;  /* 0x0000000809077c24 */ /* 0x001fca000f8e0208 */
[----:B-1----:R-:W-:-:S13]  /*0080*/  ISETP.GE.U32.AND P0, PT, R7, UR4, PT ;  /* 0x0000000407007c0c */ /* 0x002fda000bf06070 */
[----:B------:R-:W0:Y:S02]  /*0090*/  @!P0 LDC.64 R4, c[0x0][0x380] ;  /* 0x0000e000ff048b82 */ /* 0x000e240000000a00 */
[----:B0-----:R-:W-:-:S05]  /*00a0*/  @!P0 IMAD.WIDE.U32 R4, R7, 0x8, R4 ;  /* 0x0000000807048825 */ /* 0x001fca00078e0004 */
[----:B--2---:R-:W2:Y:S01]  /*00b0*/  @!P0 LDG.E.64 R2, desc[UR6][R4.64] ;  /* 0x0000000604028981 */ /* 0x004ea2000c1e1b00 */
[----:B------:R-:W0:Y:S01]  /*00c0*/  S2UR UR5, SR_CgaCtaId ;  /* 0x00000000000579c3 */ /* 0x000e220000008800 */
[----:B------:R-:W-:Y:S01]  /*00d0*/  IMAD.U32 R0, RZ, RZ, UR8 ;  /* 0x00000008ff007e24 */ /* 0x000fe2000f8e00ff */
[----:B------:R-:W-:Y:S01]  /*00e0*/  UMOV UR4, 0x400 ;  /* 0x0000040000047882 */ /* 0x000fe20000000000 */
[----:B------:R-:W-:-:S03]  /*00f0*/  ISETP.NE.AND P0, PT, R8, RZ, PT ;  /* 0x000000ff0800720c */ /* 0x000fc60003f05270 */
[----:B------:R-:W-:Y:S01]  /*0100*/  ISETP.GE.U32.AND P1, PT, R0, 0x2, PT ;  /* 0x000000020000780c */ /* 0x000fe20003f26070 */
[----:B0-----:R-:W-:-:S06]  /*0110*/  ULEA UR4, UR5, UR4, 0x18 ;  /* 0x0000000405047291 */ /* 0x001fcc000f8ec0ff */
[----:B------:R-:W-:-:S05]  /*0120*/  LEA R7, R8, UR4, 0x3 ;  /* 0x0000000408077c11 */ /* 0x000fca000f8e18ff */
[----:B--2---:R0:W-:Y:S01]  /*0130*/  STS.64 [R7], R2 ;  /* 0x0000000207007388 */ /* 0x0041e20000000a00 */
[----:B------:R-:W-:Y:S06]  /*0140*/  BAR.SYNC.DEFER_BLOCKING 0x0 ;  /* 0x0000000000007b1d */ /* 0x000fec0000010000 */
[----:B------:R-:W-:Y:S05]  /*0150*/  @!P1 BRA `(.L_x_3498) ;  /* 0x00000000002c9947 */ /* 0x000fea0003800000 */
.L_x_3499:
[----:B------:R-:W-:-:S04]  /*0160*/  SHF.R.U32.HI R10, RZ, 0x1, R0 ;  /* 0x00000001ff0a7819 */ /* 0x000fc80000011600 */
[----:B------:R-:W-:-:S13]  /*0170*/  ISETP.GE.U32.AND P1, PT, R8, R10, PT ;  /* 0x0000000a0800720c */ /* 0x000fda0003f26070 */
[----:B------:R-:W-:Y:S01]  /*0180*/  @!P1 IMAD R6, R10, 0x8, R7 ;  /* 0x000000080a069824 */ /* 0x000fe200078e0207 */
[----:B------:R-:W-:Y:S04]  /*0190*/  @!P1 LDS.64 R4, [R7] ;  /* 0x0000000007049984 */ /* 0x000fe80000000a00 */
[----:B0-----:R-:W0:Y:S02]  /*01a0*/  @!P1 LDS.64 R2, [R6] ;  /* 0x0000000006029984 */ /* 0x001e240000000a00 */
[----:B0-----:R-:W-:-:S07]  /*01b0*/  @!P1 DADD R2, R2, R4 ;  /* 0x0000000002029229 */ /* 0x001fce0000000004 */
[----:B------:R1:W-:Y:S01]  /*01c0*/  @!P1 STS.64 [R7], R2 ;  /* 0x0000000207009388 */ /* 0x0003e20000000a00 */
[----:B------:R-:W-:Y:S01]  /*01d0*/  BAR.SYNC.DEFER_BLOCKING 0x0 ;  /* 0x0000000000007b1d */ /* 0x000fe20000010000 */
[----:B------:R-:W-:Y:S01]  /*01e0*/  ISETP.GT.U32.AND P1, PT, R0, 0x3, PT ;  /* 0x000000030000780c */ /* 0x000fe20003f24070 */
[----:B------:R-:W-:-:S12]  /*01f0*/  IMAD.MOV.U32 R0, RZ, RZ, R10 ;  /* 0x000000ffff007224 */ /* 0x000fd800078e000a */
[----:B-1----:R-:W-:Y:S05]  /*0200*/  @P1 BRA `(.L_x_3499) ;  /* 0xfffffffc00d41947 */ /* 0x002fea000383ffff */
.L_x_3498:
[----:B------:R-:W-:Y:S05]  /*0210*/  @P0 EXIT ;  /* 0x000000000000094d */ /* 0x000fea0003800000 */
[----:B------:R-:W1:Y:S01]  /*0220*/  S2UR UR5, SR_CgaCtaId ;  /* 0x00000000000579c3 */ /* 0x000e620000008800 */
[----:B------:R-:W-:-:S07]  /*0230*/  UMOV UR4, 0x400 ;  /* 0x0000040000047882 */ /* 0x000fce0000000000 */
[----:B------:R-:W2:Y:S01]  /*0240*/  LDC.64 R4, c[0x0][0x388] ;  /* 0x0000e200ff047b82 */ /* 0x000ea20000000a00 */
[----:B-1----:R-:W-:Y:S01]  /*0250*/  ULEA UR4, UR5, UR4, 0x18 ;  /* 0x0000000405047291 */ /* 0x002fe2000f8ec0ff */
[----:B--2---:R-:W-:-:S08]  /*0260*/  IMAD.WIDE.U32 R4, R9, 0x8, R4 ;  /* 0x0000000809047825 */ /* 0x004fd000078e0004 */
[----:B0-----:R-:W0:Y:S04]  /*0270*/  LDS.64 R2, [UR4] ;  /* 0x00000004ff027984 */ /* 0x001e280008000a00 */
[----:B0-----:R-:W-:Y:S01]  /*0280*/  STG.E.64 desc[UR6][R4.64], R2 ;  /* 0x0000000204007986 */ /* 0x001fe2000c101b06 */
[----:B------:R-:W-:Y:S05]  /*0290*/  EXIT ;  /* 0x000000000000794d */ /* 0x000fea0003800000 */
.L_x_3500:
        /* <DEDUP_REMOVED lines=14> */
.L_x_4913:


//--------------------- .text._Z7reduce1IdEvPT_S1_j --------------------------
	.section	.text._Z7reduce1IdEvPT_S1_j,"ax",@progbits
	.align	128
        .global         _Z7reduce1IdEvPT_S1_j
        .type           _Z7reduce1IdEvPT_S1_j,@function
        .size           _Z7reduce1IdEvPT_S1_j,(.L_x_4914 - _Z7reduce1IdEvPT_S1_j)
        .other          _Z7reduce1IdEvPT_S1_j,@"STO_CUDA_ENTRY STV_DEFAULT"
_Z7reduce1IdEvPT_S1_j:
.text._Z7reduce1IdEvPT_S1_j:
        /* <DEDUP_REMOVED lines=13> */
[----:B------:R-:W-:Y:S01]  /*00d0*/  UMOV UR4, 0x400 ;  /* 0x0000040000047882 */ /* 0x000fe20000000000 */
[----:B------:R-:W-:Y:S01]  /*00e0*/  UISETP.GE.U32.AND UP0, UPT, UR7, 0x2, UPT ;  /* 0x000000020700788c */ /* 0x000fe2000bf06070 */
[----:B------:R-:W-:Y:S01]  /*00f0*/  ISETP.NE.AND P1, PT, R6, RZ, PT ;  /* 0x000000ff0600720c */ /* 0x000fe20003f25270 */
[----:B0-----:R-:W-:-:S06]  /*0100*/  ULEA UR4, UR5, UR4, 0x18 ;  /* 0x0000000405047291 */ /* 0x001fcc000f8ec0ff */
[----:B------:R-:W-:-:S05]  /*0110*/  LEA R7, R6, UR4, 0x3 ;  /* 0x0000000406077c11 */ /* 0x000fca000f8e18ff */
[----:B--2---:R0:W-:Y:S01]  /*0120*/  STS.64 [R7], R2 ;  /* 0x0000000207007388 */ /* 0x0041e20000000a00 */
[----:B------:R-:W-:Y:S06]  /*0130*/  BAR.SYNC.DEFER_BLOCKING 0x0 ;  /* 0x0000000000007b1d */ /* 0x000fec0000010000 */
[----:B------:R-:W-:Y:S05]  /*0140*/  BRA.U !UP0, `(.L_x_3501) ;  /* 0x00000001083c7547 */ /* 0x000fea000b800000 */
[----:B------:R-:W-:-:S05]  /*0150*/  UMOV UR5, 0x1 ;  /* 0x0000000100057882 */ /* 0x000fca0000000000 */
.L_x_3502:
[----:B------:R-:W-:-:S04]  /*0160*/  USHF.L.U32 UR6, UR5, 0x1, URZ ;  /* 0x0000000105067899 */ /* 0x000fc800080006ff */
[----:B------:R-:W-:Y:S02]  /*0170*/  UISETP.GE.U32.AND UP0, UPT, UR6, UR7, UPT ;  /* 0x000000070600728c */ /* 0x000fe4000bf06070 */
[----:B01----:R-:W-:-:S05]  /*0180*/  IMAD R7, R6, UR6, RZ ;  /* 0x0000000606077c24 */ /* 0x003fca000f8e02ff */
[----:B------:R-:W-:-:S13]  /*0190*/  ISETP.GE.U32.AND P0, PT, R7, UR7, PT ;  /* 0x0000000707007c0c */ /* 0x000fda000bf06070 */
[C---:B------:R-:W-:Y:S01]  /*01a0*/  @!P0 VIADD R0, R7.reuse, UR5 ;  /* 0x0000000507008c36 */ /* 0x040fe20008000000 */
[----:B------:R-:W-:Y:S01]  /*01b0*/  @!P0 LEA R7, R7, UR4, 0x3 ;  /* 0x0000000407078c11 */ /* 0x000fe2000f8e18ff */
[----:B------:R-:W-:-:S03]  /*01c0*/  UMOV UR5, UR6 ;  /* 0x0000000600057c82 */ /* 0x000fc60008000000 */
[----:B------:R-:W-:Y:S01]  /*01d0*/  @!P0 LEA R0, R0, UR4, 0x3 ;  /* 0x0000000400008c11 */ /* 0x000fe2000f8e18ff */
[----:B------:R-:W-:Y:S04]  /*01e0*/  @!P0 LDS.64 R4, [R7] ;  /* 0x0000000007048984 */ /* 0x000fe80000000a00 */
[----:B------:R-:W0:Y:S02]  /*01f0*/  @!P0 LDS.64 R2, [R0] ;  /* 0x0000000000028984 */ /* 0x000e240000000a00 */
[----:B0-----:R-:W-:-:S07]  /*0200*/  @!P0 DADD R2, R2, R4 ;  /* 0x0000000002028229 */ /* 0x001fce0000000004 */
[----:B------:R1:W-:Y:S01]  /*0210*/  @!P0 STS.64 [R7], R2 ;  /* 0x0000000207008388 */ /* 0x0003e20000000a00 */
[----:B------:R-:W-:Y:S06]  /*0220*/  BAR.SYNC.DEFER_BLOCKING 0x0 ;  /* 0x0000000000007b1d */ /* 0x000fec0000010000 */
[----:B------:R-:W-:Y:S05]  /*0230*/  BRA.U !UP0, `(.L_x_3502) ;  /* 0xfffffffd08c87547 */ /* 0x000fea000b83ffff */
.L_x_3501:
[----:B------:R-:W-:Y:S05]  /*0240*/  @P1 EXIT ;  /* 0x000000000000194d */ /* 0x000fea0003800000 */
[----:B------:R-:W2:Y:S01]  /*0250*/  S2UR UR5, SR_CgaCtaId ;  /* 0x00000000000579c3 */ /* 0x000ea20000008800 */
[----:B------:R-:W-:-:S07]  /*0260*/  UMOV UR4, 0x400 ;  /* 0x0000040000047882 */ /* 0x000fce0000000000 */
[----:B------:R-:W3:Y:S01]  /*0270*/  LDC.64 R4, c[0x0][0x388] ;  /* 0x0000e200ff047b82 */ /* 0x000ee20000000a00 */
[----:B--2---:R-:W-:Y:S01]  /*0280*/  ULEA UR4, UR5, UR4, 0x18 ;  /* 0x0000000405047291 */ /* 0x004fe2000f8ec0ff */
[----:B---3--:R-:W-:-:S08]  /*0290*/  IMAD.WIDE.U32 R4, R9, 0x8, R4 ;  /* 0x0000000809047825 */ /* 0x008fd000078e0004 */
[----:B01----:R-:W0:Y:S04]  /*02a0*/  LDS.64 R2, [UR4] ;  /* 0x00000004ff027984 */ /* 0x003e280008000a00 */
[----:B0-----:R-:W-:Y:S01]  /*02b0*/  STG.E.64 desc[UR8][R4.64], R2 ;  /* 0x0000000204007986 */ /* 0x001fe2000c101b08 */
[----:B------:R-:W-:Y:S05]  /*02c0*/  EXIT ;  /* 0x000000000000794d */ /* 0x000fea0003800000 */
.L_x_3503:
        /* <DEDUP_REMOVED lines=11> */
.L_x_4914:


//--------------------- .text._Z7reduce0IdEvPT_S1_j --------------------------
	.section	.text._Z7reduce0IdEvPT_S1_j,"ax",@progbits
	.align	128
        .global         _Z7reduce0IdEvPT_S1_j
        .type           _Z7reduce0IdEvPT_S1_j,@function
        .size           _Z7reduce0IdEvPT_S1_j,(.L_x_4915 - _Z7reduce0IdEvPT_S1_j)
        .other          _Z7reduce0IdEvPT_S1_j,@"STO_CUDA_ENTRY STV_DEFAULT"
_Z7reduce0IdEvPT_S1_j:
.text._Z7reduce0IdEvPT_S1_j:
        /* <DEDUP_REMOVED lines=21> */
[----:B------:R-:W-:-:S07]  /*0150*/  IMAD.MOV.U32 R0, RZ, RZ, 0x1 ;  /* 0x00000001ff007424 */ /* 0x000fce00078e00ff */
.L_x_3505:
[----:B------:R-:W-:-:S05]  /*0160*/  IMAD.SHL.U32 R10, R0, 0x2, RZ ;  /* 0x00000002000a7824 */ /* 0x000fca00078e00ff */
[----:B0-----:R-:W-:-:S04]  /*0170*/  IADD3 R2, PT, PT, R10, -0x1, RZ ;  /* 0xffffffff0a027810 */ /* 0x001fc80007ffe0ff */
[----:B------:R-:W-:-:S13]  /*0180*/  LOP3.LUT P1, RZ, R2, R9, RZ, 0xc0, !PT ;  /* 0x0000000902ff7212 */ /* 0x000fda000782c0ff */
[----:B------:R-:W-:Y:S01]  /*0190*/  @!P1 IMAD R6, R0, 0x8, R7 ;  /* 0x0000000800069824 */ /* 0x000fe200078e0207 */
[----:B------:R-:W-:Y:S01]  /*01a0*/  @!P1 LDS.64 R4, [R7] ;  /* 0x0000000007049984 */ /* 0x000fe20000000a00 */
[----:B------:R-:W-:-:S03]  /*01b0*/  MOV R0, R10 ;  /* 0x0000000a00007202 */ /* 0x000fc60000000f00 */
[----:B------:R-:W0:Y:S02]  /*01c0*/  @!P1 LDS.64 R2, [R6] ;  /* 0x0000000006029984 */ /* 0x000e240000000a00 */
[----:B0-----:R-:W-:-:S07]  /*01d0*/  @!P1 DADD R2, R2, R4 ;  /* 0x0000000002029229 */ /* 0x001fce0000000004 */
[----:B------:R1:W-:Y:S01]  /*01e0*/  @!P1 STS.64 [R7], R2 ;  /* 0x0000000207009388 */ /* 0x0003e20000000a00 */
[----:B------:R-:W-:Y:S01]  /*01f0*/  BAR.SYNC.DEFER_BLOCKING 0x0 ;  /* 0x0000000000007b1d */ /* 0x000fe20000010000 */
[----:B------:R-:W-:-:S13]  /*0200*/  ISETP.GE.U32.AND P1, PT, R10, UR8, PT ;  /* 0x000000080a007c0c */ /* 0x000fda000bf26070 */
[----:B-1----:R-:W-:Y:S05]  /*0210*/  @!P1 BRA `(.L_x_3505) ;  /* 0xfffffffc00d09947 */ /* 0x002fea000383ffff */
.L_x_3504:
        /* <DEDUP_REMOVED lines=9> */
.L_x_3506:
        /* <DEDUP_REMOVED lines=13> */
.L_x_4915:


//--------------------- .text._Z11reduceRegr6IdLj1ELb0EEvPT_S1_j --------------------------
	.section	.text._Z11reduceRegr6IdLj1ELb0EEvPT_S1_j,"ax",@progbits
	.align	128
        .global         _Z11reduceRegr6IdLj1ELb0EEvPT_S1_j
        .type           _Z11reduceRegr6IdLj1ELb0EEvPT_S1_j,@function
        .size           _Z11reduceRegr6IdLj1ELb0EEvPT_S1_j,(.L_x_4916 - _Z11reduceRegr6IdLj1ELb0EEvPT_S1_j)
        .other          _Z11reduceRegr6IdLj1ELb0EEvPT_S1_j,@"STO_CUDA_ENTRY STV_DEFAULT"
_Z11reduceRegr6IdLj1ELb0EEvPT_S1_j:
.text._Z11reduceRegr6IdLj1ELb0EEvPT_S1_j:
        /* <DEDUP_REMOVED lines=12> */
.L_x_3521:
[----:B------:R-:W1:Y:S02]  /*00c0*/  LDC.64 R6, c[0x0][0x380] ;  /* 0x0000e000ff067b82 */ /* 0x000e640000000a00 */
[----:B-1----:R-:W-:-:S05]  /*00d0*/  IMAD.WIDE.U32 R6, R3, 0x8, R6 ;  /* 0x0000000803067825 */ /* 0x002fca00078e0006 */
[----:B------:R-:W2:Y:S01]  /*00e0*/  LDG.E.64 R36, desc[UR6][R6.64] ;  /* 0x0000000606247981 */ /* 0x000ea2000c1e1b00 */
[----:B------:R-:W-:Y:S01]  /*00f0*/  IMAD.MOV.U32 R8, RZ, RZ, 0x652b82fe ;  /* 0x652b82feff087424 */ /* 0x000fe200078e00ff */
[----:B------:R-:W-:Y:S01]  /*0100*/  BSSY.RECONVERGENT B1, `(.L_x_3509) ;  /* 0x0000039000017945 */ /* 0x000fe20003800200 */
[----:B------:R-:W-:Y:S02]  /*0110*/  IMAD.MOV.U32 R9, RZ, RZ, 0x3ff71547 ;  /* 0x3ff71547ff097424 */ /* 0x000fe400078e00ff */
[----:B------:R-:W-:Y:S02]  /*0120*/  IMAD.MOV.U32 R10, RZ, RZ, -0x105c611 ;  /* 0xfefa39efff0a7424 */ /* 0x000fe400078e00ff */
[----:B------:R-:W-:Y:S02]  /*0130*/  IMAD.MOV.U32 R11, RZ, RZ, 0x3fe62e42 ;  /* 0x3fe62e42ff0b7424 */ /* 0x000fe400078e00ff */
[----:B------:R-:W-:Y:S02]  /*0140*/  IMAD.MOV.U32 R12, RZ, RZ, 0x3b39803f ;  /* 0x3b39803fff0c7424 */ /* 0x000fe400078e00ff */
[----:B------:R-:W-:-:S02]  /*0150*/  IMAD.MOV.U32 R13, RZ, RZ, 0x3c7abc9e ;  /* 0x3c7abc9eff0d7424 */ /* 0x000fc400078e00ff */
[----:B------:R-:W-:Y:S02]  /*0160*/  IMAD.MOV.U32 R16, RZ, RZ, -0x35dec16 ;  /* 0xfca213eaff107424 */ /* 0x000fe400078e00ff */
[----:B------:R-:W-:Y:S02]  /*0170*/  IMAD.MOV.U32 R17, RZ, RZ, 0x3e928af3 ;  /* 0x3e928af3ff117424 */ /* 0x000fe400078e00ff */
[----:B------:R-:W-:Y:S02]  /*0180*/  IMAD.MOV.U32 R18, RZ, RZ, 0x62401315 ;  /* 0x62401315ff127424 */ /* 0x000fe400078e00ff */
[----:B------:R-:W-:Y:S01]  /*0190*/  IMAD.MOV.U32 R19, RZ, RZ, 0x3ec71dee ;  /* 0x3ec71deeff137424 */ /* 0x000fe200078e00ff */
[----:B--2---:R-:W-:Y:S01]  /*01a0*/  DFMA R34, R36, R8, 6.75539944105574400000e+15 ;  /* 0x433800002422742b */ /* 0x004fe20000000008 */
[----:B------:R-:W-:-:S07]  /*01b0*/  FSETP.GEU.AND P0, PT, |R37|, 4.1917929649353027344, PT ;  /* 0x4086232b2500780b */ /* 0x000fce0003f0e200 */
[----:B------:R-:W-:-:S08]  /*01c0*/  DADD R38, R34, -6.75539944105574400000e+15 ;  /* 0xc338000022267429 */ /* 0x000fd00000000000 */
[----:B------:R-:W-:-:S08]  /*01d0*/  DFMA R14, R38, -R10, R36 ;  /* 0x8000000a260e722b */ /* 0x000fd00000000024 */
[----:B------:R-:W-:Y:S01]  /*01e0*/  DFMA R38, R38, -R12, R14 ;  /* 0x8000000c2626722b */ /* 0x000fe2000000000e */
[----:B------:R-:W-:Y:S02]  /*01f0*/  IMAD.MOV.U32 R14, RZ, RZ, 0x69ce2bdf ;  /* 0x69ce2bdfff0e7424 */ /* 0x000fe400078e00ff */
[----:B------:R-:W-:-:S06]  /*0200*/  IMAD.MOV.U32 R15, RZ, RZ, 0x3e5ade15 ;  /* 0x3e5ade15ff0f7424 */ /* 0x000fcc00078e00ff */
[----:B------:R-:W-:-:S08]  /*0210*/  DFMA R20, R38, R14, R16 ;  /* 0x0000000e2614722b */ /* 0x000fd00000000010 */
[----:B------:R-:W-:Y:S01]  /*0220*/  DFMA R22, R38, R20, R18 ;  /* 0x000000142616722b */ /* 0x000fe20000000012 */
[----:B------:R-:W-:Y:S02]  /*0230*/  IMAD.MOV.U32 R20, RZ, RZ, 0x7c89eb71 ;  /* 0x7c89eb71ff147424 */ /* 0x000fe400078e00ff */
[----:B------:R-:W-:-:S06]  /*0240*/  IMAD.MOV.U32 R21, RZ, RZ, 0x3efa0199 ;  /* 0x3efa0199ff157424 */ /* 0x000fcc00078e00ff */
        /* <DEDUP_REMOVED lines=18> */
[----:B------:R-:W-:-:S08]  /*0370*/  DFMA R40, R38, R40, R32 ;  /* 0x000000282628722b */ /* 0x000fd00000000020 */
[----:B------:R-:W-:-:S08]  /*0380*/  DFMA R40, R38, R40, 1 ;  /* 0x3ff000002628742b */ /* 0x000fd00000000028 */
[----:B------:R-:W-:-:S10]  /*0390*/  DFMA R38, R38, R40, 1 ;  /* 0x3ff000002626742b */ /* 0x000fd40000000028 */
[----:B------:R-:W-:Y:S02]  /*03a0*/  IMAD R41, R34, 0x100000, R39 ;  /* 0x0010000022297824 */ /* 0x000fe400078e0227 */
[----:B------:R-:W-:Y:S01]  /*03b0*/  IMAD.MOV.U32 R40, RZ, RZ, R38 ;  /* 0x000000ffff287224 */ /* 0x000fe200078e0026 */
[----:B------:R-:W-:Y:S06]  /*03c0*/  @!P0 BRA `(.L_x_3510) ;  /* 0x0000000000308947 */ /* 0x000fec0003800000 */
[----:B------:R-:W-:Y:S01]  /*03d0*/  FSETP.GEU.AND P1, PT, |R37|, 4.2275390625, PT ;  /* 0x408748002500780b */ /* 0x000fe20003f2e200 */
[C---:B------:R-:W-:Y:S02]  /*03e0*/  DSETP.GEU.AND P0, PT, R36.reuse, RZ, PT ;  /* 0x000000ff2400722a */ /* 0x040fe40003f0e000 */
[----:B------:R-:W-:-:S10]  /*03f0*/  DADD R36, R36, +INF ;  /* 0x7ff0000024247429 */ /* 0x000fd40000000000 */
[----:B------:R-:W-:Y:S02]  /*0400*/  @!P1 LEA.HI R35, R34, R34, RZ, 0x1 ;  /* 0x0000002222239211 */ /* 0x000fe400078f08ff */
[----:B------:R-:W-:Y:S02]  /*0410*/  FSEL R40, R36, RZ, P0 ;  /* 0x000000ff24287208 */ /* 0x000fe40000000000 */
[----:B------:R-:W-:Y:S02]  /*0420*/  @!P1 SHF.R.S32.HI R35, RZ, 0x1, R35 ;  /* 0x00000001ff239819 */ /* 0x000fe40000011423 */
[----:B------:R-:W-:-:S03]  /*0430*/  FSEL R41, R37, RZ, P0 ;  /* 0x000000ff25297208 */ /* 0x000fc60000000000 */
[----:B------:R-:W-:Y:S02]  /*0440*/  @!P1 IMAD.IADD R34, R34, 0x1, -R35 ;  /* 0x0000000122229824 */ /* 0x000fe400078e0a23 */
[----:B------:R-:W-:-:S03]  /*0450*/  @!P1 IMAD R39, R35, 0x100000, R39 ;  /* 0x0010000023279824 */ /* 0x000fc600078e0227 */
[----:B------:R-:W-:Y:S01]  /*0460*/  @!P1 LEA R35, R34, 0x3ff00000, 0x14 ;  /* 0x3ff0000022239811 */ /* 0x000fe200078ea0ff */
[----:B------:R-:W-:-:S06]  /*0470*/  @!P1 IMAD.MOV.U32 R34, RZ, RZ, RZ ;  /* 0x000000ffff229224 */ /* 0x000fcc00078e00ff */
[----:B------:R-:W-:-:S11]  /*0480*/  @!P1 DMUL R40, R38, R34 ;  /* 0x0000002226289228 */ /* 0x000fd60000000000 */
.L_x_3510:
[----:B------:R-:W-:Y:S05]  /*0490*/  BSYNC.RECONVERGENT B1 ;  /* 0x0000000000017941 */ /* 0x000fea0003800200 */
.L_x_3509:
[----:B------:R-:W-:Y:S01]  /*04a0*/  DADD R40, R40, 1 ;  /* 0x3ff0000028287429 */ /* 0x000fe20000000000 */
[----:B------:R-:W-:Y:S09]  /*04b0*/  BSSY.RECONVERGENT B1, `(.L_x_3511) ;  /* 0x0000052000017945 */ /* 0x000ff20003800200 */
[----:B------:R-:W-:Y:S01]  /*04c0*/  ISETP.GT.AND P0, PT, R41, 0xfffff, PT ;  /* 0x000fffff2900780c */ /* 0x000fe20003f04270 */
[----:B------:R-:W-:-:S02]  /*04d0*/  IMAD.MOV.U32 R34, RZ, RZ, R40 ;  /* 0x000000ffff227224 */ /* 0x000fc400078e0028 */
[--C-:B------:R-:W-:Y:S02]  /*04e0*/  IMAD.MOV.U32 R35, RZ, RZ, R41.reuse ;  /* 0x000000ffff237224 */ /* 0x100fe400078e0029 */
[----:B------:R-:W-:Y:S02]  /*04f0*/  IMAD.MOV.U32 R37, RZ, RZ, R41 ;  /* 0x000000ffff257224 */ /* 0x000fe400078e0029 */
[----:B------:R-:W-:-:S06]  /*0500*/  IMAD.MOV.U32 R42, RZ, RZ, R40 ;  /* 0x000000ffff2a7224 */ /* 0x000fcc00078e0028 */
        /* <DEDUP_REMOVED lines=9> */
[----:B------:R-:W-:Y:S01]  /*05a0*/  UMOV UR4, 0x3ae80f1e ;  /* 0x3ae80f1e00047882 */ /* 0x000fe20000000000 */
[----:B------:R-:W-:Y:S01]  /*05b0*/  UMOV UR5, 0x3eb1380b ;  /* 0x3eb1380b00057882 */ /* 0x000fe20000000000 */
[----:B------:R-:W-:Y:S01]  /*05c0*/  LEA.HI R36, R37, R36, RZ, 0xc ;  /* 0x0000002425247211 */ /* 0x000fe200078f60ff */
[----:B------:R-:W-:Y:S01]  /*05d0*/  IMAD.MOV.U32 R37, RZ, RZ, 0x43300000 ;  /* 0x43300000ff257424 */ /* 0x000fe200078e00ff */
[----:B------:R-:W-:Y:S01]  /*05e0*/  LOP3.LUT R43, R34, 0x3ff00000, RZ, 0xfc, !PT ;  /* 0x3ff00000222b7812 */ /* 0x000fe200078efcff */
[----:B------:R-:W-:-:S03]  /*05f0*/  IMAD.MOV.U32 R34, RZ, RZ, RZ ;  /* 0x000000ffff227224 */ /* 0x000fc600078e00ff */
[----:B------:R-:W-:-:S13]  /*0600*/  ISETP.GE.U32.AND P0, PT, R43, 0x3ff6a09f, PT ;  /* 0x3ff6a09f2b00780c */ /* 0x000fda0003f06070 */
[----:B------:R-:W-:Y:S02]  /*0610*/  @P0 VIADD R35, R43, 0xfff00000 ;  /* 0xfff000002b230836 */ /* 0x000fe40000000000 */
[----:B------:R-:W-:Y:S02]  /*0620*/  @P0 VIADD R36, R36, 0x1 ;  /* 0x0000000124240836 */ /* 0x000fe40000000000 */
[----:B------:R-:W-:-:S03]  /*0630*/  @P0 IMAD.MOV.U32 R43, RZ, RZ, R35 ;  /* 0x000000ffff2b0224 */ /* 0x000fc600078e0023 */
[----:B------:R-:W-:-:S03]  /*0640*/  LOP3.LUT R36, R36, 0x80000000, RZ, 0x3c, !PT ;  /* 0x8000000024247812 */ /* 0x000fc600078e3cff */
        /* <DEDUP_REMOVED lines=8> */
[----:B------:R-:W-:-:S08]  /*06d0*/  DADD R40, R42, -R34 ;  /* 0x000000002a287229 */ /* 0x000fd00000000822 */
[----:B------:R-:W-:-:S08]  /*06e0*/  DADD R40, R40, R40 ;  /* 0x0000000028287229 */ /* 0x000fd00000000028 */
[-C--:B------:R-:W-:Y:S02]  /*06f0*/  DFMA R40, R42, -R34.reuse, R40 ;  /* 0x800000222a28722b */ /* 0x080fe40000000028 */
[----:B------:R-:W-:-:S06]  /*0700*/  DMUL R42, R34, R34 ;  /* 0x00000022222a7228 */ /* 0x000fcc0000000000 */
[----:B------:R-:W-:Y:S01]  /*0710*/  DMUL R38, R38, R40 ;  /* 0x0000002826267228 */ /* 0x000fe20000000000 */
[----:B------:R-:W-:Y:S02]  /*0720*/  IMAD.MOV.U32 R40, RZ, RZ, -0x748574fc ;  /* 0x8b7a8b04ff287424 */ /* 0x000fe400078e00ff */
[----:B------:R-:W-:-:S06]  /*0730*/  IMAD.MOV.U32 R41, RZ, RZ, 0x3ed0ee25 ;  /* 0x3ed0ee25ff297424 */ /* 0x000fcc00078e00ff */
        /* <DEDUP_REMOVED lines=21> */
[----:B------:R-:W-:Y:S01]  /*0890*/  DADD R36, R36, -UR4 ;  /* 0x8000000424247e29 */ /* 0x000fe20008000000 */
[----:B------:R-:W-:Y:S01]  /*08a0*/  UMOV UR4, 0xfefa39ef ;  /* 0xfefa39ef00047882 */ /* 0x000fe20000000000 */
[----:B------:R-:W-:Y:S02]  /*08b0*/  UMOV UR5, 0x3fe62e42 ;  /* 0x3fe62e4200057882 */ /* 0x000fe40000000000 */
[----:B------:R-:W-:-:S08]  /*08c0*/  DMUL R40, R42, R40 ;  /* 0x000000282a287228 */ /* 0x000fd00000000000 */
[----:B------:R-:W-:Y:S02]  /*08d0*/  DFMA R38, R34, R40, R38 ;  /* 0x000000282226722b */ /* 0x000fe40000000026 */
[----:B------:R-:W-:Y:S01]  /*08e0*/  DFMA R40, R36, UR4, R34 ;  /* 0x0000000424287c2b */ /* 0x000fe20008000022 */
[----:B------:R-:W-:Y:S01]  /*08f0*/  UMOV UR4, 0x3b39803f ;  /* 0x3b39803f00047882 */ /* 0x000fe20000000000 */
[----:B------:R-:W-:-:S06]  /*0900*/  UMOV UR5, 0x3c7abc9e ;  /* 0x3c7abc9e00057882 */ /* 0x000fcc0000000000 */
[----:B------:R-:W-:-:S08]  /*0910*/  DFMA R42, R36, -R10, R40 ;  /* 0x8000000a242a722b */ /* 0x000fd00000000028 */
[----:B------:R-:W-:-:S08]  /*0920*/  DADD R42, -R34, R42 ;  /* 0x00000000222a7229 */ /* 0x000fd0000000012a */
[----:B------:R-:W-:-:S08]  /*0930*/  DADD R38, R38, -R42 ;  /* 0x0000000026267229 */ /* 0x000fd0000000082a */
[----:B------:R-:W-:-:S08]  /*0940*/  DFMA R38, R36, UR4, R38 ;  /* 0x0000000424267c2b */ /* 0x000fd00008000026 */
[----:B------:R-:W-:Y:S01]  /*0950*/  DADD R38, R40, R38 ;  /* 0x0000000028267229 */ /* 0x000fe20000000026 */
[----:B------:R-:W-:Y:S10]  /*0960*/  BRA `(.L_x_3513) ;  /* 0x0000000000187947 */ /* 0x000ff40003800000 */
.L_x_3512:
[----:B------:R-:W-:Y:S01]  /*0970*/  IMAD.MOV.U32 R36, RZ, RZ, 0x0 ;  /* 0x00000000ff247424 */ /* 0x000fe200078e00ff */
[----:B------:R-:W-:Y:S01]  /*0980*/  LOP3.LUT P0, RZ, R35, 0x7fffffff, RZ, 0xc0, !PT ;  /* 0x7fffffff23ff7812 */ /* 0x000fe2000780c0ff */
[----:B------:R-:W-:-:S06]  /*0990*/  IMAD.MOV.U32 R37, RZ, RZ, 0x7ff00000 ;  /* 0x7ff00000ff257424 */ /* 0x000fcc00078e00ff */
[----:B------:R-:W-:-:S10]  /*09a0*/  DFMA R36, R34, R36, +INF ;  /* 0x7ff000002224742b */ /* 0x000fd40000000024 */
[----:B------:R-:W-:Y:S02]  /*09b0*/  FSEL R38, R36, RZ, P0 ;  /* 0x000000ff24267208 */ /* 0x000fe40000000000 */
[----:B------:R-:W-:-:S07]  /*09c0*/  FSEL R39, R37, -QNAN , P0 ;  /* 0xfff0000025277808 */ /* 0x000fce0000000000 */
.L_x_3513:
[----:B------:R-:W-:Y:S05]  /*09d0*/  BSYNC.RECONVERGENT B1 ;  /* 0x0000000000017941 */ /* 0x000fea0003800200 */
.L_x_3511:
[----:B------:R-:W1:Y:S01]  /*09e0*/  LDC R34, c[0x0][0x390] ;  /* 0x0000e400ff227b82 */ /* 0x000e620000000800 */
[----:B------:R-:W-:Y:S01]  /*09f0*/  VIADD R35, R3, 0x1 ;  /* 0x0000000103237836 */ /* 0x000fe20000000000 */
[----:B------:R-:W-:Y:S01]  /*0a00*/  BSSY.RECONVERGENT B1, `(.L_x_3514) ;  /* 0x000007c000017945 */ /* 0x000fe20003800200 */
[----:B------:R-:W-:-:S03]  /*0a10*/  DADD R4, -R38, R4 ;  /* 0x0000000026047229 */ /* 0x000fc60000000104 */
[----:B-1----:R-:W-:-:S13]  /*0a20*/  ISETP.GE.U32.AND P0, PT, R35, R34, PT ;  /* 0x000000222300720c */ /* 0x002fda0003f06070 */
[----:B------:R-:W-:Y:S05]  /*0a30*/  @P0 BRA `(.L_x_3515) ;  /* 0x0000000400e00947 */ /* 0x000fea0003800000 */
[----:B------:R-:W2:Y:S01]  /*0a40*/  LDG.E.64 R6, desc[UR6][R6.64+0x8] ;  /* 0x0000080606067981 */ /* 0x000ea2000c1e1b00 */
[----:B------:R-:W-:Y:S01]  /*0a50*/  BSSY.RECONVERGENT B2, `(.L_x_3516) ;  /* 0x0000021000027945 */ /* 0x000fe20003800200 */
[----:B--2---:R-:W-:Y:S01]  /*0a60*/  DFMA R8, R6, R8, 6.75539944105574400000e+15 ;  /* 0x433800000608742b */ /* 0x004fe20000000008 */
[----:B------:R-:W-:-:S07]  /*0a70*/  FSETP.GEU.AND P0, PT, |R7|, 4.1917929649353027344, PT ;  /* 0x4086232b0700780b */ /* 0x000fce0003f0e200 */
[----:B------:R-:W-:-:S08]  /*0a80*/  DADD R36, R8, -6.75539944105574400000e+15 ;  /* 0xc338000008247429 */ /* 0x000fd00000000000 */
[----:B------:R-:W-:-:S08]  /*0a90*/  DFMA R38, R36, -R10, R6 ;  /* 0x8000000a2426722b */ /* 0x000fd00000000006 */
[----:B------:R-:W-:-:S08]  /*0aa0*/  DFMA R12, R36, -R12, R38 ;  /* 0x8000000c240c722b */ /* 0x000fd00000000026 */
[----:B------:R-:W-:-:S08]  /*0ab0*/  DFMA R14, R12, R14, R16 ;  /* 0x0000000e0c0e722b */ /* 0x000fd00000000010 */
        /* <DEDUP_REMOVED lines=8> */
[----:B------:R-:W-:-:S08]  /*0b40*/  DFMA R14, R12, R14, 1 ;  /* 0x3ff000000c0e742b */ /* 0x000fd0000000000e */
[----:B------:R-:W-:-:S10]  /*0b50*/  DFMA R14, R12, R14, 1 ;  /* 0x3ff000000c0e742b */ /* 0x000fd4000000000e */
[----:B------:R-:W-:Y:S02]  /*0b60*/  IMAD R13, R8, 0x100000, R15 ;  /* 0x00100000080d7824 */ /* 0x000fe400078e020f */
[----:B------:R-:W-:Y:S01]  /*0b70*/  IMAD.MOV.U32 R12, RZ, RZ, R14 ;  /* 0x000000ffff0c7224 */ /* 0x000fe200078e000e */
[----:B------:R-:W-:Y:S06]  /*0b80*/  @!P0 BRA `(.L_x_3517) ;  /* 0x0000000000348947 */ /* 0x000fec0003800000 */
[----:B------:R-:W-:Y:S01]  /*0b90*/  FSETP.GEU.AND P1, PT, |R7|, 4.2275390625, PT ;  /* 0x408748000700780b */ /* 0x000fe20003f2e200 */
[C---:B------:R-:W-:Y:S02]  /*0ba0*/  DADD R12, R6.reuse, +INF ;  /* 0x7ff00000060c7429 */ /* 0x040fe40000000000 */
[----:B------:R-:W-:-:S08]  /*0bb0*/  DSETP.GEU.AND P0, PT, R6, RZ, PT ;  /* 0x000000ff0600722a */ /* 0x000fd00003f0e000 */
[----:B------:R-:W-:Y:S02]  /*0bc0*/  FSEL R12, R12, RZ, P0 ;  /* 0x000000ff0c0c7208 */ /* 0x000fe40000000000 */
[----:B------:R-:W-:Y:S01]  /*0bd0*/  @!P1 LEA.HI R9, R8, R8, RZ, 0x1 ;  /* 0x0000000808099211 */ /* 0x000fe200078f08ff */
[----:B------:R-:W-:Y:S01]  /*0be0*/  @!P1 IMAD.MOV.U32 R6, RZ, RZ, R14 ;  /* 0x000000ffff069224 */ /* 0x000fe200078e000e */
[----:B------:R-:W-:Y:S02]  /*0bf0*/  FSEL R13, R13, RZ, P0 ;  /* 0x000000ff0d0d7208 */ /* 0x000fe40000000000 */
[----:B------:R-:W-:-:S05]  /*0c00*/  @!P1 SHF.R.S32.HI R9, RZ, 0x1, R9 ;  /* 0x00000001ff099819 */ /* 0x000fca0000011409 */
[----:B------:R-:W-:Y:S02]  /*0c10*/  @!P1 IMAD.IADD R8, R8, 0x1, -R9 ;  /* 0x0000000108089824 */ /* 0x000fe400078e0a09 */
[----:B------:R-:W-:-:S03]  /*0c20*/  @!P1 IMAD R7, R9, 0x100000, R15 ;  /* 0x0010000009079824 */ /* 0x000fc600078e020f */
[----:B------:R-:W-:Y:S01]  /*0c30*/  @!P1 LEA R9, R8, 0x3ff00000, 0x14 ;  /* 0x3ff0000008099811 */ /* 0x000fe200078ea0ff */
[----:B------:R-:W-:-:S06]  /*0c40*/  @!P1 IMAD.MOV.U32 R8, RZ, RZ, RZ ;  /* 0x000000ffff089224 */ /* 0x000fcc00078e00ff */
[----:B------:R-:W-:-:S11]  /*0c50*/  @!P1 DMUL R12, R6, R8 ;  /* 0x00000008060c9228 */ /* 0x000fd60000000000 */
.L_x_3517:
[----:B------:R-:W-:Y:S05]  /*0c60*/  BSYNC.RECONVERGENT B2 ;  /* 0x0000000000027941 */ /* 0x000fea0003800200 */
.L_x_3516:
[----:B------:R-:W-:Y:S01]  /*0c70*/  DADD R12, R12, 1 ;  /* 0x3ff000000c0c7429 */ /* 0x000fe20000000000 */
[----:B------:R-:W-:Y:S01]  /*0c80*/  BSSY.RECONVERGENT B2, `(.L_x_3518) ;  /* 0x0000052000027945 */ /* 0x000fe20003800200 */
[----:B------:R-:W-:-:S08]  /*0c90*/  IMAD.MOV.U32 R16, RZ, RZ, -0x3ff ;  /* 0xfffffc01ff107424 */ /* 0x000fd000078e00ff */
[----:B------:R-:W-:Y:S01]  /*0ca0*/  ISETP.GT.AND P0, PT, R13, 0xfffff, PT ;  /* 0x000fffff0d00780c */ /* 0x000fe20003f04270 */
        /* <DEDUP_REMOVED lines=52> */
[----:B------:R-:W-:Y:S02]  /*0ff0*/  DMUL R20, R8, R20 ;  /* 0x0000001408147228 */ /* 0x000fe40000000000 */
[----:B------:R-:W-:-:S03]  /*1000*/  DFMA R10, R16, -R10, R6 ;  /* 0x8000000a100a722b */ /* 0x000fc60000000006 */
[----:B------:R-:W-:Y:S01]  /*1010*/  DFMA R18, R14, R18, UR4 ;  /* 0x000000040e127e2b */ /* 0x000fe20008000012 */
[----:B------:R-:W-:Y:S01]  /*1020*/  UMOV UR4, 0x923be72d ;  /* 0x923be72d00047882 */ /* 0x000fe20000000000 */
[----:B------:R-:W-:-:S03]  /*1030*/  UMOV UR5, 0x3f624924 ;  /* 0x3f62492400057882 */ /* 0x000fc60000000000 */
[----:B------:R-:W-:-:S03]  /*1040*/  DADD R10, -R12, R10 ;  /* 0x000000000c0a7229 */ /* 0x000fc6000000010a */
        /* <DEDUP_REMOVED lines=9> */
[----:B------:R-:W-:-:S08]  /*10e0*/  DMUL R18, R14, R18 ;  /* 0x000000120e127228 */ /* 0x000fd00000000000 */
[----:B------:R-:W-:-:S08]  /*10f0*/  DFMA R18, R12, R18, R20 ;  /* 0x000000120c12722b */ /* 0x000fd00000000014 */
[----:B------:R-:W-:-:S08]  /*1100*/  DADD R10, R18, -R10 ;  /* 0x00000000120a7229 */ /* 0x000fd0000000080a */
[----:B------:R-:W-:-:S08]  /*1110*/  DFMA R10, R16, UR4, R10 ;  /* 0x00000004100a7c2b */ /* 0x000fd0000800000a */
[----:B------:R-:W-:Y:S01]  /*1120*/  DADD R6, R6, R10 ;  /* 0x0000000006067229 */ /* 0x000fe2000000000a */
[----:B------:R-:W-:Y:S10]  /*1130*/  BRA `(.L_x_3520) ;  /* 0x0000000000187947 */ /* 0x000ff40003800000 */
.L_x_3519:
[----:B------:R-:W-:Y:S01]  /*1140*/  IMAD.MOV.U32 R8, RZ, RZ, 0x0 ;  /* 0x00000000ff087424 */ /* 0x000fe200078e00ff */
[----:B------:R-:W-:Y:S01]  /*1150*/  LOP3.LUT P0, RZ, R7, 0x7fffffff, RZ, 0xc0, !PT ;  /* 0x7fffffff07ff7812 */ /* 0x000fe2000780c0ff */
[----:B------:R-:W-:-:S06]  /*1160*/  IMAD.MOV.U32 R9, RZ, RZ, 0x7ff00000 ;  /* 0x7ff00000ff097424 */ /* 0x000fcc00078e00ff */
[----:B------:R-:W-:-:S10]  /*1170*/  DFMA R8, R6, R8, +INF ;  /* 0x7ff000000608742b */ /* 0x000fd40000000008 */
[----:B------:R-:W-:Y:S02]  /*1180*/  FSEL R6, R8, RZ, P0 ;  /* 0x000000ff08067208 */ /* 0x000fe40000000000 */
[----:B------:R-:W-:-:S07]  /*1190*/  FSEL R7, R9, -QNAN , P0 ;  /* 0xfff0000009077808 */ /* 0x000fce0000000000 */
.L_x_3520:
[----:B------:R-:W-:Y:S05]  /*11a0*/  BSYNC.RECONVERGENT B2 ;  /* 0x0000000000027941 */ /* 0x000fea0003800200 */
.L_x_3518:
[----:B------:R-:W-:-:S11]  /*11b0*/  DADD R4, R4, -R6 ;  /* 0x0000000004047229 */ /* 0x000fd60000000806 */
.L_x_3515:
[----:B------:R-:W-:Y:S05]  /*11c0*/  BSYNC.RECONVERGENT B1 ;  /* 0x0000000000017941 */ /* 0x000fea0003800200 */
.L_x_3514:
[----:B0-----:R-:W-:-:S05]  /*11d0*/  IMAD R3, R2, 0x2, R3 ;  /* 0x0000000202037824 */ /* 0x001fca00078e0203 */
[----:B------:R-:W-:-:S13]  /*11e0*/  ISETP.GE.U32.AND P0, PT, R3, R34, PT ;  /* 0x000000220300720c */ /* 0x000fda0003f06070 */
[----:B------:R-:W-:Y:S05]  /*11f0*/  @!P0 BRA `(.L_x_3521) ;  /* 0xffffffec00b08947 */ /* 0x000fea000383ffff */
.L_x_3508:
[----:B------:R-:W-:Y:S05]  /*1200*/  BSYNC.RECONVERGENT B0 ;  /* 0x0000000000007941 */ /* 0x000fea0003800200 */
.L_x_3507:
[----:B------:R-:W0:Y:S01]  /*1210*/  S2R R11, SR_TID.X ;  /* 0x00000000000b7919 */ /* 0x000e220000002100 */
[----:B------:R-:W1:Y:S01]  /*1220*/  S2UR UR5, SR_CgaCtaId ;  /* 0x00000000000579c3 */ /* 0x000e620000008800 */
[----:B------:R-:W-:Y:S02]  /*1230*/  UMOV UR4, 0x400 ;  /* 0x0000040000047882 */ /* 0x000fe40000000000 */
[----:B-1----:R-:W-:Y:S01]  /*1240*/  ULEA UR4, UR5, UR4, 0x18 ;  /* 0x0000000405047291 */ /* 0x002fe2000f8ec0ff */
[----:B0-----:R-:W-:-:S05]  /*1250*/  ISETP.GT.U32.AND P0, PT, R11, 0x1f, PT ;  /* 0x0000001f0b00780c */ /* 0x001fca0003f04070 */
        /* <DEDUP_REMOVED lines=13> */
.L_x_3522:
        /* <DEDUP_REMOVED lines=41> */
.L_x_3523:
        /* <DEDUP_REMOVED lines=45> */
.L_x_3524:
[----:B------:R3:W4:Y:S04]  /*1890*/  SHFL.DOWN PT, R7, R5, 0x8, 0x1f ;  /* 0x09001f0005077f89 */ /* 0x00072800000e0000 */
[----:B------:R3:W0:Y:S02]  /*18a0*/  SHFL.DOWN PT, R6, R4, 0x8, 0x1f ;  /* 0x09001f0004067f89 */ /* 0x00062400000e0000 */
.L_x_3525:
        /* <DEDUP_REMOVED lines=44> */
.L_x_3526:
[----:B------:R0:W1:Y:S04]  /*1b70*/  SHFL.DOWN PT, R7, R5, 0x4, 0x1f ;  /* 0x08801f0005077f89 */ /* 0x00006800000e0000 */
[----:B------:R0:W2:Y:S02]  /*1b80*/  SHFL.DOWN PT, R6, R4, 0x4, 0x1f ;  /* 0x08801f0004067f89 */ /* 0x0000a400000e0000 */
.L_x_3527:
        /* <DEDUP_REMOVED lines=44> */
.L_x_3528:
[----:B------:R3:W4:Y:S04]  /*1e50*/  SHFL.DOWN PT, R7, R5, 0x2, 0x1f ;  /* 0x08401f0005077f89 */ /* 0x00072800000e0000 */
[----:B------:R3:W0:Y:S02]  /*1e60*/  SHFL.DOWN PT, R6, R4, 0x2, 0x1f ;  /* 0x08401f0004067f89 */ /* 0x00062400000e0000 */
.L_x_3529:
        /* <DEDUP_REMOVED lines=44> */
.L_x_3530:
[----:B------:R3:W4:Y:S04]  /*2130*/  SHFL.DOWN PT, R7, R5, 0x1, 0x1f ;  /* 0x08201f0005077f89 */ /* 0x00072800000e0000 */
[----:B------:R3:W0:Y:S02]  /*2140*/  SHFL.DOWN PT, R6, R4, 0x1, 0x1f ;  /* 0x08201f0004067f89 */ /* 0x00062400000e0000 */
.L_x_3531:
[----:B------:R-:W-:-:S13]  /*2150*/  ISETP.NE.AND P0, PT, R11, RZ, PT ;  /* 0x000000ff0b00720c */ /* 0x000fda0003f05270 */
[----:B------:R-:W-:Y:S05]  /*2160*/  @P0 EXIT ;  /* 0x000000000000094d */ /* 0x000fea0003800000 */
[----:B0-----:R-:W0:Y:S01]  /*2170*/  LDC.64 R2, c[0x0][0x388] ;  /* 0x0000e200ff027b82 */ /* 0x001e220000000a00 */
[----:B-12-4-:R-:W-:Y:S01]  /*2180*/  DADD R6, R4, R6 ;  /* 0x0000000004067229 */ /* 0x016fe20000000006 */
[----:B0-----:R-:W-:-:S06]  /*2190*/  IMAD.WIDE.U32 R2, R0, 0x8, R2 ;  /* 0x0000000800027825 */ /* 0x001fcc00078e0002 */
[----:B------:R-:W-:Y:S01]  /*21a0*/  STG.E.64 desc[UR6][R2.64], R6 ;  /* 0x0000000602007986 */ /* 0x000fe2000c101b06 */
[----:B------:R-:W-:Y:S05]  /*21b0*/  EXIT ;  /* 0x000000000000794d */ /* 0x000fea0003800000 */
.L_x_3532:
        /* <DEDUP_REMOVED lines=12> */
.L_x_4916:


//--------------------- .text._Z11reduceRegr6IdLj2ELb0EEvPT_S1_j --------------------------
	.section	.text._Z11reduceRegr6IdLj2ELb0EEvPT_S1_j,"ax",@progbits
	.align	128
        .global         _Z11reduceRegr6IdLj2ELb0EEvPT_S1_j
        .type           _Z11reduceRegr6IdLj2ELb0EEvPT_S1_j,@function
        .size           _Z11reduceRegr6IdLj2ELb0EEvPT_S1_j,(.L_x_4917 - _Z11reduceRegr6IdLj2ELb0EEvPT_S1_j)
        .other          _Z11reduceRegr6IdLj2ELb0EEvPT_S1_j,@"STO_CUDA_ENTRY STV_DEFAULT"
_Z11reduceRegr6IdLj2ELb0EEvPT_S1_j:
.text._Z11reduceRegr6IdLj2ELb0EEvPT_S1_j:
        /* <DEDUP_REMOVED lines=12> */
.L_x_3547:
[----:B------:R-:W1:Y:S02]  /*00c0*/  LDC.64 R6, c[0x0][0x380] ;  /* 0x0000e000ff067b82 */ /* 0x000e640000000a00 */
[----:B-1----:R-:W-:-:S06]  /*00d0*/  IMAD.WIDE.U32 R36, R3, 0x8, R6 ;  /* 0x0000000803247825 */ /* 0x002fcc00078e0006 */
        /* <DEDUP_REMOVED lines=59> */
.L_x_3536:
[----:B------:R-:W-:Y:S05]  /*0490*/  BSYNC.RECONVERGENT B1 ;  /* 0x0000000000017941 */ /* 0x000fea0003800200 */
.L_x_3535:
        /* <DEDUP_REMOVED lines=77> */
.L_x_3538:
[----:B------:R-:W-:Y:S01]  /*0970*/  IMAD.MOV.U32 R36, RZ, RZ, 0x0 ;  /* 0x00000000ff247424 */ /* 0x000fe200078e00ff */
[----:B------:R-:W-:Y:S01]  /*0980*/  LOP3.LUT P0, RZ, R35, 0x7fffffff, RZ, 0xc0, !PT ;  /* 0x7fffffff23ff7812 */ /* 0x000fe2000780c0ff */
[----:B------:R-:W-:-:S06]  /*0990*/  IMAD.MOV.U32 R37, RZ, RZ, 0x7ff00000 ;  /* 0x7ff00000ff257424 */ /* 0x000fcc00078e00ff */
[----:B------:R-:W-:-:S10]  /*09a0*/  DFMA R36, R34, R36, +INF ;  /* 0x7ff000002224742b */ /* 0x000fd40000000024 */
[----:B------:R-:W-:Y:S02]  /*09b0*/  FSEL R38, R36, RZ, P0 ;  /* 0x000000ff24267208 */ /* 0x000fe40000000000 */
[----:B------:R-:W-:-:S07]  /*09c0*/  FSEL R39, R37, -QNAN , P0 ;  /* 0xfff0000025277808 */ /* 0x000fce0000000000 */
.L_x_3539:
[----:B------:R-:W-:Y:S05]  /*09d0*/  BSYNC.RECONVERGENT B1 ;  /* 0x0000000000017941 */ /* 0x000fea0003800200 */
.L_x_3537:
[----:B------:R-:W1:Y:S01]  /*09e0*/  LDC R34, c[0x0][0x390] ;  /* 0x0000e400ff227b82 */ /* 0x000e620000000800 */
[----:B------:R-:W-:Y:S01]  /*09f0*/  VIADD R35, R3, 0x2 ;  /* 0x0000000203237836 */ /* 0x000fe20000000000 */
[----:B------:R-:W-:Y:S01]  /*0a00*/  BSSY.RECONVERGENT B1, `(.L_x_3540) ;  /* 0x000007d000017945 */ /* 0x000fe20003800200 */
[----:B------:R-:W-:-:S03]  /*0a10*/  DADD R4, -R38, R4 ;  /* 0x0000000026047229 */ /* 0x000fc60000000104 */
[----:B-1----:R-:W-:-:S13]  /*0a20*/  ISETP.GE.U32.AND P0, PT, R35, R34, PT ;  /* 0x000000222300720c */ /* 0x002fda0003f06070 */
[----:B------:R-:W-:Y:S05]  /*0a30*/  @P0 BRA `(.L_x_3541) ;  /* 0x0000000400e40947 */ /* 0x000fea0003800000 */
[----:B------:R-:W-:-:S06]  /*0a40*/  IMAD.WIDE.U32 R6, R35, 0x8, R6 ;  /* 0x0000000823067825 */ /* 0x000fcc00078e0006 */
        /* <DEDUP_REMOVED lines=34> */
.L_x_3543:
[----:B------:R-:W-:Y:S05]  /*0c70*/  BSYNC.RECONVERGENT B2 ;  /* 0x0000000000027941 */ /* 0x000fea0003800200 */
.L_x_3542:
        /* <DEDUP_REMOVED lines=77> */
.L_x_3545:
[----:B------:R-:W-:Y:S01]  /*1150*/  IMAD.MOV.U32 R8, RZ, RZ, 0x0 ;  /* 0x00000000ff087424 */ /* 0x000fe200078e00ff */
[----:B------:R-:W-:Y:S01]  /*1160*/  LOP3.LUT P0, RZ, R7, 0x7fffffff, RZ, 0xc0, !PT ;  /* 0x7fffffff07ff7812 */ /* 0x000fe2000780c0ff */
[----:B------:R-:W-:-:S06]  /*1170*/  IMAD.MOV.U32 R9, RZ, RZ, 0x7ff00000 ;  /* 0x7ff00000ff097424 */ /* 0x000fcc00078e00ff */
[----:B------:R-:W-:-:S10]  /*1180*/  DFMA R8, R6, R8, +INF ;  /* 0x7ff000000608742b */ /* 0x000fd40000000008 */
[----:B------:R-:W-:Y:S02]  /*1190*/  FSEL R6, R8, RZ, P0 ;  /* 0x000000ff08067208 */ /* 0x000fe40000000000 */
[----:B------:R-:W-:-:S07]  /*11a0*/  FSEL R7, R9, -QNAN , P0 ;  /* 0xfff0000009077808 */ /* 0x000fce0000000000 */
.L_x_3546:
[----:B------:R-:W-:Y:S05]  /*11b0*/  BSYNC.RECONVERGENT B2 ;  /* 0x0000000000027941 */ /* 0x000fea0003800200 */
.L_x_3544:
[----:B------:R-:W-:-:S11]  /*11c0*/  DADD R4, R4, -R6 ;  /* 0x0000000004047229 */ /* 0x000fd60000000806 */
.L_x_3541:
[----:B------:R-:W-:Y:S05]  /*11d0*/  BSYNC.RECONVERGENT B1 ;  /* 0x0000000000017941 */ /* 0x000fea0003800200 */
.L_x_3540:
[----:B0-----:R-:W-:-:S05]  /*11e0*/  IMAD R3, R2, 0x4, R3 ;  /* 0x0000000402037824 */ /* 0x001fca00078e0203 */
[----:B------:R-:W-:-:S13]  /*11f0*/  ISETP.GE.U32.AND P0, PT, R3, R34, PT ;  /* 0x000000220300720c */ /* 0x000fda0003f06070 */
[----:B------:R-:W-:Y:S05]  /*1200*/  @!P0 BRA `(.L_x_3547) ;  /* 0xffffffec00ac8947 */ /* 0x000fea000383ffff */
.L_x_3534:
[----:B------:R-:W-:Y:S05]  /*1210*/  BSYNC.RECONVERGENT B0 ;  /* 0x0000000000007941 */ /* 0x000fea0003800200 */
.L_x_3533:
        /* <DEDUP_REMOVED lines=18> */
.L_x_3548:
        /* <DEDUP_REMOVED lines=41> */
.L_x_3549:
        /* <DEDUP_REMOVED lines=45> */
.L_x_3550:
[----:B------:R3:W4:Y:S04]  /*18a0*/  SHFL.DOWN PT, R7, R5, 0x8, 0x1f ;  /* 0x09001f0005077f89 */ /* 0x00072800000e0000 */
[----:B------:R3:W0:Y:S02]  /*18b0*/  SHFL.DOWN PT, R6, R4, 0x8, 0x1f ;  /* 0x09001f0004067f89 */ /* 0x00062400000e0000 */
.L_x_3551:
        /* <DEDUP_REMOVED lines=44> */
.L_x_3552:
[----:B------:R0:W1:Y:S04]  /*1b80*/  SHFL.DOWN PT, R7, R5, 0x4, 0x1f ;  /* 0x08801f0005077f89 */ /* 0x00006800000e0000 */
[----:B------:R0:W2:Y:S02]  /*1b90*/  SHFL.DOWN PT, R6, R4, 0x4, 0x1f ;  /* 0x08801f0004067f89 */ /* 0x0000a400000e0000 */
.L_x_3553:
        /* <DEDUP_REMOVED lines=44> */
.L_x_3554:
[----:B------:R3:W4:Y:S04]  /*1e60*/  SHFL.DOWN PT, R7, R5, 0x2, 0x1f ;  /* 0x08401f0005077f89 */ /* 0x00072800000e0000 */
[----:B------:R3:W0:Y:S02]  /*1e70*/  SHFL.DOWN PT, R6, R4, 0x2, 0x1f ;  /* 0x08401f0004067f89 */ /* 0x00062400000e0000 */
.L_x_3555:
        /* <DEDUP_REMOVED lines=44> */
.L_x_3556:
[----:B------:R3:W4:Y:S04]  /*2140*/  SHFL.DOWN PT, R7, R5, 0x1, 0x1f ;  /* 0x08201f0005077f89 */ /* 0x00072800000e0000 */
[----:B------:R3:W0:Y:S02]  /*2150*/  SHFL.DOWN PT, R6, R4, 0x1, 0x1f ;  /* 0x08201f0004067f89 */ /* 0x00062400000e0000 */
.L_x_3557:
[----:B------:R-:W-:-:S13]  /*2160*/  ISETP.NE.AND P0, PT, R11, RZ, PT ;  /* 0x000000ff0b00720c */ /* 0x000fda0003f05270 */
[----:B------:R-:W-:Y:S05]  /*2170*/  @P0 EXIT ;  /* 0x000000000000094d */ /* 0x000fea0003800000 */
[----:B0-----:R-:W0:Y:S01]  /*2180*/  LDC.64 R2, c[0x0][0x388] ;  /* 0x0000e200ff027b82 */ /* 0x001e220000000a00 */
[----:B-12-4-:R-:W-:Y:S01]  /*2190*/  DADD R6, R4, R6 ;  /* 0x0000000004067229 */ /* 0x016fe20000000006 */
[----:B0-----:R-:W-:-:S06]  /*21a0*/  IMAD.WIDE.U32 R2, R0, 0x8, R2 ;  /* 0x0000000800027825 */ /* 0x001fcc00078e0002 */
[----:B------:R-:W-:Y:S01]  /*21b0*/  STG.E.64 desc[UR6][R2.64], R6 ;  /* 0x0000000602007986 */ /* 0x000fe2000c101b06 */
[----:B------:R-:W-:Y:S05]  /*21c0*/  EXIT ;  /* 0x000000000000794d */ /* 0x000fea0003800000 */
.L_x_3558:
        /* <DEDUP_REMOVED lines=11> */
.L_x_4917:


//--------------------- .text._Z11reduceRegr6IdLj4ELb0EEvPT_S1_j --------------------------
	.section	.text._Z11reduceRegr6IdLj4ELb0EEvPT_S1_j,"ax",@progbits
	.align	128
        .global         _Z11reduceRegr6IdLj4ELb0EEvPT_S1_j
        .type           _Z11reduceRegr6IdLj4ELb0EEvPT_S1_j,@function
        .size           _Z11reduceRegr6IdLj4ELb0EEvPT_S1_j,(.L_x_4918 - _Z11reduceRegr6IdLj4ELb0EEvPT_S1_j)
        .other          _Z11reduceRegr6IdLj4ELb0EEvPT_S1_j,@"STO_CUDA_ENTRY STV_DEFAULT"
_Z11reduceRegr6IdLj4ELb0EEvPT_S1_j:
.text._Z11reduceRegr6IdLj4ELb0EEvPT_S1_j:
        /* <DEDUP_REMOVED lines=12> */
.L_x_3573:
        /* <DEDUP_REMOVED lines=61> */
.L_x_3562:
[----:B------:R-:W-:Y:S05]  /*0490*/  BSYNC.RECONVERGENT B1 ;  /* 0x0000000000017941 */ /* 0x000fea0003800200 */
.L_x_3561:
        /* <DEDUP_REMOVED lines=77> */
.L_x_3564:
[----:B------:R-:W-:Y:S01]  /*0970*/  IMAD.MOV.U32 R36, RZ, RZ, 0x0 ;  /* 0x00000000ff247424 */ /* 0x000fe200078e00ff */
[----:B------:R-:W-:Y:S01]  /*0980*/  LOP3.LUT P0, RZ, R35, 0x7fffffff, RZ, 0xc0, !PT ;  /* 0x7fffffff23ff7812 */ /* 0x000fe2000780c0ff */
[----:B------:R-:W-:-:S06]  /*0990*/  IMAD.MOV.U32 R37, RZ, RZ, 0x7ff00000 ;  /* 0x7ff00000ff257424 */ /* 0x000fcc00078e00ff */
[----:B------:R-:W-:-:S10]  /*09a0*/  DFMA R36, R34, R36, +INF ;  /* 0x7ff000002224742b */ /* 0x000fd40000000024 */
[----:B------:R-:W-:Y:S02]  /*09b0*/  FSEL R38, R36, RZ, P0 ;  /* 0x000000ff24267208 */ /* 0x000fe40000000000 */
[----:B------:R-:W-:-:S07]  /*09c0*/  FSEL R39, R37, -QNAN , P0 ;  /* 0xfff0000025277808 */ /* 0x000fce0000000000 */
.L_x_3565:
[----:B------:R-:W-:Y:S05]  /*09d0*/  BSYNC.RECONVERGENT B1 ;  /* 0x0000000000017941 */ /* 0x000fea0003800200 */
.L_x_3563:
        /* <DEDUP_REMOVED lines=41> */
.L_x_3569:
[----:B------:R-:W-:Y:S05]  /*0c70*/  BSYNC.RECONVERGENT B2 ;  /* 0x0000000000027941 */ /* 0x000fea0003800200 */
.L_x_3568:
        /* <DEDUP_REMOVED lines=77> */
.L_x_3571:
[----:B------:R-:W-:Y:S01]  /*1150*/  IMAD.MOV.U32 R8, RZ, RZ, 0x0 ;  /* 0x00000000ff087424 */ /* 0x000fe200078e00ff */
[----:B------:R-:W-:Y:S01]  /*1160*/  LOP3.LUT P0, RZ, R7, 0x7fffffff, RZ, 0xc0, !PT ;  /* 0x7fffffff07ff7812 */ /* 0x000fe2000780c0ff */
[----:B------:R-:W-:-:S06]  /*1170*/  IMAD.MOV.U32 R9, RZ, RZ, 0x7ff00000 ;  /* 0x7ff00000ff097424 */ /* 0x000fcc00078e00ff */
[----:B------:R-:W-:-:S10]  /*1180*/  DFMA R8, R6, R8, +INF ;  /* 0x7ff000000608742b */ /* 0x000fd40000000008 */
[----:B------:R-:W-:Y:S02]  /*1190*/  FSEL R6, R8, RZ, P0 ;  /* 0x000000ff08067208 */ /* 0x000fe40000000000 */
[----:B------:R-:W-:-:S07]  /*11a0*/  FSEL R7, R9, -QNAN , P0 ;  /* 0xfff0000009077808 */ /* 0x000fce0000000000 */
.L_x_3572:
[----:B------:R-:W-:Y:S05]  /*11b0*/  BSYNC.RECONVERGENT B2 ;  /* 0x0000000000027941 */ /* 0x000fea0003800200 */
.L_x_3570:
[----:B------:R-:W-:-:S11]  /*11c0*/  DADD R4, R4, -R6 ;  /* 0x0000000004047229 */ /* 0x000fd60000000806 */
.L_x_3567:
[----:B------:R-:W-:Y:S05]  /*11d0*/  BSYNC.RECONVERGENT B1 ;  /* 0x0000000000017941 */ /* 0x000fea0003800200 */
.L_x_3566:
[----:B0-----:R-:W-:-:S05]  /*11e0*/  IMAD R3, R2, 0x8, R3 ;  /* 0x0000000802037824 */ /* 0x001fca00078e0203 */
[----:B------:R-:W-:-:S13]  /*11f0*/  ISETP.GE.U32.AND P0, PT, R3, R34, PT ;  /* 0x000000220300720c */ /* 0x000fda0003f06070 */
[----:B------:R-:W-:Y:S05]  /*1200*/  @!P0 BRA `(.L_x_3573) ;  /* 0xffffffec00ac8947 */ /* 0x000fea000383ffff */
.L_x_3560:
[----:B------:R-:W-:Y:S05]  /*1210*/  BSYNC.RECONVERGENT B0 ;  /* 0x0000000000007941 */ /* 0x000fea0003800200 */
.L_x_3559:
        /* <DEDUP_REMOVED lines=18> */
.L_x_3574:
        /* <DEDUP_REMOVED lines=41> */
.L_x_3575:
        /* <DEDUP_REMOVED lines=45> */
.L_x_3576:
[----:B------:R3:W4:Y:S04]  /*18a0*/  SHFL.DOWN PT, R7, R5, 0x8, 0x1f ;  /* 0x09001f0005077f89 */ /* 0x00072800000e0000 */
[----:B------:R3:W0:Y:S02]  /*18b0*/  SHFL.DOWN PT, R6, R4, 0x8, 0x1f ;  /* 0x09001f0004067f89 */ /* 0x00062400000e0000 */
.L_x_3577:
        /* <DEDUP_REMOVED lines=44> */
.L_x_3578:
[----:B------:R0:W1:Y:S04]  /*1b80*/  SHFL.DOWN PT, R7, R5, 0x4, 0x1f ;  /* 0x08801f0005077f89 */ /* 0x00006800000e0000 */
[----:B------:R0:W2:Y:S02]  /*1b90*/  SHFL.DOWN PT, R6, R4, 0x4, 0x1f ;  /* 0x08801f0004067f89 */ /* 0x0000a400000e0000 */
.L_x_3579:
        /* <DEDUP_REMOVED lines=44> */
.L_x_3580:
[----:B------:R3:W4:Y:S04]  /*1e60*/  SHFL.DOWN PT, R7, R5, 0x2, 0x1f ;  /* 0x08401f0005077f89 */ /* 0x00072800000e0000 */
[----:B------:R3:W0:Y:S02]  /*1e70*/  SHFL.DOWN PT, R6, R4, 0x2, 0x1f ;  /* 0x08401f0004067f89 */ /* 0x00062400000e0000 */
.L_x_3581:
        /* <DEDUP_REMOVED lines=44> */
.L_x_3582:
[----:B------:R3:W4:Y:S04]  /*2140*/  SHFL.DOWN PT, R7, R5, 0x1, 0x1f ;  /* 0x08201f0005077f89 */ /* 0x00072800000e0000 */
[----:B------:R3:W0:Y:S02]  /*2150*/  SHFL.DOWN PT, R6, R4, 0x1, 0x1f ;  /* 0x08201f0004067f89 */ /* 0x00062400000e0000 */
.L_x_3583:
[----:B------:R-:W-:-:S13]  /*2160*/  ISETP.NE.AND P0, PT, R11, RZ, PT ;  /* 0x000000ff0b00720c */ /* 0x000fda0003f05270 */
[----:B------:R-:W-:Y:S05]  /*2170*/  @P0 EXIT ;  /* 0x000000000000094d */ /* 0x000fea0003800000 */
[----:B0-----:R-:W0:Y:S01]  /*2180*/  LDC.64 R2, c[0x0][0x388] ;  /* 0x0000e200ff027b82 */ /* 0x001e220000000a00 */
[----:B-12-4-:R-:W-:Y:S01]  /*2190*/  DADD R6, R4, R6 ;  /* 0x0000000004067229 */ /* 0x016fe20000000006 */
[----:B0-----:R-:W-:-:S06]  /*21a0*/  IMAD.WIDE.U32 R2, R0, 0x8, R2 ;  /* 0x0000000800027825 */ /* 0x001fcc00078e0002 */
[----:B------:R-:W-:Y:S01]  /*21b0*/  STG.E.64 desc[UR6][R2.64], R6 ;  /* 0x0000000602007986 */ /* 0x000fe2000c101b06 */
[----:B------:R-:W-:Y:S05]  /*21c0*/  EXIT ;  /* 0x000000000000794d */ /* 0x000fea0003800000 */
.L_x_3584:
        /* <DEDUP_REMOVED lines=11> */
.L_x_4918:


//--------------------- .text._Z11reduceRegr6IdLj8ELb0EEvPT_S1_j --------------------------
	.section	.text._Z11reduceRegr6IdLj8ELb0EEvPT_S1_j,"ax",@progbits
	.align	128
        .global         _Z11reduceRegr6IdLj8ELb0EEvPT_S1_j
        .type           _Z11reduceRegr6IdLj8ELb0EEvPT_S1_j,@function
        .size           _Z11reduceRegr6IdLj8ELb0EEvPT_S1_j,(.L_x_4919 - _Z11reduceRegr6IdLj8ELb0EEvPT_S1_j)
        .other          _Z11reduceRegr6IdLj8ELb0EEvPT_S1_j,@"STO_CUDA_ENTRY STV_DEFAULT"
_Z11reduceRegr6IdLj8ELb0EEvPT_S1_j:
.text._Z11reduceRegr6IdLj8ELb0EEvPT_S1_j:
        /* <DEDUP_REMOVED lines=12> */
.L_x_3599:
        /* <DEDUP_REMOVED lines=61> */
.L_x_3588:
[----:B------:R-:W-:Y:S05]  /*0490*/  BSYNC.RECONVERGENT B1 ;  /* 0x0000000000017941 */ /* 0x000fea0003800200 */
.L_x_3587:
        /* <DEDUP_REMOVED lines=77> */
.L_x_3590:
[----:B------:R-:W-:Y:S01]  /*0970*/  IMAD.MOV.U32 R36, RZ, RZ, 0x0 ;  /* 0x00000000ff247424 */ /* 0x000fe200078e00ff */
[----:B------:R-:W-:Y:S01]  /*0980*/  LOP3.LUT P0, RZ, R35, 0x7fffffff, RZ, 0xc0, !PT ;  /* 0x7fffffff23ff7812 */ /* 0x000fe2000780c0ff */
[----:B------:R-:W-:-:S06]  /*0990*/  IMAD.MOV.U32 R37, RZ, RZ, 0x7ff00000 ;  /* 0x7ff00000ff257424 */ /* 0x000fcc00078e00ff */
[----:B------:R-:W-:-:S10]  /*09a0*/  DFMA R36, R34, R36, +INF ;  /* 0x7ff000002224742b */ /* 0x000fd40000000024 */
[----:B------:R-:W-:Y:S02]  /*09b0*/  FSEL R38, R36, RZ, P0 ;  /* 0x000000ff24267208 */ /* 0x000fe40000000000 */
[----:B------:R-:W-:-:S07]  /*09c0*/  FSEL R39, R37, -QNAN , P0 ;  /* 0xfff0000025277808 */ /* 0x000fce0000000000 */
.L_x_3591:
[----:B------:R-:W-:Y:S05]  /*09d0*/  BSYNC.RECONVERGENT B1 ;  /* 0x0000000000017941 */ /* 0x000fea0003800200 */
.L_x_3589:
        /* <DEDUP_REMOVED lines=41> */
.L_x_3595:
[----:B------:R-:W-:Y:S05]  /*0c70*/  BSYNC.RECONVERGENT B2 ;  /* 0x0000000000027941 */ /* 0x000fea0003800200 */
.L_x_3594:
        /* <DEDUP_REMOVED lines=77> */
.L_x_3597:
[----:B------:R-:W-:Y:S01]  /*1150*/  IMAD.MOV.U32 R8, RZ, RZ, 0x0 ;  /* 0x00000000ff087424 */ /* 0x000fe200078e00ff */
[----:B------:R-:W-:Y:S01]  /*1160*/  LOP3.LUT P0, RZ, R7, 0x7fffffff, RZ, 0xc0, !PT ;  /* 0x7fffffff07ff7812 */ /* 0x000fe2000780c0ff */
[----:B------:R-:W-:-:S06]  /*1170*/  IMAD.MOV.U32 R9, RZ, RZ, 0x7ff00000 ;  /* 0x7ff00000ff097424 */ /* 0x000fcc00078e00ff */
[----:B------:R-:W-:-:S10]  /*1180*/  DFMA R8, R6, R8, +INF ;  /* 0x7ff000000608742b */ /* 0x000fd40000000008 */
[----:B------:R-:W-:Y:S02]  /*1190*/  FSEL R6, R8, RZ, P0 ;  /* 0x000000ff08067208 */ /* 0x000fe40000000000 */
[----:B------:R-:W-:-:S07]  /*11a0*/  FSEL R7, R9, -QNAN , P0 ;  /* 0xfff0000009077808 */ /* 0x000fce0000000000 */
.L_x_3598:
[----:B------:R-:W-:Y:S05]  /*11b0*/  BSYNC.RECONVERGENT B2 ;  /* 0x0000000000027941 */ /* 0x000fea0003800200 */
.L_x_3596:
[----:B------:R-:W-:-:S11]  /*11c0*/  DADD R4, R4, -R6 ;  /* 0x0000000004047229 */ /* 0x000fd60000000806 */
.L_x_3593:
[----:B------:R-:W-:Y:S05]  /*11d0*/  BSYNC.RECONVERGENT B1 ;  /* 0x0000000000017941 */ /* 0x000fea0003800200 */
.L_x_3592:
[----:B0-----:R-:W-:-:S05]  /*11e0*/  IMAD R3, R2, 0x10, R3 ;  /* 0x0000001002037824 */ /* 0x001fca00078e0203 */
[----:B------:R-:W-:-:S13]  /*11f0*/  ISETP.GE.U32.AND P0, PT, R3, R34, PT ;  /* 0x000000220300720c */ /* 0x000fda0003f06070 */
[----:B------:R-:W-:Y:S05]  /*1200*/  @!P0 BRA `(.L_x_3599) ;  /* 0xffffffec00ac8947 */ /* 0x000fea000383ffff */
.L_x_3586:
[----:B------:R-:W-:Y:S05]  /*1210*/  BSYNC.RECONVERGENT B0 ;  /* 0x0000000000007941 */ /* 0x000fea0003800200 */
.L_x_3585:
        /* <DEDUP_REMOVED lines=18> */
.L_x_3600:
        /* <DEDUP_REMOVED lines=41> */
.L_x_3601:
        /* <DEDUP_REMOVED lines=45> */
.L_x_3602:
[----:B------:R3:W4:Y:S04]  /*18a0*/  SHFL.DOWN PT, R7, R5, 0x8, 0x1f ;  /* 0x09001f0005077f89 */ /* 0x00072800000e0000 */
[----:B------:R3:W0:Y:S02]  /*18b0*/  SHFL.DOWN PT, R6, R4, 0x8, 0x1f ;  /* 0x09001f0004067f89 */ /* 0x00062400000e0000 */
.L_x_3603:
        /* <DEDUP_REMOVED lines=44> */
.L_x_3604:
[----:B------:R0:W1:Y:S04]  /*1b80*/  SHFL.DOWN PT, R7, R5, 0x4, 0x1f ;  /* 0x08801f0005077f89 */ /* 0x00006800000e0000 */
[----:B------:R0:W2:Y:S02]  /*1b90*/  SHFL.DOWN PT, R6, R4, 0x4, 0x1f ;  /* 0x08801f0004067f89 */ /* 0x0000a400000e0000 */
.L_x_3605:
        /* <DEDUP_REMOVED lines=44> */
.L_x_3606:
[----:B------:R3:W4:Y:S04]  /*1e60*/  SHFL.DOWN PT, R7, R5, 0x2, 0x1f ;  /* 0x08401f0005077f89 */ /* 0x00072800000e0000 */
[----:B------:R3:W0:Y:S02]  /*1e70*/  SHFL.DOWN PT, R6, R4, 0x2, 0x1f ;  /* 0x08401f0004067f89 */ /* 0x00062400000e0000 */
.L_x_3607:
        /* <DEDUP_REMOVED lines=44> */
.L_x_3608:
[----:B------:R3:W4:Y:S04]  /*2140*/  SHFL.DOWN PT, R7, R5, 0x1, 0x1f ;  /* 0x08201f0005077f89 */ /* 0x00072800000e0000 */
[----:B------:R3:W0:Y:S02]  /*2150*/  SHFL.DOWN PT, R6, R4, 0x1, 0x1f ;  /* 0x08201f0004067f89 */ /* 0x00062400000e0000 */
.L_x_3609:
[----:B------:R-:W-:-:S13]  /*2160*/  ISETP.NE.AND P0, PT, R11, RZ, PT ;  /* 0x000000ff0b00720c */ /* 0x000fda0003f05270 */
[----:B------:R-:W-:Y:S05]  /*2170*/  @P0 EXIT ;  /* 0x000000000000094d */ /* 0x000fea0003800000 */
[----:B0-----:R-:W0:Y:S01]  /*2180*/  LDC.64 R2, c[0x0][0x388] ;  /* 0x0000e200ff027b82 */ /* 0x001e220000000a00 */
[----:B-12-4-:R-:W-:Y:S01]  /*2190*/  DADD R6, R4, R6 ;  /* 0x0000000004067229 */ /* 0x016fe20000000006 */
[----:B0-----:R-:W-:-:S06]  /*21a0*/  IMAD.WIDE.U32 R2, R0, 0x8, R2 ;  /* 0x0000000800027825 */ /* 0x001fcc00078e0002 */
[----:B------:R-:W-:Y:S01]  /*21b0*/  STG.E.64 desc[UR6][R2.64], R6 ;  /* 0x0000000602007986 */ /* 0x000fe2000c101b06 */
[----:B------:R-:W-:Y:S05]  /*21c0*/  EXIT ;  /* 0x000000000000794d */ /* 0x000fea0003800000 */
.L_x_3610:
        /* <DEDUP_REMOVED lines=11> */
.L_x_4919:


//--------------------- .text._Z11reduceRegr6IdLj16ELb0EEvPT_S1_j --------------------------
	.section	.text._Z11reduceRegr6IdLj16ELb0EEvPT_S1_j,"ax",@progbits
	.align	128
        .global         _Z11reduceRegr6IdLj16ELb0EEvPT_S1_j
        .type           _Z11reduceRegr6IdLj16ELb0EEvPT_S1_j,@function
        .size           _Z11reduceRegr6IdLj16ELb0EEvPT_S1_j,(.L_x_4920 - _Z11reduceRegr6IdLj16ELb0EEvPT_S1_j)
        .other          _Z11reduceRegr6IdLj16ELb0EEvPT_S1_j,@"STO_CUDA_ENTRY STV_DEFAULT"
_Z11reduceRegr6IdLj16ELb0EEvPT_S1_j:
.text._Z11reduceRegr6IdLj16ELb0EEvPT_S1_j:
        /* <DEDUP_REMOVED lines=12> */
.L_x_3625:
        /* <DEDUP_REMOVED lines=61> */
.L_x_3614:
[----:B------:R-:W-:Y:S05]  /*0490*/  BSYNC.RECONVERGENT B1 ;  /* 0x0000000000017941 */ /* 0x000fea0003800200 */
.L_x_3613:
        /* <DEDUP_REMOVED lines=77> */
.L_x_3616:
[----:B------:R-:W-:Y:S01]  /*0970*/  IMAD.MOV.U32 R36, RZ, RZ, 0x0 ;  /* 0x00000000ff247424 */ /* 0x000fe200078e00ff */
[----:B------:R-:W-:Y:S01]  /*0980*/  LOP3.LUT P0, RZ, R35, 0x7fffffff, RZ, 0xc0, !PT ;  /* 0x7fffffff23ff7812 */ /* 0x000fe2000780c0ff */
[----:B------:R-:W-:-:S06]  /*0990*/  IMAD.MOV.U32 R37, RZ, RZ, 0x7ff00000 ;  /* 0x7ff00000ff257424 */ /* 0x000fcc00078e00ff */
[----:B------:R-:W-:-:S10]  /*09a0*/  DFMA R36, R34, R36, +INF ;  /* 0x7ff000002224742b */ /* 0x000fd40000000024 */
[----:B------:R-:W-:Y:S02]  /*09b0*/  FSEL R38, R36, RZ, P0 ;  /* 0x000000ff24267208 */ /* 0x000fe40000000000 */
[----:B------:R-:W-:-:S07]  /*09c0*/  FSEL R39, R37, -QNAN , P0 ;  /* 0xfff0000025277808 */ /* 0x000fce0000000000 */
.L_x_3617:
[----:B------:R-:W-:Y:S05]  /*09d0*/  BSYNC.RECONVERGENT B1 ;  /* 0x0000000000017941 */ /* 0x000fea0003800200 */
.L_x_3615:
        /* <DEDUP_REMOVED lines=41> */
.L_x_3621:
[----:B------:R-:W-:Y:S05]  /*0c70*/  BSYNC.RECONVERGENT B2 ;  /* 0x0000000000027941 */ /* 0x000fea0003800200 */
.L_x_3620:
        /* <DEDUP_REMOVED lines=77> */
.L_x_3623:
[----:B------:R-:W-:Y:S01]  /*1150*/  IMAD.MOV.U32 R8, RZ, RZ, 0x0 ;  /* 0x00000000ff087424 */ /* 0x000fe200078e00ff */
[----:B------:R-:W-:Y:S01]  /*1160*/  LOP3.LUT P0, RZ, R7, 0x7fffffff, RZ, 0xc0, !PT ;  /* 0x7fffffff07ff7812 */ /* 0x000fe2000780c0ff */
[----:B------:R-:W-:-:S06]  /*1170*/  IMAD.MOV.U32 R9, RZ, RZ, 0x7ff00000 ;  /* 0x7ff00000ff097424 */ /* 0x000fcc00078e00ff */
[----:B------:R-:W-:-:S10]  /*1180*/  DFMA R8, R6, R8, +INF ;  /* 0x7ff000000608742b */ /* 0x000fd40000000008 */
[----:B------:R-:W-:Y:S02]  /*1190*/  FSEL R6, R8, RZ, P0 ;  /* 0x000000ff08067208 */ /* 0x000fe40000000000 */
[----:B------:R-:W-:-:S07]  /*11a0*/  FSEL R7, R9, -QNAN , P0 ;  /* 0xfff0000009077808 */ /* 0x000fce0000000000 */
.L_x_3624:
[----:B------:R-:W-:Y:S05]  /*11b0*/  BSYNC.RECONVERGENT B2 ;  /* 0x0000000000027941 */ /* 0x000fea0003800200 */
.L_x_3622:
[----:B------:R-:W-:-:S11]  /*11c0*/  DADD R4, R4, -R6 ;  /* 0x0000000004047229 */ /* 0x000fd60000000806 */
.L_x_3619:
[----:B------:R-:W-:Y:S05]  /*11d0*/  BSYNC.RECONVERGENT B1 ;  /* 0x0000000000017941 */ /* 0x000fea0003800200 */
.L_x_3618:
[----:B0-----:R-:W-:-:S05]  /*11e0*/  IMAD R3, R2, 0x20, R3 ;  /* 0x0000002002037824 */ /* 0x001fca00078e0203 */
[----:B------:R-:W-:-:S13]  /*11f0*/  ISETP.GE.U32.AND P0, PT, R3, R34, PT ;  /* 0x000000220300720c */ /* 0x000fda0003f06070 */
[----:B------:R-:W-:Y:S05]  /*1200*/  @!P0 BRA `(.L_x_3625) ;  /* 0xffffffec00ac8947 */ /* 0x000fea000383ffff */
.L_x_3612:
[----:B------:R-:W-:Y:S05]  /*1210*/  BSYNC.RECONVERGENT B0 ;  /* 0x0000000000007941 */ /* 0x000fea0003800200 */
.L_x_3611:
        /* <DEDUP_REMOVED lines=18> */
.L_x_3626:
        /* <DEDUP_REMOVED lines=41> */
.L_x_3627:
        /* <DEDUP_REMOVED lines=45> */
.L_x_3628:
[----:B------:R3:W4:Y:S04]  /*18a0*/  SHFL.DOWN PT, R7, R5, 0x8, 0x1f ;  /* 0x09001f0005077f89 */ /* 0x00072800000e0000 */
[----:B------:R3:W0:Y:S02]  /*18b0*/  SHFL.DOWN PT, R6, R4, 0x8, 0x1f ;  /* 0x09001f0004067f89 */ /* 0x00062400000e0000 */
.L_x_3629:
        /* <DEDUP_REMOVED lines=44> */
.L_x_3630:
[----:B------:R0:W1:Y:S04]  /*1b80*/  SHFL.DOWN PT, R7, R5, 0x4, 0x1f ;  /* 0x08801f0005077f89 */ /* 0x00006800000e0000 */
[----:B------:R0:W2:Y:S02]  /*1b90*/  SHFL.DOWN PT, R6, R4, 0x4, 0x1f ;  /* 0x08801f0004067f89 */ /* 0x0000a400000e0000 */
.L_x_3631:
        /* <DEDUP_REMOVED lines=44> */
.L_x_3632:
[----:B------:R3:W4:Y:S04]  /*1e60*/  SHFL.DOWN PT, R7, R5, 0x2, 0x1f ;  /* 0x08401f0005077f89 */ /* 0x00072800000e0000 */
[----:B------:R3:W0:Y:S02]  /*1e70*/  SHFL.DOWN PT, R6, R4, 0x2, 0x1f ;  /* 0x08401f0004067f89 */ /* 0x00062400000e0000 */
.L_x_3633:
        /* <DEDUP_REMOVED lines=44> */
.L_x_3634:
[----:B------:R3:W4:Y:S04]  /*2140*/  SHFL.DOWN PT, R7, R5, 0x1, 0x1f ;  /* 0x08201f0005077f89 */ /* 0x00072800000e0000 */
[----:B------:R3:W0:Y:S02]  /*2150*/  SHFL.DOWN PT, R6, R4, 0x1, 0x1f ;  /* 0x08201f0004067f89 */ /* 0x00062400000e0000 */
.L_x_3635:
[----:B------:R-:W-:-:S13]  /*2160*/  ISETP.NE.AND P0, PT, R11, RZ, PT ;  /* 0x000000ff0b00720c */ /* 0x000fda0003f05270 */
[----:B------:R-:W-:Y:S05]  /*2170*/  @P0 EXIT ;  /* 0x000000000000094d */ /* 0x000fea0003800000 */
[----:B0-----:R-:W0:Y:S01]  /*2180*/  LDC.64 R2, c[0x0][0x388] ;  /* 0x0000e200ff027b82 */ /* 0x001e220000000a00 */
[----:B-12-4-:R-:W-:Y:S01]  /*2190*/  DADD R6, R4, R6 ;  /* 0x0000000004067229 */ /* 0x016fe20000000006 */
[----:B0-----:R-:W-:-:S06]  /*21a0*/  IMAD.WIDE.U32 R2, R0, 0x8, R2 ;  /* 0x0000000800027825 */ /* 0x001fcc00078e0002 */
[----:B------:R-:W-:Y:S01]  /*21b0*/  STG.E.64 desc[UR6][R2.64], R6 ;  /* 0x0000000602007986 */ /* 0x000fe2000c101b06 */
[----:B------:R-:W-:Y:S05]  /*21c0*/  EXIT ;  /* 0x000000000000794d */ /* 0x000fea0003800000 */
.L_x_3636:
        /* <DEDUP_REMOVED lines=11> */
.L_x_4920:


//--------------------- .text._Z11reduceRegr6IdLj32ELb0EEvPT_S1_j --------------------------
	.section	.text._Z11reduceRegr6IdLj32ELb0EEvPT_S1_j,"ax",@progbits
	.align	128
        .global         _Z11reduceRegr6IdLj32ELb0EEvPT_S1_j
        .type           _Z11reduceRegr6IdLj32ELb0EEvPT_S1_j,@function
        .size           _Z11reduceRegr6IdLj32ELb0EEvPT_S1_j,(.L_x_4921 - _Z11reduceRegr6IdLj32ELb0EEvPT_S1_j)
        .other          _Z11reduceRegr6IdLj32ELb0EEvPT_S1_j,@"STO_CUDA_ENTRY STV_DEFAULT"
_Z11reduceRegr6IdLj32ELb0EEvPT_S1_j:
.text._Z11reduceRegr6IdLj32ELb0EEvPT_S1_j:
        /* <DEDUP_REMOVED lines=12> */
.L_x_3651:
        /* <DEDUP_REMOVED lines=61> */
.L_x_3640:
[----:B------:R-:W-:Y:S05]  /*0490*/  BSYNC.RECONVERGENT B1 ;  /* 0x0000000000017941 */ /* 0x000fea0003800200 */
.L_x_3639:
        /* <DEDUP_REMOVED lines=77> */
.L_x_3642:
[----:B------:R-:W-:Y:S01]  /*0970*/  IMAD.MOV.U32 R36, RZ, RZ, 0x0 ;  /* 0x00000000ff247424 */ /* 0x000fe200078e00ff */
[----:B------:R-:W-:Y:S01]  /*0980*/  LOP3.LUT P0, RZ, R35, 0x7fffffff, RZ, 0xc0, !PT ;  /* 0x7fffffff23ff7812 */ /* 0x000fe2000780c0ff */
[----:B------:R-:W-:-:S06]  /*0990*/  IMAD.MOV.U32 R37, RZ, RZ, 0x7ff00000 ;  /* 0x7ff00000ff257424 */ /* 0x000fcc00078e00ff */
[----:B------:R-:W-:-:S10]  /*09a0*/  DFMA R36, R34, R36, +INF ;  /* 0x7ff000002224742b */ /* 0x000fd40000000024 */
[----:B------:R-:W-:Y:S02]  /*09b0*/  FSEL R38, R36, RZ, P0 ;  /* 0x000000ff24267208 */ /* 0x000fe40000000000 */
[----:B------:R-:W-:-:S07]  /*09c0*/  FSEL R39, R37, -QNAN , P0 ;  /* 0xfff0000025277808 */ /* 0x000fce0000000000 */
.L_x_3643:
[----:B------:R-:W-:Y:S05]  /*09d0*/  BSYNC.RECONVERGENT B1 ;  /* 0x0000000000017941 */ /* 0x000fea0003800200 */
.L_x_3641:
        /* <DEDUP_REMOVED lines=41> */
.L_x_3647:
[----:B------:R-:W-:Y:S05]  /*0c70*/  BSYNC.RECONVERGENT B2 ;  /* 0x0000000000027941 */ /* 0x000fea0003800200 */
.L_x_3646:
        /* <DEDUP_REMOVED lines=77> */
.L_x_3649:
[----:B------:R-:W-:Y:S01]  /*1150*/  IMAD.MOV.U32 R8, RZ, RZ, 0x0 ;  /* 0x00000000ff087424 */ /* 0x000fe200078e00ff */
[----:B------:R-:W-:Y:S01]  /*1160*/  LOP3.LUT P0, RZ, R7, 0x7fffffff, RZ, 0xc0, !PT ;  /* 0x7fffffff07ff7812 */ /* 0x000fe2000780c0ff */
[----:B------:R-:W-:-:S06]  /*1170*/  IMAD.MOV.U32 R9, RZ, RZ, 0x7ff00000 ;  /* 0x7ff00000ff097424 */ /* 0x000fcc00078e00ff */
[----:B------:R-:W-:-:S10]  /*1180*/  DFMA R8, R6, R8, +INF ;  /* 0x7ff000000608742b */ /* 0x000fd40000000008 */
[----:B------:R-:W-:Y:S02]  /*1190*/  FSEL R6, R8, RZ, P0 ;  /* 0x000000ff08067208 */ /* 0x000fe40000000000 */
[----:B------:R-:W-:-:S07]  /*11a0*/  FSEL R7, R9, -QNAN , P0 ;  /* 0xfff0000009077808 */ /* 0x000fce0000000000 */
.L_x_3650:
[----:B------:R-:W-:Y:S05]  /*11b0*/  BSYNC.RECONVERGENT B2 ;  /* 0x0000000000027941 */ /* 0x000fea0003800200 */
.L_x_3648:
[----:B------:R-:W-:-:S11]  /*11c0*/  DADD R4, R4, -R6 ;  /* 0x0000000004047229 */ /* 0x000fd60000000806 */
.L_x_3645:
[----:B------:R-:W-:Y:S05]  /*11d0*/  BSYNC.RECONVERGENT B1 ;  /* 0x0000000000017941 */ /* 0x000fea0003800200 */
.L_x_3644:
[----:B0-----:R-:W-:-:S05]  /*11e0*/  IMAD R3, R2, 0x40, R3 ;  /* 0x0000004002037824 */ /* 0x001fca00078e0203 */
[----:B------:R-:W-:-:S13]  /*11f0*/  ISETP.GE.U32.AND P0, PT, R3, R34, PT ;  /* 0x000000220300720c */ /* 0x000fda0003f06070 */
[----:B------:R-:W-:Y:S05]  /*1200*/  @!P0 BRA `(.L_x_3651) ;  /* 0xffffffec00ac8947 */ /* 0x000fea000383ffff */
.L_x_3638:
[----:B------:R-:W-:Y:S05]  /*1210*/  BSYNC.RECONVERGENT B0 ;  /* 0x0000000000007941 */ /* 0x000fea0003800200 */
.L_x_3637:
        /* <DEDUP_REMOVED lines=18> */
.L_x_3652:
        /* <DEDUP_REMOVED lines=41> */
.L_x_3653:
        /* <DEDUP_REMOVED lines=45> */
.L_x_3654:
[----:B------:R3:W4:Y:S04]  /*18a0*/  SHFL.DOWN PT, R7, R5, 0x8, 0x1f ;  /* 0x09001f0005077f89 */ /* 0x00072800000e0000 */
[----:B------:R3:W0:Y:S02]  /*18b0*/  SHFL.DOWN PT, R6, R4, 0x8, 0x1f ;  /* 0x09001f0004067f89 */ /* 0x00062400000e0000 */
.L_x_3655:
        /* <DEDUP_REMOVED lines=44> */
.L_x_3656:
[----:B------:R0:W1:Y:S04]  /*1b80*/  SHFL.DOWN PT, R7, R5, 0x4, 0x1f ;  /* 0x08801f0005077f89 */ /* 0x00006800000e0000 */
[----:B------:R0:W2:Y:S02]  /*1b90*/  SHFL.DOWN PT, R6, R4, 0x4, 0x1f ;  /* 0x08801f0004067f89 */ /* 0x0000a400000e0000 */
.L_x_3657:
        /* <DEDUP_REMOVED lines=44> */
.L_x_3658:
[----:B------:R3:W4:Y:S04]  /*1e60*/  SHFL.DOWN PT, R7, R5, 0x2, 0x1f ;  /* 0x08401f0005077f89 */ /* 0x00072800000e0000 */
[----:B------:R3:W0:Y:S02]  /*1e70*/  SHFL.DOWN PT, R6, R4, 0x2, 0x1f ;  /* 0x08401f0004067f89 */ /* 0x00062400000e0000 */
.L_x_3659:
        /* <DEDUP_REMOVED lines=44> */
.L_x_3660:
[----:B------:R3:W4:Y:S04]  /*2140*/  SHFL.DOWN PT, R7, R5, 0x1, 0x1f ;  /* 0x08201f0005077f89 */ /* 0x00072800000e0000 */
[----:B------:R3:W0:Y:S02]  /*2150*/  SHFL.DOWN PT, R6, R4, 0x1, 0x1f ;  /* 0x08201f0004067f89 */ /* 0x00062400000e0000 */
.L_x_3661:
[----:B------:R-:W-:-:S13]  /*2160*/  ISETP.NE.AND P0, PT, R11, RZ, PT ;  /* 0x000000ff0b00720c */ /* 0x000fda0003f05270 */
[----:B------:R-:W-:Y:S05]  /*2170*/  @P0 EXIT ;  /* 0x000000000000094d */ /* 0x000fea0003800000 */
[----:B0-----:R-:W0:Y:S01]  /*2180*/  LDC.64 R2, c[0x0][0x388] ;  /* 0x0000e200ff027b82 */ /* 0x001e220000000a00 */
[----:B-12-4-:R-:W-:Y:S01]  /*2190*/  DADD R6, R4, R6 ;  /* 0x0000000004067229 */ /* 0x016fe20000000006 */
[----:B0-----:R-:W-:-:S06]  /*21a0*/  IMAD.WIDE.U32 R2, R0, 0x8, R2 ;  /* 0x0000000800027825 */ /* 0x001fcc00078e0002 */
[----:B------:R-:W-:Y:S01]  /*21b0*/  STG.E.64 desc[UR6][R2.64], R6 ;  /* 0x0000000602007986 */ /* 0x000fe2000c101b06 */
[----:B------:R-:W-:Y:S05]  /*21c0*/  EXIT ;  /* 0x000000000000794d */ /* 0x000fea0003800000 */
.L_x_3662:
        /* <DEDUP_REMOVED lines=11> */
.L_x_4921:


//--------------------- .text._Z11reduceRegr6IdLj64ELb0EEvPT_S1_j --------------------------
	.section	.text._Z11reduceRegr6IdLj64ELb0EEvPT_S1_j,"ax",@progbits
	.align	128
        .global         _Z11reduceRegr6IdLj64ELb0EEvPT_S1_j
        .type           _Z11reduceRegr6IdLj64ELb0EEvPT_S1_j,@function
        .size           _Z11reduceRegr6IdLj64ELb0EEvPT_S1_j,(.L_x_4922 - _Z11reduceRegr6IdLj64ELb0EEvPT_S1_j)
        .other          _Z11reduceRegr6IdLj64ELb0EEvPT_S1_j,@"STO_CUDA_ENTRY STV_DEFAULT"
_Z11reduceRegr6IdLj64ELb0EEvPT_S1_j:
.text._Z11reduceRegr6IdLj64ELb0EEvPT_S1_j:
        /* <DEDUP_REMOVED lines=12> */
.L_x_3677:
        /* <DEDUP_REMOVED lines=61> */
.L_x_3666:
[----:B------:R-:W-:Y:S05]  /*0490*/  BSYNC.RECONVERGENT B1 ;  /* 0x0000000000017941 */ /* 0x000fea0003800200 */
.L_x_3665:
        /* <DEDUP_REMOVED lines=77> */
.L_x_3668:
[----:B------:R-:W-:Y:S01]  /*0970*/  IMAD.MOV.U32 R36, RZ, RZ, 0x0 ;  /* 0x00000000ff247424 */ /* 0x000fe200078e00ff */
[----:B------:R-:W-:Y:S01]  /*0980*/  LOP3.LUT P0, RZ, R35, 0x7fffffff, RZ, 0xc0, !PT ;  /* 0x7fffffff23ff7812 */ /* 0x000fe2000780c0ff */
[----:B------:R-:W-:-:S06]  /*0990*/  IMAD.MOV.U32 R37, RZ, RZ, 0x7ff00000 ;  /* 0x7ff00000ff257424 */ /* 0x000fcc00078e00ff */
[----:B------:R-:W-:-:S10]  /*09a0*/  DFMA R36, R34, R36, +INF ;  /* 0x7ff000002224742b */ /* 0x000fd40000000024 */
[----:B------:R-:W-:Y:S02]  /*09b0*/  FSEL R38, R36, RZ, P0 ;  /* 0x000000ff24267208 */ /* 0x000fe40000000000 */
[----:B------:R-:W-:-:S07]  /*09c0*/  FSEL R39, R37, -QNAN , P0 ;  /* 0xfff0000025277808 */ /* 0x000fce0000000000 */
.L_x_3669:
[----:B------:R-:W-:Y:S05]  /*09d0*/  BSYNC.RECONVERGENT B1 ;  /* 0x0000000000017941 */ /* 0x000fea0003800200 */
.L_x_3667:
        /* <DEDUP_REMOVED lines=41> */
.L_x_3673:
[----:B------:R-:W-:Y:S05]  /*0c70*/  BSYNC.RECONVERGENT B2 ;  /* 0x0000000000027941 */ /* 0x000fea0003800200 */
.L_x_3672:
        /* <DEDUP_REMOVED lines=77> */
.L_x_3675:
[----:B------:R-:W-:Y:S01]  /*1150*/  IMAD.MOV.U32 R8, RZ, RZ, 0x0 ;  /* 0x00000000ff087424 */ /* 0x000fe200078e00ff */
[----:B------:R-:W-:Y:S01]  /*1160*/  LOP3.LUT P0, RZ, R7, 0x7fffffff, RZ, 0xc0, !PT ;  /* 0x7fffffff07ff7812 */ /* 0x000fe2000780c0ff */
[----:B------:R-:W-:-:S06]  /*1170*/  IMAD.MOV.U32 R9, RZ, RZ, 0x7ff00000 ;  /* 0x7ff00000ff097424 */ /* 0x000fcc00078e00ff */
[----:B------:R-:W-:-:S10]  /*1180*/  DFMA R8, R6, R8, +INF ;  /* 0x7ff000000608742b */ /* 0x000fd40000000008 */
[----:B------:R-:W-:Y:S02]  /*1190*/  FSEL R6, R8, RZ, P0 ;  /* 0x000000ff08067208 */ /* 0x000fe40000000000 */
[----:B------:R-:W-:-:S07]  /*11a0*/  FSEL R7, R9, -QNAN , P0 ;  /* 0xfff0000009077808 */ /* 0x000fce0000000000 */
.L_x_3676:
[----:B------:R-:W-:Y:S05]  /*11b0*/  BSYNC.RECONVERGENT B2 ;  /* 0x0000000000027941 */ /* 0x000fea0003800200 */
.L_x_3674:
[----:B------:R-:W-:-:S11]  /*11c0*/  DADD R4, R4, -R6 ;  /* 0x0000000004047229 */ /* 0x000fd60000000806 */
.L_x_3671:
[----:B------:R-:W-:Y:S05]  /*11d0*/  BSYNC.RECONVERGENT B1 ;  /* 0x0000000000017941 */ /* 0x000fea0003800200 */
.L_x_3670:
[----:B0-----:R-:W-:-:S05]  /*11e0*/  IMAD R3, R2, 0x80, R3 ;  /* 0x0000008002037824 */ /* 0x001fca00078e0203 */
[----:B------:R-:W-:-:S13]  /*11f0*/  ISETP.GE.U32.AND P0, PT, R3, R34, PT ;  /* 0x000000220300720c */ /* 0x000fda0003f06070 */
[----:B------:R-:W-:Y:S05]  /*1200*/  @!P0 BRA `(.L_x_3677) ;  /* 0xffffffec00ac8947 */ /* 0x000fea000383ffff */
.L_x_3664:
[----:B------:R-:W-:Y:S05]  /*1210*/  BSYNC.RECONVERGENT B0 ;  /* 0x0000000000007941 */ /* 0x000fea0003800200 */
.L_x_3663:
        /* <DEDUP_REMOVED lines=20> */
.L_x_3678:
        /* <DEDUP_REMOVED lines=41> */
.L_x_3679:
        /* <DEDUP_REMOVED lines=45> */
.L_x_3680:
[----:B------:R3:W4:Y:S04]  /*18c0*/  SHFL.DOWN PT, R7, R5, 0x8, 0x1f ;  /* 0x09001f0005077f89 */ /* 0x00072800000e0000 */
[----:B------:R3:W0:Y:S02]  /*18d0*/  SHFL.DOWN PT, R6, R4, 0x8, 0x1f ;  /* 0x09001f0004067f89 */ /* 0x00062400000e0000 */
.L_x_3681:
        /* <DEDUP_REMOVED lines=44> */
.L_x_3682:
[----:B------:R0:W1:Y:S04]  /*1ba0*/  SHFL.DOWN PT, R7, R5, 0x4, 0x1f ;  /* 0x08801f0005077f89 */ /* 0x00006800000e0000 */
[----:B------:R0:W2:Y:S02]  /*1bb0*/  SHFL.DOWN PT, R6, R4, 0x4, 0x1f ;  /* 0x08801f0004067f89 */ /* 0x0000a400000e0000 */
.L_x_3683:
        /* <DEDUP_REMOVED lines=44> */
.L_x_3684:
[----:B------:R3:W4:Y:S04]  /*1e80*/  SHFL.DOWN PT, R7, R5, 0x2, 0x1f ;  /* 0x08401f0005077f89 */ /* 0x00072800000e0000 */
[----:B------:R3:W0:Y:S02]  /*1e90*/  SHFL.DOWN PT, R6, R4, 0x2, 0x1f ;  /* 0x08401f0004067f89 */ /* 0x00062400000e0000 */
.L_x_3685:
        /* <DEDUP_REMOVED lines=44> */
.L_x_3686:
[----:B------:R3:W4:Y:S04]  /*2160*/  SHFL.DOWN PT, R7, R5, 0x1, 0x1f ;  /* 0x08201f0005077f89 */ /* 0x00072800000e0000 */
[----:B------:R3:W0:Y:S02]  /*2170*/  SHFL.DOWN PT, R6, R4, 0x1, 0x1f ;  /* 0x08201f0004067f89 */ /* 0x00062400000e0000 */
.L_x_3687:
[----:B------:R-:W-:-:S13]  /*2180*/  ISETP.NE.AND P0, PT, R10, RZ, PT ;  /* 0x000000ff0a00720c */ /* 0x000fda0003f05270 */
[----:B------:R-:W-:Y:S05]  /*2190*/  @P0 EXIT ;  /* 0x000000000000094d */ /* 0x000fea0003800000 */
[----:B0-----:R-:W0:Y:S01]  /*21a0*/  LDC.64 R2, c[0x0][0x388] ;  /* 0x0000e200ff027b82 */ /* 0x001e220000000a00 */
[----:B-12-4-:R-:W-:Y:S01]  /*21b0*/  DADD R6, R4, R6 ;  /* 0x0000000004067229 */ /* 0x016fe20000000006 */
[----:B0-----:R-:W-:-:S06]  /*21c0*/  IMAD.WIDE.U32 R2, R0, 0x8, R2 ;  /* 0x0000000800027825 */ /* 0x001fcc00078e0002 */
[----:B------:R-:W-:Y:S01]  /*21d0*/  STG.E.64 desc[UR6][R2.64], R6 ;  /* 0x0000000602007986 */ /* 0x000fe2000c101b06 */
[----:B------:R-:W-:Y:S05]  /*21e0*/  EXIT ;  /* 0x000000000000794d */ /* 0x000fea0003800000 */
.L_x_3688:
        /* <DEDUP_REMOVED lines=9> */
.L_x_4922:


//--------------------- .text._Z11reduceRegr6IdLj128ELb0EEvPT_S1_j --------------------------
	.section	.text._Z11reduceRegr6IdLj128ELb0EEvPT_S1_j,"ax",@progbits
	.align	128
        .global         _Z11reduceRegr6IdLj128ELb0EEvPT_S1_j
        .type           _Z11reduceRegr6IdLj128ELb0EEvPT_S1_j,@function
        .size           _Z11reduceRegr6IdLj128ELb0EEvPT_S1_j,(.L_x_4923 - _Z11reduceRegr6IdLj128ELb0EEvPT_S1_j)
        .other          _Z11reduceRegr6IdLj128ELb0EEvPT_S1_j,@"STO_CUDA_ENTRY STV_DEFAULT"
_Z11reduceRegr6IdLj128ELb0EEvPT_S1_j:
.text._Z11reduceRegr6IdLj128ELb0EEvPT_S1_j:
        /* <DEDUP_REMOVED lines=12> */
.L_x_3703:
        /* <DEDUP_REMOVED lines=61> */
.L_x_3692:
[----:B------:R-:W-:Y:S05]  /*0490*/  BSYNC.RECONVERGENT B1 ;  /* 0x0000000000017941 */ /* 0x000fea0003800200 */
.L_x_3691:
        /* <DEDUP_REMOVED lines=77> */
.L_x_3694:
[----:B------:R-:W-:Y:S01]  /*0970*/  IMAD.MOV.U32 R36, RZ, RZ, 0x0 ;  /* 0x00000000ff247424 */ /* 0x000fe200078e00ff */
[----:B------:R-:W-:Y:S01]  /*0980*/  LOP3.LUT P0, RZ, R35, 0x7fffffff, RZ, 0xc0, !PT ;  /* 0x7fffffff23ff7812 */ /* 0x000fe2000780c0ff */
[----:B------:R-:W-:-:S06]  /*0990*/  IMAD.MOV.U32 R37, RZ, RZ, 0x7ff00000 ;  /* 0x7ff00000ff257424 */ /* 0x000fcc00078e00ff */
[----:B------:R-:W-:-:S10]  /*09a0*/  DFMA R36, R34, R36, +INF ;  /* 0x7ff000002224742b */ /* 0x000fd40000000024 */
[----:B------:R-:W-:Y:S02]  /*09b0*/  FSEL R38, R36, RZ, P0 ;  /* 0x000000ff24267208 */ /* 0x000fe40000000000 */
[----:B------:R-:W-:-:S07]  /*09c0*/  FSEL R39, R37, -QNAN , P0 ;  /* 0xfff0000025277808 */ /* 0x000fce0000000000 */
.L_x_3695:
[----:B------:R-:W-:Y:S05]  /*09d0*/  BSYNC.RECONVERGENT B1 ;  /* 0x0000000000017941 */ /* 0x000fea0003800200 */
.L_x_3693:
        /* <DEDUP_REMOVED lines=41> */
.L_x_3699:
[----:B------:R-:W-:Y:S05]  /*0c70*/  BSYNC.RECONVERGENT B2 ;  /* 0x0000000000027941 */ /* 0x000fea0003800200 */
.L_x_3698:
        /* <DEDUP_REMOVED lines=77> */
.L_x_3701:
[----:B------:R-:W-:Y:S01]  /*1150*/  IMAD.MOV.U32 R8, RZ, RZ, 0x0 ;  /* 0x00000000ff087424 */ /* 0x000fe200078e00ff */
[----:B------:R-:W-:Y:S01]  /*1160*/  LOP3.LUT P0, RZ, R7, 0x7fffffff, RZ, 0xc0, !PT ;  /* 0x7fffffff07ff7812 */ /* 0x000fe2000780c0ff */
[----:B------:R-:W-:-:S06]  /*1170*/  IMAD.MOV.U32 R9, RZ, RZ, 0x7ff00000 ;  /* 0x7ff00000ff097424 */ /* 0x000fcc00078e00ff */
[----:B------:R-:W-:-:S10]  /*1180*/  DFMA R8, R6, R8, +INF ;  /* 0x7ff000000608742b */ /* 0x000fd40000000008 */
[----:B------:R-:W-:Y:S02]  /*1190*/  FSEL R6, R8, RZ, P0 ;  /* 0x000000ff08067208 */ /* 0x000fe40000000000 */
[----:B------:R-:W-:-:S07]  /*11a0*/  FSEL R7, R9, -QNAN , P0 ;  /* 0xfff0000009077808 */ /* 0x000fce0000000000 */
.L_x_3702:
[----:B------:R-:W-:Y:S05]  /*11b0*/  BSYNC.RECONVERGENT B2 ;  /* 0x0000000000027941 */ /* 0x000fea0003800200 */
.L_x_3700:
[----:B------:R-:W-:-:S11]  /*11c0*/  DADD R4, R4, -R6 ;  /* 0x0000000004047229 */ /* 0x000fd60000000806 */
.L_x_3697:
[----:B------:R-:W-:Y:S05]  /*11d0*/  BSYNC.RECONVERGENT B1 ;  /* 0x0000000000017941 */ /* 0x000fea0003800200 */
.L_x_3696:
[----:B0-----:R-:W-:-:S05]  /*11e0*/  IMAD R3, R2, 0x100, R3 ;  /* 0x0000010002037824 */ /* 0x001fca00078e0203 */
[----:B------:R-:W-:-:S13]  /*11f0*/  ISETP.GE.U32.AND P0, PT, R3, R34, PT ;  /* 0x000000220300720c */ /* 0x000fda0003f06070 */
[----:B------:R-:W-:Y:S05]  /*1200*/  @!P0 BRA `(.L_x_3703) ;  /* 0xffffffec00ac8947 */ /* 0x000fea000383ffff */
.L_x_3690:
[----:B------:R-:W-:Y:S05]  /*1210*/  BSYNC.RECONVERGENT B0 ;  /* 0x0000000000007941 */ /* 0x000fea0003800200 */
.L_x_3689:
[----:B------:R-:W0:Y:S01]  /*1220*/  S2R R8, SR_TID.X ;  /* 0x0000000000087919 */ /* 0x000e220000002100 */
[----:B------:R-:W1:Y:S01]  /*1230*/  S2UR UR5, SR_CgaCtaId ;  /* 0x00000000000579c3 */ /* 0x000e620000008800 */
[----:B------:R-:W-:Y:S01]  /*1240*/  UMOV UR4, 0x400 ;  /* 0x0000040000047882 */ /* 0x000fe20000000000 */
[----:B------:R-:W-:Y:S02]  /*1250*/  IMAD.MOV.U32 R6, RZ, RZ, R4 ;  /* 0x000000ffff067224 */ /* 0x000fe400078e0004 */
[----:B------:R-:W-:Y:S01]  /*1260*/  IMAD.MOV.U32 R7, RZ, RZ, R5 ;  /* 0x000000ffff077224 */ /* 0x000fe200078e0005 */
[----:B-1----:R-:W-:Y:S01]  /*1270*/  ULEA UR4, UR5, UR4, 0x18 ;  /* 0x0000000405047291 */ /* 0x002fe2000f8ec0ff */
[----:B0-----:R-:W-:-:S05]  /*1280*/  ISETP.GT.U32.AND P0, PT, R8, 0x3f, PT ;  /* 0x0000003f0800780c */ /* 0x001fca0003f04070 */
[C---:B------:R-:W-:Y:S02]  /*1290*/  LEA R9, R8.reuse, UR4, 0x3 ;  /* 0x0000000408097c11 */ /* 0x040fe4000f8e18ff */
[----:B------:R-:W-:-:S03]  /*12a0*/  ISETP.GT.U32.AND P1, PT, R8, 0x1f, PT ;  /* 0x0000001f0800780c */ /* 0x000fc60003f24070 */
        /* <DEDUP_REMOVED lines=17> */
.L_x_3704:
        /* <DEDUP_REMOVED lines=41> */
.L_x_3705:
        /* <DEDUP_REMOVED lines=45> */
.L_x_3706:
[----:B------:R3:W4:Y:S04]  /*1920*/  SHFL.DOWN PT, R7, R5, 0x8, 0x1f ;  /* 0x09001f0005077f89 */ /* 0x00072800000e0000 */
[----:B------:R3:W0:Y:S02]  /*1930*/  SHFL.DOWN PT, R6, R4, 0x8, 0x1f ;  /* 0x09001f0004067f89 */ /* 0x00062400000e0000 */
.L_x_3707:
        /* <DEDUP_REMOVED lines=44> */
.L_x_3708:
[----:B------:R0:W1:Y:S04]  /*1c00*/  SHFL.DOWN PT, R7, R5, 0x4, 0x1f ;  /* 0x08801f0005077f89 */ /* 0x00006800000e0000 */
[----:B------:R0:W2:Y:S02]  /*1c10*/  SHFL.DOWN PT, R6, R4, 0x4, 0x1f ;  /* 0x08801f0004067f89 */ /* 0x0000a400000e0000 */
.L_x_3709:
        /* <DEDUP_REMOVED lines=44> */
.L_x_3710:
[----:B------:R3:W4:Y:S04]  /*1ee0*/  SHFL.DOWN PT, R7, R5, 0x2, 0x1f ;  /* 0x08401f0005077f89 */ /* 0x00072800000e0000 */
[----:B------:R3:W0:Y:S02]  /*1ef0*/  SHFL.DOWN PT, R6, R4, 0x2, 0x1f ;  /* 0x08401f0004067f89 */ /* 0x00062400000e0000 */
.L_x_3711:
        /* <DEDUP_REMOVED lines=44> */
.L_x_3712:
[----:B------:R3:W4:Y:S04]  /*21c0*/  SHFL.DOWN PT, R7, R5, 0x1, 0x1f ;  /* 0x08201f0005077f89 */ /* 0x00072800000e0000 */
[----:B------:R3:W0:Y:S02]  /*21d0*/  SHFL.DOWN PT, R6, R4, 0x1, 0x1f ;  /* 0x08201f0004067f89 */ /* 0x00062400000e0000 */
.L_x_3713:
[----:B------:R-:W-:-:S13]  /*21e0*/  ISETP.NE.AND P0, PT, R8, RZ, PT ;  /* 0x000000ff0800720c */ /* 0x000fda0003f05270 */
[----:B------:R-:W-:Y:S05]  /*21f0*/  @P0 EXIT ;  /* 0x000000000000094d */ /* 0x000fea0003800000 */
[----:B0-----:R-:W0:Y:S01]  /*2200*/  LDC.64 R2, c[0x0][0x388] ;  /* 0x0000e200ff027b82 */ /* 0x001e220000000a00 */
[----:B-12-4-:R-:W-:Y:S01]  /*2210*/  DADD R6, R4, R6 ;  /* 0x0000000004067229 */ /* 0x016fe20000000006 */
[----:B0-----:R-:W-:-:S06]  /*2220*/  IMAD.WIDE.U32 R2, R0, 0x8, R2 ;  /* 0x0000000800027825 */ /* 0x001fcc00078e0002 */
[----:B------:R-:W-:Y:S01]  /*2230*/  STG.E.64 desc[UR6][R2.64], R6 ;  /* 0x0000000602007986 */ /* 0x000fe2000c101b06 */
[----:B------:R-:W-:Y:S05]  /*2240*/  EXIT ;  /* 0x000000000000794d */ /* 0x000fea0003800000 */
.L_x_3714:
        /* <DEDUP_REMOVED lines=11> */
.L_x_4923:


//--------------------- .text._Z11reduceRegr6IdLj256ELb0EEvPT_S1_j --------------------------
	.section	.text._Z11reduceRegr6IdLj256ELb0EEvPT_S1_j,"ax",@progbits
	.align	128
        .global         _Z11reduceRegr6IdLj256ELb0EEvPT_S1_j
        .type           _Z11reduceRegr6IdLj256ELb0EEvPT_S1_j,@function
        .size           _Z11reduceRegr6IdLj256ELb0EEvPT_S1_j,(.L_x_4924 - _Z11reduceRegr6IdLj256ELb0EEvPT_S1_j)
        .other          _Z11reduceRegr6IdLj256ELb0EEvPT_S1_j,@"STO_CUDA_ENTRY STV_DEFAULT"
_Z11reduceRegr6IdLj256ELb0EEvPT_S1_j:
.text._Z11reduceRegr6IdLj256ELb0EEvPT_S1_j:
        /* <DEDUP_REMOVED lines=12> */
.L_x_3729:
        /* <DEDUP_REMOVED lines=61> */
.L_x_3718:
[----:B------:R-:W-:Y:S05]  /*0490*/  BSYNC.RECONVERGENT B1 ;  /* 0x0000000000017941 */ /* 0x000fea0003800200 */
.L_x_3717:
        /* <DEDUP_REMOVED lines=77> */
.L_x_3720:
[----:B------:R-:W-:Y:S01]  /*0970*/  IMAD.MOV.U32 R36, RZ, RZ, 0x0 ;  /* 0x00000000ff247424 */ /* 0x000fe200078e00ff */
[----:B------:R-:W-:Y:S01]  /*0980*/  LOP3.LUT P0, RZ, R35, 0x7fffffff, RZ, 0xc0, !PT ;  /* 0x7fffffff23ff7812 */ /* 0x000fe2000780c0ff */
[----:B------:R-:W-:-:S06]  /*0990*/  IMAD.MOV.U32 R37, RZ, RZ, 0x7ff00000 ;  /* 0x7ff00000ff257424 */ /* 0x000fcc00078e00ff */
[----:B------:R-:W-:-:S10]  /*09a0*/  DFMA R36, R34, R36, +INF ;  /* 0x7ff000002224742b */ /* 0x000fd40000000024 */
[----:B------:R-:W-:Y:S02]  /*09b0*/  FSEL R38, R36, RZ, P0 ;  /* 0x000000ff24267208 */ /* 0x000fe40000000000 */
[----:B------:R-:W-:-:S07]  /*09c0*/  FSEL R39, R37, -QNAN , P0 ;  /* 0xfff0000025277808 */ /* 0x000fce0000000000 */
.L_x_3721:
[----:B------:R-:W-:Y:S05]  /*09d0*/  BSYNC.RECONVERGENT B1 ;  /* 0x0000000000017941 */ /* 0x000fea0003800200 */
.L_x_3719:
        /* <DEDUP_REMOVED lines=41> */
.L_x_3725:
[----:B------:R-:W-:Y:S05]  /*0c70*/  BSYNC.RECONVERGENT B2 ;  /* 0x0000000000027941 */ /* 0x000fea0003800200 */
.L_x_3724:
        /* <DEDUP_REMOVED lines=77> */
.L_x_3727:
[----:B------:R-:W-:Y:S01]  /*1150*/  IMAD.MOV.U32 R8, RZ, RZ, 0x0 ;  /* 0x00000000ff087424 */ /* 0x000fe200078e00ff */
[----:B------:R-:W-:Y:S01]  /*1160*/  LOP3.LUT P0, RZ, R7, 0x7fffffff, RZ, 0xc0, !PT ;  /* 0x7fffffff07ff7812 */ /* 0x000fe2000780c0ff */
[----:B------:R-:W-:-:S06]  /*1170*/  IMAD.MOV.U32 R9, RZ, RZ, 0x7ff00000 ;  /* 0x7ff00000ff097424 */ /* 0x000fcc00078e00ff */
[----:B------:R-:W-:-:S10]  /*1180*/  DFMA R8, R6, R8, +INF ;  /* 0x7ff000000608742b */ /* 0x000fd40000000008 */
[----:B------:R-:W-:Y:S02]  /*1190*/  FSEL R6, R8, RZ, P0 ;  /* 0x000000ff08067208 */ /* 0x000fe40000000000 */
[----:B------:R-:W-:-:S07]  /*11a0*/  FSEL R7, R9, -QNAN , P0 ;  /* 0xfff0000009077808 */ /* 0x000fce0000000000 */
.L_x_3728:
[----:B------:R-:W-:Y:S05]  /*11b0*/  BSYNC.RECONVERGENT B2 ;  /* 0x0000000000027941 */ /* 0x000fea0003800200 */
.L_x_3726:
[----:B------:R-:W-:-:S11]  /*11c0*/  DADD R4, R4, -R6 ;  /* 0x0000000004047229 */ /* 0x000fd60000000806 */
.L_x_3723:
[----:B------:R-:W-:Y:S05]  /*11d0*/  BSYNC.RECONVERGENT B1 ;  /* 0x0000000000017941 */ /* 0x000fea0003800200 */
.L_x_3722:
[----:B0-----:R-:W-:-:S05]  /*11e0*/  IMAD R3, R2, 0x200, R3 ;  /* 0x0000020002037824 */ /* 0x001fca00078e0203 */
[----:B------:R-:W-:-:S13]  /*11f0*/  ISETP.GE.U32.AND P0, PT, R3, R34, PT ;  /* 0x000000220300720c */ /* 0x000fda0003f06070 */
[----:B------:R-:W-:Y:S05]  /*1200*/  @!P0 BRA `(.L_x_3729) ;  /* 0xffffffec00ac8947 */ /* 0x000fea000383ffff */
.L_x_3716:
[----:B------:R-:W-:Y:S05]  /*1210*/  BSYNC.RECONVERGENT B0 ;  /* 0x0000000000007941 */ /* 0x000fea0003800200 */
.L_x_3715:
        /* <DEDUP_REMOVED lines=30> */
.L_x_3730:
        /* <DEDUP_REMOVED lines=41> */
.L_x_3731:
        /* <DEDUP_REMOVED lines=45> */
.L_x_3732:
[----:B------:R3:W4:Y:S04]  /*1960*/  SHFL.DOWN PT, R7, R5, 0x8, 0x1f ;  /* 0x09001f0005077f89 */ /* 0x00072800000e0000 */
[----:B------:R3:W0:Y:S02]  /*1970*/  SHFL.DOWN PT, R6, R4, 0x8, 0x1f ;  /* 0x09001f0004067f89 */ /* 0x00062400000e0000 */
.L_x_3733:
        /* <DEDUP_REMOVED lines=44> */
.L_x_3734:
[----:B------:R0:W1:Y:S04]  /*1c40*/  SHFL.DOWN PT, R7, R5, 0x4, 0x1f ;  /* 0x08801f0005077f89 */ /* 0x00006800000e0000 */
[----:B------:R0:W2:Y:S02]  /*1c50*/  SHFL.DOWN PT, R6, R4, 0x4, 0x1f ;  /* 0x08801f0004067f89 */ /* 0x0000a400000e0000 */
.L_x_3735:
        /* <DEDUP_REMOVED lines=44> */
.L_x_3736:
[----:B------:R3:W4:Y:S04]  /*1f20*/  SHFL.DOWN PT, R7, R5, 0x2, 0x1f ;  /* 0x08401f0005077f89 */ /* 0x00072800000e0000 */
[----:B------:R3:W0:Y:S02]  /*1f30*/  SHFL.DOWN PT, R6, R4, 0x2, 0x1f ;  /* 0x08401f0004067f89 */ /* 0x00062400000e0000 */
.L_x_3737:
        /* <DEDUP_REMOVED lines=44> */
.L_x_3738:
[----:B------:R3:W4:Y:S04]  /*2200*/  SHFL.DOWN PT, R7, R5, 0x1, 0x1f ;  /* 0x08201f0005077f89 */ /* 0x00072800000e0000 */
[----:B------:R3:W0:Y:S02]  /*2210*/  SHFL.DOWN PT, R6, R4, 0x1, 0x1f ;  /* 0x08201f0004067f89 */ /* 0x00062400000e0000 */
.L_x_3739:
[----:B------:R-:W-:-:S13]  /*2220*/  ISETP.NE.AND P0, PT, R8, RZ, PT ;  /* 0x000000ff0800720c */ /* 0x000fda0003f05270 */
[----:B------:R-:W-:Y:S05]  /*2230*/  @P0 EXIT ;  /* 0x000000000000094d */ /* 0x000fea0003800000 */
[----:B0-----:R-:W0:Y:S01]  /*2240*/  LDC.64 R2, c[0x0][0x388] ;  /* 0x0000e200ff027b82 */ /* 0x001e220000000a00 */
[----:B-12-4-:R-:W-:Y:S01]  /*2250*/  DADD R6, R4, R6 ;  /* 0x0000000004067229 */ /* 0x016fe20000000006 */
[----:B0-----:R-:W-:-:S06]  /*2260*/  IMAD.WIDE.U32 R2, R0, 0x8, R2 ;  /* 0x0000000800027825 */ /* 0x001fcc00078e0002 */
[----:B------:R-:W-:Y:S01]  /*2270*/  STG.E.64 desc[UR6][R2.64], R6 ;  /* 0x0000000602007986 */ /* 0x000fe2000c101b06 */
[----:B------:R-:W-:Y:S05]  /*2280*/  EXIT ;  /* 0x000000000000794d */ /* 0x000fea0003800000 */
.L_x_3740:
        /* <DEDUP_REMOVED lines=15> */
.L_x_4924:


//--------------------- .text._Z11reduceRegr6IdLj512ELb0EEvPT_S1_j --------------------------
	.section	.text._Z11reduceRegr6IdLj512ELb0EEvPT_S1_j,"ax",@progbits
	.align	128
        .global         _Z11reduceRegr6IdLj512ELb0EEvPT_S1_j
        .type           _Z11reduceRegr6IdLj512ELb0EEvPT_S1_j,@function
        .size           _Z11reduceRegr6IdLj512ELb0EEvPT_S1_j,(.L_x_4925 - _Z11reduceRegr6IdLj512ELb0EEvPT_S1_j)
        .other          _Z11reduceRegr6IdLj512ELb0EEvPT_S1_j,@"STO_CUDA_ENTRY STV_DEFAULT"
_Z11reduceRegr6IdLj512ELb0EEvPT_S1_j:
.text._Z11reduceRegr6IdLj512ELb0EEvPT_S1_j:
        /* <DEDUP_REMOVED lines=13> */
.L_x_3755:
        /* <DEDUP_REMOVED lines=61> */
.L_x_3744:
[----:B------:R-:W-:Y:S05]  /*04a0*/  BSYNC.RECONVERGENT B1 ;  /* 0x0000000000017941 */ /* 0x000fea0003800200 */
.L_x_3743:
        /* <DEDUP_REMOVED lines=77> */
.L_x_3746:
[----:B------:R-:W-:Y:S01]  /*0980*/  IMAD.MOV.U32 R36, RZ, RZ, 0x0 ;  /* 0x00000000ff247424 */ /* 0x000fe200078e00ff */
[----:B------:R-:W-:Y:S01]  /*0990*/  LOP3.LUT P0, RZ, R35, 0x7fffffff, RZ, 0xc0, !PT ;  /* 0x7fffffff23ff7812 */ /* 0x000fe2000780c0ff */
[----:B------:R-:W-:-:S06]  /*09a0*/  IMAD.MOV.U32 R37, RZ, RZ, 0x7ff00000 ;  /* 0x7ff00000ff257424 */ /* 0x000fcc00078e00ff */
[----:B------:R-:W-:-:S10]  /*09b0*/  DFMA R36, R34, R36, +INF ;  /* 0x7ff000002224742b */ /* 0x000fd40000000024 */
[----:B------:R-:W-:Y:S02]  /*09c0*/  FSEL R38, R36, RZ, P0 ;  /* 0x000000ff24267208 */ /* 0x000fe40000000000 */
[----:B------:R-:W-:-:S07]  /*09d0*/  FSEL R39, R37, -QNAN , P0 ;  /* 0xfff0000025277808 */ /* 0x000fce0000000000 */
.L_x_3747:
[----:B------:R-:W-:Y:S05]  /*09e0*/  BSYNC.RECONVERGENT B1 ;  /* 0x0000000000017941 */ /* 0x000fea0003800200 */
.L_x_3745:
        /* <DEDUP_REMOVED lines=41> */
.L_x_3751:
[----:B------:R-:W-:Y:S05]  /*0c80*/  BSYNC.RECONVERGENT B2 ;  /* 0x0000000000027941 */ /* 0x000fea0003800200 */
.L_x_3750:
        /* <DEDUP_REMOVED lines=77> */
.L_x_3753:
[----:B------:R-:W-:Y:S01]  /*1160*/  IMAD.MOV.U32 R8, RZ, RZ, 0x0 ;  /* 0x00000000ff087424 */ /* 0x000fe200078e00ff */
[----:B------:R-:W-:Y:S01]  /*1170*/  LOP3.LUT P0, RZ, R7, 0x7fffffff, RZ, 0xc0, !PT ;  /* 0x7fffffff07ff7812 */ /* 0x000fe2000780c0ff */
[----:B------:R-:W-:-:S06]  /*1180*/  IMAD.MOV.U32 R9, RZ, RZ, 0x7ff00000 ;  /* 0x7ff00000ff097424 */ /* 0x000fcc00078e00ff */
[----:B------:R-:W-:-:S10]  /*1190*/  DFMA R8, R6, R8, +INF ;  /* 0x7ff000000608742b */ /* 0x000fd40000000008 */
[----:B------:R-:W-:Y:S02]  /*11a0*/  FSEL R6, R8, RZ, P0 ;  /* 0x000000ff08067208 */ /* 0x000fe40000000000 */
[----:B------:R-:W-:-:S07]  /*11b0*/  FSEL R7, R9, -QNAN , P0 ;  /* 0xfff0000009077808 */ /* 0x000fce0000000000 */
.L_x_3754:
[----:B------:R-:W-:Y:S05]  /*11c0*/  BSYNC.RECONVERGENT B2 ;  /* 0x0000000000027941 */ /* 0x000fea0003800200 */
.L_x_3752:
[----:B------:R-:W-:-:S11]  /*11d0*/  DADD R4, R4, -R6 ;  /* 0x0000000004047229 */ /* 0x000fd60000000806 */
.L_x_3749:
[----:B------:R-:W-:Y:S05]  /*11e0*/  BSYNC.RECONVERGENT B1 ;  /* 0x0000000000017941 */ /* 0x000fea0003800200 */
.L_x_3748:
[----:B0-----:R-:W-:-:S05]  /*11f0*/  IMAD R3, R2, 0x400, R3 ;  /* 0x0000040002037824 */ /* 0x001fca00078e0203 */
[----:B------:R-:W-:-:S13]  /*1200*/  ISETP.GE.U32.AND P0, PT, R3, R34, PT ;  /* 0x000000220300720c */ /* 0x000fda0003f06070 */
[----:B------:R-:W-:Y:S05]  /*1210*/  @!P0 BRA `(.L_x_3755) ;  /* 0xffffffec00ac8947 */ /* 0x000fea000383ffff */
.L_x_3742:
[----:B------:R-:W-:Y:S05]  /*1220*/  BSYNC.RECONVERGENT B0 ;  /* 0x0000000000007941 */ /* 0x000fea0003800200 */
.L_x_3741:
        /* <DEDUP_REMOVED lines=34> */
.L_x_3756:
        /* <DEDUP_REMOVED lines=41> */
.L_x_3757:
        /* <DEDUP_REMOVED lines=45> */
.L_x_3758:
[----:B------:R3:W4:Y:S04]  /*19b0*/  SHFL.DOWN PT, R7, R5, 0x8, 0x1f ;  /* 0x09001f0005077f89 */ /* 0x00072800000e0000 */
[----:B------:R3:W0:Y:S02]  /*19c0*/  SHFL.DOWN PT, R6, R4, 0x8, 0x1f ;  /* 0x09001f0004067f89 */ /* 0x00062400000e0000 */
.L_x_3759:
        /* <DEDUP_REMOVED lines=44> */
.L_x_3760:
[----:B------:R0:W1:Y:S04]  /*1c90*/  SHFL.DOWN PT, R7, R5, 0x4, 0x1f ;  /* 0x08801f0005077f89 */ /* 0x00006800000e0000 */
[----:B------:R0:W2:Y:S02]  /*1ca0*/  SHFL.DOWN PT, R6, R4, 0x4, 0x1f ;  /* 0x08801f0004067f89 */ /* 0x0000a400000e0000 */
.L_x_3761:
        /* <DEDUP_REMOVED lines=44> */
.L_x_3762:
[----:B------:R3:W4:Y:S04]  /*1f70*/  SHFL.DOWN PT, R7, R5, 0x2, 0x1f ;  /* 0x08401f0005077f89 */ /* 0x00072800000e0000 */
[----:B------:R3:W0:Y:S02]  /*1f80*/  SHFL.DOWN PT, R6, R4, 0x2, 0x1f ;  /* 0x08401f0004067f89 */ /* 0x00062400000e0000 */
.L_x_3763:
        /* <DEDUP_REMOVED lines=44> */
.L_x_3764:
[----:B------:R3:W4:Y:S04]  /*2250*/  SHFL.DOWN PT, R7, R5, 0x1, 0x1f ;  /* 0x08201f0005077f89 */ /* 0x00072800000e0000 */
[----:B------:R3:W0:Y:S02]  /*2260*/  SHFL.DOWN PT, R6, R4, 0x1, 0x1f ;  /* 0x08201f0004067f89 */ /* 0x00062400000e0000 */
.L_x_3765:
[----:B------:R-:W-:-:S13]  /*2270*/  ISETP.NE.AND P0, PT, R8, RZ, PT ;  /* 0x000000ff0800720c */ /* 0x000fda0003f05270 */
[----:B------:R-:W-:Y:S05]  /*2280*/  @P0 EXIT ;  /* 0x000000000000094d */ /* 0x000fea0003800000 */
[----:B0-----:R-:W0:Y:S01]  /*2290*/  LDC.64 R2, c[0x0][0x388] ;  /* 0x0000e200ff027b82 */ /* 0x001e220000000a00 */
[----:B-12-4-:R-:W-:Y:S01]  /*22a0*/  DADD R6, R4, R6 ;  /* 0x0000000004067229 */ /* 0x016fe20000000006 */
[----:B0-----:R-:W-:-:S06]  /*22b0*/  IMAD.WIDE.U32 R2, R0, 0x8, R2 ;  /* 0x0000000800027825 */ /* 0x001fcc00078e0002 */
[----:B------:R-:W-:Y:S01]  /*22c0*/  STG.E.64 desc[UR6][R2.64], R6 ;  /* 0x0000000602007986 */ /* 0x000fe2000c101b06 */
[----:B------:R-:W-:Y:S05]  /*22d0*/  EXIT ;  /* 0x000000000000794d */ /* 0x000fea0003800000 */
.L_x_3766:
        /* <DEDUP_REMOVED lines=10> */
.L_x_4925:


//--------------------- .text._Z11reduceRegr6IdLj1024ELb0EEvPT_S1_j --------------------------
	.section	.text._Z11reduceRegr6IdLj1024ELb0EEvPT_S1_j,"ax",@progbits
	.align	128
        .global         _Z11reduceRegr6IdLj1024ELb0EEvPT_S1_j
        .type           _Z11reduceRegr6IdLj1024ELb0EEvPT_S1_j,@function
        .size           _Z11reduceRegr6IdLj1024ELb0EEvPT_S1_j,(.L_x_4926 - _Z11reduceRegr6IdLj1024ELb0EEvPT_S1_j)
        .other          _Z11reduceRegr6IdLj1024ELb0EEvPT_S1_j,@"STO_CUDA_ENTRY STV_DEFAULT"
_Z11reduceRegr6IdLj1024ELb0EEvPT_S1_j:
.text._Z11reduceRegr6IdLj1024ELb0EEvPT_S1_j:
        /* <DEDUP_REMOVED lines=13> */
.L_x_3781:
        /* <DEDUP_REMOVED lines=61> */
.L_x_3770:
[----:B------:R-:W-:Y:S05]  /*04a0*/  BSYNC.RECONVERGENT B1 ;  /* 0x0000000000017941 */ /* 0x000fea0003800200 */
.L_x_3769:
        /* <DEDUP_REMOVED lines=77> */
.L_x_3772:
[----:B------:R-:W-:Y:S01]  /*0980*/  IMAD.MOV.U32 R36, RZ, RZ, 0x0 ;  /* 0x00000000ff247424 */ /* 0x000fe200078e00ff */
[----:B------:R-:W-:Y:S01]  /*0990*/  LOP3.LUT P0, RZ, R35, 0x7fffffff, RZ, 0xc0, !PT ;  /* 0x7fffffff23ff7812 */ /* 0x000fe2000780c0ff */
[----:B------:R-:W-:-:S06]  /*09a0*/  IMAD.MOV.U32 R37, RZ, RZ, 0x7ff00000 ;  /* 0x7ff00000ff257424 */ /* 0x000fcc00078e00ff */
[----:B------:R-:W-:-:S10]  /*09b0*/  DFMA R36, R34, R36, +INF ;  /* 0x7ff000002224742b */ /* 0x000fd40000000024 */
[----:B------:R-:W-:Y:S02]  /*09c0*/  FSEL R38, R36, RZ, P0 ;  /* 0x000000ff24267208 */ /* 0x000fe40000000000 */
[----:B------:R-:W-:-:S07]  /*09d0*/  FSEL R39, R37, -QNAN , P0 ;  /* 0xfff0000025277808 */ /* 0x000fce0000000000 */
.L_x_3773:
[----:B------:R-:W-:Y:S05]  /*09e0*/  BSYNC.RECONVERGENT B1 ;  /* 0x0000000000017941 */ /* 0x000fea0003800200 */
.L_x_3771:
        /* <DEDUP_REMOVED lines=41> */
.L_x_3777:
[----:B------:R-:W-:Y:S05]  /*0c80*/  BSYNC.RECONVERGENT B2 ;  /* 0x0000000000027941 */ /* 0x000fea0003800200 */
.L_x_3776:
        /* <DEDUP_REMOVED lines=77> */
.L_x_3779:
[----:B------:R-:W-:Y:S01]  /*1160*/  IMAD.MOV.U32 R8, RZ, RZ, 0x0 ;  /* 0x00000000ff087424 */ /* 0x000fe200078e00ff */
[----:B------:R-:W-:Y:S01]  /*1170*/  LOP3.LUT P0, RZ, R7, 0x7fffffff, RZ, 0xc0, !PT ;  /* 0x7fffffff07ff7812 */ /* 0x000fe2000780c0ff */
[----:B------:R-:W-:-:S06]  /*1180*/  IMAD.MOV.U32 R9, RZ, RZ, 0x7ff00000 ;  /* 0x7ff00000ff097424 */ /* 0x000fcc00078e00ff */
[----:B------:R-:W-:-:S10]  /*1190*/  DFMA R8, R6, R8, +INF ;  /* 0x7ff000000608742b */ /* 0x000fd40000000008 */
[----:B------:R-:W-:Y:S02]  /*11a0*/  FSEL R6, R8, RZ, P0 ;  /* 0x000000ff08067208 */ /* 0x000fe40000000000 */
[----:B------:R-:W-:-:S07]  /*11b0*/  FSEL R7, R9, -QNAN , P0 ;  /* 0xfff0000009077808 */ /* 0x000fce0000000000 */
.L_x_3780:
[----:B------:R-:W-:Y:S05]  /*11c0*/  BSYNC.RECONVERGENT B2 ;  /* 0x0000000000027941 */ /* 0x000fea0003800200 */
.L_x_3778:
[----:B------:R-:W-:-:S11]  /*11d0*/  DADD R4, R4, -R6 ;  /* 0x0000000004047229 */ /* 0x000fd60000000806 */
.L_x_3775:
[----:B------:R-:W-:Y:S05]  /*11e0*/  BSYNC.RECONVERGENT B1 ;  /* 0x0000000000017941 */ /* 0x000fea0003800200 */
.L_x_3774:
[----:B0-----:R-:W-:-:S05]  /*11f0*/  IMAD R3, R2, 0x800, R3 ;  /* 0x0000080002037824 */ /* 0x001fca00078e0203 */
[----:B------:R-:W-:-:S13]  /*1200*/  ISETP.GE.U32.AND P0, PT, R3, R34, PT ;  /* 0x000000220300720c */ /* 0x000fda0003f06070 */
[----:B------:R-:W-:Y:S05]  /*1210*/  @!P0 BRA `(.L_x_3781) ;  /* 0xffffffec00ac8947 */ /* 0x000fea000383ffff */
.L_x_3768:
[----:B------:R-:W-:Y:S05]  /*1220*/  BSYNC.RECONVERGENT B0 ;  /* 0x0000000000007941 */ /* 0x000fea0003800200 */
.L_x_3767:
        /* <DEDUP_REMOVED lines=34> */
.L_x_3782:
        /* <DEDUP_REMOVED lines=41> */
.L_x_3783:
        /* <DEDUP_REMOVED lines=45> */
.L_x_3784:
[----:B------:R3:W4:Y:S04]  /*19b0*/  SHFL.DOWN PT, R7, R5, 0x8, 0x1f ;  /* 0x09001f0005077f89 */ /* 0x00072800000e0000 */
[----:B------:R3:W0:Y:S02]  /*19c0*/  SHFL.DOWN PT, R6, R4, 0x8, 0x1f ;  /* 0x09001f0004067f89 */ /* 0x00062400000e0000 */
.L_x_3785:
        /* <DEDUP_REMOVED lines=44> */
.L_x_3786:
[----:B------:R0:W1:Y:S04]  /*1c90*/  SHFL.DOWN PT, R7, R5, 0x4, 0x1f ;  /* 0x08801f0005077f89 */ /* 0x00006800000e0000 */
[----:B------:R0:W2:Y:S02]  /*1ca0*/  SHFL.DOWN PT, R6, R4, 0x4, 0x1f ;  /* 0x08801f0004067f89 */ /* 0x0000a400000e0000 */
.L_x_3787:
        /* <DEDUP_REMOVED lines=44> */
.L_x_3788:
[----:B------:R3:W4:Y:S04]  /*1f70*/  SHFL.DOWN PT, R7, R5, 0x2, 0x1f ;  /* 0x08401f0005077f89 */ /* 0x00072800000e0000 */
[----:B------:R3:W0:Y:S02]  /*1f80*/  SHFL.DOWN PT, R6, R4, 0x2, 0x1f ;  /* 0x08401f0004067f89 */ /* 0x00062400000e0000 */
.L_x_3789:
        /* <DEDUP_REMOVED lines=44> */
.L_x_3790:
[----:B------:R3:W4:Y:S04]  /*2250*/  SHFL.DOWN PT, R7, R5, 0x1, 0x1f ;  /* 0x08201f0005077f89 */ /* 0x00072800000e0000 */
[----:B------:R3:W0:Y:S02]  /*2260*/  SHFL.DOWN PT, R6, R4, 0x1, 0x1f ;  /* 0x08201f0004067f89 */ /* 0x00062400000e0000 */
.L_x_3791:
[----:B------:R-:W-:-:S13]  /*2270*/  ISETP.NE.AND P0, PT, R8, RZ, PT ;  /* 0x000000ff0800720c */ /* 0x000fda0003f05270 */
[----:B------:R-:W-:Y:S05]  /*2280*/  @P0 EXIT ;  /* 0x000000000000094d */ /* 0x000fea0003800000 */
[----:B0-----:R-:W0:Y:S01]  /*2290*/  LDC.64 R2, c[0x0][0x388] ;  /* 0x0000e200ff027b82 */ /* 0x001e220000000a00 */
[----:B-12-4-:R-:W-:Y:S01]  /*22a0*/  DADD R6, R4, R6 ;  /* 0x0000000004067229 */ /* 0x016fe20000000006 */
[----:B0-----:R-:W-:-:S06]  /*22b0*/  IMAD.WIDE.U32 R2, R0, 0x8, R2 ;  /* 0x0000000800027825 */ /* 0x001fcc00078e0002 */
[----:B------:R-:W-:Y:S01]  /*22c0*/  STG.E.64 desc[UR6][R2.64], R6 ;  /* 0x0000000602007986 */ /* 0x000fe2000c101b06 */
[----:B------:R-:W-:Y:S05]  /*22d0*/  EXIT ;  /* 0x000000000000794d */ /* 0x000fea0003800000 */
.L_x_3792:
        /* <DEDUP_REMOVED lines=10> */
.L_x_4926:


//--------------------- .text._Z11reduceRegr6IdLj1ELb1EEvPT_S1_j --------------------------
	.section	.text._Z11reduceRegr6IdLj1ELb1EEvPT_S1_j,"ax",@progbits
	.align	128
        .global         _Z11reduceRegr6IdLj1ELb1EEvPT_S1_j
        .type           _Z11reduceRegr6IdLj1ELb1EEvPT_S1_j,@function
        .size           _Z11reduceRegr6IdLj1ELb1EEvPT_S1_j,(.L_x_4927 - _Z11reduceRegr6IdLj1ELb1EEvPT_S1_j)
        .other          _Z11reduceRegr6IdLj1ELb1EEvPT_S1_j,@"STO_CUDA_ENTRY STV_DEFAULT"
_Z11reduceRegr6IdLj1ELb1EEvPT_S1_j:
.text._Z11reduceRegr6IdLj1ELb1EEvPT_S1_j:
        /* <DEDUP_REMOVED lines=13> */
.L_x_3805:
        /* <DEDUP_REMOVED lines=61> */
.L_x_3796:
[----:B------:R-:W-:Y:S05]  /*04a0*/  BSYNC.RECONVERGENT B1 ;  /* 0x0000000000017941 */ /* 0x000fea0003800200 */
.L_x_3795:
[----:B------:R-:W-:Y:S01]  /*04b0*/  DADD R40, R40, 1 ;  /* 0x3ff0000028287429 */ /* 0x000fe20000000000 */
[----:B0-----:R-:W-:Y:S01]  /*04c0*/  IMAD R3, R2, 0x2, R3 ;  /* 0x0000000202037824 */ /* 0x001fe200078e0203 */
[----:B------:R-:W-:Y:S04]  /*04d0*/  BSSY.RECONVERGENT B1, `(.L_x_3797) ;  /* 0x0000053000017945 */ /* 0x000fe80003800200 */
[----:B------:R-:W-:-:S04]  /*04e0*/  ISETP.GE.U32.AND P0, PT, R3, UR8, PT ;  /* 0x0000000803007c0c */ /* 0x000fc8000bf06070 */
[----:B------:R-:W-:Y:S01]  /*04f0*/  ISETP.GT.AND P1, PT, R41, 0xfffff, PT ;  /* 0x000fffff2900780c */ /* 0x000fe20003f24270 */
[--C-:B------:R-:W-:Y:S02]  /*0500*/  IMAD.MOV.U32 R34, RZ, RZ, R40.reuse ;  /* 0x000000ffff227224 */ /* 0x100fe400078e0028 */
        /* <DEDUP_REMOVED lines=73> */
.L_x_3798:
[----:B------:R-:W-:Y:S01]  /*09a0*/  IMAD.MOV.U32 R36, RZ, RZ, 0x0 ;  /* 0x00000000ff247424 */ /* 0x000fe200078e00ff */
[----:B------:R-:W-:Y:S01]  /*09b0*/  LOP3.LUT P1, RZ, R35, 0x7fffffff, RZ, 0xc0, !PT ;  /* 0x7fffffff23ff7812 */ /* 0x000fe2000782c0ff */
[----:B------:R-:W-:-:S06]  /*09c0*/  IMAD.MOV.U32 R37, RZ, RZ, 0x7ff00000 ;  /* 0x7ff00000ff257424 */ /* 0x000fcc00078e00ff */
[----:B------:R-:W-:-:S10]  /*09d0*/  DFMA R36, R34, R36, +INF ;  /* 0x7ff000002224742b */ /* 0x000fd40000000024 */
[----:B------:R-:W-:Y:S02]  /*09e0*/  FSEL R40, R36, RZ, P1 ;  /* 0x000000ff24287208 */ /* 0x000fe40000800000 */
[----:B------:R-:W-:-:S07]  /*09f0*/  FSEL R41, R37, -QNAN , P1 ;  /* 0xfff0000025297808 */ /* 0x000fce0000800000 */
.L_x_3799:
[----:B------:R-:W-:Y:S05]  /*0a00*/  BSYNC.RECONVERGENT B1 ;  /* 0x0000000000017941 */ /* 0x000fea0003800200 */
.L_x_3797:
        /* <DEDUP_REMOVED lines=34> */
.L_x_3801:
[----:B------:R-:W-:Y:S05]  /*0c30*/  BSYNC.RECONVERGENT B1 ;  /* 0x0000000000017941 */ /* 0x000fea0003800200 */
.L_x_3800:
[----:B------:R-:W-:Y:S01]  /*0c40*/  DADD R16, R12, 1 ;  /* 0x3ff000000c107429 */ /* 0x000fe20000000000 */
[----:B------:R-:W-:Y:S01]  /*0c50*/  BSSY.RECONVERGENT B1, `(.L_x_3802) ;  /* 0x0000052000017945 */ /* 0x000fe20003800200 */
[----:B------:R-:W-:Y:S01]  /*0c60*/  DADD R4, -R40, R4 ;  /* 0x0000000028047229 */ /* 0x000fe20000000104 */
[----:B------:R-:W-:-:S07]  /*0c70*/  IMAD.MOV.U32 R22, RZ, RZ, -0x3ff ;  /* 0xfffffc01ff167424 */ /* 0x000fce00078e00ff */
[----:B------:R-:W-:Y:S01]  /*0c80*/  ISETP.GT.AND P1, PT, R17, 0xfffff, PT ;  /* 0x000fffff1100780c */ /* 0x000fe20003f24270 */
[--C-:B------:R-:W-:Y:S02]  /*0c90*/  IMAD.MOV.U32 R6, RZ, RZ, R16.reuse ;  /* 0x000000ffff067224 */ /* 0x100fe400078e0010 */
[----:B------:R-:W-:Y:S02]  /*0ca0*/  IMAD.MOV.U32 R7, RZ, RZ, R17 ;  /* 0x000000ffff077224 */ /* 0x000fe400078e0011 */
        /* <DEDUP_REMOVED lines=58> */
[----:B------:R-:W-:Y:S01]  /*1050*/  UMOV UR5, 0x3fb55555 ;  /* 0x3fb5555500057882 */ /* 0x000fe20000000000 */
[----:B------:R-:W-:-:S05]  /*1060*/  DFMA R10, R20, -R10, R14 ;  /* 0x8000000a140a722b */ /* 0x000fca000000000e */
[----:B------:R-:W-:Y:S01]  /*1070*/  DFMA R18, R12, R18, UR4 ;  /* 0x000000040c127e2b */ /* 0x000fe20008000012 */
[----:B------:R-:W-:Y:S01]  /*1080*/  UMOV UR4, 0x3b39803f ;  /* 0x3b39803f00047882 */ /* 0x000fe20000000000 */
[----:B------:R-:W-:Y:S01]  /*1090*/  UMOV UR5, 0x3c7abc9e ;  /* 0x3c7abc9e00057882 */ /* 0x000fe20000000000 */
[----:B------:R-:W-:-:S05]  /*10a0*/  DADD R10, -R6, R10 ;  /* 0x00000000060a7229 */ /* 0x000fca000000010a */
[----:B------:R-:W-:-:S08]  /*10b0*/  DMUL R18, R12, R18 ;  /* 0x000000120c127228 */ /* 0x000fd00000000000 */
[----:B------:R-:W-:-:S08]  /*10c0*/  DFMA R16, R6, R18, R16 ;  /* 0x000000120610722b */ /* 0x000fd00000000010 */
[----:B------:R-:W-:-:S08]  /*10d0*/  DADD R10, R16, -R10 ;  /* 0x00000000100a7229 */ /* 0x000fd0000000080a */
[----:B------:R-:W-:-:S08]  /*10e0*/  DFMA R10, R20, UR4, R10 ;  /* 0x00000004140a7c2b */ /* 0x000fd0000800000a */
[----:B------:R-:W-:Y:S01]  /*10f0*/  DADD R10, R14, R10 ;  /* 0x000000000e0a7229 */ /* 0x000fe2000000000a */
[----:B------:R-:W-:Y:S10]  /*1100*/  BRA `(.L_x_3804) ;  /* 0x0000000000187947 */ /* 0x000ff40003800000 */
.L_x_3803:
[----:B------:R-:W-:Y:S01]  /*1110*/  IMAD.MOV.U32 R8, RZ, RZ, 0x0 ;  /* 0x00000000ff087424 */ /* 0x000fe200078e00ff */
[----:B------:R-:W-:Y:S01]  /*1120*/  LOP3.LUT P1, RZ, R7, 0x7fffffff, RZ, 0xc0, !PT ;  /* 0x7fffffff07ff7812 */ /* 0x000fe2000782c0ff */
[----:B------:R-:W-:-:S06]  /*1130*/  IMAD.MOV.U32 R9, RZ, RZ, 0x7ff00000 ;  /* 0x7ff00000ff097424 */ /* 0x000fcc00078e00ff */
[----:B------:R-:W-:-:S10]  /*1140*/  DFMA R8, R6, R8, +INF ;  /* 0x7ff000000608742b */ /* 0x000fd40000000008 */
[----:B------:R-:W-:Y:S02]  /*1150*/  FSEL R10, R8, RZ, P1 ;  /* 0x000000ff080a7208 */ /* 0x000fe40000800000 */
[----:B------:R-:W-:-:S07]  /*1160*/  FSEL R11, R9, -QNAN , P1 ;  /* 0xfff00000090b7808 */ /* 0x000fce0000800000 */
.L_x_3804:
[----:B------:R-:W-:Y:S05]  /*1170*/  BSYNC.RECONVERGENT B1 ;  /* 0x0000000000017941 */ /* 0x000fea0003800200 */
.L_x_3802:
[----:B------:R-:W-:Y:S01]  /*1180*/  DADD R4, R4, -R10 ;  /* 0x0000000004047229 */ /* 0x000fe2000000080a */
[----:B------:R-:W-:Y:S10]  /*1190*/  @!P0 BRA `(.L_x_3805) ;  /* 0xffffffec00cc8947 */ /* 0x000ff4000383ffff */
.L_x_3794:
[----:B------:R-:W-:Y:S05]  /*11a0*/  BSYNC.RECONVERGENT B0 ;  /* 0x0000000000007941 */ /* 0x000fea0003800200 */
.L_x_3793:
        /* <DEDUP_REMOVED lines=18> */
.L_x_3806:
        /* <DEDUP_REMOVED lines=41> */
.L_x_3807:
        /* <DEDUP_REMOVED lines=45> */
.L_x_3808:
[----:B------:R0:W1:Y:S04]  /*1830*/  SHFL.DOWN PT, R7, R5, 0x8, 0x1f ;  /* 0x09001f0005077f89 */ /* 0x00006800000e0000 */
[----:B------:R0:W2:Y:S02]  /*1840*/  SHFL.DOWN PT, R6, R4, 0x8, 0x1f ;  /* 0x09001f0004067f89 */ /* 0x0000a400000e0000 */
.L_x_3809:
        /* <DEDUP_REMOVED lines=44> */
.L_x_3810:
[----:B------:R3:W4:Y:S04]  /*1b10*/  SHFL.DOWN PT, R7, R5, 0x4, 0x1f ;  /* 0x08801f0005077f89 */ /* 0x00072800000e0000 */
[----:B------:R3:W0:Y:S02]  /*1b20*/  SHFL.DOWN PT, R6, R4, 0x4, 0x1f ;  /* 0x08801f0004067f89 */ /* 0x00062400000e0000 */
.L_x_3811:
        /* <DEDUP_REMOVED lines=44> */
.L_x_3812:
[----:B------:R0:W1:Y:S04]  /*1df0*/  SHFL.DOWN PT, R7, R5, 0x2, 0x1f ;  /* 0x08401f0005077f89 */ /* 0x00006800000e0000 */
[----:B------:R0:W2:Y:S02]  /*1e00*/  SHFL.DOWN PT, R6, R4, 0x2, 0x1f ;  /* 0x08401f0004067f89 */ /* 0x0000a400000e0000 */
.L_x_3813:
        /* <DEDUP_REMOVED lines=44> */
.L_x_3814:
[----:B------:R3:W4:Y:S04]  /*20d0*/  SHFL.DOWN PT, R7, R5, 0x1, 0x1f ;  /* 0x08201f0005077f89 */ /* 0x00072800000e0000 */
[----:B------:R3:W0:Y:S02]  /*20e0*/  SHFL.DOWN PT, R6, R4, 0x1, 0x1f ;  /* 0x08201f0004067f89 */ /* 0x00062400000e0000 */
.L_x_3815:
[----:B------:R-:W-:-:S13]  /*20f0*/  ISETP.NE.AND P0, PT, R11, RZ, PT ;  /* 0x000000ff0b00720c */ /* 0x000fda0003f05270 */
[----:B------:R-:W-:Y:S05]  /*2100*/  @P0 EXIT ;  /* 0x000000000000094d */ /* 0x000fea0003800000 */
[----:B0-----:R-:W0:Y:S01]  /*2110*/  LDC.64 R2, c[0x0][0x388] ;  /* 0x0000e200ff027b82 */ /* 0x001e220000000a00 */
[----:B-12-4-:R-:W-:Y:S01]  /*2120*/  DADD R6, R4, R6 ;  /* 0x0000000004067229 */ /* 0x016fe20000000006 */
[----:B0-----:R-:W-:-:S06]  /*2130*/  IMAD.WIDE.U32 R2, R0, 0x8, R2 ;  /* 0x0000000800027825 */ /* 0x001fcc00078e0002 */
[----:B------:R-:W-:Y:S01]  /*2140*/  STG.E.64 desc[UR6][R2.64], R6 ;  /* 0x0000000602007986 */ /* 0x000fe2000c101b06 */
[----:B------:R-:W-:Y:S05]  /*2150*/  EXIT ;  /* 0x000000000000794d */ /* 0x000fea0003800000 */
.L_x_3816:
        /* <DEDUP_REMOVED lines=10> */
.L_x_4927:


//--------------------- .text._Z11reduceRegr6IdLj2ELb1EEvPT_S1_j --------------------------
	.section	.text._Z11reduceRegr6IdLj2ELb1EEvPT_S1_j,"ax",@progbits
	.align	128
        .global         _Z11reduceRegr6IdLj2ELb1EEvPT_S1_j
        .type           _Z11reduceRegr6IdLj2ELb1EEvPT_S1_j,@function
        .size           _Z11reduceRegr6IdLj2ELb1EEvPT_S1_j,(.L_x_4928 - _Z11reduceRegr6IdLj2ELb1EEvPT_S1_j)
        .other          _Z11reduceRegr6IdLj2ELb1EEvPT_S1_j,@"STO_CUDA_ENTRY STV_DEFAULT"
_Z11reduceRegr6IdLj2ELb1EEvPT_S1_j:
.text._Z11reduceRegr6IdLj2ELb1EEvPT_S1_j:
        /* <DEDUP_REMOVED lines=13> */
.L_x_3829:
        /* <DEDUP_REMOVED lines=61> */
.L_x_3820:
[----:B------:R-:W-:Y:S05]  /*04a0*/  BSYNC.RECONVERGENT B1 ;  /* 0x0000000000017941 */ /* 0x000fea0003800200 */
.L_x_3819:
        /* <DEDUP_REMOVED lines=77> */
.L_x_3822:
[----:B------:R-:W-:Y:S01]  /*0980*/  IMAD.MOV.U32 R36, RZ, RZ, 0x0 ;  /* 0x00000000ff247424 */ /* 0x000fe200078e00ff */
[----:B------:R-:W-:Y:S01]  /*0990*/  LOP3.LUT P0, RZ, R35, 0x7fffffff, RZ, 0xc0, !PT ;  /* 0x7fffffff23ff7812 */ /* 0x000fe2000780c0ff */
[----:B------:R-:W-:-:S06]  /*09a0*/  IMAD.MOV.U32 R37, RZ, RZ, 0x7ff00000 ;  /* 0x7ff00000ff257424 */ /* 0x000fcc00078e00ff */
[----:B------:R-:W-:-:S10]  /*09b0*/  DFMA R36, R34, R36, +INF ;  /* 0x7ff000002224742b */ /* 0x000fd40000000024 */
[----:B------:R-:W-:Y:S02]  /*09c0*/  FSEL R40, R36, RZ, P0 ;  /* 0x000000ff24287208 */ /* 0x000fe40000000000 */
[----:B------:R-:W-:-:S07]  /*09d0*/  FSEL R41, R37, -QNAN , P0 ;  /* 0xfff0000025297808 */ /* 0x000fce0000000000 */
.L_x_3823:
[----:B------:R-:W-:Y:S05]  /*09e0*/  BSYNC.RECONVERGENT B1 ;  /* 0x0000000000017941 */ /* 0x000fea0003800200 */
.L_x_3821:
[----:B------:R-:W-:-:S04]  /*09f0*/  VIADD R35, R3, 0x2 ;  /* 0x0000000203237836 */ /* 0x000fc80000000000 */
        /* <DEDUP_REMOVED lines=35> */
.L_x_3825:
[----:B------:R-:W-:Y:S05]  /*0c30*/  BSYNC.RECONVERGENT B1 ;  /* 0x0000000000017941 */ /* 0x000fea0003800200 */
.L_x_3824:
        /* <DEDUP_REMOVED lines=77> */
.L_x_3827:
[----:B------:R-:W-:Y:S01]  /*1110*/  IMAD.MOV.U32 R8, RZ, RZ, 0x0 ;  /* 0x00000000ff087424 */ /* 0x000fe200078e00ff */
[----:B------:R-:W-:Y:S01]  /*1120*/  LOP3.LUT P0, RZ, R7, 0x7fffffff, RZ, 0xc0, !PT ;  /* 0x7fffffff07ff7812 */ /* 0x000fe2000780c0ff */
[----:B------:R-:W-:-:S06]  /*1130*/  IMAD.MOV.U32 R9, RZ, RZ, 0x7ff00000 ;  /* 0x7ff00000ff097424 */ /* 0x000fcc00078e00ff */
[----:B------:R-:W-:-:S10]  /*1140*/  DFMA R8, R6, R8, +INF ;  /* 0x7ff000000608742b */ /* 0x000fd40000000008 */
[----:B------:R-:W-:Y:S02]  /*1150*/  FSEL R10, R8, RZ, P0 ;  /* 0x000000ff080a7208 */ /* 0x000fe40000000000 */
[----:B------:R-:W-:-:S07]  /*1160*/  FSEL R11, R9, -QNAN , P0 ;  /* 0xfff00000090b7808 */ /* 0x000fce0000000000 */
.L_x_3828:
[----:B------:R-:W-:Y:S05]  /*1170*/  BSYNC.RECONVERGENT B1 ;  /* 0x0000000000017941 */ /* 0x000fea0003800200 */
.L_x_3826:
[----:B0-----:R-:W-:Y:S01]  /*1180*/  IMAD R3, R2, 0x4, R3 ;  /* 0x0000000402037824 */ /* 0x001fe200078e0203 */
[----:B------:R-:W-:-:S04]  /*1190*/  DADD R4, R4, -R10 ;  /* 0x0000000004047229 */ /* 0x000fc8000000080a */
[----:B------:R-:W-:-:S13]  /*11a0*/  ISETP.GE.U32.AND P0, PT, R3, UR10, PT ;  /* 0x0000000a03007c0c */ /* 0x000fda000bf06070 */
[----:B------:R-:W-:Y:S05]  /*11b0*/  @!P0 BRA `(.L_x_3829) ;  /* 0xffffffec00c48947 */ /* 0x000fea000383ffff */
.L_x_3818:
[----:B------:R-:W-:Y:S05]  /*11c0*/  BSYNC.RECONVERGENT B0 ;  /* 0x0000000000007941 */ /* 0x000fea0003800200 */
.L_x_3817:
        /* <DEDUP_REMOVED lines=18> */
.L_x_3830:
        /* <DEDUP_REMOVED lines=41> */
.L_x_3831:
        /* <DEDUP_REMOVED lines=45> */
.L_x_3832:
[----:B------:R0:W1:Y:S04]  /*1850*/  SHFL.DOWN PT, R7, R5, 0x8, 0x1f ;  /* 0x09001f0005077f89 */ /* 0x00006800000e0000 */
[----:B------:R0:W2:Y:S02]  /*1860*/  SHFL.DOWN PT, R6, R4, 0x8, 0x1f ;  /* 0x09001f0004067f89 */ /* 0x0000a400000e0000 */
.L_x_3833:
        /* <DEDUP_REMOVED lines=44> */
.L_x_3834:
[----:B------:R3:W4:Y:S04]  /*1b30*/  SHFL.DOWN PT, R7, R5, 0x4, 0x1f ;  /* 0x08801f0005077f89 */ /* 0x00072800000e0000 */
[----:B------:R3:W0:Y:S02]  /*1b40*/  SHFL.DOWN PT, R6, R4, 0x4, 0x1f ;  /* 0x08801f0004067f89 */ /* 0x00062400000e0000 */
.L_x_3835:
        /* <DEDUP_REMOVED lines=44> */
.L_x_3836:
[----:B------:R0:W1:Y:S04]  /*1e10*/  SHFL.DOWN PT, R7, R5, 0x2, 0x1f ;  /* 0x08401f0005077f89 */ /* 0x00006800000e0000 */
[----:B------:R0:W2:Y:S02]  /*1e20*/  SHFL.DOWN PT, R6, R4, 0x2, 0x1f ;  /* 0x08401f0004067f89 */ /* 0x0000a400000e0000 */
.L_x_3837:
        /* <DEDUP_REMOVED lines=44> */
.L_x_3838:
[----:B------:R3:W4:Y:S04]  /*20f0*/  SHFL.DOWN PT, R7, R5, 0x1, 0x1f ;  /* 0x08201f0005077f89 */ /* 0x00072800000e0000 */
[----:B------:R3:W0:Y:S02]  /*2100*/  SHFL.DOWN PT, R6, R4, 0x1, 0x1f ;  /* 0x08201f0004067f89 */ /* 0x00062400000e0000 */
.L_x_3839:
[----:B------:R-:W-:-:S13]  /*2110*/  ISETP.NE.AND P0, PT, R11, RZ, PT ;  /* 0x000000ff0b00720c */ /* 0x000fda0003f05270 */
[----:B------:R-:W-:Y:S05]  /*2120*/  @P0 EXIT ;  /* 0x000000000000094d */ /* 0x000fea0003800000 */
[----:B0-----:R-:W0:Y:S01]  /*2130*/  LDC.64 R2, c[0x0][0x388] ;  /* 0x0000e200ff027b82 */ /* 0x001e220000000a00 */
[----:B-12-4-:R-:W-:Y:S01]  /*2140*/  DADD R6, R4, R6 ;  /* 0x0000000004067229 */ /* 0x016fe20000000006 */
[----:B0-----:R-:W-:-:S06]  /*2150*/  IMAD.WIDE.U32 R2, R0, 0x8, R2 ;  /* 0x0000000800027825 */ /* 0x001fcc00078e0002 */
[----:B------:R-:W-:Y:S01]  /*2160*/  STG.E.64 desc[UR6][R2.64], R6 ;  /* 0x0000000602007986 */ /* 0x000fe2000c101b06 */
[----:B------:R-:W-:Y:S05]  /*2170*/  EXIT ;  /* 0x000000000000794d */ /* 0x000fea0003800000 */
.L_x_3840:
        /* <DEDUP_REMOVED lines=16> */
.L_x_4928:


//--------------------- .text._Z11reduceRegr6IdLj4ELb1EEvPT_S1_j --------------------------
	.section	.text._Z11reduceRegr6IdLj4ELb1EEvPT_S1_j,"ax",@progbits
	.align	128
        .global         _Z11reduceRegr6IdLj4ELb1EEvPT_S1_j
        .type           _Z11reduceRegr6IdLj4ELb1EEvPT_S1_j,@function
        .size           _Z11reduceRegr6IdLj4ELb1EEvPT_S1_j,(.L_x_4929 - _Z11reduceRegr6IdLj4ELb1EEvPT_S1_j)
        .other          _Z11reduceRegr6IdLj4ELb1EEvPT_S1_j,@"STO_CUDA_ENTRY STV_DEFAULT"
_Z11reduceRegr6IdLj4ELb1EEvPT_S1_j:
.text._Z11reduceRegr6IdLj4ELb1EEvPT_S1_j:
        /* <DEDUP_REMOVED lines=13> */
.L_x_3853:
        /* <DEDUP_REMOVED lines=61> */
.L_x_3844:
[----:B------:R-:W-:Y:S05]  /*04a0*/  BSYNC.RECONVERGENT B1 ;  /* 0x0000000000017941 */ /* 0x000fea0003800200 */
.L_x_3843:
        /* <DEDUP_REMOVED lines=77> */
.L_x_3846:
[----:B------:R-:W-:Y:S01]  /*0980*/  IMAD.MOV.U32 R36, RZ, RZ, 0x0 ;  /* 0x00000000ff247424 */ /* 0x000fe200078e00ff */
[----:B------:R-:W-:Y:S01]  /*0990*/  LOP3.LUT P0, RZ, R35, 0x7fffffff, RZ, 0xc0, !PT ;  /* 0x7fffffff23ff7812 */ /* 0x000fe2000780c0ff */
[----:B------:R-:W-:-:S06]  /*09a0*/  IMAD.MOV.U32 R37, RZ, RZ, 0x7ff00000 ;  /* 0x7ff00000ff257424 */ /* 0x000fcc00078e00ff */
[----:B------:R-:W-:-:S10]  /*09b0*/  DFMA R36, R34, R36, +INF ;  /* 0x7ff000002224742b */ /* 0x000fd40000000024 */
[----:B------:R-:W-:Y:S02]  /*09c0*/  FSEL R40, R36, RZ, P0 ;  /* 0x000000ff24287208 */ /* 0x000fe40000000000 */
[----:B------:R-:W-:-:S07]  /*09d0*/  FSEL R41, R37, -QNAN , P0 ;  /* 0xfff0000025297808 */ /* 0x000fce0000000000 */
.L_x_3847:
[----:B------:R-:W-:Y:S05]  /*09e0*/  BSYNC.RECONVERGENT B1 ;  /* 0x0000000000017941 */ /* 0x000fea0003800200 */
.L_x_3845:
        /* <DEDUP_REMOVED lines=36> */
.L_x_3849:
[----:B------:R-:W-:Y:S05]  /*0c30*/  BSYNC.RECONVERGENT B1 ;  /* 0x0000000000017941 */ /* 0x000fea0003800200 */
.L_x_3848:
        /* <DEDUP_REMOVED lines=77> */
.L_x_3851:
[----:B------:R-:W-:Y:S01]  /*1110*/  IMAD.MOV.U32 R8, RZ, RZ, 0x0 ;  /* 0x00000000ff087424 */ /* 0x000fe200078e00ff */
[----:B------:R-:W-:Y:S01]  /*1120*/  LOP3.LUT P0, RZ, R7, 0x7fffffff, RZ, 0xc0, !PT ;  /* 0x7fffffff07ff7812 */ /* 0x000fe2000780c0ff */
[----:B------:R-:W-:-:S06]  /*1130*/  IMAD.MOV.U32 R9, RZ, RZ, 0x7ff00000 ;  /* 0x7ff00000ff097424 */ /* 0x000fcc00078e00ff */
[----:B------:R-:W-:-:S10]  /*1140*/  DFMA R8, R6, R8, +INF ;  /* 0x7ff000000608742b */ /* 0x000fd40000000008 */
[----:B------:R-:W-:Y:S02]  /*1150*/  FSEL R10, R8, RZ, P0 ;  /* 0x000000ff080a7208 */ /* 0x000fe40000000000 */
[----:B------:R-:W-:-:S07]  /*1160*/  FSEL R11, R9, -QNAN , P0 ;  /* 0xfff00000090b7808 */ /* 0x000fce0000000000 */
.L_x_3852:
[----:B------:R-:W-:Y:S05]  /*1170*/  BSYNC.RECONVERGENT B1 ;  /* 0x0000000000017941 */ /* 0x000fea0003800200 */
.L_x_3850:
[----:B0-----:R-:W-:Y:S01]  /*1180*/  IMAD R3, R2, 0x8, R3 ;  /* 0x0000000802037824 */ /* 0x001fe200078e0203 */
[----:B------:R-:W-:-:S04]  /*1190*/  DADD R4, R4, -R10 ;  /* 0x0000000004047229 */ /* 0x000fc8000000080a */
[----:B------:R-:W-:-:S13]  /*11a0*/  ISETP.GE.U32.AND P0, PT, R3, UR10, PT ;  /* 0x0000000a03007c0c */ /* 0x000fda000bf06070 */
[----:B------:R-:W-:Y:S05]  /*11b0*/  @!P0 BRA `(.L_x_3853) ;  /* 0xffffffec00c48947 */ /* 0x000fea000383ffff */
.L_x_3842:
[----:B------:R-:W-:Y:S05]  /*11c0*/  BSYNC.RECONVERGENT B0 ;  /* 0x0000000000007941 */ /* 0x000fea0003800200 */
.L_x_3841:
        /* <DEDUP_REMOVED lines=18> */
.L_x_3854:
        /* <DEDUP_REMOVED lines=41> */
.L_x_3855:
        /* <DEDUP_REMOVED lines=45> */
.L_x_3856:
[----:B------:R0:W1:Y:S04]  /*1850*/  SHFL.DOWN PT, R7, R5, 0x8, 0x1f ;  /* 0x09001f0005077f89 */ /* 0x00006800000e0000 */
[----:B------:R0:W2:Y:S02]  /*1860*/  SHFL.DOWN PT, R6, R4, 0x8, 0x1f ;  /* 0x09001f0004067f89 */ /* 0x0000a400000e0000 */
.L_x_3857:
        /* <DEDUP_REMOVED lines=44> */
.L_x_3858:
[----:B------:R3:W4:Y:S04]  /*1b30*/  SHFL.DOWN PT, R7, R5, 0x4, 0x1f ;  /* 0x08801f0005077f89 */ /* 0x00072800000e0000 */
[----:B------:R3:W0:Y:S02]  /*1b40*/  SHFL.DOWN PT, R6, R4, 0x4, 0x1f ;  /* 0x08801f0004067f89 */ /* 0x00062400000e0000 */
.L_x_3859:
        /* <DEDUP_REMOVED lines=44> */
.L_x_3860:
[----:B------:R0:W1:Y:S04]  /*1e10*/  SHFL.DOWN PT, R7, R5, 0x2, 0x1f ;  /* 0x08401f0005077f89 */ /* 0x00006800000e0000 */
[----:B------:R0:W2:Y:S02]  /*1e20*/  SHFL.DOWN PT, R6, R4, 0x2, 0x1f ;  /* 0x08401f0004067f89 */ /* 0x0000a400000e0000 */
.L_x_3861:
        /* <DEDUP_REMOVED lines=44> */
.L_x_3862:
[----:B------:R3:W4:Y:S04]  /*20f0*/  SHFL.DOWN PT, R7, R5, 0x1, 0x1f ;  /* 0x08201f0005077f89 */ /* 0x00072800000e0000 */
[----:B------:R3:W0:Y:S02]  /*2100*/  SHFL.DOWN PT, R6, R4, 0x1, 0x1f ;  /* 0x08201f0004067f89 */ /* 0x00062400000e0000 */
.L_x_3863:
[----:B------:R-:W-:-:S13]  /*2110*/  ISETP.NE.AND P0, PT, R11, RZ, PT ;  /* 0x000000ff0b00720c */ /* 0x000fda0003f05270 */
[----:B------:R-:W-:Y:S05]  /*2120*/  @P0 EXIT ;  /* 0x000000000000094d */ /* 0x000fea0003800000 */
[----:B0-----:R-:W0:Y:S01]  /*2130*/  LDC.64 R2, c[0x0][0x388] ;  /* 0x0000e200ff027b82 */ /* 0x001e220000000a00 */
[----:B-12-4-:R-:W-:Y:S01]  /*2140*/  DADD R6, R4, R6 ;  /* 0x0000000004067229 */ /* 0x016fe20000000006 */
[----:B0-----:R-:W-:-:S06]  /*2150*/  IMAD.WIDE.U32 R2, R0, 0x8, R2 ;  /* 0x0000000800027825 */ /* 0x001fcc00078e0002 */
[----:B------:R-:W-:Y:S01]  /*2160*/  STG.E.64 desc[UR6][R2.64], R6 ;  /* 0x0000000602007986 */ /* 0x000fe2000c101b06 */
[----:B------:R-:W-:Y:S05]  /*2170*/  EXIT ;  /* 0x000000000000794d */ /* 0x000fea0003800000 */
.L_x_3864:
        /* <DEDUP_REMOVED lines=16> */
.L_x_4929:


//--------------------- .text._Z11reduceRegr6IdLj8ELb1EEvPT_S1_j --------------------------
	.section	.text._Z11reduceRegr6IdLj8ELb1EEvPT_S1_j,"ax",@progbits
	.align	128
        .global         _Z11reduceRegr6IdLj8ELb1EEvPT_S1_j
        .type           _Z11reduceRegr6IdLj8ELb1EEvPT_S1_j,@function
        .size           _Z11reduceRegr6IdLj8ELb1EEvPT_S1_j,(.L_x_4930 - _Z11reduceRegr6IdLj8ELb1EEvPT_S1_j)
        .other          _Z11reduceRegr6IdLj8ELb1EEvPT_S1_j,@"STO_CUDA_ENTRY STV_DEFAULT"
_Z11reduceRegr6IdLj8ELb1EEvPT_S1_j:
.text._Z11reduceRegr6IdLj8ELb1EEvPT_S1_j:
        /* <DEDUP_REMOVED lines=13> */
.L_x_3877:
        /* <DEDUP_REMOVED lines=61> */
.L_x_3868:
[----:B------:R-:W-:Y:S05]  /*04a0*/  BSYNC.RECONVERGENT B1 ;  /* 0x0000000000017941 */ /* 0x000fea0003800200 */
.L_x_3867:
        /* <DEDUP_REMOVED lines=77> */
.L_x_3870:
[----:B------:R-:W-:Y:S01]  /*0980*/  IMAD.MOV.U32 R36, RZ, RZ, 0x0 ;  /* 0x00000000ff247424 */ /* 0x000fe200078e00ff */
[----:B------:R-:W-:Y:S01]  /*0990*/  LOP3.LUT P0, RZ, R35, 0x7fffffff, RZ, 0xc0, !PT ;  /* 0x7fffffff23ff7812 */ /* 0x000fe2000780c0ff */
[----:B------:R-:W-:-:S06]  /*09a0*/  IMAD.MOV.U32 R37, RZ, RZ, 0x7ff00000 ;  /* 0x7ff00000ff257424 */ /* 0x000fcc00078e00ff */
[----:B------:R-:W-:-:S10]  /*09b0*/  DFMA R36, R34, R36, +INF ;  /* 0x7ff000002224742b */ /* 0x000fd40000000024 */
[----:B------:R-:W-:Y:S02]  /*09c0*/  FSEL R40, R36, RZ, P0 ;  /* 0x000000ff24287208 */ /* 0x000fe40000000000 */
[----:B------:R-:W-:-:S07]  /*09d0*/  FSEL R41, R37, -QNAN , P0 ;  /* 0xfff0000025297808 */ /* 0x000fce0000000000 */
.L_x_3871:
[----:B------:R-:W-:Y:S05]  /*09e0*/  BSYNC.RECONVERGENT B1 ;  /* 0x0000000000017941 */ /* 0x000fea0003800200 */
.L_x_3869:
        /* <DEDUP_REMOVED lines=36> */
.L_x_3873:
[----:B------:R-:W-:Y:S05]  /*0c30*/  BSYNC.RECONVERGENT B1 ;  /* 0x0000000000017941 */ /* 0x000fea0003800200 */
.L_x_3872:
        /* <DEDUP_REMOVED lines=77> */
.L_x_3875:
[----:B------:R-:W-:Y:S01]  /*1110*/  IMAD.MOV.U32 R8, RZ, RZ, 0x0 ;  /* 0x00000000ff087424 */ /* 0x000fe200078e00ff */
[----:B------:R-:W-:Y:S01]  /*1120*/  LOP3.LUT P0, RZ, R7, 0x7fffffff, RZ, 0xc0, !PT ;  /* 0x7fffffff07ff7812 */ /* 0x000fe2000780c0ff */
[----:B------:R-:W-:-:S06]  /*1130*/  IMAD.MOV.U32 R9, RZ, RZ, 0x7ff00000 ;  /* 0x7ff00000ff097424 */ /* 0x000fcc00078e00ff */
[----:B------:R-:W-:-:S10]  /*1140*/  DFMA R8, R6, R8, +INF ;  /* 0x7ff000000608742b */ /* 0x000fd40000000008 */
[----:B------:R-:W-:Y:S02]  /*1150*/  FSEL R10, R8, RZ, P0 ;  /* 0x000000ff080a7208 */ /* 0x000fe40000000000 */
[----:B------:R-:W-:-:S07]  /*1160*/  FSEL R11, R9, -QNAN , P0 ;  /* 0xfff00000090b7808 */ /* 0x000fce0000000000 */
.L_x_3876:
[----:B------:R-:W-:Y:S05]  /*1170*/  BSYNC.RECONVERGENT B1 ;  /* 0x0000000000017941 */ /* 0x000fea0003800200 */
.L_x_3874:
[----:B0-----:R-:W-:Y:S01]  /*1180*/  IMAD R3, R2, 0x10, R3 ;  /* 0x0000001002037824 */ /* 0x001fe200078e0203 */
[----:B------:R-:W-:-:S04]  /*1190*/  DADD R4, R4, -R10 ;  /* 0x0000000004047229 */ /* 0x000fc8000000080a */
[----:B------:R-:W-:-:S13]  /*11a0*/  ISETP.GE.U32.AND P0, PT, R3, UR10, PT ;  /* 0x0000000a03007c0c */ /* 0x000fda000bf06070 */
[----:B------:R-:W-:Y:S05]  /*11b0*/  @!P0 BRA `(.L_x_3877) ;  /* 0xffffffec00c48947 */ /* 0x000fea000383ffff */
.L_x_3866:
[----:B------:R-:W-:Y:S05]  /*11c0*/  BSYNC.RECONVERGENT B0 ;  /* 0x0000000000007941 */ /* 0x000fea0003800200 */
.L_x_3865:
        /* <DEDUP_REMOVED lines=18> */
.L_x_3878:
        /* <DEDUP_REMOVED lines=41> */
.L_x_3879:
        /* <DEDUP_REMOVED lines=45> */
.L_x_3880:
[----:B------:R0:W1:Y:S04]  /*1850*/  SHFL.DOWN PT, R7, R5, 0x8, 0x1f ;  /* 0x09001f0005077f89 */ /* 0x00006800000e0000 */
[----:B------:R0:W2:Y:S02]  /*1860*/  SHFL.DOWN PT, R6, R4, 0x8, 0x1f ;  /* 0x09001f0004067f89 */ /* 0x0000a400000e0000 */
.L_x_3881:
        /* <DEDUP_REMOVED lines=44> */
.L_x_3882:
[----:B------:R3:W4:Y:S04]  /*1b30*/  SHFL.DOWN PT, R7, R5, 0x4, 0x1f ;  /* 0x08801f0005077f89 */ /* 0x00072800000e0000 */
[----:B------:R3:W0:Y:S02]  /*1b40*/  SHFL.DOWN PT, R6, R4, 0x4, 0x1f ;  /* 0x08801f0004067f89 */ /* 0x00062400000e0000 */
.L_x_3883:
        /* <DEDUP_REMOVED lines=44> */
.L_x_3884:
[----:B------:R0:W1:Y:S04]  /*1e10*/  SHFL.DOWN PT, R7, R5, 0x2, 0x1f ;  /* 0x08401f0005077f89 */ /* 0x00006800000e0000 */
[----:B------:R0:W2:Y:S02]  /*1e20*/  SHFL.DOWN PT, R6, R4, 0x2, 0x1f ;  /* 0x08401f0004067f89 */ /* 0x0000a400000e0000 */
.L_x_3885:
        /* <DEDUP_REMOVED lines=44> */
.L_x_3886:
[----:B------:R3:W4:Y:S04]  /*20f0*/  SHFL.DOWN PT, R7, R5, 0x1, 0x1f ;  /* 0x08201f0005077f89 */ /* 0x00072800000e0000 */
[----:B------:R3:W0:Y:S02]  /*2100*/  SHFL.DOWN PT, R6, R4, 0x1, 0x1f ;  /* 0x08201f0004067f89 */ /* 0x00062400000e0000 */
.L_x_3887:
[----:B------:R-:W-:-:S13]  /*2110*/  ISETP.NE.AND P0, PT, R11, RZ, PT ;  /* 0x000000ff0b00720c */ /* 0x000fda0003f05270 */
[----:B------:R-:W-:Y:S05]  /*2120*/  @P0 EXIT ;  /* 0x000000000000094d */ /* 0x000fea0003800000 */
[----:B0-----:R-:W0:Y:S01]  /*2130*/  LDC.64 R2, c[0x0][0x388] ;  /* 0x0000e200ff027b82 */ /* 0x001e220000000a00 */
[----:B-12-4-:R-:W-:Y:S01]  /*2140*/  DADD R6, R4, R6 ;  /* 0x0000000004067229 */ /* 0x016fe20000000006 */
[----:B0-----:R-:W-:-:S06]  /*2150*/  IMAD.WIDE.U32 R2, R0, 0x8, R2 ;  /* 0x0000000800027825 */ /* 0x001fcc00078e0002 */
[----:B------:R-:W-:Y:S01]  /*2160*/  STG.E.64 desc[UR6][R2.64], R6 ;  /* 0x0000000602007986 */ /* 0x000fe2000c101b06 */
[----:B------:R-:W-:Y:S05]  /*2170*/  EXIT ;  /* 0x000000000000794d */ /* 0x000fea0003800000 */
.L_x_3888:
        /* <DEDUP_REMOVED lines=16> */
.L_x_4930:


//--------------------- .text._Z11reduceRegr6IdLj16ELb1EEvPT_S1_j --------------------------
	.section	.text._Z11reduceRegr6IdLj16ELb1EEvPT_S1_j,"ax",@progbits
	.align	128
        .global         _Z11reduceRegr6IdLj16ELb1EEvPT_S1_j
        .type           _Z11reduceRegr6IdLj16ELb1EEvPT_S1_j,@function
        .size           _Z11reduceRegr6IdLj16ELb1EEvPT_S1_j,(.L_x_4931 - _Z11reduceRegr6IdLj16ELb1EEvPT_S1_j)
        .other          _Z11reduceRegr6IdLj16ELb1EEvPT_S1_j,@"STO_CUDA_ENTRY STV_DEFAULT"
_Z11reduceRegr6IdLj16ELb1EEvPT_S1_j:
.text._Z11reduceRegr6IdLj16ELb1EEvPT_S1_j:
        /* <DEDUP_REMOVED lines=13> */
.L_x_3901:
        /* <DEDUP_REMOVED lines=61> */
.L_x_3892:
[----:B------:R-:W-:Y:S05]  /*04a0*/  BSYNC.RECONVERGENT B1 ;  /* 0x0000000000017941 */ /* 0x000fea0003800200 */
.L_x_3891:
        /* <DEDUP_REMOVED lines=77> */
.L_x_3894:
[----:B------:R-:W-:Y:S01]  /*0980*/  IMAD.MOV.U32 R36, RZ, RZ, 0x0 ;  /* 0x00000000ff247424 */ /* 0x000fe200078e00ff */
[----:B------:R-:W-:Y:S01]  /*0990*/  LOP3.LUT P0, RZ, R35, 0x7fffffff, RZ, 0xc0, !PT ;  /* 0x7fffffff23ff7812 */ /* 0x000fe2000780c0ff */
[----:B------:R-:W-:-:S06]  /*09a0*/  IMAD.MOV.U32 R37, RZ, RZ, 0x7ff00000 ;  /* 0x7ff00000ff257424 */ /* 0x000fcc00078e00ff */
[----:B------:R-:W-:-:S10]  /*09b0*/  DFMA R36, R34, R36, +INF ;  /* 0x7ff000002224742b */ /* 0x000fd40000000024 */
[----:B------:R-:W-:Y:S02]  /*09c0*/  FSEL R40, R36, RZ, P0 ;  /* 0x000000ff24287208 */ /* 0x000fe40000000000 */
[----:B------:R-:W-:-:S07]  /*09d0*/  FSEL R41, R37, -QNAN , P0 ;  /* 0xfff0000025297808 */ /* 0x000fce0000000000 */
.L_x_3895:
[----:B------:R-:W-:Y:S05]  /*09e0*/  BSYNC.RECONVERGENT B1 ;  /* 0x0000000000017941 */ /* 0x000fea0003800200 */
.L_x_3893:
        /* <DEDUP_REMOVED lines=36> */
.L_x_3897:
[----:B------:R-:W-:Y:S05]  /*0c30*/  BSYNC.RECONVERGENT B1 ;  /* 0x0000000000017941 */ /* 0x000fea0003800200 */
.L_x_3896:
        /* <DEDUP_REMOVED lines=77> */
.L_x_3899:
[----:B------:R-:W-:Y:S01]  /*1110*/  IMAD.MOV.U32 R8, RZ, RZ, 0x0 ;  /* 0x00000000ff087424 */ /* 0x000fe200078e00ff */
[----:B------:R-:W-:Y:S01]  /*1120*/  LOP3.LUT P0, RZ, R7, 0x7fffffff, RZ, 0xc0, !PT ;  /* 0x7fffffff07ff7812 */ /* 0x000fe2000780c0ff */
[----:B------:R-:W-:-:S06]  /*1130*/  IMAD.MOV.U32 R9, RZ, RZ, 0x7ff00000 ;  /* 0x7ff00000ff097424 */ /* 0x000fcc00078e00ff */
[----:B------:R-:W-:-:S10]  /*1140*/  DFMA R8, R6, R8, +INF ;  /* 0x7ff000000608742b */ /* 0x000fd40000000008 */
[----:B------:R-:W-:Y:S02]  /*1150*/  FSEL R10, R8, RZ, P0 ;  /* 0x000000ff080a7208 */ /* 0x000fe40000000000 */
[----:B------:R-:W-:-:S07]  /*1160*/  FSEL R11, R9, -QNAN , P0 ;  /* 0xfff00000090b7808 */ /* 0x000fce0000000000 */
.L_x_3900:
[----:B------:R-:W-:Y:S05]  /*1170*/  BSYNC.RECONVERGENT B1 ;  /* 0x0000000000017941 */ /* 0x000fea0003800200 */
.L_x_3898:
[----:B0-----:R-:W-:Y:S01]  /*1180*/  IMAD R3, R2, 0x20, R3 ;  /* 0x0000002002037824 */ /* 0x001fe200078e0203 */
[----:B------:R-:W-:-:S04]  /*1190*/  DADD R4, R4, -R10 ;  /* 0x0000000004047229 */ /* 0x000fc8000000080a */
[----:B------:R-:W-:-:S13]  /*11a0*/  ISETP.GE.U32.AND P0, PT, R3, UR10, PT ;  /* 0x0000000a03007c0c */ /* 0x000fda000bf06070 */
[----:B------:R-:W-:Y:S05]  /*11b0*/  @!P0 BRA `(.L_x_3901) ;  /* 0xffffffec00c48947 */ /* 0x000fea000383ffff */
.L_x_3890:
[----:B------:R-:W-:Y:S05]  /*11c0*/  BSYNC.RECONVERGENT B0 ;  /* 0x0000000000007941 */ /* 0x000fea0003800200 */
.L_x_3889:
        /* <DEDUP_REMOVED lines=18> */
.L_x_3902:
        /* <DEDUP_REMOVED lines=41> */
.L_x_3903:
        /* <DEDUP_REMOVED lines=45> */
.L_x_3904:
[----:B------:R0:W1:Y:S04]  /*1850*/  SHFL.DOWN PT, R7, R5, 0x8, 0x1f ;  /* 0x09001f0005077f89 */ /* 0x00006800000e0000 */
[----:B------:R0:W2:Y:S02]  /*1860*/  SHFL.DOWN PT, R6, R4, 0x8, 0x1f ;  /* 0x09001f0004067f89 */ /* 0x0000a400000e0000 */
.L_x_3905:
        /* <DEDUP_REMOVED lines=44> */
.L_x_3906:
[----:B------:R3:W4:Y:S04]  /*1b30*/  SHFL.DOWN PT, R7, R5, 0x4, 0x1f ;  /* 0x08801f0005077f89 */ /* 0x00072800000e0000 */
[----:B------:R3:W0:Y:S02]  /*1b40*/  SHFL.DOWN PT, R6, R4, 0x4, 0x1f ;  /* 0x08801f0004067f89 */ /* 0x00062400000e0000 */
.L_x_3907:
        /* <DEDUP_REMOVED lines=44> */
.L_x_3908:
[----:B------:R0:W1:Y:S04]  /*1e10*/  SHFL.DOWN PT, R7, R5, 0x2, 0x1f ;  /* 0x08401f0005077f89 */ /* 0x00006800000e0000 */
[----:B------:R0:W2:Y:S02]  /*1e20*/  SHFL.DOWN PT, R6, R4, 0x2, 0x1f ;  /* 0x08401f0004067f89 */ /* 0x0000a400000e0000 */
.L_x_3909:
        /* <DEDUP_REMOVED lines=44> */
.L_x_3910:
[----:B------:R3:W4:Y:S04]  /*20f0*/  SHFL.DOWN PT, R7, R5, 0x1, 0x1f ;  /* 0x08201f0005077f89 */ /* 0x00072800000e0000 */
[----:B------:R3:W0:Y:S02]  /*2100*/  SHFL.DOWN PT, R6, R4, 0x1, 0x1f ;  /* 0x08201f0004067f89 */ /* 0x00062400000e0000 */
.L_x_3911:
[----:B------:R-:W-:-:S13]  /*2110*/  ISETP.NE.AND P0, PT, R11, RZ, PT ;  /* 0x000000ff0b00720c */ /* 0x000fda0003f05270 */
[----:B------:R-:W-:Y:S05]  /*2120*/  @P0 EXIT ;  /* 0x000000000000094d */ /* 0x000fea0003800000 */
[----:B0-----:R-:W0:Y:S01]  /*2130*/  LDC.64 R2, c[0x0][0x388] ;  /* 0x0000e200ff027b82 */ /* 0x001e220000000a00 */
[----:B-12-4-:R-:W-:Y:S01]  /*2140*/  DADD R6, R4, R6 ;  /* 0x0000000004067229 */ /* 0x016fe20000000006 */
[----:B0-----:R-:W-:-:S06]  /*2150*/  IMAD.WIDE.U32 R2, R0, 0x8, R2 ;  /* 0x0000000800027825 */ /* 0x001fcc00078e0002 */
[----:B------:R-:W-:Y:S01]  /*2160*/  STG.E.64 desc[UR6][R2.64], R6 ;  /* 0x0000000602007986 */ /* 0x000fe2000c101b06 */
[----:B------:R-:W-:Y:S05]  /*2170*/  EXIT ;  /* 0x000000000000794d */ /* 0x000fea0003800000 */
.L_x_3912:
        /* <DEDUP_REMOVED lines=16> */
.L_x_4931:


//--------------------- .text._Z11reduceRegr6IdLj32ELb1EEvPT_S1_j --------------------------
	.section	.text._Z11reduceRegr6IdLj32ELb1EEvPT_S1_j,"ax",@progbits
	.align	128
        .global         _Z11reduceRegr6IdLj32ELb1EEvPT_S1_j
        .type           _Z11reduceRegr6IdLj32ELb1EEvPT_S1_j,@function
        .size           _Z11reduceRegr6IdLj32ELb1EEvPT_S1_j,(.L_x_4932 - _Z11reduceRegr6IdLj32ELb1EEvPT_S1_j)
        .other          _Z11reduceRegr6IdLj32ELb1EEvPT_S1_j,@"STO_CUDA_ENTRY STV_DEFAULT"
_Z11reduceRegr6IdLj32ELb1EEvPT_S1_j:
.text._Z11reduceRegr6IdLj32ELb1EEvPT_S1_j:
        /* <DEDUP_REMOVED lines=13> */
.L_x_3925:
        /* <DEDUP_REMOVED lines=61> */
.L_x_3916:
[----:B------:R-:W-:Y:S05]  /*04a0*/  BSYNC.RECONVERGENT B1 ;  /* 0x0000000000017941 */ /* 0x000fea0003800200 */
.L_x_3915:
        /* <DEDUP_REMOVED lines=77> */
.L_x_3918:
[----:B------:R-:W-:Y:S01]  /*0980*/  IMAD.MOV.U32 R36, RZ, RZ, 0x0 ;  /* 0x00000000ff247424 */ /* 0x000fe200078e00ff */
[----:B------:R-:W-:Y:S01]  /*0990*/  LOP3.LUT P0, RZ, R35, 0x7fffffff, RZ, 0xc0, !PT ;  /* 0x7fffffff23ff7812 */ /* 0x000fe2000780c0ff */
[----:B------:R-:W-:-:S06]  /*09a0*/  IMAD.MOV.U32 R37, RZ, RZ, 0x7ff00000 ;  /* 0x7ff00000ff257424 */ /* 0x000fcc00078e00ff */
[----:B------:R-:W-:-:S10]  /*09b0*/  DFMA R36, R34, R36, +INF ;  /* 0x7ff000002224742b */ /* 0x000fd40000000024 */
[----:B------:R-:W-:Y:S02]  /*09c0*/  FSEL R40, R36, RZ, P0 ;  /* 0x000000ff24287208 */ /* 0x000fe40000000000 */
[----:B------:R-:W-:-:S07]  /*09d0*/  FSEL R41, R37, -QNAN , P0 ;  /* 0xfff0000025297808 */ /* 0x000fce0000000000 */
.L_x_3919:
[----:B------:R-:W-:Y:S05]  /*09e0*/  BSYNC.RECONVERGENT B1 ;  /* 0x0000000000017941 */ /* 0x000fea0003800200 */
.L_x_3917:
        /* <DEDUP_REMOVED lines=36> */
.L_x_3921:
[----:B------:R-:W-:Y:S05]  /*0c30*/  BSYNC.RECONVERGENT B1 ;  /* 0x0000000000017941 */ /* 0x000fea0003800200 */
.L_x_3920:
        /* <DEDUP_REMOVED lines=77> */
.L_x_3923:
[----:B------:R-:W-:Y:S01]  /*1110*/  IMAD.MOV.U32 R8, RZ, RZ, 0x0 ;  /* 0x00000000ff087424 */ /* 0x000fe200078e00ff */
[----:B------:R-:W-:Y:S01]  /*1120*/  LOP3.LUT P0, RZ, R7, 0x7fffffff, RZ, 0xc0, !PT ;  /* 0x7fffffff07ff7812 */ /* 0x000fe2000780c0ff */
[----:B------:R-:W-:-:S06]  /*1130*/  IMAD.MOV.U32 R9, RZ, RZ, 0x7ff00000 ;  /* 0x7ff00000ff097424 */ /* 0x000fcc00078e00ff */
[----:B------:R-:W-:-:S10]  /*1140*/  DFMA R8, R6, R8, +INF ;  /* 0x7ff000000608742b */ /* 0x000fd40000000008 */
[----:B------:R-:W-:Y:S02]  /*1150*/  FSEL R10, R8, RZ, P0 ;  /* 0x000000ff080a7208 */ /* 0x000fe40000000000 */
[----:B------:R-:W-:-:S07]  /*1160*/  FSEL R11, R9, -QNAN , P0 ;  /* 0xfff00000090b7808 */ /* 0x000fce0000000000 */
.L_x_3924:
[----:B------:R-:W-:Y:S05]  /*1170*/  BSYNC.RECONVERGENT B1 ;  /* 0x0000000000017941 */ /* 0x000fea0003800200 */
.L_x_3922:
[----:B0-----:R-:W-:Y:S01]  /*1180*/  IMAD R3, R2, 0x40, R3 ;  /* 0x0000004002037824 */ /* 0x001fe200078e0203 */
[----:B------:R-:W-:-:S04]  /*1190*/  DADD R4, R4, -R10 ;  /* 0x0000000004047229 */ /* 0x000fc8000000080a */
[----:B------:R-:W-:-:S13]  /*11a0*/  ISETP.GE.U32.AND P0, PT, R3, UR10, PT ;  /* 0x0000000a03007c0c */ /* 0x000fda000bf06070 */
[----:B------:R-:W-:Y:S05]  /*11b0*/  @!P0 BRA `(.L_x_3925) ;  /* 0xffffffec00c48947 */ /* 0x000fea000383ffff */
.L_x_3914:
[----:B------:R-:W-:Y:S05]  /*11c0*/  BSYNC.RECONVERGENT B0 ;  /* 0x0000000000007941 */ /* 0x000fea0003800200 */
.L_x_3913:
        /* <DEDUP_REMOVED lines=18> */
.L_x_3926:
        /* <DEDUP_REMOVED lines=41> */
.L_x_3927:
        /* <DEDUP_REMOVED lines=45> */
.L_x_3928:
[----:B------:R0:W1:Y:S04]  /*1850*/  SHFL.DOWN PT, R7, R5, 0x8, 0x1f ;  /* 0x09001f0005077f89 */ /* 0x00006800000e0000 */
[----:B------:R0:W2:Y:S02]  /*1860*/  SHFL.DOWN PT, R6, R4, 0x8, 0x1f ;  /* 0x09001f0004067f89 */ /* 0x0000a400000e0000 */
.L_x_3929:
        /* <DEDUP_REMOVED lines=44> */
.L_x_3930:
[----:B------:R3:W4:Y:S04]  /*1b30*/  SHFL.DOWN PT, R7, R5, 0x4, 0x1f ;  /* 0x08801f0005077f89 */ /* 0x00072800000e0000 */
[----:B------:R3:W0:Y:S02]  /*1b40*/  SHFL.DOWN PT, R6, R4, 0x4, 0x1f ;  /* 0x08801f0004067f89 */ /* 0x00062400000e0000 */
.L_x_3931:
        /* <DEDUP_REMOVED lines=44> */
.L_x_3932:
[----:B------:R0:W1:Y:S04]  /*1e10*/  SHFL.DOWN PT, R7, R5, 0x2, 0x1f ;  /* 0x08401f0005077f89 */ /* 0x00006800000e0000 */
[----:B------:R0:W2:Y:S02]  /*1e20*/  SHFL.DOWN PT, R6, R4, 0x2, 0x1f ;  /* 0x08401f0004067f89 */ /* 0x0000a400000e0000 */
.L_x_3933:
        /* <DEDUP_REMOVED lines=44> */
.L_x_3934:
[----:B------:R3:W4:Y:S04]  /*20f0*/  SHFL.DOWN PT, R7, R5, 0x1, 0x1f ;  /* 0x08201f0005077f89 */ /* 0x00072800000e0000 */
[----:B------:R3:W0:Y:S02]  /*2100*/  SHFL.DOWN PT, R6, R4, 0x1, 0x1f ;  /* 0x08201f0004067f89 */ /* 0x00062400000e0000 */
.L_x_3935:
[----:B------:R-:W-:-:S13]  /*2110*/  ISETP.NE.AND P0, PT, R11, RZ, PT ;  /* 0x000000ff0b00720c */ /* 0x000fda0003f05270 */
[----:B------:R-:W-:Y:S05]  /*2120*/  @P0 EXIT ;  /* 0x000000000000094d */ /* 0x000fea0003800000 */
[----:B0-----:R-:W0:Y:S01]  /*2130*/  LDC.64 R2, c[0x0][0x388] ;  /* 0x0000e200ff027b82 */ /* 0x001e220000000a00 */
[----:B-12-4-:R-:W-:Y:S01]  /*2140*/  DADD R6, R4, R6 ;  /* 0x0000000004067229 */ /* 0x016fe20000000006 */
[----:B0-----:R-:W-:-:S06]  /*2150*/  IMAD.WIDE.U32 R2, R0, 0x8, R2 ;  /* 0x0000000800027825 */ /* 0x001fcc00078e0002 */
[----:B------:R-:W-:Y:S01]  /*2160*/  STG.E.64 desc[UR6][R2.64], R6 ;  /* 0x0000000602007986 */ /* 0x000fe2000c101b06 */
[----:B------:R-:W-:Y:S05]  /*2170*/  EXIT ;  /* 0x000000000000794d */ /* 0x000fea0003800000 */
.L_x_3936:
        /* <DEDUP_REMOVED lines=16> */
.L_x_4932:


//--------------------- .text._Z11reduceRegr6IdLj64ELb1EEvPT_S1_j --------------------------
	.section	.text._Z11reduceRegr6IdLj64ELb1EEvPT_S1_j,"ax",@progbits
	.align	128
        .global         _Z11reduceRegr6IdLj64ELb1EEvPT_S1_j
        .type           _Z11reduceRegr6IdLj64ELb1EEvPT_S1_j,@function
        .size           _Z11reduceRegr6IdLj64ELb1EEvPT_S1_j,(.L_x_4933 - _Z11reduceRegr6IdLj64ELb1EEvPT_S1_j)
        .other          _Z11reduceRegr6IdLj64ELb1EEvPT_S1_j,@"STO_CUDA_ENTRY STV_DEFAULT"
_Z11reduceRegr6IdLj64ELb1EEvPT_S1_j:
.text._Z11reduceRegr6IdLj64ELb1EEvPT_S1_j:
        /* <DEDUP_REMOVED lines=13> */
.L_x_3949:
        /* <DEDUP_REMOVED lines=61> */
.L_x_3940:
[----:B------:R-:W-:Y:S05]  /*04a0*/  BSYNC.RECONVERGENT B1 ;  /* 0x0000000000017941 */ /* 0x000fea0003800200 */
.L_x_3939:
        /* <DEDUP_REMOVED lines=77> */
.L_x_3942:
[----:B------:R-:W-:Y:S01]  /*0980*/  IMAD.MOV.U32 R36, RZ, RZ, 0x0 ;  /* 0x00000000ff247424 */ /* 0x000fe200078e00ff */
[----:B------:R-:W-:Y:S01]  /*0990*/  LOP3.LUT P0, RZ, R35, 0x7fffffff, RZ, 0xc0, !PT ;  /* 0x7fffffff23ff7812 */ /* 0x000fe2000780c0ff */
[----:B------:R-:W-:-:S06]  /*09a0*/  IMAD.MOV.U32 R37, RZ, RZ, 0x7ff00000 ;  /* 0x7ff00000ff257424 */ /* 0x000fcc00078e00ff */
[----:B------:R-:W-:-:S10]  /*09b0*/  DFMA R36, R34, R36, +INF ;  /* 0x7ff000002224742b */ /* 0x000fd40000000024 */
[----:B------:R-:W-:Y:S02]  /*09c0*/  FSEL R40, R36, RZ, P0 ;  /* 0x000000ff24287208 */ /* 0x000fe40000000000 */
[----:B------:R-:W-:-:S07]  /*09d0*/  FSEL R41, R37, -QNAN , P0 ;  /* 0xfff0000025297808 */ /* 0x000fce0000000000 */
.L_x_3943:
[----:B------:R-:W-:Y:S05]  /*09e0*/  BSYNC.RECONVERGENT B1 ;  /* 0x0000000000017941 */ /* 0x000fea0003800200 */
.L_x_3941:
        /* <DEDUP_REMOVED lines=36> */
.L_x_3945:
[----:B------:R-:W-:Y:S05]  /*0c30*/  BSYNC.RECONVERGENT B1 ;  /* 0x0000000000017941 */ /* 0x000fea0003800200 */
.L_x_3944:
        /* <DEDUP_REMOVED lines=77> */
.L_x_3947:
[----:B------:R-:W-:Y:S01]  /*1110*/  IMAD.MOV.U32 R8, RZ, RZ, 0x0 ;  /* 0x00000000ff087424 */ /* 0x000fe200078e00ff */
[----:B------:R-:W-:Y:S01]  /*1120*/  LOP3.LUT P0, RZ, R7, 0x7fffffff, RZ, 0xc0, !PT ;  /* 0x7fffffff07ff7812 */ /* 0x000fe2000780c0ff */
[----:B------:R-:W-:-:S06]  /*1130*/  IMAD.MOV.U32 R9, RZ, RZ, 0x7ff00000 ;  /* 0x7ff00000ff097424 */ /* 0x000fcc00078e00ff */
[----:B------:R-:W-:-:S10]  /*1140*/  DFMA R8, R6, R8, +INF ;  /* 0x7ff000000608742b */ /* 0x000fd40000000008 */
[----:B------:R-:W-:Y:S02]  /*1150*/  FSEL R10, R8, RZ, P0 ;  /* 0x000000ff080a7208 */ /* 0x000fe40000000000 */
[----:B------:R-:W-:-:S07]  /*1160*/  FSEL R11, R9, -QNAN , P0 ;  /* 0xfff00000090b7808 */ /* 0x000fce0000000000 */
.L_x_3948:
[----:B------:R-:W-:Y:S05]  /*1170*/  BSYNC.RECONVERGENT B1 ;  /* 0x0000000000017941 */ /* 0x000fea0003800200 */
.L_x_3946:
[----:B0-----:R-:W-:Y:S01]  /*1180*/  IMAD R3, R2, 0x80, R3 ;  /* 0x0000008002037824 */ /* 0x001fe200078e0203 */
[----:B------:R-:W-:-:S04]  /*1190*/  DADD R4, R4, -R10 ;  /* 0x0000000004047229 */ /* 0x000fc8000000080a */
[----:B------:R-:W-:-:S13]  /*11a0*/  ISETP.GE.U32.AND P0, PT, R3, UR10, PT ;  /* 0x0000000a03007c0c */ /* 0x000fda000bf06070 */
[----:B------:R-:W-:Y:S05]  /*11b0*/  @!P0 BRA `(.L_x_3949) ;  /* 0xffffffec00c48947 */ /* 0x000fea000383ffff */
.L_x_3938:
[----:B------:R-:W-:Y:S05]  /*11c0*/  BSYNC.RECONVERGENT B0 ;  /* 0x0000000000007941 */ /* 0x000fea0003800200 */
.L_x_3937:
        /* <DEDUP_REMOVED lines=20> */
.L_x_3950:
        /* <DEDUP_REMOVED lines=41> */
.L_x_3951:
        /* <DEDUP_REMOVED lines=45> */
.L_x_3952:
[----:B------:R0:W1:Y:S04]  /*1870*/  SHFL.DOWN PT, R7, R5, 0x8, 0x1f ;  /* 0x09001f0005077f89 */ /* 0x00006800000e0000 */
[----:B------:R0:W2:Y:S02]  /*1880*/  SHFL.DOWN PT, R6, R4, 0x8, 0x1f ;  /* 0x09001f0004067f89 */ /* 0x0000a400000e0000 */
.L_x_3953:
        /* <DEDUP_REMOVED lines=44> */
.L_x_3954:
[----:B------:R3:W4:Y:S04]  /*1b50*/  SHFL.DOWN PT, R7, R5, 0x4, 0x1f ;  /* 0x08801f0005077f89 */ /* 0x00072800000e0000 */
[----:B------:R3:W0:Y:S02]  /*1b60*/  SHFL.DOWN PT, R6, R4, 0x4, 0x1f ;  /* 0x08801f0004067f89 */ /* 0x00062400000e0000 */
.L_x_3955:
        /* <DEDUP_REMOVED lines=44> */
.L_x_3956:
[----:B------:R0:W1:Y:S04]  /*1e30*/  SHFL.DOWN PT, R7, R5, 0x2, 0x1f ;  /* 0x08401f0005077f89 */ /* 0x00006800000e0000 */
[----:B------:R0:W2:Y:S02]  /*1e40*/  SHFL.DOWN PT, R6, R4, 0x2, 0x1f ;  /* 0x08401f0004067f89 */ /* 0x0000a400000e0000 */
.L_x_3957:
        /* <DEDUP_REMOVED lines=44> */
.L_x_3958:
[----:B------:R3:W4:Y:S04]  /*2110*/  SHFL.DOWN PT, R7, R5, 0x1, 0x1f ;  /* 0x08201f0005077f89 */ /* 0x00072800000e0000 */
[----:B------:R3:W0:Y:S02]  /*2120*/  SHFL.DOWN PT, R6, R4, 0x1, 0x1f ;  /* 0x08201f0004067f89 */ /* 0x00062400000e0000 */
.L_x_3959:
[----:B------:R-:W-:-:S13]  /*2130*/  ISETP.NE.AND P0, PT, R10, RZ, PT ;  /* 0x000000ff0a00720c */ /* 0x000fda0003f05270 */
[----:B------:R-:W-:Y:S05]  /*2140*/  @P0 EXIT ;  /* 0x000000000000094d */ /* 0x000fea0003800000 */
[----:B0-----:R-:W0:Y:S01]  /*2150*/  LDC.64 R2, c[0x0][0x388] ;  /* 0x0000e200ff027b82 */ /* 0x001e220000000a00 */
[----:B-12-4-:R-:W-:Y:S01]  /*2160*/  DADD R6, R4, R6 ;  /* 0x0000000004067229 */ /* 0x016fe20000000006 */
[----:B0-----:R-:W-:-:S06]  /*2170*/  IMAD.WIDE.U32 R2, R0, 0x8, R2 ;  /* 0x0000000800027825 */ /* 0x001fcc00078e0002 */
[----:B------:R-:W-:Y:S01]  /*2180*/  STG.E.64 desc[UR6][R2.64], R6 ;  /* 0x0000000602007986 */ /* 0x000fe2000c101b06 */
[----:B------:R-:W-:Y:S05]  /*2190*/  EXIT ;  /* 0x000000000000794d */ /* 0x000fea0003800000 */
.L_x_3960:
        /* <DEDUP_REMOVED lines=14> */
.L_x_4933:


//--------------------- .text._Z11reduceRegr6IdLj128ELb1EEvPT_S1_j --------------------------
	.section	.text._Z11reduceRegr6IdLj128ELb1EEvPT_S1_j,"ax",@progbits
	.align	128
        .global         _Z11reduceRegr6IdLj128ELb1EEvPT_S1_j
        .type           _Z11reduceRegr6IdLj128ELb1EEvPT_S1_j,@function
        .size           _Z11reduceRegr6IdLj128ELb1EEvPT_S1_j,(.L_x_4934 - _Z11reduceRegr6IdLj128ELb1EEvPT_S1_j)
        .other          _Z11reduceRegr6IdLj128ELb1EEvPT_S1_j,@"STO_CUDA_ENTRY STV_DEFAULT"
_Z11reduceRegr6IdLj128ELb1EEvPT_S1_j:
.text._Z11reduceRegr6IdLj128ELb1EEvPT_S1_j:
        /* <DEDUP_REMOVED lines=13> */
.L_x_3973:
        /* <DEDUP_REMOVED lines=61> */
.L_x_3964:
[----:B------:R-:W-:Y:S05]  /*04a0*/  BSYNC.RECONVERGENT B1 ;  /* 0x0000000000017941 */ /* 0x000fea0003800200 */
.L_x_3963:
        /* <DEDUP_REMOVED lines=77> */
.L_x_3966:
[----:B------:R-:W-:Y:S01]  /*0980*/  IMAD.MOV.U32 R36, RZ, RZ, 0x0 ;  /* 0x00000000ff247424 */ /* 0x000fe200078e00ff */
[----:B------:R-:W-:Y:S01]  /*0990*/  LOP3.LUT P0, RZ, R35, 0x7fffffff, RZ, 0xc0, !PT ;  /* 0x7fffffff23ff7812 */ /* 0x000fe2000780c0ff */
[----:B------:R-:W-:-:S06]  /*09a0*/  IMAD.MOV.U32 R37, RZ, RZ, 0x7ff00000 ;  /* 0x7ff00000ff257424 */ /* 0x000fcc00078e00ff */
[----:B------:R-:W-:-:S10]  /*09b0*/  DFMA R36, R34, R36, +INF ;  /* 0x7ff000002224742b */ /* 0x000fd40000000024 */
[----:B------:R-:W-:Y:S02]  /*09c0*/  FSEL R40, R36, RZ, P0 ;  /* 0x000000ff24287208 */ /* 0x000fe40000000000 */
[----:B------:R-:W-:-:S07]  /*09d0*/  FSEL R41, R37, -QNAN , P0 ;  /* 0xfff0000025297808 */ /* 0x000fce0000000000 */
.L_x_3967:
[----:B------:R-:W-:Y:S05]  /*09e0*/  BSYNC.RECONVERGENT B1 ;  /* 0x0000000000017941 */ /* 0x000fea0003800200 */
.L_x_3965:
        /* <DEDUP_REMOVED lines=36> */
.L_x_3969:
[----:B------:R-:W-:Y:S05]  /*0c30*/  BSYNC.RECONVERGENT B1 ;  /* 0x0000000000017941 */ /* 0x000fea0003800200 */
.L_x_3968:
        /* <DEDUP_REMOVED lines=77> */
.L_x_3971:
[----:B------:R-:W-:Y:S01]  /*1110*/  IMAD.MOV.U32 R8, RZ, RZ, 0x0 ;  /* 0x00000000ff087424 */ /* 0x000fe200078e00ff */
[----:B------:R-:W-:Y:S01]  /*1120*/  LOP3.LUT P0, RZ, R7, 0x7fffffff, RZ, 0xc0, !PT ;  /* 0x7fffffff07ff7812 */ /* 0x000fe2000780c0ff */
[----:B------:R-:W-:-:S06]  /*1130*/  IMAD.MOV.U32 R9, RZ, RZ, 0x7ff00000 ;  /* 0x7ff00000ff097424 */ /* 0x000fcc00078e00ff */
[----:B------:R-:W-:-:S10]  /*1140*/  DFMA R8, R6, R8, +INF ;  /* 0x7ff000000608742b */ /* 0x000fd40000000008 */
[----:B------:R-:W-:Y:S02]  /*1150*/  FSEL R10, R8, RZ, P0 ;  /* 0x000000ff080a7208 */ /* 0x000fe40000000000 */
[----:B------:R-:W-:-:S07]  /*1160*/  FSEL R11, R9, -QNAN , P0 ;  /* 0xfff00000090b7808 */ /* 0x000fce0000000000 */
.L_x_3972:
[----:B------:R-:W-:Y:S05]  /*1170*/  BSYNC.RECONVERGENT B1 ;  /* 0x0000000000017941 */ /* 0x000fea0003800200 */
.L_x_3970:
[----:B0-----:R-:W-:Y:S01]  /*1180*/  IMAD R3, R2, 0x100, R3 ;  /* 0x0000010002037824 */ /* 0x001fe200078e0203 */
[----:B------:R-:W-:-:S04]  /*1190*/  DADD R4, R4, -R10 ;  /* 0x0000000004047229 */ /* 0x000fc8000000080a */
[----:B------:R-:W-:-:S13]  /*11a0*/  ISETP.GE.U32.AND P0, PT, R3, UR10, PT ;  /* 0x0000000a03007c0c */ /* 0x000fda000bf06070 */
[----:B------:R-:W-:Y:S05]  /*11b0*/  @!P0 BRA `(.L_x_3973) ;  /* 0xffffffec00c48947 */ /* 0x000fea000383ffff */
.L_x_3962:
[----:B------:R-:W-:Y:S05]  /*11c0*/  BSYNC.RECONVERGENT B0 ;  /* 0x0000000000007941 */ /* 0x000fea0003800200 */
.L_x_3961:
[----:B------:R-:W0:Y:S01]  /*11d0*/  S2R R9, SR_TID.X ;  /* 0x0000000000097919 */ /* 0x000e220000002100 */
[----:B------:R-:W1:Y:S01]  /*11e0*/  S2UR UR5, SR_CgaCtaId ;  /* 0x00000000000579c3 */ /* 0x000e620000008800 */
[----:B------:R-:W-:Y:S02]  /*11f0*/  UMOV UR4, 0x400 ;  /* 0x0000040000047882 */ /* 0x000fe40000000000 */
        /* <DEDUP_REMOVED lines=21> */
.L_x_3974:
        /* <DEDUP_REMOVED lines=41> */
.L_x_3975:
        /* <DEDUP_REMOVED lines=45> */
.L_x_3976:
[----:B------:R0:W1:Y:S04]  /*18b0*/  SHFL.DOWN PT, R7, R5, 0x8, 0x1f ;  /* 0x09001f0005077f89 */ /* 0x00006800000e0000 */
[----:B------:R0:W2:Y:S02]  /*18c0*/  SHFL.DOWN PT, R6, R4, 0x8, 0x1f ;  /* 0x09001f0004067f89 */ /* 0x0000a400000e0000 */
.L_x_3977:
        /* <DEDUP_REMOVED lines=44> */
.L_x_3978:
[----:B------:R3:W4:Y:S04]  /*1b90*/  SHFL.DOWN PT, R7, R5, 0x4, 0x1f ;  /* 0x08801f0005077f89 */ /* 0x00072800000e0000 */
[----:B------:R3:W0:Y:S02]  /*1ba0*/  SHFL.DOWN PT, R6, R4, 0x4, 0x1f ;  /* 0x08801f0004067f89 */ /* 0x00062400000e0000 */
.L_x_3979:
        /* <DEDUP_REMOVED lines=44> */
.L_x_3980:
[----:B------:R0:W1:Y:S04]  /*1e70*/  SHFL.DOWN PT, R7, R5, 0x2, 0x1f ;  /* 0x08401f0005077f89 */ /* 0x00006800000e0000 */
[----:B------:R0:W2:Y:S02]  /*1e80*/  SHFL.DOWN PT, R6, R4, 0x2, 0x1f ;  /* 0x08401f0004067f89 */ /* 0x0000a400000e0000 */
.L_x_3981:
        /* <DEDUP_REMOVED lines=44> */
.L_x_3982:
[----:B------:R3:W4:Y:S04]  /*2150*/  SHFL.DOWN PT, R7, R5, 0x1, 0x1f ;  /* 0x08201f0005077f89 */ /* 0x00072800000e0000 */
[----:B------:R3:W0:Y:S02]  /*2160*/  SHFL.DOWN PT, R6, R4, 0x1, 0x1f ;  /* 0x08201f0004067f89 */ /* 0x00062400000e0000 */
.L_x_3983:
[----:B------:R-:W-:-:S13]  /*2170*/  ISETP.NE.AND P0, PT, R9, RZ, PT ;  /* 0x000000ff0900720c */ /* 0x000fda0003f05270 */
[----:B------:R-:W-:Y:S05]  /*2180*/  @P0 EXIT ;  /* 0x000000000000094d */ /* 0x000fea0003800000 */
[----:B0-----:R-:W0:Y:S01]  /*2190*/  LDC.64 R2, c[0x0][0x388] ;  /* 0x0000e200ff027b82 */ /* 0x001e220000000a00 */
[----:B-12-4-:R-:W-:Y:S01]  /*21a0*/  DADD R6, R4, R6 ;  /* 0x0000000004067229 */ /* 0x016fe20000000006 */
[----:B0-----:R-:W-:-:S06]  /*21b0*/  IMAD.WIDE.U32 R2, R0, 0x8, R2 ;  /* 0x0000000800027825 */ /* 0x001fcc00078e0002 */
[----:B------:R-:W-:Y:S01]  /*21c0*/  STG.E.64 desc[UR6][R2.64], R6 ;  /* 0x0000000602007986 */ /* 0x000fe2000c101b06 */
[----:B------:R-:W-:Y:S05]  /*21d0*/  EXIT ;  /* 0x000000000000794d */ /* 0x000fea0003800000 */
.L_x_3984:
        /* <DEDUP_REMOVED lines=10> */
.L_x_4934:


//--------------------- .text._Z11reduceRegr6IdLj256ELb1EEvPT_S1_j --------------------------
	.section	.text._Z11reduceRegr6IdLj256ELb1EEvPT_S1_j,"ax",@progbits
	.align	128
        .global         _Z11reduceRegr6IdLj256ELb1EEvPT_S1_j
        .type           _Z11reduceRegr6IdLj256ELb1EEvPT_S1_j,@function
        .size           _Z11reduceRegr6IdLj256ELb1EEvPT_S1_j,(.L_x_4935 - _Z11reduceRegr6IdLj256ELb1EEvPT_S1_j)
        .other          _Z11reduceRegr6IdLj256ELb1EEvPT_S1_j,@"STO_CUDA_ENTRY STV_DEFAULT"
_Z11reduceRegr6IdLj256ELb1EEvPT_S1_j:
.text._Z11reduceRegr6IdLj256ELb1EEvPT_S1_j:
        /* <DEDUP_REMOVED lines=13> */
.L_x_3997:
        /* <DEDUP_REMOVED lines=61> */
.L_x_3988:
[----:B------:R-:W-:Y:S05]  /*04a0*/  BSYNC.RECONVERGENT B1 ;  /* 0x0000000000017941 */ /* 0x000fea0003800200 */
.L_x_3987:
        /* <DEDUP_REMOVED lines=77> */
.L_x_3990:
[----:B------:R-:W-:Y:S01]  /*0980*/  IMAD.MOV.U32 R36, RZ, RZ, 0x0 ;  /* 0x00000000ff247424 */ /* 0x000fe200078e00ff */
[----:B------:R-:W-:Y:S01]  /*0990*/  LOP3.LUT P0, RZ, R35, 0x7fffffff, RZ, 0xc0, !PT ;  /* 0x7fffffff23ff7812 */ /* 0x000fe2000780c0ff */
[----:B------:R-:W-:-:S06]  /*09a0*/  IMAD.MOV.U32 R37, RZ, RZ, 0x7ff00000 ;  /* 0x7ff00000ff257424 */ /* 0x000fcc00078e00ff */
[----:B------:R-:W-:-:S10]  /*09b0*/  DFMA R36, R34, R36, +INF ;  /* 0x7ff000002224742b */ /* 0x000fd40000000024 */
[----:B------:R-:W-:Y:S02]  /*09c0*/  FSEL R40, R36, RZ, P0 ;  /* 0x000000ff24287208 */ /* 0x000fe40000000000 */
[----:B------:R-:W-:-:S07]  /*09d0*/  FSEL R41, R37, -QNAN , P0 ;  /* 0xfff0000025297808 */ /* 0x000fce0000000000 */
.L_x_3991:
[----:B------:R-:W-:Y:S05]  /*09e0*/  BSYNC.RECONVERGENT B1 ;  /* 0x0000000000017941 */ /* 0x000fea0003800200 */
.L_x_3989:
        /* <DEDUP_REMOVED lines=36> */
.L_x_3993:
[----:B------:R-:W-:Y:S05]  /*0c30*/  BSYNC.RECONVERGENT B1 ;  /* 0x0000000000017941 */ /* 0x000fea0003800200 */
.L_x_3992:
        /* <DEDUP_REMOVED lines=77> */
.L_x_3995:
[----:B------:R-:W-:Y:S01]  /*1110*/  IMAD.MOV.U32 R8, RZ, RZ, 0x0 ;  /* 0x00000000ff087424 */ /* 0x000fe200078e00ff */
[----:B------:R-:W-:Y:S01]  /*1120*/  LOP3.LUT P0, RZ, R7, 0x7fffffff, RZ, 0xc0, !PT ;  /* 0x7fffffff07ff7812 */ /* 0x000fe2000780c0ff */
[----:B------:R-:W-:-:S06]  /*1130*/  IMAD.MOV.U32 R9, RZ, RZ, 0x7ff00000 ;  /* 0x7ff00000ff097424 */ /* 0x000fcc00078e00ff */
[----:B------:R-:W-:-:S10]  /*1140*/  DFMA R8, R6, R8, +INF ;  /* 0x7ff000000608742b */ /* 0x000fd40000000008 */
[----:B------:R-:W-:Y:S02]  /*1150*/  FSEL R10, R8, RZ, P0 ;  /* 0x000000ff080a7208 */ /* 0x000fe40000000000 */
[----:B------:R-:W-:-:S07]  /*1160*/  FSEL R11, R9, -QNAN , P0 ;  /* 0xfff00000090b7808 */ /* 0x000fce0000000000 */
.L_x_3996:
[----:B------:R-:W-:Y:S05]  /*1170*/  BSYNC.RECONVERGENT B1 ;  /* 0x0000000000017941 */ /* 0x000fea0003800200 */
.L_x_3994:
[----:B0-----:R-:W-:Y:S01]  /*1180*/  IMAD R3, R2, 0x200, R3 ;  /* 0x0000020002037824 */ /* 0x001fe200078e0203 */
[----:B------:R-:W-:-:S04]  /*1190*/  DADD R4, R4, -R10 ;  /* 0x0000000004047229 */ /* 0x000fc8000000080a */
[----:B------:R-:W-:-:S13]  /*11a0*/  ISETP.GE.U32.AND P0, PT, R3, UR10, PT ;  /* 0x0000000a03007c0c */ /* 0x000fda000bf06070 */
[----:B------:R-:W-:Y:S05]  /*11b0*/  @!P0 BRA `(.L_x_3997) ;  /* 0xffffffec00c48947 */ /* 0x000fea000383ffff */
.L_x_3986:
[----:B------:R-:W-:Y:S05]  /*11c0*/  BSYNC.RECONVERGENT B0 ;  /* 0x0000000000007941 */ /* 0x000fea0003800200 */
.L_x_3985:
        /* <DEDUP_REMOVED lines=28> */
.L_x_3998:
        /* <DEDUP_REMOVED lines=41> */
.L_x_3999:
        /* <DEDUP_REMOVED lines=45> */
.L_x_4000:
[----:B------:R0:W1:Y:S04]  /*18f0*/  SHFL.DOWN PT, R7, R5, 0x8, 0x1f ;  /* 0x09001f0005077f89 */ /* 0x00006800000e0000 */
[----:B------:R0:W2:Y:S02]  /*1900*/  SHFL.DOWN PT, R6, R4, 0x8, 0x1f ;  /* 0x09001f0004067f89 */ /* 0x0000a400000e0000 */
.L_x_4001:
        /* <DEDUP_REMOVED lines=44> */
.L_x_4002:
[----:B------:R3:W4:Y:S04]  /*1bd0*/  SHFL.DOWN PT, R7, R5, 0x4, 0x1f ;  /* 0x08801f0005077f89 */ /* 0x00072800000e0000 */
[----:B------:R3:W0:Y:S02]  /*1be0*/  SHFL.DOWN PT, R6, R4, 0x4, 0x1f ;  /* 0x08801f0004067f89 */ /* 0x00062400000e0000 */
.L_x_4003:
        /* <DEDUP_REMOVED lines=44> */
.L_x_4004:
[----:B------:R0:W1:Y:S04]  /*1eb0*/  SHFL.DOWN PT, R7, R5, 0x2, 0x1f ;  /* 0x08401f0005077f89 */ /* 0x00006800000e0000 */
[----:B------:R0:W2:Y:S02]  /*1ec0*/  SHFL.DOWN PT, R6, R4, 0x2, 0x1f ;  /* 0x08401f0004067f89 */ /* 0x0000a400000e0000 */
.L_x_4005:
        /* <DEDUP_REMOVED lines=44> */
.L_x_4006:
[----:B------:R3:W4:Y:S04]  /*2190*/  SHFL.DOWN PT, R7, R5, 0x1, 0x1f ;  /* 0x08201f0005077f89 */ /* 0x00072800000e0000 */
[----:B------:R3:W0:Y:S02]  /*21a0*/  SHFL.DOWN PT, R6, R4, 0x1, 0x1f ;  /* 0x08201f0004067f89 */ /* 0x00062400000e0000 */
.L_x_4007:
[----:B------:R-:W-:-:S13]  /*21b0*/  ISETP.NE.AND P0, PT, R8, RZ, PT ;  /* 0x000000ff0800720c */ /* 0x000fda0003f05270 */
[----:B------:R-:W-:Y:S05]  /*21c0*/  @P0 EXIT ;  /* 0x000000000000094d */ /* 0x000fea0003800000 */
[----:B0-----:R-:W0:Y:S01]  /*21d0*/  LDC.64 R2, c[0x0][0x388] ;  /* 0x0000e200ff027b82 */ /* 0x001e220000000a00 */
[----:B-12-4-:R-:W-:Y:S01]  /*21e0*/  DADD R6, R4, R6 ;  /* 0x0000000004067229 */ /* 0x016fe20000000006 */
[----:B0-----:R-:W-:-:S06]  /*21f0*/  IMAD.WIDE.U32 R2, R0, 0x8, R2 ;  /* 0x0000000800027825 */ /* 0x001fcc00078e0002 */
[----:B------:R-:W-:Y:S01]  /*2200*/  STG.E.64 desc[UR6][R2.64], R6 ;  /* 0x0000000602007986 */ /* 0x000fe2000c101b06 */
[----:B------:R-:W-:Y:S05]  /*2210*/  EXIT ;  /* 0x000000000000794d */ /* 0x000fea0003800000 */
.L_x_4008:
        /* <DEDUP_REMOVED lines=14> */
.L_x_4935:


//--------------------- .text._Z11reduceRegr6IdLj512ELb1EEvPT_S1_j --------------------------
	.section	.text._Z11reduceRegr6IdLj512ELb1EEvPT_S1_j,"ax",@progbits
	.align	128
        .global         _Z11reduceRegr6IdLj512ELb1EEvPT_S1_j
        .type           _Z11reduceRegr6IdLj512ELb1EEvPT_S1_j,@function
        .size           _Z11reduceRegr6IdLj512ELb1EEvPT_S1_j,(.L_x_4936 - _Z11reduceRegr6IdLj512ELb1EEvPT_S1_j)
        .other          _Z11reduceRegr6IdLj512ELb1EEvPT_S1_j,@"STO_CUDA_ENTRY STV_DEFAULT"
_Z11reduceRegr6IdLj512ELb1EEvPT_S1_j:
.text._Z11reduceRegr6IdLj512ELb1EEvPT_S1_j:
        /* <DEDUP_REMOVED lines=14> */
.L_x_4021:
        /* <DEDUP_REMOVED lines=61> */
.L_x_4012:
[----:B------:R-:W-:Y:S05]  /*04b0*/  BSYNC.RECONVERGENT B1 ;  /* 0x0000000000017941 */ /* 0x000fea0003800200 */
.L_x_4011:
        /* <DEDUP_REMOVED lines=77> */
.L_x_4014:
[----:B------:R-:W-:Y:S01]  /*0990*/  IMAD.MOV.U32 R36, RZ, RZ, 0x0 ;  /* 0x00000000ff247424 */ /* 0x000fe200078e00ff */
[----:B------:R-:W-:Y:S01]  /*09a0*/  LOP3.LUT P0, RZ, R35, 0x7fffffff, RZ, 0xc0, !PT ;  /* 0x7fffffff23ff7812 */ /* 0x000fe2000780c0ff */
[----:B------:R-:W-:-:S06]  /*09b0*/  IMAD.MOV.U32 R37, RZ, RZ, 0x7ff00000 ;  /* 0x7ff00000ff257424 */ /* 0x000fcc00078e00ff */
[----:B------:R-:W-:-:S10]  /*09c0*/  DFMA R36, R34, R36, +INF ;  /* 0x7ff000002224742b */ /* 0x000fd40000000024 */
[----:B------:R-:W-:Y:S02]  /*09d0*/  FSEL R40, R36, RZ, P0 ;  /* 0x000000ff24287208 */ /* 0x000fe40000000000 */
[----:B------:R-:W-:-:S07]  /*09e0*/  FSEL R41, R37, -QNAN , P0 ;  /* 0xfff0000025297808 */ /* 0x000fce0000000000 */
.L_x_4015:
[----:B------:R-:W-:Y:S05]  /*09f0*/  BSYNC.RECONVERGENT B1 ;  /* 0x0000000000017941 */ /* 0x000fea0003800200 */
.L_x_4013:
        /* <DEDUP_REMOVED lines=36> */
.L_x_4017:
[----:B------:R-:W-:Y:S05]  /*0c40*/  BSYNC.RECONVERGENT B1 ;  /* 0x0000000000017941 */ /* 0x000fea0003800200 */
.L_x_4016:
        /* <DEDUP_REMOVED lines=77> */
.L_x_4019:
[----:B------:R-:W-:Y:S01]  /*1120*/  IMAD.MOV.U32 R8, RZ, RZ, 0x0 ;  /* 0x00000000ff087424 */ /* 0x000fe200078e00ff */
[----:B------:R-:W-:Y:S01]  /*1130*/  LOP3.LUT P0, RZ, R7, 0x7fffffff, RZ, 0xc0, !PT ;  /* 0x7fffffff07ff7812 */ /* 0x000fe2000780c0ff */
[----:B------:R-:W-:-:S06]  /*1140*/  IMAD.MOV.U32 R9, RZ, RZ, 0x7ff00000 ;  /* 0x7ff00000ff097424 */ /* 0x000fcc00078e00ff */
[----:B------:R-:W-:-:S10]  /*1150*/  DFMA R8, R6, R8, +INF ;  /* 0x7ff000000608742b */ /* 0x000fd40000000008 */
[----:B------:R-:W-:Y:S02]  /*1160*/  FSEL R10, R8, RZ, P0 ;  /* 0x000000ff080a7208 */ /* 0x000fe40000000000 */
[----:B------:R-:W-:-:S07]  /*1170*/  FSEL R11, R9, -QNAN , P0 ;  /* 0xfff00000090b7808 */ /* 0x000fce0000000000 */
.L_x_4020:
[----:B------:R-:W-:Y:S05]  /*1180*/  BSYNC.RECONVERGENT B1 ;  /* 0x0000000000017941 */ /* 0x000fea0003800200 */
.L_x_4018:
[----:B0-----:R-:W-:Y:S01]  /*1190*/  IMAD R3, R2, 0x400, R3 ;  /* 0x0000040002037824 */ /* 0x001fe200078e0203 */
[----:B------:R-:W-:-:S04]  /*11a0*/  DADD R4, R4, -R10 ;  /* 0x0000000004047229 */ /* 0x000fc8000000080a */
[----:B------:R-:W-:-:S13]  /*11b0*/  ISETP.GE.U32.AND P0, PT, R3, UR10, PT ;  /* 0x0000000a03007c0c */ /* 0x000fda000bf06070 */
[----:B------:R-:W-:Y:S05]  /*11c0*/  @!P0 BRA `(.L_x_4021) ;  /* 0xffffffec00c48947 */ /* 0x000fea000383ffff */
.L_x_4010:
[----:B------:R-:W-:Y:S05]  /*11d0*/  BSYNC.RECONVERGENT B0 ;  /* 0x0000000000007941 */ /* 0x000fea0003800200 */
.L_x_4009:
        /* <DEDUP_REMOVED lines=32> */
.L_x_4022:
        /* <DEDUP_REMOVED lines=41> */
.L_x_4023:
        /* <DEDUP_REMOVED lines=45> */
.L_x_4024:
[----:B------:R0:W1:Y:S04]  /*1940*/  SHFL.DOWN PT, R7, R5, 0x8, 0x1f ;  /* 0x09001f0005077f89 */ /* 0x00006800000e0000 */
[----:B------:R0:W2:Y:S02]  /*1950*/  SHFL.DOWN PT, R6, R4, 0x8, 0x1f ;  /* 0x09001f0004067f89 */ /* 0x0000a400000e0000 */
.L_x_4025:
        /* <DEDUP_REMOVED lines=44> */
.L_x_4026:
[----:B------:R3:W4:Y:S04]  /*1c20*/  SHFL.DOWN PT, R7, R5, 0x4, 0x1f ;  /* 0x08801f0005077f89 */ /* 0x00072800000e0000 */
[----:B------:R3:W0:Y:S02]  /*1c30*/  SHFL.DOWN PT, R6, R4, 0x4, 0x1f ;  /* 0x08801f0004067f89 */ /* 0x00062400000e0000 */
.L_x_4027:
        /* <DEDUP_REMOVED lines=44> */
.L_x_4028:
[----:B------:R0:W1:Y:S04]  /*1f00*/  SHFL.DOWN PT, R7, R5, 0x2, 0x1f ;  /* 0x08401f0005077f89 */ /* 0x00006800000e0000 */
[----:B------:R0:W2:Y:S02]  /*1f10*/  SHFL.DOWN PT, R6, R4, 0x2, 0x1f ;  /* 0x08401f0004067f89 */ /* 0x0000a400000e0000 */
.L_x_4029:
        /* <DEDUP_REMOVED lines=44> */
.L_x_4030:
[----:B------:R3:W4:Y:S04]  /*21e0*/  SHFL.DOWN PT, R7, R5, 0x1, 0x1f ;  /* 0x08201f0005077f89 */ /* 0x00072800000e0000 */
[----:B------:R3:W0:Y:S02]  /*21f0*/  SHFL.DOWN PT, R6, R4, 0x1, 0x1f ;  /* 0x08201f0004067f89 */ /* 0x00062400000e0000 */
.L_x_4031:
[----:B------:R-:W-:-:S13]  /*2200*/  ISETP.NE.AND P0, PT, R8, RZ, PT ;  /* 0x000000ff0800720c */ /* 0x000fda0003f05270 */
[----:B------:R-:W-:Y:S05]  /*2210*/  @P0 EXIT ;  /* 0x000000000000094d */ /* 0x000fea0003800000 */
[----:B0-----:R-:W0:Y:S01]  /*2220*/  LDC.64 R2, c[0x0][0x388] ;  /* 0x0000e200ff027b82 */ /* 0x001e220000000a00 */
[----:B-12-4-:R-:W-:Y:S01]  /*2230*/  DADD R6, R4, R6 ;  /* 0x0000000004067229 */ /* 0x016fe20000000006 */
[----:B0-----:R-:W-:-:S06]  /*2240*/  IMAD.WIDE.U32 R2, R0, 0x8, R2 ;  /* 0x0000000800027825 */ /* 0x001fcc00078e0002 */
[----:B------:R-:W-:Y:S01]  /*2250*/  STG.E.64 desc[UR6][R2.64], R6 ;  /* 0x0000000602007986 */ /* 0x000fe2000c101b06 */
[----:B------:R-:W-:Y:S05]  /*2260*/  EXIT ;  /* 0x000000000000794d */ /* 0x000fea0003800000 */
.L_x_4032:
        /* <DEDUP_REMOVED lines=9> */
.L_x_4936:


//--------------------- .text._Z11reduceRegr6IdLj1024ELb1EEvPT_S1_j --------------------------
	.section	.text._Z11reduceRegr6IdLj1024ELb1EEvPT_S1_j,"ax",@progbits
	.align	128
        .global         _Z11reduceRegr6IdLj1024ELb1EEvPT_S1_j
        .type           _Z11reduceRegr6IdLj1024ELb1EEvPT_S1_j,@function
        .size           _Z11reduceRegr6IdLj1024ELb1EEvPT_S1_j,(.L_x_4937 - _Z11reduceRegr6IdLj1024ELb1EEvPT_S1_j)
        .other          _Z11reduceRegr6IdLj1024ELb1EEvPT_S1_j,@"STO_CUDA_ENTRY STV_DEFAULT"
_Z11reduceRegr6IdLj1024ELb1EEvPT_S1_j:
.text._Z11reduceRegr6IdLj1024ELb1EEvPT_S1_j:
        /* <DEDUP_REMOVED lines=14> */
.L_x_4045:
        /* <DEDUP_REMOVED lines=61> */
.L_x_4036:
[----:B------:R-:W-:Y:S05]  /*04b0*/  BSYNC.RECONVERGENT B1 ;  /* 0x0000000000017941 */ /* 0x000fea0003800200 */
.L_x_4035:
        /* <DEDUP_REMOVED lines=77> */
.L_x_4038:
[----:B------:R-:W-:Y:S01]  /*0990*/  IMAD.MOV.U32 R36, RZ, RZ, 0x0 ;  /* 0x00000000ff247424 */ /* 0x000fe200078e00ff */
[----:B------:R-:W-:Y:S01]  /*09a0*/  LOP3.LUT P0, RZ, R35, 0x7fffffff, RZ, 0xc0, !PT ;  /* 0x7fffffff23ff7812 */ /* 0x000fe2000780c0ff */
[----:B------:R-:W-:-:S06]  /*09b0*/  IMAD.MOV.U32 R37, RZ, RZ, 0x7ff00000 ;  /* 0x7ff00000ff257424 */ /* 0x000fcc00078e00ff */
[----:B------:R-:W-:-:S10]  /*09c0*/  DFMA R36, R34, R36, +INF ;  /* 0x7ff000002224742b */ /* 0x000fd40000000024 */
[----:B------:R-:W-:Y:S02]  /*09d0*/  FSEL R40, R36, RZ, P0 ;  /* 0x000000ff24287208 */ /* 0x000fe40000000000 */
[----:B------:R-:W-:-:S07]  /*09e0*/  FSEL R41, R37, -QNAN , P0 ;  /* 0xfff0000025297808 */ /* 0x000fce0000000000 */
.L_x_4039:
[----:B------:R-:W-:Y:S05]  /*09f0*/  BSYNC.RECONVERGENT B1 ;  /* 0x0000000000017941 */ /* 0x000fea0003800200 */
.L_x_4037:
        /* <DEDUP_REMOVED lines=36> */
.L_x_4041:
[----:B------:R-:W-:Y:S05]  /*0c40*/  BSYNC.RECONVERGENT B1 ;  /* 0x0000000000017941 */ /* 0x000fea0003800200 */
.L_x_4040:
        /* <DEDUP_REMOVED lines=77> */
.L_x_4043:
[----:B------:R-:W-:Y:S01]  /*1120*/  IMAD.MOV.U32 R8, RZ, RZ, 0x0 ;  /* 0x00000000ff087424 */ /* 0x000fe200078e00ff */
[----:B------:R-:W-:Y:S01]  /*1130*/  LOP3.LUT P0, RZ, R7, 0x7fffffff, RZ, 0xc0, !PT ;  /* 0x7fffffff07ff7812 */ /* 0x000fe2000780c0ff */
[----:B------:R-:W-:-:S06]  /*1140*/  IMAD.MOV.U32 R9, RZ, RZ, 0x7ff00000 ;  /* 0x7ff00000ff097424 */ /* 0x000fcc00078e00ff */
[----:B------:R-:W-:-:S10]  /*1150*/  DFMA R8, R6, R8, +INF ;  /* 0x7ff000000608742b */ /* 0x000fd40000000008 */
[----:B------:R-:W-:Y:S02]  /*1160*/  FSEL R10, R8, RZ, P0 ;  /* 0x000000ff080a7208 */ /* 0x000fe40000000000 */
[----:B------:R-:W-:-:S07]  /*1170*/  FSEL R11, R9, -QNAN , P0 ;  /* 0xfff00000090b7808 */ /* 0x000fce0000000000 */
.L_x_4044:
[----:B------:R-:W-:Y:S05]  /*1180*/  BSYNC.RECONVERGENT B1 ;  /* 0x0000000000017941 */ /* 0x000fea0003800200 */
.L_x_4042:
[----:B0-----:R-:W-:Y:S01]  /*1190*/  IMAD R3, R2, 0x800, R3 ;  /* 0x0000080002037824 */ /* 0x001fe200078e0203 */
[----:B------:R-:W-:-:S04]  /*11a0*/  DADD R4, R4, -R10 ;  /* 0x0000000004047229 */ /* 0x000fc8000000080a */
[----:B------:R-:W-:-:S13]  /*11b0*/  ISETP.GE.U32.AND P0, PT, R3, UR10, PT ;  /* 0x0000000a03007c0c */ /* 0x000fda000bf06070 */
[----:B------:R-:W-:Y:S05]  /*11c0*/  @!P0 BRA `(.L_x_4045) ;  /* 0xffffffec00c48947 */ /* 0x000fea000383ffff */
.L_x_4034:
[----:B------:R-:W-:Y:S05]  /*11d0*/  BSYNC.RECONVERGENT B0 ;  /* 0x0000000000007941 */ /* 0x000fea0003800200 */
.L_x_4033:
        /* <DEDUP_REMOVED lines=32> */
.L_x_4046:
        /* <DEDUP_REMOVED lines=41> */
.L_x_4047:
        /* <DEDUP_REMOVED lines=45> */
.L_x_4048:
[----:B------:R0:W1:Y:S04]  /*1940*/  SHFL.DOWN PT, R7, R5, 0x8, 0x1f ;  /* 0x09001f0005077f89 */ /* 0x00006800000e0000 */
[----:B------:R0:W2:Y:S02]  /*1950*/  SHFL.DOWN PT, R6, R4, 0x8, 0x1f ;  /* 0x09001f0004067f89 */ /* 0x0000a400000e0000 */
.L_x_4049:
        /* <DEDUP_REMOVED lines=44> */
.L_x_4050:
[----:B------:R3:W4:Y:S04]  /*1c20*/  SHFL.DOWN PT, R7, R5, 0x4, 0x1f ;  /* 0x08801f0005077f89 */ /* 0x00072800000e0000 */
[----:B------:R3:W0:Y:S02]  /*1c30*/  SHFL.DOWN PT, R6, R4, 0x4, 0x1f ;  /* 0x08801f0004067f89 */ /* 0x00062400000e0000 */
.L_x_4051:
        /* <DEDUP_REMOVED lines=44> */
.L_x_4052:
[----:B------:R0:W1:Y:S04]  /*1f00*/  SHFL.DOWN PT, R7, R5, 0x2, 0x1f ;  /* 0x08401f0005077f89 */ /* 0x00006800000e0000 */
[----:B------:R0:W2:Y:S02]  /*1f10*/  SHFL.DOWN PT, R6, R4, 0x2, 0x1f ;  /* 0x08401f0004067f89 */ /* 0x0000a400000e0000 */
.L_x_4053:
        /* <DEDUP_REMOVED lines=44> */
.L_x_4054:
[----:B------:R3:W4:Y:S04]  /*21e0*/  SHFL.DOWN PT, R7, R5, 0x1, 0x1f ;  /* 0x08201f0005077f89 */ /* 0x00072800000e0000 */
[----:B------:R3:W0:Y:S02]  /*21f0*/  SHFL.DOWN PT, R6, R4, 0x1, 0x1f ;  /* 0x08201f0004067f89 */ /* 0x00062400000e0000 */
.L_x_4055:
[----:B------:R-:W-:-:S13]  /*2200*/  ISETP.NE.AND P0, PT, R8, RZ, PT ;  /* 0x000000ff0800720c */ /* 0x000fda0003f05270 */
[----:B------:R-:W-:Y:S05]  /*2210*/  @P0 EXIT ;  /* 0x000000000000094d */ /* 0x000fea0003800000 */
[----:B0-----:R-:W0:Y:S01]  /*2220*/  LDC.64 R2, c[0x0][0x388] ;  /* 0x0000e200ff027b82 */ /* 0x001e220000000a00 */
[----:B-12-4-:R-:W-:Y:S01]  /*2230*/  DADD R6, R4, R6 ;  /* 0x0000000004067229 */ /* 0x016fe20000000006 */
[----:B0-----:R-:W-:-:S06]  /*2240*/  IMAD.WIDE.U32 R2, R0, 0x8, R2 ;  /* 0x0000000800027825 */ /* 0x001fcc00078e0002 */
[----:B------:R-:W-:Y:S01]  /*2250*/  STG.E.64 desc[UR6][R2.64], R6 ;  /* 0x0000000602007986 */ /* 0x000fe2000c101b06 */
[----:B------:R-:W-:Y:S05]  /*2260*/  EXIT ;  /* 0x000000000000794d */ /* 0x000fea0003800000 */
.L_x_4056:
        /* <DEDUP_REMOVED lines=9> */
.L_x_4937:


//--------------------- .text._Z11reduceRegr5IdLj1EEvPT_S1_j --------------------------
	.section	.text._Z11reduceRegr5IdLj1EEvPT_S1_j,"ax",@progbits
	.align	128
        .global         _Z11reduceRegr5IdLj1EEvPT_S1_j
        .type           _Z11reduceRegr5IdLj1EEvPT_S1_j,@function
        .size           _Z11reduceRegr5IdLj1EEvPT_S1_j,(.L_x_4938 - _Z11reduceRegr5IdLj1EEvPT_S1_j)
        .other          _Z11reduceRegr5IdLj1EEvPT_S1_j,@"STO_CUDA_ENTRY STV_DEFAULT"
_Z11reduceRegr5IdLj1EEvPT_S1_j:
.text._Z11reduceRegr5IdLj1EEvPT_S1_j:
        /* <DEDUP_REMOVED lines=12> */
[----:B------:R-:W2:Y:S01]  /*00c0*/  LDG.E.64 R6, desc[UR6][R6.64] ;  /* 0x0000000606067981 */ /* 0x000ea2000c1e1b00 */
[----:B------:R-:W-:Y:S01]  /*00d0*/  IMAD.MOV.U32 R8, RZ, RZ, 0x652b82fe ;  /* 0x652b82feff087424 */ /* 0x000fe200078e00ff */
[----:B------:R-:W-:Y:S01]  /*00e0*/  UMOV UR8, 0x3b39803f ;  /* 0x3b39803f00087882 */ /* 0x000fe20000000000 */
[----:B------:R-:W-:Y:S01]  /*00f0*/  IMAD.MOV.U32 R9, RZ, RZ, 0x3ff71547 ;  /* 0x3ff71547ff097424 */ /* 0x000fe200078e00ff */
[----:B------:R-:W-:Y:S01]  /*0100*/  UMOV UR9, 0x3c7abc9e ;  /* 0x3c7abc9e00097882 */ /* 0x000fe20000000000 */
[----:B------:R-:W-:Y:S01]  /*0110*/  IMAD.MOV.U32 R2, RZ, RZ, -0x105c611 ;  /* 0xfefa39efff027424 */ /* 0x000fe200078e00ff */
[----:B------:R-:W-:Y:S01]  /*0120*/  BSSY.RECONVERGENT B1, `(.L_x_4059) ;  /* 0x0000035000017945 */ /* 0x000fe20003800200 */
[----:B------:R-:W-:Y:S02]  /*0130*/  IMAD.MOV.U32 R3, RZ, RZ, 0x3fe62e42 ;  /* 0x3fe62e42ff037424 */ /* 0x000fe400078e00ff */
[----:B--2---:R-:W-:Y:S01]  /*0140*/  DFMA R8, R6, R8, 6.75539944105574400000e+15 ;  /* 0x433800000608742b */ /* 0x004fe20000000008 */
[----:B------:R-:W-:-:S07]  /*0150*/  FSETP.GEU.AND P0, PT, |R7|, 4.1917929649353027344, PT ;  /* 0x4086232b0700780b */ /* 0x000fce0003f0e200 */
[----:B------:R-:W-:-:S08]  /*0160*/  DADD R10, R8, -6.75539944105574400000e+15 ;  /* 0xc3380000080a7429 */ /* 0x000fd00000000000 */
[----:B------:R-:W-:-:S08]  /*0170*/  DFMA R12, R10, -R2, R6 ;  /* 0x800000020a0c722b */ /* 0x000fd00000000006 */
[----:B------:R-:W-:Y:S01]  /*0180*/  DFMA R10, R10, -UR8, R12 ;  /* 0x800000080a0a7c2b */ /* 0x000fe2000800000c */
[----:B------:R-:W-:Y:S01]  /*0190*/  UMOV UR8, 0x69ce2bdf ;  /* 0x69ce2bdf00087882 */ /* 0x000fe20000000000 */
[----:B------:R-:W-:Y:S01]  /*01a0*/  IMAD.MOV.U32 R12, RZ, RZ, -0x35dec16 ;  /* 0xfca213eaff0c7424 */ /* 0x000fe200078e00ff */
[----:B------:R-:W-:Y:S01]  /*01b0*/  UMOV UR9, 0x3e5ade15 ;  /* 0x3e5ade1500097882 */ /* 0x000fe20000000000 */
        /* <DEDUP_REMOVED lines=25> */
[----:B------:R-:W-:-:S08]  /*0350*/  DFMA R12, R10, R12, UR8 ;  /* 0x000000080a0c7e2b */ /* 0x000fd0000800000c */
        /* <DEDUP_REMOVED lines=9> */
[----:B------:R-:W-:Y:S02]  /*03f0*/  @!P1 LEA.HI R9, R8, R8, RZ, 0x1 ;  /* 0x0000000808099211 */ /* 0x000fe400078f08ff */
[----:B------:R-:W-:Y:S02]  /*0400*/  FSEL R11, R11, RZ, P0 ;  /* 0x000000ff0b0b7208 */ /* 0x000fe40000000000 */
[----:B------:R-:W-:-:S05]  /*0410*/  @!P1 SHF.R.S32.HI R9, RZ, 0x1, R9 ;  /* 0x00000001ff099819 */ /* 0x000fca0000011409 */
[----:B------:R-:W-:Y:S02]  /*0420*/  @!P1 IMAD.IADD R6, R8, 0x1, -R9 ;  /* 0x0000000108069824 */ /* 0x000fe400078e0a09 */
[----:B------:R-:W-:-:S03]  /*0430*/  @!P1 IMAD R13, R9, 0x100000, R13 ;  /* 0x00100000090d9824 */ /* 0x000fc600078e020d */
[----:B------:R-:W-:Y:S01]  /*0440*/  @!P1 LEA R7, R6, 0x3ff00000, 0x14 ;  /* 0x3ff0000006079811 */ /* 0x000fe200078ea0ff */
[----:B------:R-:W-:-:S06]  /*0450*/  @!P1 IMAD.MOV.U32 R6, RZ, RZ, RZ ;  /* 0x000000ffff069224 */ /* 0x000fcc00078e00ff */
[----:B------:R-:W-:-:S11]  /*0460*/  @!P1 DMUL R10, R12, R6 ;  /* 0x000000060c0a9228 */ /* 0x000fd60000000000 */
.L_x_4060:
[----:B------:R-:W-:Y:S05]  /*0470*/  BSYNC.RECONVERGENT B1 ;  /* 0x0000000000017941 */ /* 0x000fea0003800200 */
.L_x_4059:
[----:B------:R-:W-:Y:S01]  /*0480*/  DADD R10, R10, 1 ;  /* 0x3ff000000a0a7429 */ /* 0x000fe20000000000 */
[----:B------:R-:W-:Y:S09]  /*0490*/  BSSY.RECONVERGENT B1, `(.L_x_4061) ;  /* 0x0000052000017945 */ /* 0x000ff20003800200 */
[----:B------:R-:W-:Y:S01]  /*04a0*/  ISETP.GT.AND P0, PT, R11, 0xfffff, PT ;  /* 0x000fffff0b00780c */ /* 0x000fe20003f04270 */
[----:B------:R-:W-:-:S02]  /*04b0*/  IMAD.MOV.U32 R8, RZ, RZ, R10 ;  /* 0x000000ffff087224 */ /* 0x000fc400078e000a */
        /* <DEDUP_REMOVED lines=11> */
[----:B------:R-:W-:Y:S01]  /*0570*/  IMAD.MOV.U32 R18, RZ, RZ, -0x748574fc ;  /* 0x8b7a8b04ff127424 */ /* 0x000fe200078e00ff */
[----:B------:R-:W-:Y:S01]  /*0580*/  UMOV UR8, 0x3ae80f1e ;  /* 0x3ae80f1e00087882 */ /* 0x000fe20000000000 */
[----:B------:R-:W-:Y:S01]  /*0590*/  IMAD.MOV.U32 R19, RZ, RZ, 0x3ed0ee25 ;  /* 0x3ed0ee25ff137424 */ /* 0x000fe200078e00ff */
[----:B------:R-:W-:Y:S01]  /*05a0*/  LOP3.LUT R9, R8, 0x3ff00000, RZ, 0xfc, !PT ;  /* 0x3ff0000008097812 */ /* 0x000fe200078efcff */
[----:B------:R-:W-:Y:S01]  /*05b0*/  IMAD.MOV.U32 R8, RZ, RZ, R10 ;  /* 0x000000ffff087224 */ /* 0x000fe200078e000a */
[----:B------:R-:W-:Y:S01]  /*05c0*/  UMOV UR9, 0x3eb1380b ;  /* 0x3eb1380b00097882 */ /* 0x000fe20000000000 */
[----:B------:R-:W-:Y:S01]  /*05d0*/  IMAD.MOV.U32 R10, RZ, RZ, RZ ;  /* 0x000000ffff0a7224 */ /* 0x000fe200078e00ff */
        /* <DEDUP_REMOVED lines=55> */
.L_x_4062:
[----:B------:R-:W-:Y:S01]  /*0950*/  IMAD.MOV.U32 R2, RZ, RZ, 0x0 ;  /* 0x00000000ff027424 */ /* 0x000fe200078e00ff */
[----:B------:R-:W-:Y:S01]  /*0960*/  LOP3.LUT P0, RZ, R9, 0x7fffffff, RZ, 0xc0, !PT ;  /* 0x7fffffff09ff7812 */ /* 0x000fe2000780c0ff */
[----:B------:R-:W-:-:S06]  /*0970*/  IMAD.MOV.U32 R3, RZ, RZ, 0x7ff00000 ;  /* 0x7ff00000ff037424 */ /* 0x000fcc00078e00ff */
[----:B------:R-:W-:-:S10]  /*0980*/  DFMA R2, R8, R2, +INF ;  /* 0x7ff000000802742b */ /* 0x000fd40000000002 */
[----:B------:R-:W-:Y:S02]  /*0990*/  FSEL R2, R2, RZ, P0 ;  /* 0x000000ff02027208 */ /* 0x000fe40000000000 */
[----:B------:R-:W-:-:S07]  /*09a0*/  FSEL R3, R3, -QNAN , P0 ;  /* 0xfff0000003037808 */ /* 0x000fce0000000000 */
.L_x_4063:
[----:B------:R-:W-:Y:S05]  /*09b0*/  BSYNC.RECONVERGENT B1 ;  /* 0x0000000000017941 */ /* 0x000fea0003800200 */
.L_x_4061:
[----:B------:R-:W-:-:S11]  /*09c0*/  DADD R2, -RZ, -R2 ;  /* 0x00000000ff027229 */ /* 0x000fd60000000902 */
.L_x_4058:
[----:B------:R-:W-:Y:S05]  /*09d0*/  BSYNC.RECONVERGENT B0 ;  /* 0x0000000000007941 */ /* 0x000fea0003800200 */
.L_x_4057:
[----:B------:R-:W-:Y:S01]  /*09e0*/  VIADD R7, R4, 0x1 ;  /* 0x0000000104077836 */ /* 0x000fe20000000000 */
[----:B------:R-:W-:Y:S04]  /*09f0*/  BSSY.RECONVERGENT B0, `(.L_x_4064) ;  /* 0x0000095000007945 */ /* 0x000fe80003800200 */
[----:B------:R-:W-:-:S13]  /*0a00*/  ISETP.GE.U32.AND P0, PT, R7, UR4, PT ;  /* 0x0000000407007c0c */ /* 0x000fda000bf06070 */
[----:B------:R-:W-:Y:S05]  /*0a10*/  @P0 BRA `(.L_x_4065) ;  /* 0x0000000800480947 */ /* 0x000fea0003800000 */
        /* <DEDUP_REMOVED lines=61> */
.L_x_4067:
[----:B------:R-:W-:Y:S05]  /*0df0*/  BSYNC.RECONVERGENT B1 ;  /* 0x0000000000017941 */ /* 0x000fea0003800200 */
.L_x_4066:
[----:B------:R-:W-:Y:S01]  /*0e00*/  DADD R8, R12, 1 ;  /* 0x3ff000000c087429 */ /* 0x000fe20000000000 */
[----:B------:R-:W-:Y:S09]  /*0e10*/  BSSY.RECONVERGENT B1, `(.L_x_4068) ;  /* 0x0000051000017945 */ /* 0x000ff20003800200 */
[----:B------:R-:W-:Y:S01]  /*0e20*/  ISETP.GT.AND P0, PT, R9, 0xfffff, PT ;  /* 0x000fffff0900780c */ /* 0x000fe20003f04270 */
[----:B------:R-:W-:-:S02]  /*0e30*/  IMAD.MOV.U32 R10, RZ, RZ, R8 ;  /* 0x000000ffff0a7224 */ /* 0x000fc400078e0008 */
        /* <DEDUP_REMOVED lines=72> */
.L_x_4069:
[----:B------:R-:W-:Y:S01]  /*12c0*/  IMAD.MOV.U32 R6, RZ, RZ, 0x0 ;  /* 0x00000000ff067424 */ /* 0x000fe200078e00ff */
[----:B------:R-:W-:Y:S01]  /*12d0*/  LOP3.LUT P0, RZ, R11, 0x7fffffff, RZ, 0xc0, !PT ;  /* 0x7fffffff0bff7812 */ /* 0x000fe2000780c0ff */
[----:B------:R-:W-:-:S06]  /*12e0*/  IMAD.MOV.U32 R7, RZ, RZ, 0x7ff00000 ;  /* 0x7ff00000ff077424 */ /* 0x000fcc00078e00ff */
[----:B------:R-:W-:-:S10]  /*12f0*/  DFMA R6, R10, R6, +INF ;  /* 0x7ff000000a06742b */ /* 0x000fd40000000006 */
[----:B------:R-:W-:Y:S02]  /*1300*/  FSEL R6, R6, RZ, P0 ;  /* 0x000000ff06067208 */ /* 0x000fe40000000000 */
[----:B------:R-:W-:-:S07]  /*1310*/  FSEL R7, R7, -QNAN , P0 ;  /* 0xfff0000007077808 */ /* 0x000fce0000000000 */
.L_x_4070:
[----:B------:R-:W-:Y:S05]  /*1320*/  BSYNC.RECONVERGENT B1 ;  /* 0x0000000000017941 */ /* 0x000fea0003800200 */
.L_x_4068:
[----:B------:R-:W-:-:S11]  /*1330*/  DADD R2, R2, -R6 ;  /* 0x0000000002027229 */ /* 0x000fd60000000806 */
.L_x_4065:
[----:B------:R-:W-:Y:S05]  /*1340*/  BSYNC.RECONVERGENT B0 ;  /* 0x0000000000007941 */ /* 0x000fea0003800200 */
.L_x_4064:
        /* <DEDUP_REMOVED lines=17> */
.L_x_4071:
        /* <DEDUP_REMOVED lines=41> */
.L_x_4072:
        /* <DEDUP_REMOVED lines=45> */
.L_x_4073:
[----:B------:R0:W1:Y:S04]  /*19c0*/  SHFL.DOWN PT, R9, R3, 0x8, 0x1f ;  /* 0x09001f0003097f89 */ /* 0x00006800000e0000 */
[----:B------:R0:W2:Y:S02]  /*19d0*/  SHFL.DOWN PT, R8, R2, 0x8, 0x1f ;  /* 0x09001f0002087f89 */ /* 0x0000a400000e0000 */
.L_x_4074:
        /* <DEDUP_REMOVED lines=44> */
.L_x_4075:
[----:B------:R3:W4:Y:S04]  /*1ca0*/  SHFL.DOWN PT, R9, R3, 0x4, 0x1f ;  /* 0x08801f0003097f89 */ /* 0x00072800000e0000 */
[----:B------:R3:W0:Y:S02]  /*1cb0*/  SHFL.DOWN PT, R8, R2, 0x4, 0x1f ;  /* 0x08801f0002087f89 */ /* 0x00062400000e0000 */
.L_x_4076:
        /* <DEDUP_REMOVED lines=44> */
.L_x_4077:
[----:B------:R0:W1:Y:S04]  /*1f80*/  SHFL.DOWN PT, R9, R3, 0x2, 0x1f ;  /* 0x08401f0003097f89 */ /* 0x00006800000e0000 */
[----:B------:R0:W2:Y:S02]  /*1f90*/  SHFL.DOWN PT, R8, R2, 0x2, 0x1f ;  /* 0x08401f0002087f89 */ /* 0x0000a400000e0000 */
.L_x_4078:
        /* <DEDUP_REMOVED lines=44> */
.L_x_4079:
[----:B------:R3:W4:Y:S04]  /*2260*/  SHFL.DOWN PT, R9, R3, 0x1, 0x1f ;  /* 0x08201f0003097f89 */ /* 0x00072800000e0000 */
[----:B------:R3:W0:Y:S02]  /*2270*/  SHFL.DOWN PT, R8, R2, 0x1, 0x1f ;  /* 0x08201f0002087f89 */ /* 0x00062400000e0000 */
.L_x_4080:
[----:B------:R-:W-:-:S13]  /*2280*/  ISETP.NE.AND P0, PT, R5, RZ, PT ;  /* 0x000000ff0500720c */ /* 0x000fda0003f05270 */
[----:B------:R-:W-:Y:S05]  /*2290*/  @P0 EXIT ;  /* 0x000000000000094d */ /* 0x000fea0003800000 */
[----:B0-----:R-:W3:Y:S01]  /*22a0*/  LDC.64 R4, c[0x0][0x388] ;  /* 0x0000e200ff047b82 */ /* 0x001ee20000000a00 */
[----:B-12-4-:R-:W-:Y:S01]  /*22b0*/  DADD R8, R2, R8 ;  /* 0x0000000002087229 */ /* 0x016fe20000000008 */
[----:B---3--:R-:W-:-:S06]  /*22c0*/  IMAD.WIDE.U32 R2, R0, 0x8, R4 ;  /* 0x0000000800027825 */ /* 0x008fcc00078e0004 */
[----:B------:R-:W-:Y:S01]  /*22d0*/  STG.E.64 desc[UR6][R2.64], R8 ;  /* 0x0000000802007986 */ /* 0x000fe2000c101b06 */
[----:B------:R-:W-:Y:S05]  /*22e0*/  EXIT ;  /* 0x000000000000794d */ /* 0x000fea0003800000 */
.L_x_4081:
        /* <DEDUP_REMOVED lines=9> */
.L_x_4938:


//--------------------- .text._Z11reduceRegr5IdLj2EEvPT_S1_j --------------------------
	.section	.text._Z11reduceRegr5IdLj2EEvPT_S1_j,"ax",@progbits
	.align	128
        .global         _Z11reduceRegr5IdLj2EEvPT_S1_j
        .type           _Z11reduceRegr5IdLj2EEvPT_S1_j,@function
        .size           _Z11reduceRegr5IdLj2EEvPT_S1_j,(.L_x_4939 - _Z11reduceRegr5IdLj2EEvPT_S1_j)
        .other          _Z11reduceRegr5IdLj2EEvPT_S1_j,@"STO_CUDA_ENTRY STV_DEFAULT"
_Z11reduceRegr5IdLj2EEvPT_S1_j:
.text._Z11reduceRegr5IdLj2EEvPT_S1_j:
        /* <DEDUP_REMOVED lines=71> */
.L_x_4085:
[----:B------:R-:W-:Y:S05]  /*0470*/  BSYNC.RECONVERGENT B1 ;  /* 0x0000000000017941 */ /* 0x000fea0003800200 */
.L_x_4084:
        /* <DEDUP_REMOVED lines=77> */
.L_x_4087:
[----:B------:R-:W-:Y:S01]  /*0950*/  IMAD.MOV.U32 R2, RZ, RZ, 0x0 ;  /* 0x00000000ff027424 */ /* 0x000fe200078e00ff */
[----:B------:R-:W-:Y:S01]  /*0960*/  LOP3.LUT P0, RZ, R9, 0x7fffffff, RZ, 0xc0, !PT ;  /* 0x7fffffff09ff7812 */ /* 0x000fe2000780c0ff */
[----:B------:R-:W-:-:S06]  /*0970*/  IMAD.MOV.U32 R3, RZ, RZ, 0x7ff00000 ;  /* 0x7ff00000ff037424 */ /* 0x000fcc00078e00ff */
[----:B------:R-:W-:-:S10]  /*0980*/  DFMA R2, R8, R2, +INF ;  /* 0x7ff000000802742b */ /* 0x000fd40000000002 */
[----:B------:R-:W-:Y:S02]  /*0990*/  FSEL R2, R2, RZ, P0 ;  /* 0x000000ff02027208 */ /* 0x000fe40000000000 */
[----:B------:R-:W-:-:S07]  /*09a0*/  FSEL R3, R3, -QNAN , P0 ;  /* 0xfff0000003037808 */ /* 0x000fce0000000000 */
.L_x_4088:
[----:B------:R-:W-:Y:S05]  /*09b0*/  BSYNC.RECONVERGENT B1 ;  /* 0x0000000000017941 */ /* 0x000fea0003800200 */
.L_x_4086:
[----:B------:R-:W-:-:S11]  /*09c0*/  DADD R2, -RZ, -R2 ;  /* 0x00000000ff027229 */ /* 0x000fd60000000902 */
.L_x_4083:
[----:B------:R-:W-:Y:S05]  /*09d0*/  BSYNC.RECONVERGENT B0 ;  /* 0x0000000000007941 */ /* 0x000fea0003800200 */
.L_x_4082:
        /* <DEDUP_REMOVED lines=65> */
.L_x_4092:
[----:B------:R-:W-:Y:S05]  /*0df0*/  BSYNC.RECONVERGENT B1 ;  /* 0x0000000000017941 */ /* 0x000fea0003800200 */
.L_x_4091:
        /* <DEDUP_REMOVED lines=76> */
.L_x_4094:
[----:B------:R-:W-:Y:S01]  /*12c0*/  IMAD.MOV.U32 R6, RZ, RZ, 0x0 ;  /* 0x00000000ff067424 */ /* 0x000fe200078e00ff */
[----:B------:R-:W-:Y:S01]  /*12d0*/  LOP3.LUT P0, RZ, R11, 0x7fffffff, RZ, 0xc0, !PT ;  /* 0x7fffffff0bff7812 */ /* 0x000fe2000780c0ff */
[----:B------:R-:W-:-:S06]  /*12e0*/  IMAD.MOV.U32 R7, RZ, RZ, 0x7ff00000 ;  /* 0x7ff00000ff077424 */ /* 0x000fcc00078e00ff */
[----:B------:R-:W-:-:S10]  /*12f0*/  DFMA R6, R10, R6, +INF ;  /* 0x7ff000000a06742b */ /* 0x000fd40000000006 */
[----:B------:R-:W-:Y:S02]  /*1300*/  FSEL R6, R6, RZ, P0 ;  /* 0x000000ff06067208 */ /* 0x000fe40000000000 */
[----:B------:R-:W-:-:S07]  /*1310*/  FSEL R7, R7, -QNAN , P0 ;  /* 0xfff0000007077808 */ /* 0x000fce0000000000 */
.L_x_4095:
[----:B------:R-:W-:Y:S05]  /*1320*/  BSYNC.RECONVERGENT B1 ;  /* 0x0000000000017941 */ /* 0x000fea0003800200 */
.L_x_4093:
[----:B------:R-:W-:-:S11]  /*1330*/  DADD R2, R2, -R6 ;  /* 0x0000000002027229 */ /* 0x000fd60000000806 */
.L_x_4090:
[----:B------:R-:W-:Y:S05]  /*1340*/  BSYNC.RECONVERGENT B0 ;  /* 0x0000000000007941 */ /* 0x000fea0003800200 */
.L_x_4089:
        /* <DEDUP_REMOVED lines=17> */
.L_x_4096:
        /* <DEDUP_REMOVED lines=41> */
.L_x_4097:
        /* <DEDUP_REMOVED lines=45> */
.L_x_4098:
[----:B------:R0:W1:Y:S04]  /*19c0*/  SHFL.DOWN PT, R9, R3, 0x8, 0x1f ;  /* 0x09001f0003097f89 */ /* 0x00006800000e0000 */
[----:B------:R0:W2:Y:S02]  /*19d0*/  SHFL.DOWN PT, R8, R2, 0x8, 0x1f ;  /* 0x09001f0002087f89 */ /* 0x0000a400000e0000 */
.L_x_4099:
        /* <DEDUP_REMOVED lines=44> */
.L_x_4100:
[----:B------:R3:W4:Y:S04]  /*1ca0*/  SHFL.DOWN PT, R9, R3, 0x4, 0x1f ;  /* 0x08801f0003097f89 */ /* 0x00072800000e0000 */
[----:B------:R3:W0:Y:S02]  /*1cb0*/  SHFL.DOWN PT, R8, R2, 0x4, 0x1f ;  /* 0x08801f0002087f89 */ /* 0x00062400000e0000 */
.L_x_4101:
        /* <DEDUP_REMOVED lines=44> */
.L_x_4102:
[----:B------:R0:W1:Y:S04]  /*1f80*/  SHFL.DOWN PT, R9, R3, 0x2, 0x1f ;  /* 0x08401f0003097f89 */ /* 0x00006800000e0000 */
[----:B------:R0:W2:Y:S02]  /*1f90*/  SHFL.DOWN PT, R8, R2, 0x2, 0x1f ;  /* 0x08401f0002087f89 */ /* 0x0000a400000e0000 */
.L_x_4103:
        /* <DEDUP_REMOVED lines=44> */
.L_x_4104:
[----:B------:R3:W4:Y:S04]  /*2260*/  SHFL.DOWN PT, R9, R3, 0x1, 0x1f ;  /* 0x08201f0003097f89 */ /* 0x00072800000e0000 */
[----:B------:R3:W0:Y:S02]  /*2270*/  SHFL.DOWN PT, R8, R2, 0x1, 0x1f ;  /* 0x08201f0002087f89 */ /* 0x00062400000e0000 */
.L_x_4105:
[----:B------:R-:W-:-:S13]  /*2280*/  ISETP.NE.AND P0, PT, R5, RZ, PT ;  /* 0x000000ff0500720c */ /* 0x000fda0003f05270 */
[----:B------:R-:W-:Y:S05]  /*2290*/  @P0 EXIT ;  /* 0x000000000000094d */ /* 0x000fea0003800000 */
[----:B0-----:R-:W3:Y:S01]  /*22a0*/  LDC.64 R4, c[0x0][0x388] ;  /* 0x0000e200ff047b82 */ /* 0x001ee20000000a00 */
[----:B-12-4-:R-:W-:Y:S01]  /*22b0*/  DADD R8, R2, R8 ;  /* 0x0000000002087229 */ /* 0x016fe20000000008 */
[----:B---3--:R-:W-:-:S06]  /*22c0*/  IMAD.WIDE.U32 R2, R0, 0x8, R4 ;  /* 0x0000000800027825 */ /* 0x008fcc00078e0004 */
[----:B------:R-:W-:Y:S01]  /*22d0*/  STG.E.64 desc[UR6][R2.64], R8 ;  /* 0x0000000802007986 */ /* 0x000fe2000c101b06 */
[----:B------:R-:W-:Y:S05]  /*22e0*/  EXIT ;  /* 0x000000000000794d */ /* 0x000fea0003800000 */
.L_x_4106:
        /* <DEDUP_REMOVED lines=9> */
.L_x_4939:


//--------------------- .text._Z11reduceRegr5IdLj4EEvPT_S1_j --------------------------
	.section	.text._Z11reduceRegr5IdLj4EEvPT_S1_j,"ax",@progbits
	.align	128
        .global         _Z11reduceRegr5IdLj4EEvPT_S1_j
        .type           _Z11reduceRegr5IdLj4EEvPT_S1_j,@function
        .size           _Z11reduceRegr5IdLj4EEvPT_S1_j,(.L_x_4940 - _Z11reduceRegr5IdLj4EEvPT_S1_j)
        .other          _Z11reduceRegr5IdLj4EEvPT_S1_j,@"STO_CUDA_ENTRY STV_DEFAULT"
_Z11reduceRegr5IdLj4EEvPT_S1_j:
.text._Z11reduceRegr5IdLj4EEvPT_S1_j:
        /* <DEDUP_REMOVED lines=71> */
.L_x_4110:
[----:B------:R-:W-:Y:S05]  /*0470*/  BSYNC.RECONVERGENT B1 ;  /* 0x0000000000017941 */ /* 0x000fea0003800200 */
.L_x_4109:
        /* <DEDUP_REMOVED lines=77> */
.L_x_4112:
[----:B------:R-:W-:Y:S01]  /*0950*/  IMAD.MOV.U32 R2, RZ, RZ, 0x0 ;  /* 0x00000000ff027424 */ /* 0x000fe200078e00ff */
[----:B------:R-:W-:Y:S01]  /*0960*/  LOP3.LUT P0, RZ, R9, 0x7fffffff, RZ, 0xc0, !PT ;  /* 0x7fffffff09ff7812 */ /* 0x000fe2000780c0ff */
[----:B------:R-:W-:-:S06]  /*0970*/  IMAD.MOV.U32 R3, RZ, RZ, 0x7ff00000 ;  /* 0x7ff00000ff037424 */ /* 0x000fcc00078e00ff */
[----:B------:R-:W-:-:S10]  /*0980*/  DFMA R2, R8, R2, +INF ;  /* 0x7ff000000802742b */ /* 0x000fd40000000002 */
[----:B------:R-:W-:Y:S02]  /*0990*/  FSEL R2, R2, RZ, P0 ;  /* 0x000000ff02027208 */ /* 0x000fe40000000000 */
[----:B------:R-:W-:-:S07]  /*09a0*/  FSEL R3, R3, -QNAN , P0 ;  /* 0xfff0000003037808 */ /* 0x000fce0000000000 */
.L_x_4113:
[----:B------:R-:W-:Y:S05]  /*09b0*/  BSYNC.RECONVERGENT B1 ;  /* 0x0000000000017941 */ /* 0x000fea0003800200 */
.L_x_4111:
[----:B------:R-:W-:-:S11]  /*09c0*/  DADD R2, -RZ, -R2 ;  /* 0x00000000ff027229 */ /* 0x000fd60000000902 */
.L_x_4108:
[----:B------:R-:W-:Y:S05]  /*09d0*/  BSYNC.RECONVERGENT B0 ;  /* 0x0000000000007941 */ /* 0x000fea0003800200 */
.L_x_4107:
        /* <DEDUP_REMOVED lines=65> */
.L_x_4117:
[----:B------:R-:W-:Y:S05]  /*0df0*/  BSYNC.RECONVERGENT B1 ;  /* 0x0000000000017941 */ /* 0x000fea0003800200 */
.L_x_4116:
        /* <DEDUP_REMOVED lines=76> */
.L_x_4119:
[----:B------:R-:W-:Y:S01]  /*12c0*/  IMAD.MOV.U32 R6, RZ, RZ, 0x0 ;  /* 0x00000000ff067424 */ /* 0x000fe200078e00ff */
[----:B------:R-:W-:Y:S01]  /*12d0*/  LOP3.LUT P0, RZ, R11, 0x7fffffff, RZ, 0xc0, !PT ;  /* 0x7fffffff0bff7812 */ /* 0x000fe2000780c0ff */
[----:B------:R-:W-:-:S06]  /*12e0*/  IMAD.MOV.U32 R7, RZ, RZ, 0x7ff00000 ;  /* 0x7ff00000ff077424 */ /* 0x000fcc00078e00ff */
[----:B------:R-:W-:-:S10]  /*12f0*/  DFMA R6, R10, R6, +INF ;  /* 0x7ff000000a06742b */ /* 0x000fd40000000006 */
[----:B------:R-:W-:Y:S02]  /*1300*/  FSEL R6, R6, RZ, P0 ;  /* 0x000000ff06067208 */ /* 0x000fe40000000000 */
[----:B------:R-:W-:-:S07]  /*1310*/  FSEL R7, R7, -QNAN , P0 ;  /* 0xfff0000007077808 */ /* 0x000fce0000000000 */
.L_x_4120:
[----:B------:R-:W-:Y:S05]  /*1320*/  BSYNC.RECONVERGENT B1 ;  /* 0x0000000000017941 */ /* 0x000fea0003800200 */
.L_x_4118:
[----:B------:R-:W-:-:S11]  /*1330*/  DADD R2, R2, -R6 ;  /* 0x0000000002027229 */ /* 0x000fd60000000806 */
.L_x_4115:
[----:B------:R-:W-:Y:S05]  /*1340*/  BSYNC.RECONVERGENT B0 ;  /* 0x0000000000007941 */ /* 0x000fea0003800200 */
.L_x_4114:
        /* <DEDUP_REMOVED lines=17> */
.L_x_4121:
        /* <DEDUP_REMOVED lines=41> */
.L_x_4122:
        /* <DEDUP_REMOVED lines=45> */
.L_x_4123:
[----:B------:R0:W1:Y:S04]  /*19c0*/  SHFL.DOWN PT, R9, R3, 0x8, 0x1f ;  /* 0x09001f0003097f89 */ /* 0x00006800000e0000 */
[----:B------:R0:W2:Y:S02]  /*19d0*/  SHFL.DOWN PT, R8, R2, 0x8, 0x1f ;  /* 0x09001f0002087f89 */ /* 0x0000a400000e0000 */
.L_x_4124:
        /* <DEDUP_REMOVED lines=44> */
.L_x_4125:
[----:B------:R3:W4:Y:S04]  /*1ca0*/  SHFL.DOWN PT, R9, R3, 0x4, 0x1f ;  /* 0x08801f0003097f89 */ /* 0x00072800000e0000 */
[----:B------:R3:W0:Y:S02]  /*1cb0*/  SHFL.DOWN PT, R8, R2, 0x4, 0x1f ;  /* 0x08801f0002087f89 */ /* 0x00062400000e0000 */
.L_x_4126:
        /* <DEDUP_REMOVED lines=44> */
.L_x_4127:
[----:B------:R0:W1:Y:S04]  /*1f80*/  SHFL.DOWN PT, R9, R3, 0x2, 0x1f ;  /* 0x08401f0003097f89 */ /* 0x00006800000e0000 */
[----:B------:R0:W2:Y:S02]  /*1f90*/  SHFL.DOWN PT, R8, R2, 0x2, 0x1f ;  /* 0x08401f0002087f89 */ /* 0x0000a400000e0000 */
.L_x_4128:
        /* <DEDUP_REMOVED lines=44> */
.L_x_4129:
[----:B------:R3:W4:Y:S04]  /*2260*/  SHFL.DOWN PT, R9, R3, 0x1, 0x1f ;  /* 0x08201f0003097f89 */ /* 0x00072800000e0000 */
[----:B------:R3:W0:Y:S02]  /*2270*/  SHFL.DOWN PT, R8, R2, 0x1, 0x1f ;  /* 0x08201f0002087f89 */ /* 0x00062400000e0000 */
.L_x_4130:
[----:B------:R-:W-:-:S13]  /*2280*/  ISETP.NE.AND P0, PT, R5, RZ, PT ;  /* 0x000000ff0500720c */ /* 0x000fda0003f05270 */
[----:B------:R-:W-:Y:S05]  /*2290*/  @P0 EXIT ;  /* 0x000000000000094d */ /* 0x000fea0003800000 */
[----:B0-----:R-:W3:Y:S01]  /*22a0*/  LDC.64 R4, c[0x0][0x388] ;  /* 0x0000e200ff047b82 */ /* 0x001ee20000000a00 */
[----:B-12-4-:R-:W-:Y:S01]  /*22b0*/  DADD R8, R2, R8 ;  /* 0x0000000002087229 */ /* 0x016fe20000000008 */
[----:B---3--:R-:W-:-:S06]  /*22c0*/  IMAD.WIDE.U32 R2, R0, 0x8, R4 ;  /* 0x0000000800027825 */ /* 0x008fcc00078e0004 */
[----:B------:R-:W-:Y:S01]  /*22d0*/  STG.E.64 desc[UR6][R2.64], R8 ;  /* 0x0000000802007986 */ /* 0x000fe2000c101b06 */
[----:B------:R-:W-:Y:S05]  /*22e0*/  EXIT ;  /* 0x000000000000794d */ /* 0x000fea0003800000 */
.L_x_4131:
        /* <DEDUP_REMOVED lines=9> */
.L_x_4940:


//--------------------- .text._Z11reduceRegr5IdLj8EEvPT_S1_j --------------------------
	.section	.text._Z11reduceRegr5IdLj8EEvPT_S1_j,"ax",@progbits
	.align	128
        .global         _Z11reduceRegr5IdLj8EEvPT_S1_j
        .type           _Z11reduceRegr5IdLj8EEvPT_S1_j,@function
        .size           _Z11reduceRegr5IdLj8EEvPT_S1_j,(.L_x_4941 - _Z11reduceRegr5IdLj8EEvPT_S1_j)
        .other          _Z11reduceRegr5IdLj8EEvPT_S1_j,@"STO_CUDA_ENTRY STV_DEFAULT"
_Z11reduceRegr5IdLj8EEvPT_S1_j:
.text._Z11reduceRegr5IdLj8EEvPT_S1_j:
        /* <DEDUP_REMOVED lines=71> */
.L_x_4135:
[----:B------:R-:W-:Y:S05]  /*0470*/  BSYNC.RECONVERGENT B1 ;  /* 0x0000000000017941 */ /* 0x000fea0003800200 */
.L_x_4134:
        /* <DEDUP_REMOVED lines=77> */
.L_x_4137:
[----:B------:R-:W-:Y:S01]  /*0950*/  IMAD.MOV.U32 R2, RZ, RZ, 0x0 ;  /* 0x00000000ff027424 */ /* 0x000fe200078e00ff */
[----:B------:R-:W-:Y:S01]  /*0960*/  LOP3.LUT P0, RZ, R9, 0x7fffffff, RZ, 0xc0, !PT ;  /* 0x7fffffff09ff7812 */ /* 0x000fe2000780c0ff */
[----:B------:R-:W-:-:S06]  /*0970*/  IMAD.MOV.U32 R3, RZ, RZ, 0x7ff00000 ;  /* 0x7ff00000ff037424 */ /* 0x000fcc00078e00ff */
[----:B------:R-:W-:-:S10]  /*0980*/  DFMA R2, R8, R2, +INF ;  /* 0x7ff000000802742b */ /* 0x000fd40000000002 */
[----:B------:R-:W-:Y:S02]  /*0990*/  FSEL R2, R2, RZ, P0 ;  /* 0x000000ff02027208 */ /* 0x000fe40000000000 */
[----:B------:R-:W-:-:S07]  /*09a0*/  FSEL R3, R3, -QNAN , P0 ;  /* 0xfff0000003037808 */ /* 0x000fce0000000000 */
.L_x_4138:
[----:B------:R-:W-:Y:S05]  /*09b0*/  BSYNC.RECONVERGENT B1 ;  /* 0x0000000000017941 */ /* 0x000fea0003800200 */
.L_x_4136:
[----:B------:R-:W-:-:S11]  /*09c0*/  DADD R2, -RZ, -R2 ;  /* 0x00000000ff027229 */ /* 0x000fd60000000902 */
.L_x_4133:
[----:B------:R-:W-:Y:S05]  /*09d0*/  BSYNC.RECONVERGENT B0 ;  /* 0x0000000000007941 */ /* 0x000fea0003800200 */
.L_x_4132:
        /* <DEDUP_REMOVED lines=65> */
.L_x_4142:
[----:B------:R-:W-:Y:S05]  /*0df0*/  BSYNC.RECONVERGENT B1 ;  /* 0x0000000000017941 */ /* 0x000fea0003800200 */
.L_x_4141:
        /* <DEDUP_REMOVED lines=76> */
.L_x_4144:
[----:B------:R-:W-:Y:S01]  /*12c0*/  IMAD.MOV.U32 R6, RZ, RZ, 0x0 ;  /* 0x00000000ff067424 */ /* 0x000fe200078e00ff */
[----:B------:R-:W-:Y:S01]  /*12d0*/  LOP3.LUT P0, RZ, R11, 0x7fffffff, RZ, 0xc0, !PT ;  /* 0x7fffffff0bff7812 */ /* 0x000fe2000780c0ff */
[----:B------:R-:W-:-:S06]  /*12e0*/  IMAD.MOV.U32 R7, RZ, RZ, 0x7ff00000 ;  /* 0x7ff00000ff077424 */ /* 0x000fcc00078e00ff */
[----:B------:R-:W-:-:S10]  /*12f0*/  DFMA R6, R10, R6, +INF ;  /* 0x7ff000000a06742b */ /* 0x000fd40000000006 */
[----:B------:R-:W-:Y:S02]  /*1300*/  FSEL R6, R6, RZ, P0 ;  /* 0x000000ff06067208 */ /* 0x000fe40000000000 */
[----:B------:R-:W-:-:S07]  /*1310*/  FSEL R7, R7, -QNAN , P0 ;  /* 0xfff0000007077808 */ /* 0x000fce0000000000 */
.L_x_4145:
[----:B------:R-:W-:Y:S05]  /*1320*/  BSYNC.RECONVERGENT B1 ;  /* 0x0000000000017941 */ /* 0x000fea0003800200 */
.L_x_4143:
[----:B------:R-:W-:-:S11]  /*1330*/  DADD R2, R2, -R6 ;  /* 0x0000000002027229 */ /* 0x000fd60000000806 */
.L_x_4140:
[----:B------:R-:W-:Y:S05]  /*1340*/  BSYNC.RECONVERGENT B0 ;  /* 0x0000000000007941 */ /* 0x000fea0003800200 */
.L_x_4139:
        /* <DEDUP_REMOVED lines=17> */
.L_x_4146:
        /* <DEDUP_REMOVED lines=41> */
.L_x_4147:
        /* <DEDUP_REMOVED lines=45> */
.L_x_4148:
[----:B------:R0:W1:Y:S04]  /*19c0*/  SHFL.DOWN PT, R9, R3, 0x8, 0x1f ;  /* 0x09001f0003097f89 */ /* 0x00006800000e0000 */
[----:B------:R0:W2:Y:S02]  /*19d0*/  SHFL.DOWN PT, R8, R2, 0x8, 0x1f ;  /* 0x09001f0002087f89 */ /* 0x0000a400000e0000 */
.L_x_4149:
        /* <DEDUP_REMOVED lines=44> */
.L_x_4150:
[----:B------:R3:W4:Y:S04]  /*1ca0*/  SHFL.DOWN PT, R9, R3, 0x4, 0x1f ;  /* 0x08801f0003097f89 */ /* 0x00072800000e0000 */
[----:B------:R3:W0:Y:S02]  /*1cb0*/  SHFL.DOWN PT, R8, R2, 0x4, 0x1f ;  /* 0x08801f0002087f89 */ /* 0x00062400000e0000 */
.L_x_4151:
        /* <DEDUP_REMOVED lines=44> */
.L_x_4152:
[----:B------:R0:W1:Y:S04]  /*1f80*/  SHFL.DOWN PT, R9, R3, 0x2, 0x1f ;  /* 0x08401f0003097f89 */ /* 0x00006800000e0000 */
[----:B------:R0:W2:Y:S02]  /*1f90*/  SHFL.DOWN PT, R8, R2, 0x2, 0x1f ;  /* 0x08401f0002087f89 */ /* 0x0000a400000e0000 */
.L_x_4153:
        /* <DEDUP_REMOVED lines=44> */
.L_x_4154:
[----:B------:R3:W4:Y:S04]  /*2260*/  SHFL.DOWN PT, R9, R3, 0x1, 0x1f ;  /* 0x08201f0003097f89 */ /* 0x00072800000e0000 */
[----:B------:R3:W0:Y:S02]  /*2270*/  SHFL.DOWN PT, R8, R2, 0x1, 0x1f ;  /* 0x08201f0002087f89 */ /* 0x00062400000e0000 */
.L_x_4155:
[----:B------:R-:W-:-:S13]  /*2280*/  ISETP.NE.AND P0, PT, R5, RZ, PT ;  /* 0x000000ff0500720c */ /* 0x000fda0003f05270 */
[----:B------:R-:W-:Y:S05]  /*2290*/  @P0 EXIT ;  /* 0x000000000000094d */ /* 0x000fea0003800000 */
[----:B0-----:R-:W3:Y:S01]  /*22a0*/  LDC.64 R4, c[0x0][0x388] ;  /* 0x0000e200ff047b82 */ /* 0x001ee20000000a00 */
[----:B-12-4-:R-:W-:Y:S01]  /*22b0*/  DADD R8, R2, R8 ;  /* 0x0000000002087229 */ /* 0x016fe20000000008 */
[----:B---3--:R-:W-:-:S06]  /*22c0*/  IMAD.WIDE.U32 R2, R0, 0x8, R4 ;  /* 0x0000000800027825 */ /* 0x008fcc00078e0004 */
[----:B------:R-:W-:Y:S01]  /*22d0*/  STG.E.64 desc[UR6][R2.64], R8 ;  /* 0x0000000802007986 */ /* 0x000fe2000c101b06 */
[----:B------:R-:W-:Y:S05]  /*22e0*/  EXIT ;  /* 0x000000000000794d */ /* 0x000fea0003800000 */
.L_x_4156:
        /* <DEDUP_REMOVED lines=9> */
.L_x_4941:


//--------------------- .text._Z11reduceRegr5IdLj16EEvPT_S1_j --------------------------
	.section	.text._Z11reduceRegr5IdLj16EEvPT_S1_j,"ax",@progbits
	.align	128
        .global         _Z11reduceRegr5IdLj16EEvPT_S1_j
        .type           _Z11reduceRegr5IdLj16EEvPT_S1_j,@function
        .size           _Z11reduceRegr5IdLj16EEvPT_S1_j,(.L_x_4942 - _Z11reduceRegr5IdLj16EEvPT_S1_j)
        .other          _Z11reduceRegr5IdLj16EEvPT_S1_j,@"STO_CUDA_ENTRY STV_DEFAULT"
_Z11reduceRegr5IdLj16EEvPT_S1_j:
.text._Z11reduceRegr5IdLj16EEvPT_S1_j:
        /* <DEDUP_REMOVED lines=71> */
.L_x_4160:
[----:B------:R-:W-:Y:S05]  /*0470*/  BSYNC.RECONVERGENT B1 ;  /* 0x0000000000017941 */ /* 0x000fea0003800200 */
.L_x_4159:
        /* <DEDUP_REMOVED lines=77> */
.L_x_4162:
[----:B------:R-:W-:Y:S01]  /*0950*/  IMAD.MOV.U32 R2, RZ, RZ, 0x0 ;  /* 0x00000000ff027424 */ /* 0x000fe200078e00ff */
[----:B------:R-:W-:Y:S01]  /*0960*/  LOP3.LUT P0, RZ, R9, 0x7fffffff, RZ, 0xc0, !PT ;  /* 0x7fffffff09ff7812 */ /* 0x000fe2000780c0ff */
[----:B------:R-:W-:-:S06]  /*0970*/  IMAD.MOV.U32 R3, RZ, RZ, 0x7ff00000 ;  /* 0x7ff00000ff037424 */ /* 0x000fcc00078e00ff */
[----:B------:R-:W-:-:S10]  /*0980*/  DFMA R2, R8, R2, +INF ;  /* 0x7ff000000802742b */ /* 0x000fd40000000002 */
[----:B------:R-:W-:Y:S02]  /*0990*/  FSEL R2, R2, RZ, P0 ;  /* 0x000000ff02027208 */ /* 0x000fe40000000000 */
[----:B------:R-:W-:-:S07]  /*09a0*/  FSEL R3, R3, -QNAN , P0 ;  /* 0xfff0000003037808 */ /* 0x000fce0000000000 */
.L_x_4163:
[----:B------:R-:W-:Y:S05]  /*09b0*/  BSYNC.RECONVERGENT B1 ;  /* 0x0000000000017941 */ /* 0x000fea0003800200 */
.L_x_4161:
[----:B------:R-:W-:-:S11]  /*09c0*/  DADD R2, -RZ, -R2 ;  /* 0x00000000ff027229 */ /* 0x000fd60000000902 */
.L_x_4158:
[----:B------:R-:W-:Y:S05]  /*09d0*/  BSYNC.RECONVERGENT B0 ;  /* 0x0000000000007941 */ /* 0x000fea0003800200 */
.L_x_4157:
        /* <DEDUP_REMOVED lines=65> */
.L_x_4167:
[----:B------:R-:W-:Y:S05]  /*0df0*/  BSYNC.RECONVERGENT B1 ;  /* 0x0000000000017941 */ /* 0x000fea0003800200 */
.L_x_4166:
        /* <DEDUP_REMOVED lines=76> */
.L_x_4169:
[----:B------:R-:W-:Y:S01]  /*12c0*/  IMAD.MOV.U32 R6, RZ, RZ, 0x0 ;  /* 0x00000000ff067424 */ /* 0x000fe200078e00ff */
[----:B------:R-:W-:Y:S01]  /*12d0*/  LOP3.LUT P0, RZ, R11, 0x7fffffff, RZ, 0xc0, !PT ;  /* 0x7fffffff0bff7812 */ /* 0x000fe2000780c0ff */
[----:B------:R-:W-:-:S06]  /*12e0*/  IMAD.MOV.U32 R7, RZ, RZ, 0x7ff00000 ;  /* 0x7ff00000ff077424 */ /* 0x000fcc00078e00ff */
[----:B------:R-:W-:-:S10]  /*12f0*/  DFMA R6, R10, R6, +INF ;  /* 0x7ff000000a06742b */ /* 0x000fd40000000006 */
[----:B------:R-:W-:Y:S02]  /*1300*/  FSEL R6, R6, RZ, P0 ;  /* 0x000000ff06067208 */ /* 0x000fe40000000000 */
[----:B------:R-:W-:-:S07]  /*1310*/  FSEL R7, R7, -QNAN , P0 ;  /* 0xfff0000007077808 */ /* 0x000fce0000000000 */
.L_x_4170:
[----:B------:R-:W-:Y:S05]  /*1320*/  BSYNC.RECONVERGENT B1 ;  /* 0x0000000000017941 */ /* 0x000fea0003800200 */
.L_x_4168:
[----:B------:R-:W-:-:S11]  /*1330*/  DADD R2, R2, -R6 ;  /* 0x0000000002027229 */ /* 0x000fd60000000806 */
.L_x_4165:
[----:B------:R-:W-:Y:S05]  /*1340*/  BSYNC.RECONVERGENT B0 ;  /* 0x0000000000007941 */ /* 0x000fea0003800200 */
.L_x_4164:
        /* <DEDUP_REMOVED lines=17> */
.L_x_4171:
        /* <DEDUP_REMOVED lines=41> */
.L_x_4172:
        /* <DEDUP_REMOVED lines=45> */
.L_x_4173:
[----:B------:R0:W1:Y:S04]  /*19c0*/  SHFL.DOWN PT, R9, R3, 0x8, 0x1f ;  /* 0x09001f0003097f89 */ /* 0x00006800000e0000 */
[----:B------:R0:W2:Y:S02]  /*19d0*/  SHFL.DOWN PT, R8, R2, 0x8, 0x1f ;  /* 0x09001f0002087f89 */ /* 0x0000a400000e0000 */
.L_x_4174:
        /* <DEDUP_REMOVED lines=44> */
.L_x_4175:
[----:B------:R3:W4:Y:S04]  /*1ca0*/  SHFL.DOWN PT, R9, R3, 0x4, 0x1f ;  /* 0x08801f0003097f89 */ /* 0x00072800000e0000 */
[----:B------:R3:W0:Y:S02]  /*1cb0*/  SHFL.DOWN PT, R8, R2, 0x4, 0x1f ;  /* 0x08801f0002087f89 */ /* 0x00062400000e0000 */
.L_x_4176:
        /* <DEDUP_REMOVED lines=44> */
.L_x_4177:
[----:B------:R0:W1:Y:S04]  /*1f80*/  SHFL.DOWN PT, R9, R3, 0x2, 0x1f ;  /* 0x08401f0003097f89 */ /* 0x00006800000e0000 */
[----:B------:R0:W2:Y:S02]  /*1f90*/  SHFL.DOWN PT, R8, R2, 0x2, 0x1f ;  /* 0x08401f0002087f89 */ /* 0x0000a400000e0000 */
.L_x_4178:
        /* <DEDUP_REMOVED lines=44> */
.L_x_4179:
[----:B------:R3:W4:Y:S04]  /*2260*/  SHFL.DOWN PT, R9, R3, 0x1, 0x1f ;  /* 0x08201f0003097f89 */ /* 0x00072800000e0000 */
[----:B------:R3:W0:Y:S02]  /*2270*/  SHFL.DOWN PT, R8, R2, 0x1, 0x1f ;  /* 0x08201f0002087f89 */ /* 0x00062400000e0000 */
.L_x_4180:
[----:B------:R-:W-:-:S13]  /*2280*/  ISETP.NE.AND P0, PT, R5, RZ, PT ;  /* 0x000000ff0500720c */ /* 0x000fda0003f05270 */
[----:B------:R-:W-:Y:S05]  /*2290*/  @P0 EXIT ;  /* 0x000000000000094d */ /* 0x000fea0003800000 */
[----:B0-----:R-:W3:Y:S01]  /*22a0*/  LDC.64 R4, c[0x0][0x388] ;  /* 0x0000e200ff047b82 */ /* 0x001ee20000000a00 */
[----:B-12-4-:R-:W-:Y:S01]  /*22b0*/  DADD R8, R2, R8 ;  /* 0x0000000002087229 */ /* 0x016fe20000000008 */
[----:B---3--:R-:W-:-:S06]  /*22c0*/  IMAD.WIDE.U32 R2, R0, 0x8, R4 ;  /* 0x0000000800027825 */ /* 0x008fcc00078e0004 */
[----:B------:R-:W-:Y:S01]  /*22d0*/  STG.E.64 desc[UR6][R2.64], R8 ;  /* 0x0000000802007986 */ /* 0x000fe2000c101b06 */
[----:B------:R-:W-:Y:S05]  /*22e0*/  EXIT ;  /* 0x000000000000794d */ /* 0x000fea0003800000 */
.L_x_4181:
        /* <DEDUP_REMOVED lines=9> */
.L_x_4942:


//--------------------- .text._Z11reduceRegr5IdLj32EEvPT_S1_j --------------------------
	.section	.text._Z11reduceRegr5IdLj32EEvPT_S1_j,"ax",@progbits
	.align	128
        .global         _Z11reduceRegr5IdLj32EEvPT_S1_j
        .type           _Z11reduceRegr5IdLj32EEvPT_S1_j,@function
        .size           _Z11reduceRegr5IdLj32EEvPT_S1_j,(.L_x_4943 - _Z11reduceRegr5IdLj32EEvPT_S1_j)
        .other          _Z11reduceRegr5IdLj32EEvPT_S1_j,@"STO_CUDA_ENTRY STV_DEFAULT"
_Z11reduceRegr5IdLj32EEvPT_S1_j:
.text._Z11reduceRegr5IdLj32EEvPT_S1_j:
        /* <DEDUP_REMOVED lines=71> */
.L_x_4185:
[----:B------:R-:W-:Y:S05]  /*0470*/  BSYNC.RECONVERGENT B1 ;  /* 0x0000000000017941 */ /* 0x000fea0003800200 */
.L_x_4184:
        /* <DEDUP_REMOVED lines=77> */
.L_x_4187:
[----:B------:R-:W-:Y:S01]  /*0950*/  IMAD.MOV.U32 R2, RZ, RZ, 0x0 ;  /* 0x00000000ff027424 */ /* 0x000fe200078e00ff */
[----:B------:R-:W-:Y:S01]  /*0960*/  LOP3.LUT P0, RZ, R9, 0x7fffffff, RZ, 0xc0, !PT ;  /* 0x7fffffff09ff7812 */ /* 0x000fe2000780c0ff */
[----:B------:R-:W-:-:S06]  /*0970*/  IMAD.MOV.U32 R3, RZ, RZ, 0x7ff00000 ;  /* 0x7ff00000ff037424 */ /* 0x000fcc00078e00ff */
[----:B------:R-:W-:-:S10]  /*0980*/  DFMA R2, R8, R2, +INF ;  /* 0x7ff000000802742b */ /* 0x000fd40000000002 */
[----:B------:R-:W-:Y:S02]  /*0990*/  FSEL R2, R2, RZ, P0 ;  /* 0x000000ff02027208 */ /* 0x000fe40000000000 */
[----:B------:R-:W-:-:S07]  /*09a0*/  FSEL R3, R3, -QNAN , P0 ;  /* 0xfff0000003037808 */ /* 0x000fce0000000000 */
.L_x_4188:
[----:B------:R-:W-:Y:S05]  /*09b0*/  BSYNC.RECONVERGENT B1 ;  /* 0x0000000000017941 */ /* 0x000fea0003800200 */
.L_x_4186:
[----:B------:R-:W-:-:S11]  /*09c0*/  DADD R2, -RZ, -R2 ;  /* 0x00000000ff027229 */ /* 0x000fd60000000902 */
.L_x_4183:
[----:B------:R-:W-:Y:S05]  /*09d0*/  BSYNC.RECONVERGENT B0 ;  /* 0x0000000000007941 */ /* 0x000fea0003800200 */
.L_x_4182:
        /* <DEDUP_REMOVED lines=65> */
.L_x_4192:
[----:B------:R-:W-:Y:S05]  /*0df0*/  BSYNC.RECONVERGENT B1 ;  /* 0x0000000000017941 */ /* 0x000fea0003800200 */
.L_x_4191:
        /* <DEDUP_REMOVED lines=76> */
.L_x_4194:
[----:B------:R-:W-:Y:S01]  /*12c0*/  IMAD.MOV.U32 R6, RZ, RZ, 0x0 ;  /* 0x00000000ff067424 */ /* 0x000fe200078e00ff */
[----:B------:R-:W-:Y:S01]  /*12d0*/  LOP3.LUT P0, RZ, R11, 0x7fffffff, RZ, 0xc0, !PT ;  /* 0x7fffffff0bff7812 */ /* 0x000fe2000780c0ff */
[----:B------:R-:W-:-:S06]  /*12e0*/  IMAD.MOV.U32 R7, RZ, RZ, 0x7ff00000 ;  /* 0x7ff00000ff077424 */ /* 0x000fcc00078e00ff */
[----:B------:R-:W-:-:S10]  /*12f0*/  DFMA R6, R10, R6, +INF ;  /* 0x7ff000000a06742b */ /* 0x000fd40000000006 */
[----:B------:R-:W-:Y:S02]  /*1300*/  FSEL R6, R6, RZ, P0 ;  /* 0x000000ff06067208 */ /* 0x000fe40000000000 */
[----:B------:R-:W-:-:S07]  /*1310*/  FSEL R7, R7, -QNAN , P0 ;  /* 0xfff0000007077808 */ /* 0x000fce0000000000 */
.L_x_4195:
[----:B------:R-:W-:Y:S05]  /*1320*/  BSYNC.RECONVERGENT B1 ;  /* 0x0000000000017941 */ /* 0x000fea0003800200 */
.L_x_4193:
[----:B------:R-:W-:-:S11]  /*1330*/  DADD R2, R2, -R6 ;  /* 0x0000000002027229 */ /* 0x000fd60000000806 */
.L_x_4190:
[----:B------:R-:W-:Y:S05]  /*1340*/  BSYNC.RECONVERGENT B0 ;  /* 0x0000000000007941 */ /* 0x000fea0003800200 */
.L_x_4189:
        /* <DEDUP_REMOVED lines=17> */
.L_x_4196:
        /* <DEDUP_REMOVED lines=41> */
.L_x_4197:
        /* <DEDUP_REMOVED lines=45> */
.L_x_4198:
[----:B------:R0:W1:Y:S04]  /*19c0*/  SHFL.DOWN PT, R9, R3, 0x8, 0x1f ;  /* 0x09001f0003097f89 */ /* 0x00006800000e0000 */
[----:B------:R0:W2:Y:S02]  /*19d0*/  SHFL.DOWN PT, R8, R2, 0x8, 0x1f ;  /* 0x09001f0002087f89 */ /* 0x0000a400000e0000 */
.L_x_4199:
        /* <DEDUP_REMOVED lines=44> */
.L_x_4200:
[----:B------:R3:W4:Y:S04]  /*1ca0*/  SHFL.DOWN PT, R9, R3, 0x4, 0x1f ;  /* 0x08801f0003097f89 */ /* 0x00072800000e0000 */
[----:B------:R3:W0:Y:S02]  /*1cb0*/  SHFL.DOWN PT, R8, R2, 0x4, 0x1f ;  /* 0x08801f0002087f89 */ /* 0x00062400000e0000 */
.L_x_4201:
        /* <DEDUP_REMOVED lines=44> */
.L_x_4202:
[----:B------:R0:W1:Y:S04]  /*1f80*/  SHFL.DOWN PT, R9, R3, 0x2, 0x1f ;  /* 0x08401f0003097f89 */ /* 0x00006800000e0000 */
[----:B------:R0:W2:Y:S02]  /*1f90*/  SHFL.DOWN PT, R8, R2, 0x2, 0x1f ;  /* 0x08401f0002087f89 */ /* 0x0000a400000e0000 */
.L_x_4203:
        /* <DEDUP_REMOVED lines=44> */
.L_x_4204:
[----:B------:R3:W4:Y:S04]  /*2260*/  SHFL.DOWN PT, R9, R3, 0x1, 0x1f ;  /* 0x08201f0003097f89 */ /* 0x00072800000e0000 */
[----:B------:R3:W0:Y:S02]  /*2270*/  SHFL.DOWN PT, R8, R2, 0x1, 0x1f ;  /* 0x08201f0002087f89 */ /* 0x00062400000e0000 */
.L_x_4205:
[----:B------:R-:W-:-:S13]  /*2280*/  ISETP.NE.AND P0, PT, R5, RZ, PT ;  /* 0x000000ff0500720c */ /* 0x000fda0003f05270 */
[----:B------:R-:W-:Y:S05]  /*2290*/  @P0 EXIT ;  /* 0x000000000000094d */ /* 0x000fea0003800000 */
[----:B0-----:R-:W3:Y:S01]  /*22a0*/  LDC.64 R4, c[0x0][0x388] ;  /* 0x0000e200ff047b82 */ /* 0x001ee20000000a00 */
[----:B-12-4-:R-:W-:Y:S01]  /*22b0*/  DADD R8, R2, R8 ;  /* 0x0000000002087229 */ /* 0x016fe20000000008 */
[----:B---3--:R-:W-:-:S06]  /*22c0*/  IMAD.WIDE.U32 R2, R0, 0x8, R4 ;  /* 0x0000000800027825 */ /* 0x008fcc00078e0004 */
[----:B------:R-:W-:Y:S01]  /*22d0*/  STG.E.64 desc[UR6][R2.64], R8 ;  /* 0x0000000802007986 */ /* 0x000fe2000c101b06 */
[----:B------:R-:W-:Y:S05]  /*22e0*/  EXIT ;  /* 0x000000000000794d */ /* 0x000fea0003800000 */
.L_x_4206:
        /* <DEDUP_REMOVED lines=9> */
.L_x_4943:


//--------------------- .text._Z11reduceRegr5IdLj64EEvPT_S1_j --------------------------
	.section	.text._Z11reduceRegr5IdLj64EEvPT_S1_j,"ax",@progbits
	.align	128
        .global         _Z11reduceRegr5IdLj64EEvPT_S1_j
        .type           _Z11reduceRegr5IdLj64EEvPT_S1_j,@function
        .size           _Z11reduceRegr5IdLj64EEvPT_S1_j,(.L_x_4944 - _Z11reduceRegr5IdLj64EEvPT_S1_j)
        .other          _Z11reduceRegr5IdLj64EEvPT_S1_j,@"STO_CUDA_ENTRY STV_DEFAULT"
_Z11reduceRegr5IdLj64EEvPT_S1_j:
.text._Z11reduceRegr5IdLj64EEvPT_S1_j:
        /* <DEDUP_REMOVED lines=71> */
.L_x_4210:
[----:B------:R-:W-:Y:S05]  /*0470*/  BSYNC.RECONVERGENT B1 ;  /* 0x0000000000017941 */ /* 0x000fea0003800200 */
.L_x_4209:
        /* <DEDUP_REMOVED lines=77> */
.L_x_4212:
[----:B------:R-:W-:Y:S01]  /*0950*/  IMAD.MOV.U32 R2, RZ, RZ, 0x0 ;  /* 0x00000000ff027424 */ /* 0x000fe200078e00ff */
[----:B------:R-:W-:Y:S01]  /*0960*/  LOP3.LUT P0, RZ, R9, 0x7fffffff, RZ, 0xc0, !PT ;  /* 0x7fffffff09ff7812 */ /* 0x000fe2000780c0ff */
[----:B------:R-:W-:-:S06]  /*0970*/  IMAD.MOV.U32 R3, RZ, RZ, 0x7ff00000 ;  /* 0x7ff00000ff037424 */ /* 0x000fcc00078e00ff */
[----:B------:R-:W-:-:S10]  /*0980*/  DFMA R2, R8, R2, +INF ;  /* 0x7ff000000802742b */ /* 0x000fd40000000002 */
[----:B------:R-:W-:Y:S02]  /*0990*/  FSEL R2, R2, RZ, P0 ;  /* 0x000000ff02027208 */ /* 0x000fe40000000000 */
[----:B------:R-:W-:-:S07]  /*09a0*/  FSEL R3, R3, -QNAN , P0 ;  /* 0xfff0000003037808 */ /* 0x000fce0000000000 */
.L_x_4213:
[----:B------:R-:W-:Y:S05]  /*09b0*/  BSYNC.RECONVERGENT B1 ;  /* 0x0000000000017941 */ /* 0x000fea0003800200 */
.L_x_4211:
[----:B------:R-:W-:-:S11]  /*09c0*/  DADD R2, -RZ, -R2 ;  /* 0x00000000ff027229 */ /* 0x000fd60000000902 */
.L_x_4208:
[----:B------:R-:W-:Y:S05]  /*09d0*/  BSYNC.RECONVERGENT B0 ;  /* 0x0000000000007941 */ /* 0x000fea0003800200 */
.L_x_4207:
        /* <DEDUP_REMOVED lines=65> */
.L_x_4217:
[----:B------:R-:W-:Y:S05]  /*0df0*/  BSYNC.RECONVERGENT B1 ;  /* 0x0000000000017941 */ /* 0x000fea0003800200 */
.L_x_4216:
        /* <DEDUP_REMOVED lines=76> */
.L_x_4219:
[----:B------:R-:W-:Y:S01]  /*12c0*/  IMAD.MOV.U32 R6, RZ, RZ, 0x0 ;  /* 0x00000000ff067424 */ /* 0x000fe200078e00ff */
[----:B------:R-:W-:Y:S01]  /*12d0*/  LOP3.LUT P0, RZ, R11, 0x7fffffff, RZ, 0xc0, !PT ;  /* 0x7fffffff0bff7812 */ /* 0x000fe2000780c0ff */
[----:B------:R-:W-:-:S06]  /*12e0*/  IMAD.MOV.U32 R7, RZ, RZ, 0x7ff00000 ;  /* 0x7ff00000ff077424 */ /* 0x000fcc00078e00ff */
[----:B------:R-:W-:-:S10]  /*12f0*/  DFMA R6, R10, R6, +INF ;  /* 0x7ff000000a06742b */ /* 0x000fd40000000006 */
[----:B------:R-:W-:Y:S02]  /*1300*/  FSEL R6, R6, RZ, P0 ;  /* 0x000000ff06067208 */ /* 0x000fe40000000000 */
[----:B------:R-:W-:-:S07]  /*1310*/  FSEL R7, R7, -QNAN , P0 ;  /* 0xfff0000007077808 */ /* 0x000fce0000000000 */
.L_x_4220:
[----:B------:R-:W-:Y:S05]  /*1320*/  BSYNC.RECONVERGENT B1 ;  /* 0x0000000000017941 */ /* 0x000fea0003800200 */
.L_x_4218:
[----:B------:R-:W-:-:S11]  /*1330*/  DADD R2, R2, -R6 ;  /* 0x0000000002027229 */ /* 0x000fd60000000806 */
.L_x_4215:
[----:B------:R-:W-:Y:S05]  /*1340*/  BSYNC.RECONVERGENT B0 ;  /* 0x0000000000007941 */ /* 0x000fea0003800200 */
.L_x_4214:
        /* <DEDUP_REMOVED lines=19> */
.L_x_4221:
        /* <DEDUP_REMOVED lines=41> */
.L_x_4222:
        /* <DEDUP_REMOVED lines=45> */
.L_x_4223:
[----:B------:R0:W1:Y:S04]  /*19e0*/  SHFL.DOWN PT, R7, R3, 0x8, 0x1f ;  /* 0x09001f0003077f89 */ /* 0x00006800000e0000 */
[----:B------:R0:W2:Y:S02]  /*19f0*/  SHFL.DOWN PT, R6, R2, 0x8, 0x1f ;  /* 0x09001f0002067f89 */ /* 0x0000a400000e0000 */
.L_x_4224:
        /* <DEDUP_REMOVED lines=44> */
.L_x_4225:
[----:B------:R3:W4:Y:S04]  /*1cc0*/  SHFL.DOWN PT, R7, R3, 0x4, 0x1f ;  /* 0x08801f0003077f89 */ /* 0x00072800000e0000 */
[----:B------:R3:W0:Y:S02]  /*1cd0*/  SHFL.DOWN PT, R6, R2, 0x4, 0x1f ;  /* 0x08801f0002067f89 */ /* 0x00062400000e0000 */
.L_x_4226:
        /* <DEDUP_REMOVED lines=44> */
.L_x_4227:
[----:B------:R0:W1:Y:S04]  /*1fa0*/  SHFL.DOWN PT, R7, R3, 0x2, 0x1f ;  /* 0x08401f0003077f89 */ /* 0x00006800000e0000 */
[----:B------:R0:W2:Y:S02]  /*1fb0*/  SHFL.DOWN PT, R6, R2, 0x2, 0x1f ;  /* 0x08401f0002067f89 */ /* 0x0000a400000e0000 */
.L_x_4228:
        /* <DEDUP_REMOVED lines=44> */
.L_x_4229:
[----:B------:R3:W4:Y:S04]  /*2280*/  SHFL.DOWN PT, R7, R3, 0x1, 0x1f ;  /* 0x08201f0003077f89 */ /* 0x00072800000e0000 */
[----:B------:R3:W0:Y:S02]  /*2290*/  SHFL.DOWN PT, R6, R2, 0x1, 0x1f ;  /* 0x08201f0002067f89 */ /* 0x00062400000e0000 */
.L_x_4230:
[----:B------:R-:W-:-:S13]  /*22a0*/  ISETP.NE.AND P0, PT, R5, RZ, PT ;  /* 0x000000ff0500720c */ /* 0x000fda0003f05270 */
[----:B------:R-:W-:Y:S05]  /*22b0*/  @P0 EXIT ;  /* 0x000000000000094d */ /* 0x000fea0003800000 */
[----:B------:R-:W3:Y:S01]  /*22c0*/  LDC.64 R4, c[0x0][0x388] ;  /* 0x0000e200ff047b82 */ /* 0x000ee20000000a00 */
[----:B012-4-:R-:W-:Y:S01]  /*22d0*/  DADD R6, R2, R6 ;  /* 0x0000000002067229 */ /* 0x017fe20000000006 */
[----:B---3--:R-:W-:-:S06]  /*22e0*/  IMAD.WIDE.U32 R2, R0, 0x8, R4 ;  /* 0x0000000800027825 */ /* 0x008fcc00078e0004 */
[----:B------:R-:W-:Y:S01]  /*22f0*/  STG.E.64 desc[UR6][R2.64], R6 ;  /* 0x0000000602007986 */ /* 0x000fe2000c101b06 */
[----:B------:R-:W-:Y:S05]  /*2300*/  EXIT ;  /* 0x000000000000794d */ /* 0x000fea0003800000 */
.L_x_4231:
        /* <DEDUP_REMOVED lines=15> */
.L_x_4944:


//--------------------- .text._Z11reduceRegr5IdLj128EEvPT_S1_j --------------------------
	.section	.text._Z11reduceRegr5IdLj128EEvPT_S1_j,"ax",@progbits
	.align	128
        .global         _Z11reduceRegr5IdLj128EEvPT_S1_j
        .type           _Z11reduceRegr5IdLj128EEvPT_S1_j,@function
        .size           _Z11reduceRegr5IdLj128EEvPT_S1_j,(.L_x_4945 - _Z11reduceRegr5IdLj128EEvPT_S1_j)
        .other          _Z11reduceRegr5IdLj128EEvPT_S1_j,@"STO_CUDA_ENTRY STV_DEFAULT"
_Z11reduceRegr5IdLj128EEvPT_S1_j:
.text._Z11reduceRegr5IdLj128EEvPT_S1_j:
        /* <DEDUP_REMOVED lines=71> */
.L_x_4235:
[----:B------:R-:W-:Y:S05]  /*0470*/  BSYNC.RECONVERGENT B1 ;  /* 0x0000000000017941 */ /* 0x000fea0003800200 */
.L_x_4234:
        /* <DEDUP_REMOVED lines=77> */
.L_x_4237:
[----:B------:R-:W-:Y:S01]  /*0950*/  IMAD.MOV.U32 R2, RZ, RZ, 0x0 ;  /* 0x00000000ff027424 */ /* 0x000fe200078e00ff */
[----:B------:R-:W-:Y:S01]  /*0960*/  LOP3.LUT P0, RZ, R9, 0x7fffffff, RZ, 0xc0, !PT ;  /* 0x7fffffff09ff7812 */ /* 0x000fe2000780c0ff */
[----:B------:R-:W-:-:S06]  /*0970*/  IMAD.MOV.U32 R3, RZ, RZ, 0x7ff00000 ;  /* 0x7ff00000ff037424 */ /* 0x000fcc00078e00ff */
[----:B------:R-:W-:-:S10]  /*0980*/  DFMA R2, R8, R2, +INF ;  /* 0x7ff000000802742b */ /* 0x000fd40000000002 */
[----:B------:R-:W-:Y:S02]  /*0990*/  FSEL R2, R2, RZ, P0 ;  /* 0x000000ff02027208 */ /* 0x000fe40000000000 */
[----:B------:R-:W-:-:S07]  /*09a0*/  FSEL R3, R3, -QNAN , P0 ;  /* 0xfff0000003037808 */ /* 0x000fce0000000000 */
.L_x_4238:
[----:B------:R-:W-:Y:S05]  /*09b0*/  BSYNC.RECONVERGENT B1 ;  /* 0x0000000000017941 */ /* 0x000fea0003800200 */
.L_x_4236:
[----:B------:R-:W-:-:S11]  /*09c0*/  DADD R2, -RZ, -R2 ;  /* 0x00000000ff027229 */ /* 0x000fd60000000902 */
.L_x_4233:
[----:B------:R-:W-:Y:S05]  /*09d0*/  BSYNC.RECONVERGENT B0 ;  /* 0x0000000000007941 */ /* 0x000fea0003800200 */
.L_x_4232:
        /* <DEDUP_REMOVED lines=65> */
.L_x_4242:
[----:B------:R-:W-:Y:S05]  /*0df0*/  BSYNC.RECONVERGENT B1 ;  /* 0x0000000000017941 */ /* 0x000fea0003800200 */
.L_x_4241:
        /* <DEDUP_REMOVED lines=76> */
.L_x_4244:
[----:B------:R-:W-:Y:S01]  /*12c0*/  IMAD.MOV.U32 R6, RZ, RZ, 0x0 ;  /* 0x00000000ff067424 */ /* 0x000fe200078e00ff */
[----:B------:R-:W-:Y:S01]  /*12d0*/  LOP3.LUT P0, RZ, R11, 0x7fffffff, RZ, 0xc0, !PT ;  /* 0x7fffffff0bff7812 */ /* 0x000fe2000780c0ff */
[----:B------:R-:W-:-:S06]  /*12e0*/  IMAD.MOV.U32 R7, RZ, RZ, 0x7ff00000 ;  /* 0x7ff00000ff077424 */ /* 0x000fcc00078e00ff */
[----:B------:R-:W-:-:S10]  /*12f0*/  DFMA R6, R10, R6, +INF ;  /* 0x7ff000000a06742b */ /* 0x000fd40000000006 */
[----:B------:R-:W-:Y:S02]  /*1300*/  FSEL R6, R6, RZ, P0 ;  /* 0x000000ff06067208 */ /* 0x000fe40000000000 */
[----:B------:R-:W-:-:S07]  /*1310*/  FSEL R7, R7, -QNAN , P0 ;  /* 0xfff0000007077808 */ /* 0x000fce0000000000 */
.L_x_4245:
[----:B------:R-:W-:Y:S05]  /*1320*/  BSYNC.RECONVERGENT B1 ;  /* 0x0000000000017941 */ /* 0x000fea0003800200 */
.L_x_4243:
[----:B------:R-:W-:-:S11]  /*1330*/  DADD R2, R2, -R6 ;  /* 0x0000000002027229 */ /* 0x000fd60000000806 */
.L_x_4240:
[----:B------:R-:W-:Y:S05]  /*1340*/  BSYNC.RECONVERGENT B0 ;  /* 0x0000000000007941 */ /* 0x000fea0003800200 */
.L_x_4239:
        /* <DEDUP_REMOVED lines=23> */
.L_x_4246:
        /* <DEDUP_REMOVED lines=41> */
.L_x_4247:
        /* <DEDUP_REMOVED lines=45> */
.L_x_4248:
[----:B------:R0:W1:Y:S04]  /*1a20*/  SHFL.DOWN PT, R7, R3, 0x8, 0x1f ;  /* 0x09001f0003077f89 */ /* 0x00006800000e0000 */
[----:B------:R0:W2:Y:S02]  /*1a30*/  SHFL.DOWN PT, R6, R2, 0x8, 0x1f ;  /* 0x09001f0002067f89 */ /* 0x0000a400000e0000 */
.L_x_4249:
        /* <DEDUP_REMOVED lines=44> */
.L_x_4250:
[----:B------:R3:W4:Y:S04]  /*1d00*/  SHFL.DOWN PT, R7, R3, 0x4, 0x1f ;  /* 0x08801f0003077f89 */ /* 0x00072800000e0000 */
[----:B------:R3:W0:Y:S02]  /*1d10*/  SHFL.DOWN PT, R6, R2, 0x4, 0x1f ;  /* 0x08801f0002067f89 */ /* 0x00062400000e0000 */
.L_x_4251:
        /* <DEDUP_REMOVED lines=44> */
.L_x_4252:
[----:B------:R0:W1:Y:S04]  /*1fe0*/  SHFL.DOWN PT, R7, R3, 0x2, 0x1f ;  /* 0x08401f0003077f89 */ /* 0x00006800000e0000 */
[----:B------:R0:W2:Y:S02]  /*1ff0*/  SHFL.DOWN PT, R6, R2, 0x2, 0x1f ;  /* 0x08401f0002067f89 */ /* 0x0000a400000e0000 */
.L_x_4253:
        /* <DEDUP_REMOVED lines=44> */
.L_x_4254:
[----:B------:R3:W4:Y:S04]  /*22c0*/  SHFL.DOWN PT, R7, R3, 0x1, 0x1f ;  /* 0x08201f0003077f89 */ /* 0x00072800000e0000 */
[----:B------:R3:W0:Y:S02]  /*22d0*/  SHFL.DOWN PT, R6, R2, 0x1, 0x1f ;  /* 0x08201f0002067f89 */ /* 0x00062400000e0000 */
.L_x_4255:
[----:B------:R-:W-:-:S13]  /*22e0*/  ISETP.NE.AND P0, PT, R5, RZ, PT ;  /* 0x000000ff0500720c */ /* 0x000fda0003f05270 */
[----:B------:R-:W-:Y:S05]  /*22f0*/  @P0 EXIT ;  /* 0x000000000000094d */ /* 0x000fea0003800000 */
[----:B------:R-:W3:Y:S01]  /*2300*/  LDC.64 R4, c[0x0][0x388] ;  /* 0x0000e200ff047b82 */ /* 0x000ee20000000a00 */
[----:B012-4-:R-:W-:Y:S01]  /*2310*/  DADD R6, R2, R6 ;  /* 0x0000000002067229 */ /* 0x017fe20000000006 */
[----:B---3--:R-:W-:-:S06]  /*2320*/  IMAD.WIDE.U32 R2, R0, 0x8, R4 ;  /* 0x0000000800027825 */ /* 0x008fcc00078e0004 */
[----:B------:R-:W-:Y:S01]  /*2330*/  STG.E.64 desc[UR6][R2.64], R6 ;  /* 0x0000000602007986 */ /* 0x000fe2000c101b06 */
[----:B------:R-:W-:Y:S05]  /*2340*/  EXIT ;  /* 0x000000000000794d */ /* 0x000fea0003800000 */
.L_x_4256:
        /* <DEDUP_REMOVED lines=11> */
.L_x_4945:


//--------------------- .text._Z11reduceRegr5IdLj256EEvPT_S1_j --------------------------
	.section	.text._Z11reduceRegr5IdLj256EEvPT_S1_j,"ax",@progbits
	.align	128
        .global         _Z11reduceRegr5IdLj256EEvPT_S1_j
        .type           _Z11reduceRegr5IdLj256EEvPT_S1_j,@function
        .size           _Z11reduceRegr5IdLj256EEvPT_S1_j,(.L_x_4946 - _Z11reduceRegr5IdLj256EEvPT_S1_j)
        .other          _Z11reduceRegr5IdLj256EEvPT_S1_j,@"STO_CUDA_ENTRY STV_DEFAULT"
_Z11reduceRegr5IdLj256EEvPT_S1_j:
.text._Z11reduceRegr5IdLj256EEvPT_S1_j:
        /* <DEDUP_REMOVED lines=71> */
.L_x_4260:
[----:B------:R-:W-:Y:S05]  /*0470*/  BSYNC.RECONVERGENT B1 ;  /* 0x0000000000017941 */ /* 0x000fea0003800200 */
.L_x_4259:
        /* <DEDUP_REMOVED lines=77> */
.L_x_4262:
[----:B------:R-:W-:Y:S01]  /*0950*/  IMAD.MOV.U32 R2, RZ, RZ, 0x0 ;  /* 0x00000000ff027424 */ /* 0x000fe200078e00ff */
[----:B------:R-:W-:Y:S01]  /*0960*/  LOP3.LUT P0, RZ, R9, 0x7fffffff, RZ, 0xc0, !PT ;  /* 0x7fffffff09ff7812 */ /* 0x000fe2000780c0ff */
[----:B------:R-:W-:-:S06]  /*0970*/  IMAD.MOV.U32 R3, RZ, RZ, 0x7ff00000 ;  /* 0x7ff00000ff037424 */ /* 0x000fcc00078e00ff */
[----:B------:R-:W-:-:S10]  /*0980*/  DFMA R2, R8, R2, +INF ;  /* 0x7ff000000802742b */ /* 0x000fd40000000002 */
[----:B------:R-:W-:Y:S02]  /*0990*/  FSEL R2, R2, RZ, P0 ;  /* 0x000000ff02027208 */ /* 0x000fe40000000000 */
[----:B------:R-:W-:-:S07]  /*09a0*/  FSEL R3, R3, -QNAN , P0 ;  /* 0xfff0000003037808 */ /* 0x000fce0000000000 */
.L_x_4263:
[----:B------:R-:W-:Y:S05]  /*09b0*/  BSYNC.RECONVERGENT B1 ;  /* 0x0000000000017941 */ /* 0x000fea0003800200 */
.L_x_4261:
[----:B------:R-:W-:-:S11]  /*09c0*/  DADD R2, -RZ, -R2 ;  /* 0x00000000ff027229 */ /* 0x000fd60000000902 */
.L_x_4258:
[----:B------:R-:W-:Y:S05]  /*09d0*/  BSYNC.RECONVERGENT B0 ;  /* 0x0000000000007941 */ /* 0x000fea0003800200 */
.L_x_4257:
        /* <DEDUP_REMOVED lines=65> */
.L_x_4267:
[----:B------:R-:W-:Y:S05]  /*0df0*/  BSYNC.RECONVERGENT B1 ;  /* 0x0000000000017941 */ /* 0x000fea0003800200 */
.L_x_4266:
        /* <DEDUP_REMOVED lines=76> */
.L_x_4269:
[----:B------:R-:W-:Y:S01]  /*12c0*/  IMAD.MOV.U32 R6, RZ, RZ, 0x0 ;  /* 0x00000000ff067424 */ /* 0x000fe200078e00ff */
[----:B------:R-:W-:Y:S01]  /*12d0*/  LOP3.LUT P0, RZ, R11, 0x7fffffff, RZ, 0xc0, !PT ;  /* 0x7fffffff0bff7812 */ /* 0x000fe2000780c0ff */
[----:B------:R-:W-:-:S06]  /*12e0*/  IMAD.MOV.U32 R7, RZ, RZ, 0x7ff00000 ;  /* 0x7ff00000ff077424 */ /* 0x000fcc00078e00ff */
[----:B------:R-:W-:-:S10]  /*12f0*/  DFMA R6, R10, R6, +INF ;  /* 0x7ff000000a06742b */ /* 0x000fd40000000006 */
[----:B------:R-:W-:Y:S02]  /*1300*/  FSEL R6, R6, RZ, P0 ;  /* 0x000000ff06067208 */ /* 0x000fe40000000000 */
[----:B------:R-:W-:-:S07]  /*1310*/  FSEL R7, R7, -QNAN , P0 ;  /* 0xfff0000007077808 */ /* 0x000fce0000000000 */
.L_x_4270:
[----:B------:R-:W-:Y:S05]  /*1320*/  BSYNC.RECONVERGENT B1 ;  /* 0x0000000000017941 */ /* 0x000fea0003800200 */
.L_x_4268:
[----:B------:R-:W-:-:S11]  /*1330*/  DADD R2, R2, -R6 ;  /* 0x0000000002027229 */ /* 0x000fd60000000806 */
.L_x_4265:
[----:B------:R-:W-:Y:S05]  /*1340*/  BSYNC.RECONVERGENT B0 ;  /* 0x0000000000007941 */ /* 0x000fea0003800200 */
.L_x_4264:
        /* <DEDUP_REMOVED lines=27> */
.L_x_4271:
        /* <DEDUP_REMOVED lines=41> */
.L_x_4272:
        /* <DEDUP_REMOVED lines=45> */
.L_x_4273:
[----:B------:R0:W1:Y:S04]  /*1a60*/  SHFL.DOWN PT, R7, R3, 0x8, 0x1f ;  /* 0x09001f0003077f89 */ /* 0x00006800000e0000 */
[----:B------:R0:W2:Y:S02]  /*1a70*/  SHFL.DOWN PT, R6, R2, 0x8, 0x1f ;  /* 0x09001f0002067f89 */ /* 0x0000a400000e0000 */
.L_x_4274:
        /* <DEDUP_REMOVED lines=44> */
.L_x_4275:
[----:B------:R3:W4:Y:S04]  /*1d40*/  SHFL.DOWN PT, R7, R3, 0x4, 0x1f ;  /* 0x08801f0003077f89 */ /* 0x00072800000e0000 */
[----:B------:R3:W0:Y:S02]  /*1d50*/  SHFL.DOWN PT, R6, R2, 0x4, 0x1f ;  /* 0x08801f0002067f89 */ /* 0x00062400000e0000 */
.L_x_4276:
        /* <DEDUP_REMOVED lines=44> */
.L_x_4277:
[----:B------:R0:W1:Y:S04]  /*2020*/  SHFL.DOWN PT, R7, R3, 0x2, 0x1f ;  /* 0x08401f0003077f89 */ /* 0x00006800000e0000 */
[----:B------:R0:W2:Y:S02]  /*2030*/  SHFL.DOWN PT, R6, R2, 0x2, 0x1f ;  /* 0x08401f0002067f89 */ /* 0x0000a400000e0000 */
.L_x_4278:
        /* <DEDUP_REMOVED lines=44> */
.L_x_4279:
[----:B------:R3:W4:Y:S04]  /*2300*/  SHFL.DOWN PT, R7, R3, 0x1, 0x1f ;  /* 0x08201f0003077f89 */ /* 0x00072800000e0000 */
[----:B------:R3:W0:Y:S02]  /*2310*/  SHFL.DOWN PT, R6, R2, 0x1, 0x1f ;  /* 0x08201f0002067f89 */ /* 0x00062400000e0000 */
.L_x_4280:
[----:B------:R-:W-:-:S13]  /*2320*/  ISETP.NE.AND P0, PT, R5, RZ, PT ;  /* 0x000000ff0500720c */ /* 0x000fda0003f05270 */
[----:B------:R-:W-:Y:S05]  /*2330*/  @P0 EXIT ;  /* 0x000000000000094d */ /* 0x000fea0003800000 */
[----:B------:R-:W3:Y:S01]  /*2340*/  LDC.64 R4, c[0x0][0x388] ;  /* 0x0000e200ff047b82 */ /* 0x000ee20000000a00 */
[----:B012-4-:R-:W-:Y:S01]  /*2350*/  DADD R6, R2, R6 ;  /* 0x0000000002067229 */ /* 0x017fe20000000006 */
[----:B---3--:R-:W-:-:S06]  /*2360*/  IMAD.WIDE.U32 R2, R0, 0x8, R4 ;  /* 0x0000000800027825 */ /* 0x008fcc00078e0004 */
[----:B------:R-:W-:Y:S01]  /*2370*/  STG.E.64 desc[UR6][R2.64], R6 ;  /* 0x0000000602007986 */ /* 0x000fe2000c101b06 */
[----:B------:R-:W-:Y:S05]  /*2380*/  EXIT ;  /* 0x000000000000794d */ /* 0x000fea0003800000 */
.L_x_4281:
        /* <DEDUP_REMOVED lines=15> */
.L_x_4946:


//--------------------- .text._Z11reduceRegr5IdLj512EEvPT_S1_j --------------------------
	.section	.text._Z11reduceRegr5IdLj512EEvPT_S1_j,"ax",@progbits
	.align	128
        .global         _Z11reduceRegr5IdLj512EEvPT_S1_j
        .type           _Z11reduceRegr5IdLj512EEvPT_S1_j,@function
        .size           _Z11reduceRegr5IdLj512EEvPT_S1_j,(.L_x_4947 - _Z11reduceRegr5IdLj512EEvPT_S1_j)
        .other          _Z11reduceRegr5IdLj512EEvPT_S1_j,@"STO_CUDA_ENTRY STV_DEFAULT"
_Z11reduceRegr5IdLj512EEvPT_S1_j:
.text._Z11reduceRegr5IdLj512EEvPT_S1_j:
        /* <DEDUP_REMOVED lines=72> */
.L_x_4285:
[----:B------:R-:W-:Y:S05]  /*0480*/  BSYNC.RECONVERGENT B1 ;  /* 0x0000000000017941 */ /* 0x000fea0003800200 */
.L_x_4284:
        /* <DEDUP_REMOVED lines=77> */
.L_x_4287:
[----:B------:R-:W-:Y:S01]  /*0960*/  IMAD.MOV.U32 R2, RZ, RZ, 0x0 ;  /* 0x00000000ff027424 */ /* 0x000fe200078e00ff */
[----:B------:R-:W-:Y:S01]  /*0970*/  LOP3.LUT P0, RZ, R9, 0x7fffffff, RZ, 0xc0, !PT ;  /* 0x7fffffff09ff7812 */ /* 0x000fe2000780c0ff */
[----:B------:R-:W-:-:S06]  /*0980*/  IMAD.MOV.U32 R3, RZ, RZ, 0x7ff00000 ;  /* 0x7ff00000ff037424 */ /* 0x000fcc00078e00ff */
[----:B------:R-:W-:-:S10]  /*0990*/  DFMA R2, R8, R2, +INF ;  /* 0x7ff000000802742b */ /* 0x000fd40000000002 */
[----:B------:R-:W-:Y:S02]  /*09a0*/  FSEL R2, R2, RZ, P0 ;  /* 0x000000ff02027208 */ /* 0x000fe40000000000 */
[----:B------:R-:W-:-:S07]  /*09b0*/  FSEL R3, R3, -QNAN , P0 ;  /* 0xfff0000003037808 */ /* 0x000fce0000000000 */
.L_x_4288:
[----:B------:R-:W-:Y:S05]  /*09c0*/  BSYNC.RECONVERGENT B1 ;  /* 0x0000000000017941 */ /* 0x000fea0003800200 */
.L_x_4286:
[----:B------:R-:W-:-:S11]  /*09d0*/  DADD R2, -RZ, -R2 ;  /* 0x00000000ff027229 */ /* 0x000fd60000000902 */
.L_x_4283:
[----:B------:R-:W-:Y:S05]  /*09e0*/  BSYNC.RECONVERGENT B0 ;  /* 0x0000000000007941 */ /* 0x000fea0003800200 */
.L_x_4282:
        /* <DEDUP_REMOVED lines=65> */
.L_x_4292:
[----:B------:R-:W-:Y:S05]  /*0e00*/  BSYNC.RECONVERGENT B1 ;  /* 0x0000000000017941 */ /* 0x000fea0003800200 */
.L_x_4291:
        /* <DEDUP_REMOVED lines=77> */
.L_x_4294:
[----:B------:R-:W-:Y:S01]  /*12e0*/  IMAD.MOV.U32 R6, RZ, RZ, 0x0 ;  /* 0x00000000ff067424 */ /* 0x000fe200078e00ff */
[----:B------:R-:W-:Y:S01]  /*12f0*/  LOP3.LUT P0, RZ, R11, 0x7fffffff, RZ, 0xc0, !PT ;  /* 0x7fffffff0bff7812 */ /* 0x000fe2000780c0ff */
[----:B------:R-:W-:-:S06]  /*1300*/  IMAD.MOV.U32 R7, RZ, RZ, 0x7ff00000 ;  /* 0x7ff00000ff077424 */ /* 0x000fcc00078e00ff */
[----:B------:R-:W-:-:S10]  /*1310*/  DFMA R6, R10, R6, +INF ;  /* 0x7ff000000a06742b */ /* 0x000fd40000000006 */
[----:B------:R-:W-:Y:S02]  /*1320*/  FSEL R6, R6, RZ, P0 ;  /* 0x000000ff06067208 */ /* 0x000fe40000000000 */
[----:B------:R-:W-:-:S07]  /*1330*/  FSEL R7, R7, -QNAN , P0 ;  /* 0xfff0000007077808 */ /* 0x000fce0000000000 */
.L_x_4295:
[----:B------:R-:W-:Y:S05]  /*1340*/  BSYNC.RECONVERGENT B1 ;  /* 0x0000000000017941 */ /* 0x000fea0003800200 */
.L_x_4293:
[----:B------:R-:W-:-:S11]  /*1350*/  DADD R2, R2, -R6 ;  /* 0x0000000002027229 */ /* 0x000fd60000000806 */
.L_x_4290:
[----:B------:R-:W-:Y:S05]  /*1360*/  BSYNC.RECONVERGENT B0 ;  /* 0x0000000000007941 */ /* 0x000fea0003800200 */
.L_x_4289:
        /* <DEDUP_REMOVED lines=31> */
.L_x_4296:
        /* <DEDUP_REMOVED lines=41> */
.L_x_4297:
        /* <DEDUP_REMOVED lines=45> */
.L_x_4298:
[----:B------:R0:W1:Y:S04]  /*1ac0*/  SHFL.DOWN PT, R7, R3, 0x8, 0x1f ;  /* 0x09001f0003077f89 */ /* 0x00006800000e0000 */
[----:B------:R0:W2:Y:S02]  /*1ad0*/  SHFL.DOWN PT, R6, R2, 0x8, 0x1f ;  /* 0x09001f0002067f89 */ /* 0x0000a400000e0000 */
.L_x_4299:
        /* <DEDUP_REMOVED lines=44> */
.L_x_4300:
[----:B------:R3:W4:Y:S04]  /*1da0*/  SHFL.DOWN PT, R7, R3, 0x4, 0x1f ;  /* 0x08801f0003077f89 */ /* 0x00072800000e0000 */
[----:B------:R3:W0:Y:S02]  /*1db0*/  SHFL.DOWN PT, R6, R2, 0x4, 0x1f ;  /* 0x08801f0002067f89 */ /* 0x00062400000e0000 */
.L_x_4301:
        /* <DEDUP_REMOVED lines=44> */
.L_x_4302:
[----:B------:R0:W1:Y:S04]  /*2080*/  SHFL.DOWN PT, R7, R3, 0x2, 0x1f ;  /* 0x08401f0003077f89 */ /* 0x00006800000e0000 */
[----:B------:R0:W2:Y:S02]  /*2090*/  SHFL.DOWN PT, R6, R2, 0x2, 0x1f ;  /* 0x08401f0002067f89 */ /* 0x0000a400000e0000 */
.L_x_4303:
        /* <DEDUP_REMOVED lines=44> */
.L_x_4304:
[----:B------:R3:W4:Y:S04]  /*2360*/  SHFL.DOWN PT, R7, R3, 0x1, 0x1f ;  /* 0x08201f0003077f89 */ /* 0x00072800000e0000 */
[----:B------:R3:W0:Y:S02]  /*2370*/  SHFL.DOWN PT, R6, R2, 0x1, 0x1f ;  /* 0x08201f0002067f89 */ /* 0x00062400000e0000 */
.L_x_4305:
[----:B------:R-:W-:-:S13]  /*2380*/  ISETP.NE.AND P0, PT, R0, RZ, PT ;  /* 0x000000ff0000720c */ /* 0x000fda0003f05270 */
[----:B------:R-:W-:Y:S05]  /*2390*/  @P0 EXIT ;  /* 0x000000000000094d */ /* 0x000fea0003800000 */
[----:B0-----:R-:W0:Y:S01]  /*23a0*/  LDC.64 R8, c[0x0][0x388] ;  /* 0x0000e200ff087b82 */ /* 0x001e220000000a00 */
[----:B-12-4-:R-:W-:Y:S01]  /*23b0*/  DADD R6, R2, R6 ;  /* 0x0000000002067229 */ /* 0x016fe20000000006 */
[----:B0-----:R-:W-:-:S06]  /*23c0*/  IMAD.WIDE.U32 R4, R4, 0x8, R8 ;  /* 0x0000000804047825 */ /* 0x001fcc00078e0008 */
[----:B------:R-:W-:Y:S01]  /*23d0*/  STG.E.64 desc[UR6][R4.64], R6 ;  /* 0x0000000604007986 */ /* 0x000fe2000c101b06 */
[----:B------:R-:W-:Y:S05]  /*23e0*/  EXIT ;  /* 0x000000000000794d */ /* 0x000fea0003800000 */
.L_x_4306:
        /* <DEDUP_REMOVED lines=9> */
.L_x_4947:


//--------------------- .text._Z11reduceRegr5IdLj1024EEvPT_S1_j --------------------------
	.section	.text._Z11reduceRegr5IdLj1024EEvPT_S1_j,"ax",@progbits
	.align	128
        .global         _Z11reduceRegr5IdLj1024EEvPT_S1_j
        .type           _Z11reduceRegr5IdLj1024EEvPT_S1_j,@function
        .size           _Z11reduceRegr5IdLj1024EEvPT_S1_j,(.L_x_4948 - _Z11reduceRegr5IdLj1024EEvPT_S1_j)
        .other          _Z11reduceRegr5IdLj1024EEvPT_S1_j,@"STO_CUDA_ENTRY STV_DEFAULT"
_Z11reduceRegr5IdLj1024EEvPT_S1_j:
.text._Z11reduceRegr5IdLj1024EEvPT_S1_j:
        /* <DEDUP_REMOVED lines=72> */
.L_x_4310:
[----:B------:R-:W-:Y:S05]  /*0480*/  BSYNC.RECONVERGENT B1 ;  /* 0x0000000000017941 */ /* 0x000fea0003800200 */
.L_x_4309:
        /* <DEDUP_REMOVED lines=77> */
.L_x_4312:
[----:B------:R-:W-:Y:S01]  /*0960*/  IMAD.MOV.U32 R4, RZ, RZ, 0x0 ;  /* 0x00000000ff047424 */ /* 0x000fe200078e00ff */
[----:B------:R-:W-:Y:S01]  /*0970*/  LOP3.LUT P0, RZ, R11, 0x7fffffff, RZ, 0xc0, !PT ;  /* 0x7fffffff0bff7812 */ /* 0x000fe2000780c0ff */
[----:B------:R-:W-:-:S06]  /*0980*/  IMAD.MOV.U32 R5, RZ, RZ, 0x7ff00000 ;  /* 0x7ff00000ff057424 */ /* 0x000fcc00078e00ff */
[----:B------:R-:W-:-:S10]  /*0990*/  DFMA R4, R10, R4, +INF ;  /* 0x7ff000000a04742b */ /* 0x000fd40000000004 */
[----:B------:R-:W-:Y:S02]  /*09a0*/  FSEL R4, R4, RZ, P0 ;  /* 0x000000ff04047208 */ /* 0x000fe40000000000 */
[----:B------:R-:W-:-:S07]  /*09b0*/  FSEL R5, R5, -QNAN , P0 ;  /* 0xfff0000005057808 */ /* 0x000fce0000000000 */
.L_x_4313:
[----:B------:R-:W-:Y:S05]  /*09c0*/  BSYNC.RECONVERGENT B1 ;  /* 0x0000000000017941 */ /* 0x000fea0003800200 */
.L_x_4311:
[----:B------:R-:W-:-:S11]  /*09d0*/  DADD R4, -RZ, -R4 ;  /* 0x00000000ff047229 */ /* 0x000fd60000000904 */
.L_x_4308:
[----:B------:R-:W-:Y:S05]  /*09e0*/  BSYNC.RECONVERGENT B0 ;  /* 0x0000000000007941 */ /* 0x000fea0003800200 */
.L_x_4307:
[----:B------:R-:W-:Y:S01]  /*09f0*/  VIADD R7, R7, 0x400 ;  /* 0x0000040007077836 */ /* 0x000fe20000000000 */
[----:B------:R-:W-:Y:S04]  /*0a00*/  BSSY.RECONVERGENT B0, `(.L_x_4314) ;  /* 0x0000094000007945 */ /* 0x000fe80003800200 */
[----:B------:R-:W-:-:S13]  /*0a10*/  ISETP.GE.U32.AND P0, PT, R7, UR4, PT ;  /* 0x0000000407007c0c */ /* 0x000fda000bf06070 */
[----:B------:R-:W-:Y:S05]  /*0a20*/  @P0 BRA `(.L_x_4315) ;  /* 0x0000000800440947 */ /* 0x000fea0003800000 */
        /* <DEDUP_REMOVED lines=59> */
.L_x_4317:
[----:B------:R-:W-:Y:S05]  /*0de0*/  BSYNC.RECONVERGENT B1 ;  /* 0x0000000000017941 */ /* 0x000fea0003800200 */
.L_x_4316:
        /* <DEDUP_REMOVED lines=77> */
.L_x_4319:
[----:B------:R-:W-:Y:S01]  /*12c0*/  IMAD.MOV.U32 R2, RZ, RZ, 0x0 ;  /* 0x00000000ff027424 */ /* 0x000fe200078e00ff */
[----:B------:R-:W-:Y:S01]  /*12d0*/  LOP3.LUT P0, RZ, R11, 0x7fffffff, RZ, 0xc0, !PT ;  /* 0x7fffffff0bff7812 */ /* 0x000fe2000780c0ff */
[----:B------:R-:W-:-:S06]  /*12e0*/  IMAD.MOV.U32 R3, RZ, RZ, 0x7ff00000 ;  /* 0x7ff00000ff037424 */ /* 0x000fcc00078e00ff */
[----:B------:R-:W-:-:S10]  /*12f0*/  DFMA R2, R10, R2, +INF ;  /* 0x7ff000000a02742b */ /* 0x000fd40000000002 */
[----:B------:R-:W-:Y:S02]  /*1300*/  FSEL R8, R2, RZ, P0 ;  /* 0x000000ff02087208 */ /* 0x000fe40000000000 */
[----:B------:R-:W-:-:S07]  /*1310*/  FSEL R9, R3, -QNAN , P0 ;  /* 0xfff0000003097808 */ /* 0x000fce0000000000 */
.L_x_4320:
[----:B------:R-:W-:Y:S05]  /*1320*/  BSYNC.RECONVERGENT B1 ;  /* 0x0000000000017941 */ /* 0x000fea0003800200 */
.L_x_4318:
[----:B------:R-:W-:-:S11]  /*1330*/  DADD R4, R4, -R8 ;  /* 0x0000000004047229 */ /* 0x000fd60000000808 */
.L_x_4315:
[----:B------:R-:W-:Y:S05]  /*1340*/  BSYNC.RECONVERGENT B0 ;  /* 0x0000000000007941 */ /* 0x000fea0003800200 */
.L_x_4314:
        /* <DEDUP_REMOVED lines=31> */
.L_x_4321:
        /* <DEDUP_REMOVED lines=41> */
.L_x_4322:
        /* <DEDUP_REMOVED lines=45> */
.L_x_4323:
[----:B------:R0:W1:Y:S04]  /*1aa0*/  SHFL.DOWN PT, R9, R5, 0x8, 0x1f ;  /* 0x09001f0005097f89 */ /* 0x00006800000e0000 */
[----:B------:R0:W2:Y:S02]  /*1ab0*/  SHFL.DOWN PT, R8, R4, 0x8, 0x1f ;  /* 0x09001f0004087f89 */ /* 0x0000a400000e0000 */
.L_x_4324:
        /* <DEDUP_REMOVED lines=44> */
.L_x_4325:
[----:B------:R3:W4:Y:S04]  /*1d80*/  SHFL.DOWN PT, R9, R5, 0x4, 0x1f ;  /* 0x08801f0005097f89 */ /* 0x00072800000e0000 */
[----:B------:R3:W0:Y:S02]  /*1d90*/  SHFL.DOWN PT, R8, R4, 0x4, 0x1f ;  /* 0x08801f0004087f89 */ /* 0x00062400000e0000 */
.L_x_4326:
        /* <DEDUP_REMOVED lines=44> */
.L_x_4327:
[----:B------:R0:W1:Y:S04]  /*2060*/  SHFL.DOWN PT, R9, R5, 0x2, 0x1f ;  /* 0x08401f0005097f89 */ /* 0x00006800000e0000 */
[----:B------:R0:W2:Y:S02]  /*2070*/  SHFL.DOWN PT, R8, R4, 0x2, 0x1f ;  /* 0x08401f0004087f89 */ /* 0x0000a400000e0000 */
.L_x_4328:
        /* <DEDUP_REMOVED lines=44> */
.L_x_4329:
[----:B------:R3:W4:Y:S04]  /*2340*/  SHFL.DOWN PT, R9, R5, 0x1, 0x1f ;  /* 0x08201f0005097f89 */ /* 0x00072800000e0000 */
[----:B------:R3:W0:Y:S02]  /*2350*/  SHFL.DOWN PT, R8, R4, 0x1, 0x1f ;  /* 0x08201f0004087f89 */ /* 0x00062400000e0000 */
.L_x_4330:
[----:B------:R-:W-:-:S13]  /*2360*/  ISETP.NE.AND P0, PT, R6, RZ, PT ;  /* 0x000000ff0600720c */ /* 0x000fda0003f05270 */
[----:B------:R-:W-:Y:S05]  /*2370*/  @P0 EXIT ;  /* 0x000000000000094d */ /* 0x000fea0003800000 */
[----:B0-----:R-:W0:Y:S01]  /*2380*/  LDC.64 R2, c[0x0][0x388] ;  /* 0x0000e200ff027b82 */ /* 0x001e220000000a00 */
[----:B-12-4-:R-:W-:Y:S01]  /*2390*/  DADD R8, R4, R8 ;  /* 0x0000000004087229 */ /* 0x016fe20000000008 */
[----:B0-----:R-:W-:-:S06]  /*23a0*/  IMAD.WIDE.U32 R2, R0, 0x8, R2 ;  /* 0x0000000800027825 */ /* 0x001fcc00078e0002 */
[----:B------:R-:W-:Y:S01]  /*23b0*/  STG.E.64 desc[UR6][R2.64], R8 ;  /* 0x0000000802007986 */ /* 0x000fe2000c101b06 */
[----:B------:R-:W-:Y:S05]  /*23c0*/  EXIT ;  /* 0x000000000000794d */ /* 0x000fea0003800000 */
.L_x_4331:
        /* <DEDUP_REMOVED lines=11> */
.L_x_4948:


//--------------------- .text._Z11reduceRegr4IdLj1EEvPT_S1_j --------------------------
	.section	.text._Z11reduceRegr4IdLj1EEvPT_S1_j,"ax",@progbits
	.align	128
        .global         _Z11reduceRegr4IdLj1EEvPT_S1_j
        .type           _Z11reduceRegr4IdLj1EEvPT_S1_j,@function
        .size           _Z11reduceRegr4IdLj1EEvPT_S1_j,(.L_x_4949 - _Z11reduceRegr4IdLj1EEvPT_S1_j)
        .other          _Z11reduceRegr4IdLj1EEvPT_S1_j,@"STO_CUDA_ENTRY STV_DEFAULT"
_Z11reduceRegr4IdLj1EEvPT_S1_j:
.text._Z11reduceRegr4IdLj1EEvPT_S1_j:
[----:B------:R-:W-:Y:S01]  /*0000*/  LDC R1, c[0x0][0x37c] ;  /* 0x0000df00ff017b82 */ /* 0x000fe20000000800 */
[----:B------:R-:W0:Y:S01]  /*0010*/  S2R R0, SR_CTAID.X ;  /* 0x0000000000007919 */ /* 0x000e220000002500 */
[----:B------:R-:W1:Y:S01]  /*0020*/  LDCU UR4, c[0x0][0x360] ;  /* 0x00006c00ff0477ac */ /* 0x000e620008000800 */
[----:B------:R-:W-:Y:S01]  /*0030*/  BSSY.RECONVERGENT B0, `(.L_x_4332) ;  /* 0x000009d000007945 */ /* 0x000fe20003800200 */
[----:B------:R-:W2:Y:S01]  /*0040*/  S2R R4, SR_TID.X ;  /* 0x0000000000047919 */ /* 0x000ea20000002100 */
[----:B------:R-:W3:Y:S01]  /*0050*/  LDCU UR5, c[0x0][0x390] ;  /* 0x00007200ff0577ac */ /* 0x000ee20008000800 */
[----:B------:R-:W4:Y:S01]  /*0060*/  LDCU.64 UR6, c[0x0][0x358] ;  /* 0x00006b00ff0677ac */ /* 0x000f220008000a00 */
[----:B-1----:R-:W-:Y:S02]  /*0070*/  IMAD.U32 R5, RZ, RZ, UR4 ;  /* 0x00000004ff057e24 */ /* 0x002fe4000f8e00ff */
[----:B0-----:R-:W-:-:S04]  /*0080*/  IMAD R3, R0, UR4, RZ ;  /* 0x0000000400037c24 */ /* 0x001fc8000f8e02ff */
[----:B--2---:R-:W-:Y:S01]  /*0090*/  IMAD R6, R3, 0x2, R4 ;  /* 0x0000000203067824 */ /* 0x004fe200078e0204 */
[----:B------:R-:W-:-:S04]  /*00a0*/  CS2R R2, SRZ ;  /* 0x0000000000027805 */ /* 0x000fc8000001ff00 */
[----:B---3--:R-:W-:-:S13]  /*00b0*/  ISETP.GE.U32.AND P0, PT, R6, UR5, PT ;  /* 0x0000000506007c0c */ /* 0x008fda000bf06070 */
[----:B----4-:R-:W-:Y:S05]  /*00c0*/  @P0 BRA `(.L_x_4333) ;  /* 0x00000008004c0947 */ /* 0x010fea0003800000 */
        /* <DEDUP_REMOVED lines=61> */
.L_x_4335:
[----:B------:R-:W-:Y:S05]  /*04a0*/  BSYNC.RECONVERGENT B1 ;  /* 0x0000000000017941 */ /* 0x000fea0003800200 */
.L_x_4334:
        /* <DEDUP_REMOVED lines=77> */
.L_x_4337:
[----:B------:R-:W-:Y:S01]  /*0980*/  IMAD.MOV.U32 R2, RZ, RZ, 0x0 ;  /* 0x00000000ff027424 */ /* 0x000fe200078e00ff */
[----:B------:R-:W-:Y:S01]  /*0990*/  LOP3.LUT P0, RZ, R11, 0x7fffffff, RZ, 0xc0, !PT ;  /* 0x7fffffff0bff7812 */ /* 0x000fe2000780c0ff */
[----:B------:R-:W-:-:S06]  /*09a0*/  IMAD.MOV.U32 R3, RZ, RZ, 0x7ff00000 ;  /* 0x7ff00000ff037424 */ /* 0x000fcc00078e00ff */
[----:B------:R-:W-:-:S10]  /*09b0*/  DFMA R2, R10, R2, +INF ;  /* 0x7ff000000a02742b */ /* 0x000fd40000000002 */
[----:B------:R-:W-:Y:S02]  /*09c0*/  FSEL R2, R2, RZ, P0 ;  /* 0x000000ff02027208 */ /* 0x000fe40000000000 */
[----:B------:R-:W-:-:S07]  /*09d0*/  FSEL R3, R3, -QNAN , P0 ;  /* 0xfff0000003037808 */ /* 0x000fce0000000000 */
.L_x_4338:
[----:B------:R-:W-:Y:S05]  /*09e0*/  BSYNC.RECONVERGENT B1 ;  /* 0x0000000000017941 */ /* 0x000fea0003800200 */
.L_x_4336:
[----:B------:R-:W-:-:S11]  /*09f0*/  DADD R2, -RZ, -R2 ;  /* 0x00000000ff027229 */ /* 0x000fd60000000902 */
.L_x_4333:
[----:B------:R-:W-:Y:S05]  /*0a00*/  BSYNC.RECONVERGENT B0 ;  /* 0x0000000000007941 */ /* 0x000fea0003800200 */
.L_x_4332:
        /* <DEDUP_REMOVED lines=65> */
.L_x_4342:
[----:B------:R-:W-:Y:S05]  /*0e20*/  BSYNC.RECONVERGENT B1 ;  /* 0x0000000000017941 */ /* 0x000fea0003800200 */
.L_x_4341:
        /* <DEDUP_REMOVED lines=77> */
.L_x_4344:
[----:B------:R-:W-:Y:S01]  /*1300*/  IMAD.MOV.U32 R6, RZ, RZ, 0x0 ;  /* 0x00000000ff067424 */ /* 0x000fe200078e00ff */
[----:B------:R-:W-:Y:S01]  /*1310*/  LOP3.LUT P0, RZ, R11, 0x7fffffff, RZ, 0xc0, !PT ;  /* 0x7fffffff0bff7812 */ /* 0x000fe2000780c0ff */
[----:B------:R-:W-:-:S06]  /*1320*/  IMAD.MOV.U32 R7, RZ, RZ, 0x7ff00000 ;  /* 0x7ff00000ff077424 */ /* 0x000fcc00078e00ff */
[----:B------:R-:W-:-:S10]  /*1330*/  DFMA R6, R10, R6, +INF ;  /* 0x7ff000000a06742b */ /* 0x000fd40000000006 */
[----:B------:R-:W-:Y:S02]  /*1340*/  FSEL R6, R6, RZ, P0 ;  /* 0x000000ff06067208 */ /* 0x000fe40000000000 */
[----:B------:R-:W-:-:S07]  /*1350*/  FSEL R7, R7, -QNAN , P0 ;  /* 0xfff0000007077808 */ /* 0x000fce0000000000 */
.L_x_4345:
[----:B------:R-:W-:Y:S05]  /*1360*/  BSYNC.RECONVERGENT B1 ;  /* 0x0000000000017941 */ /* 0x000fea0003800200 */
.L_x_4343:
[----:B------:R-:W-:-:S11]  /*1370*/  DADD R2, R2, -R6 ;  /* 0x0000000002027229 */ /* 0x000fd60000000806 */
.L_x_4340:
[----:B------:R-:W-:Y:S05]  /*1380*/  BSYNC.RECONVERGENT B0 ;  /* 0x0000000000007941 */ /* 0x000fea0003800200 */
.L_x_4339:
        /* <DEDUP_REMOVED lines=9> */
.L_x_4347:
        /* <DEDUP_REMOVED lines=10> */
.L_x_4346:
[----:B------:R-:W-:Y:S05]  /*14c0*/  @P1 EXIT ;  /* 0x000000000000194d */ /* 0x000fea0003800000 */
[----:B------:R-:W-:-:S04]  /*14d0*/  VOTE.ANY R5, PT, PT ;  /* 0x0000000000057806 */ /* 0x000fc800038e0100 */
[----:B------:R-:W-:-:S13]  /*14e0*/  ISETP.NE.AND P0, PT, R5, -0x1, PT ;  /* 0xffffffff0500780c */ /* 0x000fda0003f05270 */
[----:B------:R-:W-:Y:S05]  /*14f0*/  @P0 BRA `(.L_x_4348) ;  /* 0x00000000000c0947 */ /* 0x000fea0003800000 */
[----:B------:R1:W2:Y:S04]  /*1500*/  SHFL.DOWN PT, R7, R3, 0x10, 0x1f ;  /* 0x0a001f0003077f89 */ /* 0x0002a800000e0000 */
[----:B------:R1:W3:Y:S01]  /*1510*/  SHFL.DOWN PT, R6, R2, 0x10, 0x1f ;  /* 0x0a001f0002067f89 */ /* 0x0002e200000e0000 */
[----:B------:R-:W-:Y:S05]  /*1520*/  BRA `(.L_x_4349) ;  /* 0x0000000000a47947 */ /* 0x000fea0003800000 */
.L_x_4348:
        /* <DEDUP_REMOVED lines=41> */
.L_x_4349:
        /* <DEDUP_REMOVED lines=45> */
.L_x_4350:
[----:B------:R3:W4:Y:S04]  /*1a90*/  SHFL.DOWN PT, R7, R3, 0x8, 0x1f ;  /* 0x09001f0003077f89 */ /* 0x00072800000e0000 */
[----:B------:R3:W0:Y:S02]  /*1aa0*/  SHFL.DOWN PT, R6, R2, 0x8, 0x1f ;  /* 0x09001f0002067f89 */ /* 0x00062400000e0000 */
.L_x_4351:
        /* <DEDUP_REMOVED lines=44> */
.L_x_4352:
[----:B------:R3:W4:Y:S04]  /*1d70*/  SHFL.DOWN PT, R7, R3, 0x4, 0x1f ;  /* 0x08801f0003077f89 */ /* 0x00072800000e0000 */
[----:B------:R3:W0:Y:S02]  /*1d80*/  SHFL.DOWN PT, R6, R2, 0x4, 0x1f ;  /* 0x08801f0002067f89 */ /* 0x00062400000e0000 */
.L_x_4353:
        /* <DEDUP_REMOVED lines=44> */
.L_x_4354:
[----:B------:R0:W1:Y:S04]  /*2050*/  SHFL.DOWN PT, R7, R3, 0x2, 0x1f ;  /* 0x08401f0003077f89 */ /* 0x00006800000e0000 */
[----:B------:R0:W2:Y:S02]  /*2060*/  SHFL.DOWN PT, R6, R2, 0x2, 0x1f ;  /* 0x08401f0002067f89 */ /* 0x0000a400000e0000 */
.L_x_4355:
        /* <DEDUP_REMOVED lines=44> */
.L_x_4356:
[----:B------:R3:W4:Y:S04]  /*2330*/  SHFL.DOWN PT, R7, R3, 0x1, 0x1f ;  /* 0x08201f0003077f89 */ /* 0x00072800000e0000 */
[----:B------:R3:W0:Y:S02]  /*2340*/  SHFL.DOWN PT, R6, R2, 0x1, 0x1f ;  /* 0x08201f0002067f89 */ /* 0x00062400000e0000 */
.L_x_4357:
[----:B------:R-:W-:-:S13]  /*2350*/  ISETP.NE.AND P0, PT, R4, RZ, PT ;  /* 0x000000ff0400720c */ /* 0x000fda0003f05270 */
[----:B------:R-:W-:Y:S05]  /*2360*/  @P0 EXIT ;  /* 0x000000000000094d */ /* 0x000fea0003800000 */
[----:B------:R-:W3:Y:S01]  /*2370*/  LDC.64 R4, c[0x0][0x388] ;  /* 0x0000e200ff047b82 */ /* 0x000ee20000000a00 */
[----:B012-4-:R-:W-:Y:S01]  /*2380*/  DADD R6, R2, R6 ;  /* 0x0000000002067229 */ /* 0x017fe20000000006 */
[----:B---3--:R-:W-:-:S06]  /*2390*/  IMAD.WIDE.U32 R2, R0, 0x8, R4 ;  /* 0x0000000800027825 */ /* 0x008fcc00078e0004 */
[----:B------:R-:W-:Y:S01]  /*23a0*/  STG.E.64 desc[UR6][R2.64], R6 ;  /* 0x0000000602007986 */ /* 0x000fe2000c101b06 */
[----:B------:R-:W-:Y:S05]  /*23b0*/  EXIT ;  /* 0x000000000000794d */ /* 0x000fea0003800000 */
.L_x_4358:
        /* <DEDUP_REMOVED lines=12> */
.L_x_4949:


//--------------------- .text._Z11reduceRegr4IdLj2EEvPT_S1_j --------------------------
	.section	.text._Z11reduceRegr4IdLj2EEvPT_S1_j,"ax",@progbits
	.align	128
        .global         _Z11reduceRegr4IdLj2EEvPT_S1_j
        .type           _Z11reduceRegr4IdLj2EEvPT_S1_j,@function
        .size           _Z11reduceRegr4IdLj2EEvPT_S1_j,(.L_x_4950 - _Z11reduceRegr4IdLj2EEvPT_S1_j)
        .other          _Z11reduceRegr4IdLj2EEvPT_S1_j,@"STO_CUDA_ENTRY STV_DEFAULT"
_Z11reduceRegr4IdLj2EEvPT_S1_j:
.text._Z11reduceRegr4IdLj2EEvPT_S1_j:
        /* <DEDUP_REMOVED lines=74> */
.L_x_4362:
[----:B------:R-:W-:Y:S05]  /*04a0*/  BSYNC.RECONVERGENT B1 ;  /* 0x0000000000017941 */ /* 0x000fea0003800200 */
.L_x_4361:
        /* <DEDUP_REMOVED lines=77> */
.L_x_4364:
[----:B------:R-:W-:Y:S01]  /*0980*/  IMAD.MOV.U32 R2, RZ, RZ, 0x0 ;  /* 0x00000000ff027424 */ /* 0x000fe200078e00ff */
[----:B------:R-:W-:Y:S01]  /*0990*/  LOP3.LUT P0, RZ, R11, 0x7fffffff, RZ, 0xc0, !PT ;  /* 0x7fffffff0bff7812 */ /* 0x000fe2000780c0ff */
[----:B------:R-:W-:-:S06]  /*09a0*/  IMAD.MOV.U32 R3, RZ, RZ, 0x7ff00000 ;  /* 0x7ff00000ff037424 */ /* 0x000fcc00078e00ff */
[----:B------:R-:W-:-:S10]  /*09b0*/  DFMA R2, R10, R2, +INF ;  /* 0x7ff000000a02742b */ /* 0x000fd40000000002 */
[----:B------:R-:W-:Y:S02]  /*09c0*/  FSEL R2, R2, RZ, P0 ;  /* 0x000000ff02027208 */ /* 0x000fe40000000000 */
[----:B------:R-:W-:-:S07]  /*09d0*/  FSEL R3, R3, -QNAN , P0 ;  /* 0xfff0000003037808 */ /* 0x000fce0000000000 */
.L_x_4365:
[----:B------:R-:W-:Y:S05]  /*09e0*/  BSYNC.RECONVERGENT B1 ;  /* 0x0000000000017941 */ /* 0x000fea0003800200 */
.L_x_4363:
[----:B------:R-:W-:-:S11]  /*09f0*/  DADD R2, -RZ, -R2 ;  /* 0x00000000ff027229 */ /* 0x000fd60000000902 */
.L_x_4360:
[----:B------:R-:W-:Y:S05]  /*0a00*/  BSYNC.RECONVERGENT B0 ;  /* 0x0000000000007941 */ /* 0x000fea0003800200 */
.L_x_4359:
        /* <DEDUP_REMOVED lines=65> */
.L_x_4369:
[----:B------:R-:W-:Y:S05]  /*0e20*/  BSYNC.RECONVERGENT B1 ;  /* 0x0000000000017941 */ /* 0x000fea0003800200 */
.L_x_4368:
        /* <DEDUP_REMOVED lines=77> */
.L_x_4371:
[----:B------:R-:W-:Y:S01]  /*1300*/  IMAD.MOV.U32 R6, RZ, RZ, 0x0 ;  /* 0x00000000ff067424 */ /* 0x000fe200078e00ff */
[----:B------:R-:W-:Y:S01]  /*1310*/  LOP3.LUT P0, RZ, R11, 0x7fffffff, RZ, 0xc0, !PT ;  /* 0x7fffffff0bff7812 */ /* 0x000fe2000780c0ff */
[----:B------:R-:W-:-:S06]  /*1320*/  IMAD.MOV.U32 R7, RZ, RZ, 0x7ff00000 ;  /* 0x7ff00000ff077424 */ /* 0x000fcc00078e00ff */
[----:B------:R-:W-:-:S10]  /*1330*/  DFMA R6, R10, R6, +INF ;  /* 0x7ff000000a06742b */ /* 0x000fd40000000006 */
[----:B------:R-:W-:Y:S02]  /*1340*/  FSEL R6, R6, RZ, P0 ;  /* 0x000000ff06067208 */ /* 0x000fe40000000000 */
[----:B------:R-:W-:-:S07]  /*1350*/  FSEL R7, R7, -QNAN , P0 ;  /* 0xfff0000007077808 */ /* 0x000fce0000000000 */
.L_x_4372:
[----:B------:R-:W-:Y:S05]  /*1360*/  BSYNC.RECONVERGENT B1 ;  /* 0x0000000000017941 */ /* 0x000fea0003800200 */
.L_x_4370:
[----:B------:R-:W-:-:S11]  /*1370*/  DADD R2, R2, -R6 ;  /* 0x0000000002027229 */ /* 0x000fd60000000806 */
.L_x_4367:
[----:B------:R-:W-:Y:S05]  /*1380*/  BSYNC.RECONVERGENT B0 ;  /* 0x0000000000007941 */ /* 0x000fea0003800200 */
.L_x_4366:
        /* <DEDUP_REMOVED lines=9> */
.L_x_4374:
        /* <DEDUP_REMOVED lines=10> */
.L_x_4373:
[----:B------:R-:W-:Y:S05]  /*14c0*/  @P1 EXIT ;  /* 0x000000000000194d */ /* 0x000fea0003800000 */
[----:B------:R-:W-:-:S04]  /*14d0*/  VOTE.ANY R5, PT, PT ;  /* 0x0000000000057806 */ /* 0x000fc800038e0100 */
[----:B------:R-:W-:-:S13]  /*14e0*/  ISETP.NE.AND P0, PT, R5, -0x1, PT ;  /* 0xffffffff0500780c */ /* 0x000fda0003f05270 */
[----:B------:R-:W-:Y:S05]  /*14f0*/  @P0 BRA `(.L_x_4375) ;  /* 0x00000000000c0947 */ /* 0x000fea0003800000 */
[----:B------:R1:W2:Y:S04]  /*1500*/  SHFL.DOWN PT, R7, R3, 0x10, 0x1f ;  /* 0x0a001f0003077f89 */ /* 0x0002a800000e0000 */
[----:B------:R1:W3:Y:S01]  /*1510*/  SHFL.DOWN PT, R6, R2, 0x10, 0x1f ;  /* 0x0a001f0002067f89 */ /* 0x0002e200000e0000 */
[----:B------:R-:W-:Y:S05]  /*1520*/  BRA `(.L_x_4376) ;  /* 0x0000000000a47947 */ /* 0x000fea0003800000 */
.L_x_4375:
        /* <DEDUP_REMOVED lines=41> */
.L_x_4376:
        /* <DEDUP_REMOVED lines=45> */
.L_x_4377:
[----:B------:R3:W4:Y:S04]  /*1a90*/  SHFL.DOWN PT, R7, R3, 0x8, 0x1f ;  /* 0x09001f0003077f89 */ /* 0x00072800000e0000 */
[----:B------:R3:W0:Y:S02]  /*1aa0*/  SHFL.DOWN PT, R6, R2, 0x8, 0x1f ;  /* 0x09001f0002067f89 */ /* 0x00062400000e0000 */
.L_x_4378:
        /* <DEDUP_REMOVED lines=44> */
.L_x_4379:
[----:B------:R3:W4:Y:S04]  /*1d70*/  SHFL.DOWN PT, R7, R3, 0x4, 0x1f ;  /* 0x08801f0003077f89 */ /* 0x00072800000e0000 */
[----:B------:R3:W0:Y:S02]  /*1d80*/  SHFL.DOWN PT, R6, R2, 0x4, 0x1f ;  /* 0x08801f0002067f89 */ /* 0x00062400000e0000 */
.L_x_4380:
        /* <DEDUP_REMOVED lines=44> */
.L_x_4381:
[----:B------:R0:W1:Y:S04]  /*2050*/  SHFL.DOWN PT, R7, R3, 0x2, 0x1f ;  /* 0x08401f0003077f89 */ /* 0x00006800000e0000 */
[----:B------:R0:W2:Y:S02]  /*2060*/  SHFL.DOWN PT, R6, R2, 0x2, 0x1f ;  /* 0x08401f0002067f89 */ /* 0x0000a400000e0000 */
.L_x_4382:
        /* <DEDUP_REMOVED lines=44> */
.L_x_4383:
[----:B------:R3:W4:Y:S04]  /*2330*/  SHFL.DOWN PT, R7, R3, 0x1, 0x1f ;  /* 0x08201f0003077f89 */ /* 0x00072800000e0000 */
[----:B------:R3:W0:Y:S02]  /*2340*/  SHFL.DOWN PT, R6, R2, 0x1, 0x1f ;  /* 0x08201f0002067f89 */ /* 0x00062400000e0000 */
.L_x_4384:
[----:B------:R-:W-:-:S13]  /*2350*/  ISETP.NE.AND P0, PT, R4, RZ, PT ;  /* 0x000000ff0400720c */ /* 0x000fda0003f05270 */
[----:B------:R-:W-:Y:S05]  /*2360*/  @P0 EXIT ;  /* 0x000000000000094d */ /* 0x000fea0003800000 */
[----:B------:R-:W3:Y:S01]  /*2370*/  LDC.64 R4, c[0x0][0x388] ;  /* 0x0000e200ff047b82 */ /* 0x000ee20000000a00 */
[----:B012-4-:R-:W-:Y:S01]  /*2380*/  DADD R6, R2, R6 ;  /* 0x0000000002067229 */ /* 0x017fe20000000006 */
[----:B---3--:R-:W-:-:S06]  /*2390*/  IMAD.WIDE.U32 R2, R0, 0x8, R4 ;  /* 0x0000000800027825 */ /* 0x008fcc00078e0004 */
[----:B------:R-:W-:Y:S01]  /*23a0*/  STG.E.64 desc[UR6][R2.64], R6 ;  /* 0x0000000602007986 */ /* 0x000fe2000c101b06 */
[----:B------:R-:W-:Y:S05]  /*23b0*/  EXIT ;  /* 0x000000000000794d */ /* 0x000fea0003800000 */
.L_x_4385:
        /* <DEDUP_REMOVED lines=12> */
.L_x_4950:


//--------------------- .text._Z11reduceRegr4IdLj4EEvPT_S1_j --------------------------
	.section	.text._Z11reduceRegr4IdLj4EEvPT_S1_j,"ax",@progbits
	.align	128
        .global         _Z11reduceRegr4IdLj4EEvPT_S1_j
        .type           _Z11reduceRegr4IdLj4EEvPT_S1_j,@function
        .size           _Z11reduceRegr4IdLj4EEvPT_S1_j,(.L_x_4951 - _Z11reduceRegr4IdLj4EEvPT_S1_j)
        .other          _Z11reduceRegr4IdLj4EEvPT_S1_j,@"STO_CUDA_ENTRY STV_DEFAULT"
_Z11reduceRegr4IdLj4EEvPT_S1_j:
.text._Z11reduceRegr4IdLj4EEvPT_S1_j:
        /* <DEDUP_REMOVED lines=74> */
.L_x_4389:
[----:B------:R-:W-:Y:S05]  /*04a0*/  BSYNC.RECONVERGENT B1 ;  /* 0x0000000000017941 */ /* 0x000fea0003800200 */
.L_x_4388:
        /* <DEDUP_REMOVED lines=77> */
.L_x_4391:
[----:B------:R-:W-:Y:S01]  /*0980*/  IMAD.MOV.U32 R2, RZ, RZ, 0x0 ;  /* 0x00000000ff027424 */ /* 0x000fe200078e00ff */
[----:B------:R-:W-:Y:S01]  /*0990*/  LOP3.LUT P0, RZ, R11, 0x7fffffff, RZ, 0xc0, !PT ;  /* 0x7fffffff0bff7812 */ /* 0x000fe2000780c0ff */
[----:B------:R-:W-:-:S06]  /*09a0*/  IMAD.MOV.U32 R3, RZ, RZ, 0x7ff00000 ;  /* 0x7ff00000ff037424 */ /* 0x000fcc00078e00ff */
[----:B------:R-:W-:-:S10]  /*09b0*/  DFMA R2, R10, R2, +INF ;  /* 0x7ff000000a02742b */ /* 0x000fd40000000002 */
[----:B------:R-:W-:Y:S02]  /*09c0*/  FSEL R2, R2, RZ, P0 ;  /* 0x000000ff02027208 */ /* 0x000fe40000000000 */
[----:B------:R-:W-:-:S07]  /*09d0*/  FSEL R3, R3, -QNAN , P0 ;  /* 0xfff0000003037808 */ /* 0x000fce0000000000 */
.L_x_4392:
[----:B------:R-:W-:Y:S05]  /*09e0*/  BSYNC.RECONVERGENT B1 ;  /* 0x0000000000017941 */ /* 0x000fea0003800200 */
.L_x_4390:
[----:B------:R-:W-:-:S11]  /*09f0*/  DADD R2, -RZ, -R2 ;  /* 0x00000000ff027229 */ /* 0x000fd60000000902 */
.L_x_4387:
[----:B------:R-:W-:Y:S05]  /*0a00*/  BSYNC.RECONVERGENT B0 ;  /* 0x0000000000007941 */ /* 0x000fea0003800200 */
.L_x_4386:
        /* <DEDUP_REMOVED lines=65> */
.L_x_4396:
[----:B------:R-:W-:Y:S05]  /*0e20*/  BSYNC.RECONVERGENT B1 ;  /* 0x0000000000017941 */ /* 0x000fea0003800200 */
.L_x_4395:
        /* <DEDUP_REMOVED lines=77> */
.L_x_4398:
[----:B------:R-:W-:Y:S01]  /*1300*/  IMAD.MOV.U32 R6, RZ, RZ, 0x0 ;  /* 0x00000000ff067424 */ /* 0x000fe200078e00ff */
[----:B------:R-:W-:Y:S01]  /*1310*/  LOP3.LUT P0, RZ, R11, 0x7fffffff, RZ, 0xc0, !PT ;  /* 0x7fffffff0bff7812 */ /* 0x000fe2000780c0ff */
[----:B------:R-:W-:-:S06]  /*1320*/  IMAD.MOV.U32 R7, RZ, RZ, 0x7ff00000 ;  /* 0x7ff00000ff077424 */ /* 0x000fcc00078e00ff */
[----:B------:R-:W-:-:S10]  /*1330*/  DFMA R6, R10, R6, +INF ;  /* 0x7ff000000a06742b */ /* 0x000fd40000000006 */
[----:B------:R-:W-:Y:S02]  /*1340*/  FSEL R6, R6, RZ, P0 ;  /* 0x000000ff06067208 */ /* 0x000fe40000000000 */
[----:B------:R-:W-:-:S07]  /*1350*/  FSEL R7, R7, -QNAN , P0 ;  /* 0xfff0000007077808 */ /* 0x000fce0000000000 */
.L_x_4399:
[----:B------:R-:W-:Y:S05]  /*1360*/  BSYNC.RECONVERGENT B1 ;  /* 0x0000000000017941 */ /* 0x000fea0003800200 */
.L_x_4397:
[----:B------:R-:W-:-:S11]  /*1370*/  DADD R2, R2, -R6 ;  /* 0x0000000002027229 */ /* 0x000fd60000000806 */
.L_x_4394:
[----:B------:R-:W-:Y:S05]  /*1380*/  BSYNC.RECONVERGENT B0 ;  /* 0x0000000000007941 */ /* 0x000fea0003800200 */
.L_x_4393:
        /* <DEDUP_REMOVED lines=9> */
.L_x_4401:
        /* <DEDUP_REMOVED lines=10> */
.L_x_4400:
[----:B------:R-:W-:Y:S05]  /*14c0*/  @P1 EXIT ;  /* 0x000000000000194d */ /* 0x000fea0003800000 */
[----:B------:R-:W-:-:S04]  /*14d0*/  VOTE.ANY R5, PT, PT ;  /* 0x0000000000057806 */ /* 0x000fc800038e0100 */
[----:B------:R-:W-:-:S13]  /*14e0*/  ISETP.NE.AND P0, PT, R5, -0x1, PT ;  /* 0xffffffff0500780c */ /* 0x000fda0003f05270 */
[----:B------:R-:W-:Y:S05]  /*14f0*/  @P0 BRA `(.L_x_4402) ;  /* 0x00000000000c0947 */ /* 0x000fea0003800000 */
[----:B------:R1:W2:Y:S04]  /*1500*/  SHFL.DOWN PT, R7, R3, 0x10, 0x1f ;  /* 0x0a001f0003077f89 */ /* 0x0002a800000e0000 */
[----:B------:R1:W3:Y:S01]  /*1510*/  SHFL.DOWN PT, R6, R2, 0x10, 0x1f ;  /* 0x0a001f0002067f89 */ /* 0x0002e200000e0000 */
[----:B------:R-:W-:Y:S05]  /*1520*/  BRA `(.L_x_4403) ;  /* 0x0000000000a47947 */ /* 0x000fea0003800000 */
.L_x_4402:
        /* <DEDUP_REMOVED lines=41> */
.L_x_4403:
        /* <DEDUP_REMOVED lines=45> */
.L_x_4404:
[----:B------:R3:W4:Y:S04]  /*1a90*/  SHFL.DOWN PT, R7, R3, 0x8, 0x1f ;  /* 0x09001f0003077f89 */ /* 0x00072800000e0000 */
[----:B------:R3:W0:Y:S02]  /*1aa0*/  SHFL.DOWN PT, R6, R2, 0x8, 0x1f ;  /* 0x09001f0002067f89 */ /* 0x00062400000e0000 */
.L_x_4405:
        /* <DEDUP_REMOVED lines=44> */
.L_x_4406:
[----:B------:R3:W4:Y:S04]  /*1d70*/  SHFL.DOWN PT, R7, R3, 0x4, 0x1f ;  /* 0x08801f0003077f89 */ /* 0x00072800000e0000 */
[----:B------:R3:W0:Y:S02]  /*1d80*/  SHFL.DOWN PT, R6, R2, 0x4, 0x1f ;  /* 0x08801f0002067f89 */ /* 0x00062400000e0000 */
.L_x_4407:
        /* <DEDUP_REMOVED lines=44> */
.L_x_4408:
[----:B------:R0:W1:Y:S04]  /*2050*/  SHFL.DOWN PT, R7, R3, 0x2, 0x1f ;  /* 0x08401f0003077f89 */ /* 0x00006800000e0000 */
[----:B------:R0:W2:Y:S02]  /*2060*/  SHFL.DOWN PT, R6, R2, 0x2, 0x1f ;  /* 0x08401f0002067f89 */ /* 0x0000a400000e0000 */
.L_x_4409:
        /* <DEDUP_REMOVED lines=44> */
.L_x_4410:
[----:B------:R3:W4:Y:S04]  /*2330*/  SHFL.DOWN PT, R7, R3, 0x1, 0x1f ;  /* 0x08201f0003077f89 */ /* 0x00072800000e0000 */
[----:B------:R3:W0:Y:S02]  /*2340*/  SHFL.DOWN PT, R6, R2, 0x1, 0x1f ;  /* 0x08201f0002067f89 */ /* 0x00062400000e0000 */
.L_x_4411:
[----:B------:R-:W-:-:S13]  /*2350*/  ISETP.NE.AND P0, PT, R4, RZ, PT ;  /* 0x000000ff0400720c */ /* 0x000fda0003f05270 */
[----:B------:R-:W-:Y:S05]  /*2360*/  @P0 EXIT ;  /* 0x000000000000094d */ /* 0x000fea0003800000 */
[----:B------:R-:W3:Y:S01]  /*2370*/  LDC.64 R4, c[0x0][0x388] ;  /* 0x0000e200ff047b82 */ /* 0x000ee20000000a00 */
[----:B012-4-:R-:W-:Y:S01]  /*2380*/  DADD R6, R2, R6 ;  /* 0x0000000002067229 */ /* 0x017fe20000000006 */
[----:B---3--:R-:W-:-:S06]  /*2390*/  IMAD.WIDE.U32 R2, R0, 0x8, R4 ;  /* 0x0000000800027825 */ /* 0x008fcc00078e0004 */
[----:B------:R-:W-:Y:S01]  /*23a0*/  STG.E.64 desc[UR6][R2.64], R6 ;  /* 0x0000000602007986 */ /* 0x000fe2000c101b06 */
[----:B------:R-:W-:Y:S05]  /*23b0*/  EXIT ;  /* 0x000000000000794d */ /* 0x000fea0003800000 */
.L_x_4412:
        /* <DEDUP_REMOVED lines=12> */
.L_x_4951:


//--------------------- .text._Z11reduceRegr4IdLj8EEvPT_S1_j --------------------------
	.section	.text._Z11reduceRegr4IdLj8EEvPT_S1_j,"ax",@progbits
	.align	128
        .global         _Z11reduceRegr4IdLj8EEvPT_S1_j
        .type           _Z11reduceRegr4IdLj8EEvPT_S1_j,@function
        .size           _Z11reduceRegr4IdLj8EEvPT_S1_j,(.L_x_4952 - _Z11reduceRegr4IdLj8EEvPT_S1_j)
        .other          _Z11reduceRegr4IdLj8EEvPT_S1_j,@"STO_CUDA_ENTRY STV_DEFAULT"
_Z11reduceRegr4IdLj8EEvPT_S1_j:
.text._Z11reduceRegr4IdLj8EEvPT_S1_j:
        /* <DEDUP_REMOVED lines=74> */
.L_x_4416:
[----:B------:R-:W-:Y:S05]  /*04a0*/  BSYNC.RECONVERGENT B1 ;  /* 0x0000000000017941 */ /* 0x000fea0003800200 */
.L_x_4415:
        /* <DEDUP_REMOVED lines=77> */
.L_x_4418:
[----:B------:R-:W-:Y:S01]  /*0980*/  IMAD.MOV.U32 R2, RZ, RZ, 0x0 ;  /* 0x00000000ff027424 */ /* 0x000fe200078e00ff */
[----:B------:R-:W-:Y:S01]  /*0990*/  LOP3.LUT P0, RZ, R11, 0x7fffffff, RZ, 0xc0, !PT ;  /* 0x7fffffff0bff7812 */ /* 0x000fe2000780c0ff */
[----:B------:R-:W-:-:S06]  /*09a0*/  IMAD.MOV.U32 R3, RZ, RZ, 0x7ff00000 ;  /* 0x7ff00000ff037424 */ /* 0x000fcc00078e00ff */
[----:B------:R-:W-:-:S10]  /*09b0*/  DFMA R2, R10, R2, +INF ;  /* 0x7ff000000a02742b */ /* 0x000fd40000000002 */
[----:B------:R-:W-:Y:S02]  /*09c0*/  FSEL R2, R2, RZ, P0 ;  /* 0x000000ff02027208 */ /* 0x000fe40000000000 */
[----:B------:R-:W-:-:S07]  /*09d0*/  FSEL R3, R3, -QNAN , P0 ;  /* 0xfff0000003037808 */ /* 0x000fce0000000000 */
.L_x_4419:
[----:B------:R-:W-:Y:S05]  /*09e0*/  BSYNC.RECONVERGENT B1 ;  /* 0x0000000000017941 */ /* 0x000fea0003800200 */
.L_x_4417:
[----:B------:R-:W-:-:S11]  /*09f0*/  DADD R2, -RZ, -R2 ;  /* 0x00000000ff027229 */ /* 0x000fd60000000902 */
.L_x_4414:
[----:B------:R-:W-:Y:S05]  /*0a00*/  BSYNC.RECONVERGENT B0 ;  /* 0x0000000000007941 */ /* 0x000fea0003800200 */
.L_x_4413:
        /* <DEDUP_REMOVED lines=65> */
.L_x_4423:
[----:B------:R-:W-:Y:S05]  /*0e20*/  BSYNC.RECONVERGENT B1 ;  /* 0x0000000000017941 */ /* 0x000fea0003800200 */
.L_x_4422:
        /* <DEDUP_REMOVED lines=77> */
.L_x_4425:
[----:B------:R-:W-:Y:S01]  /*1300*/  IMAD.MOV.U32 R6, RZ, RZ, 0x0 ;  /* 0x00000000ff067424 */ /* 0x000fe200078e00ff */
[----:B------:R-:W-:Y:S01]  /*1310*/  LOP3.LUT P0, RZ, R11, 0x7fffffff, RZ, 0xc0, !PT ;  /* 0x7fffffff0bff7812 */ /* 0x000fe2000780c0ff */
[----:B------:R-:W-:-:S06]  /*1320*/  IMAD.MOV.U32 R7, RZ, RZ, 0x7ff00000 ;  /* 0x7ff00000ff077424 */ /* 0x000fcc00078e00ff */
[----:B------:R-:W-:-:S10]  /*1330*/  DFMA R6, R10, R6, +INF ;  /* 0x7ff000000a06742b */ /* 0x000fd40000000006 */
[----:B------:R-:W-:Y:S02]  /*1340*/  FSEL R6, R6, RZ, P0 ;  /* 0x000000ff06067208 */ /* 0x000fe40000000000 */
[----:B------:R-:W-:-:S07]  /*1350*/  FSEL R7, R7, -QNAN , P0 ;  /* 0xfff0000007077808 */ /* 0x000fce0000000000 */
.L_x_4426:
[----:B------:R-:W-:Y:S05]  /*1360*/  BSYNC.RECONVERGENT B1 ;  /* 0x0000000000017941 */ /* 0x000fea0003800200 */
.L_x_4424:
[----:B------:R-:W-:-:S11]  /*1370*/  DADD R2, R2, -R6 ;  /* 0x0000000002027229 */ /* 0x000fd60000000806 */
.L_x_4421:
[----:B------:R-:W-:Y:S05]  /*1380*/  BSYNC.RECONVERGENT B0 ;  /* 0x0000000000007941 */ /* 0x000fea0003800200 */
.L_x_4420:
        /* <DEDUP_REMOVED lines=9> */
.L_x_4428:
        /* <DEDUP_REMOVED lines=10> */
.L_x_4427:
[----:B------:R-:W-:Y:S05]  /*14c0*/  @P1 EXIT ;  /* 0x000000000000194d */ /* 0x000fea0003800000 */
[----:B------:R-:W-:-:S04]  /*14d0*/  VOTE.ANY R5, PT, PT ;  /* 0x0000000000057806 */ /* 0x000fc800038e0100 */
[----:B------:R-:W-:-:S13]  /*14e0*/  ISETP.NE.AND P0, PT, R5, -0x1, PT ;  /* 0xffffffff0500780c */ /* 0x000fda0003f05270 */
[----:B------:R-:W-:Y:S05]  /*14f0*/  @P0 BRA `(.L_x_4429) ;  /* 0x00000000000c0947 */ /* 0x000fea0003800000 */
[----:B------:R1:W2:Y:S04]  /*1500*/  SHFL.DOWN PT, R7, R3, 0x10, 0x1f ;  /* 0x0a001f0003077f89 */ /* 0x0002a800000e0000 */
[----:B------:R1:W3:Y:S01]  /*1510*/  SHFL.DOWN PT, R6, R2, 0x10, 0x1f ;  /* 0x0a001f0002067f89 */ /* 0x0002e200000e0000 */
[----:B------:R-:W-:Y:S05]  /*1520*/  BRA `(.L_x_4430) ;  /* 0x0000000000a47947 */ /* 0x000fea0003800000 */
.L_x_4429:
        /* <DEDUP_REMOVED lines=41> */
.L_x_4430:
        /* <DEDUP_REMOVED lines=45> */
.L_x_4431:
[----:B------:R3:W4:Y:S04]  /*1a90*/  SHFL.DOWN PT, R7, R3, 0x8, 0x1f ;  /* 0x09001f0003077f89 */ /* 0x00072800000e0000 */
[----:B------:R3:W0:Y:S02]  /*1aa0*/  SHFL.DOWN PT, R6, R2, 0x8, 0x1f ;  /* 0x09001f0002067f89 */ /* 0x00062400000e0000 */
.L_x_4432:
        /* <DEDUP_REMOVED lines=44> */
.L_x_4433:
[----:B------:R3:W4:Y:S04]  /*1d70*/  SHFL.DOWN PT, R7, R3, 0x4, 0x1f ;  /* 0x08801f0003077f89 */ /* 0x00072800000e0000 */
[----:B------:R3:W0:Y:S02]  /*1d80*/  SHFL.DOWN PT, R6, R2, 0x4, 0x1f ;  /* 0x08801f0002067f89 */ /* 0x00062400000e0000 */
.L_x_4434:
        /* <DEDUP_REMOVED lines=44> */
.L_x_4435:
[----:B------:R0:W1:Y:S04]  /*2050*/  SHFL.DOWN PT, R7, R3, 0x2, 0x1f ;  /* 0x08401f0003077f89 */ /* 0x00006800000e0000 */
[----:B------:R0:W2:Y:S02]  /*2060*/  SHFL.DOWN PT, R6, R2, 0x2, 0x1f ;  /* 0x08401f0002067f89 */ /* 0x0000a400000e0000 */
.L_x_4436:
        /* <DEDUP_REMOVED lines=44> */
.L_x_4437:
[----:B------:R3:W4:Y:S04]  /*2330*/  SHFL.DOWN PT, R7, R3, 0x1, 0x1f ;  /* 0x08201f0003077f89 */ /* 0x00072800000e0000 */
[----:B------:R3:W0:Y:S02]  /*2340*/  SHFL.DOWN PT, R6, R2, 0x1, 0x1f ;  /* 0x08201f0002067f89 */ /* 0x00062400000e0000 */
.L_x_4438:
[----:B------:R-:W-:-:S13]  /*2350*/  ISETP.NE.AND P0, PT, R4, RZ, PT ;  /* 0x000000ff0400720c */ /* 0x000fda0003f05270 */
[----:B------:R-:W-:Y:S05]  /*2360*/  @P0 EXIT ;  /* 0x000000000000094d */ /* 0x000fea0003800000 */
[----:B------:R-:W3:Y:S01]  /*2370*/  LDC.64 R4, c[0x0][0x388] ;  /* 0x0000e200ff047b82 */ /* 0x000ee20000000a00 */
[----:B012-4-:R-:W-:Y:S01]  /*2380*/  DADD R6, R2, R6 ;  /* 0x0000000002067229 */ /* 0x017fe20000000006 */
[----:B---3--:R-:W-:-:S06]  /*2390*/  IMAD.WIDE.U32 R2, R0, 0x8, R4 ;  /* 0x0000000800027825 */ /* 0x008fcc00078e0004 */
[----:B------:R-:W-:Y:S01]  /*23a0*/  STG.E.64 desc[UR6][R2.64], R6 ;  /* 0x0000000602007986 */ /* 0x000fe2000c101b06 */
[----:B------:R-:W-:Y:S05]  /*23b0*/  EXIT ;  /* 0x000000000000794d */ /* 0x000fea0003800000 */
.L_x_4439:
        /* <DEDUP_REMOVED lines=12> */
.L_x_4952:


//--------------------- .text._Z11reduceRegr4IdLj16EEvPT_S1_j --------------------------
	.section	.text._Z11reduceRegr4IdLj16EEvPT_S1_j,"ax",@progbits
	.align	128
        .global         _Z11reduceRegr4IdLj16EEvPT_S1_j
        .type           _Z11reduceRegr4IdLj16EEvPT_S1_j,@function
        .size           _Z11reduceRegr4IdLj16EEvPT_S1_j,(.L_x_4953 - _Z11reduceRegr4IdLj16EEvPT_S1_j)
        .other          _Z11reduceRegr4IdLj16EEvPT_S1_j,@"STO_CUDA_ENTRY STV_DEFAULT"
_Z11reduceRegr4IdLj16EEvPT_S1_j:
.text._Z11reduceRegr4IdLj16EEvPT_S1_j:
        /* <DEDUP_REMOVED lines=74> */
.L_x_4443:
[----:B------:R-:W-:Y:S05]  /*04a0*/  BSYNC.RECONVERGENT B1 ;  /* 0x0000000000017941 */ /* 0x000fea0003800200 */
.L_x_4442:
        /* <DEDUP_REMOVED lines=77> */
.L_x_4445:
[----:B------:R-:W-:Y:S01]  /*0980*/  IMAD.MOV.U32 R2, RZ, RZ, 0x0 ;  /* 0x00000000ff027424 */ /* 0x000fe200078e00ff */
[----:B------:R-:W-:Y:S01]  /*0990*/  LOP3.LUT P0, RZ, R11, 0x7fffffff, RZ, 0xc0, !PT ;  /* 0x7fffffff0bff7812 */ /* 0x000fe2000780c0ff */
[----:B------:R-:W-:-:S06]  /*09a0*/  IMAD.MOV.U32 R3, RZ, RZ, 0x7ff00000 ;  /* 0x7ff00000ff037424 */ /* 0x000fcc00078e00ff */
[----:B------:R-:W-:-:S10]  /*09b0*/  DFMA R2, R10, R2, +INF ;  /* 0x7ff000000a02742b */ /* 0x000fd40000000002 */
[----:B------:R-:W-:Y:S02]  /*09c0*/  FSEL R2, R2, RZ, P0 ;  /* 0x000000ff02027208 */ /* 0x000fe40000000000 */
[----:B------:R-:W-:-:S07]  /*09d0*/  FSEL R3, R3, -QNAN , P0 ;  /* 0xfff0000003037808 */ /* 0x000fce0000000000 */
.L_x_4446:
[----:B------:R-:W-:Y:S05]  /*09e0*/  BSYNC.RECONVERGENT B1 ;  /* 0x0000000000017941 */ /* 0x000fea0003800200 */
.L_x_4444:
[----:B------:R-:W-:-:S11]  /*09f0*/  DADD R2, -RZ, -R2 ;  /* 0x00000000ff027229 */ /* 0x000fd60000000902 */
.L_x_4441:
[----:B------:R-:W-:Y:S05]  /*0a00*/  BSYNC.RECONVERGENT B0 ;  /* 0x0000000000007941 */ /* 0x000fea0003800200 */
.L_x_4440:
        /* <DEDUP_REMOVED lines=65> */
.L_x_4450:
[----:B------:R-:W-:Y:S05]  /*0e20*/  BSYNC.RECONVERGENT B1 ;  /* 0x0000000000017941 */ /* 0x000fea0003800200 */
.L_x_4449:
        /* <DEDUP_REMOVED lines=77> */
.L_x_4452:
[----:B------:R-:W-:Y:S01]  /*1300*/  IMAD.MOV.U32 R6, RZ, RZ, 0x0 ;  /* 0x00000000ff067424 */ /* 0x000fe200078e00ff */
[----:B------:R-:W-:Y:S01]  /*1310*/  LOP3.LUT P0, RZ, R11, 0x7fffffff, RZ, 0xc0, !PT ;  /* 0x7fffffff0bff7812 */ /* 0x000fe2000780c0ff */
[----:B------:R-:W-:-:S06]  /*1320*/  IMAD.MOV.U32 R7, RZ, RZ, 0x7ff00000 ;  /* 0x7ff00000ff077424 */ /* 0x000fcc00078e00ff */
[----:B------:R-:W-:-:S10]  /*1330*/  DFMA R6, R10, R6, +INF ;  /* 0x7ff000000a06742b */ /* 0x000fd40000000006 */
[----:B------:R-:W-:Y:S02]  /*1340*/  FSEL R6, R6, RZ, P0 ;  /* 0x000000ff06067208 */ /* 0x000fe40000000000 */
[----:B------:R-:W-:-:S07]  /*1350*/  FSEL R7, R7, -QNAN , P0 ;  /* 0xfff0000007077808 */ /* 0x000fce0000000000 */
.L_x_4453:
[----:B------:R-:W-:Y:S05]  /*1360*/  BSYNC.RECONVERGENT B1 ;  /* 0x0000000000017941 */ /* 0x000fea0003800200 */
.L_x_4451:
[----:B------:R-:W-:-:S11]  /*1370*/  DADD R2, R2, -R6 ;  /* 0x0000000002027229 */ /* 0x000fd60000000806 */
.L_x_4448:
[----:B------:R-:W-:Y:S05]  /*1380*/  BSYNC.RECONVERGENT B0 ;  /* 0x0000000000007941 */ /* 0x000fea0003800200 */
.L_x_4447:
        /* <DEDUP_REMOVED lines=9> */
.L_x_4455:
        /* <DEDUP_REMOVED lines=10> */
.L_x_4454:
[----:B------:R-:W-:Y:S05]  /*14c0*/  @P1 EXIT ;  /* 0x000000000000194d */ /* 0x000fea0003800000 */
[----:B------:R-:W-:-:S04]  /*14d0*/  VOTE.ANY R5, PT, PT ;  /* 0x0000000000057806 */ /* 0x000fc800038e0100 */
[----:B------:R-:W-:-:S13]  /*14e0*/  ISETP.NE.AND P0, PT, R5, -0x1, PT ;  /* 0xffffffff0500780c */ /* 0x000fda0003f05270 */
[----:B------:R-:W-:Y:S05]  /*14f0*/  @P0 BRA `(.L_x_4456) ;  /* 0x00000000000c0947 */ /* 0x000fea0003800000 */
[----:B------:R1:W2:Y:S04]  /*1500*/  SHFL.DOWN PT, R7, R3, 0x10, 0x1f ;  /* 0x0a001f0003077f89 */ /* 0x0002a800000e0000 */
[----:B------:R1:W3:Y:S01]  /*1510*/  SHFL.DOWN PT, R6, R2, 0x10, 0x1f ;  /* 0x0a001f0002067f89 */ /* 0x0002e200000e0000 */
[----:B------:R-:W-:Y:S05]  /*1520*/  BRA `(.L_x_4457) ;  /* 0x0000000000a47947 */ /* 0x000fea0003800000 */
.L_x_4456:
        /* <DEDUP_REMOVED lines=41> */
.L_x_4457:
        /* <DEDUP_REMOVED lines=45> */
.L_x_4458:
[----:B------:R3:W4:Y:S04]  /*1a90*/  SHFL.DOWN PT, R7, R3, 0x8, 0x1f ;  /* 0x09001f0003077f89 */ /* 0x00072800000e0000 */
[----:B------:R3:W0:Y:S02]  /*1aa0*/  SHFL.DOWN PT, R6, R2, 0x8, 0x1f ;  /* 0x09001f0002067f89 */ /* 0x00062400000e0000 */
.L_x_4459:
        /* <DEDUP_REMOVED lines=44> */
.L_x_4460:
[----:B------:R3:W4:Y:S04]  /*1d70*/  SHFL.DOWN PT, R7, R3, 0x4, 0x1f ;  /* 0x08801f0003077f89 */ /* 0x00072800000e0000 */
[----:B------:R3:W0:Y:S02]  /*1d80*/  SHFL.DOWN PT, R6, R2, 0x4, 0x1f ;  /* 0x08801f0002067f89 */ /* 0x00062400000e0000 */
.L_x_4461:
        /* <DEDUP_REMOVED lines=44> */
.L_x_4462:
[----:B------:R0:W1:Y:S04]  /*2050*/  SHFL.DOWN PT, R7, R3, 0x2, 0x1f ;  /* 0x08401f0003077f89 */ /* 0x00006800000e0000 */
[----:B------:R0:W2:Y:S02]  /*2060*/  SHFL.DOWN PT, R6, R2, 0x2, 0x1f ;  /* 0x08401f0002067f89 */ /* 0x0000a400000e0000 */
.L_x_4463:
        /* <DEDUP_REMOVED lines=44> */
.L_x_4464:
[----:B------:R3:W4:Y:S04]  /*2330*/  SHFL.DOWN PT, R7, R3, 0x1, 0x1f ;  /* 0x08201f0003077f89 */ /* 0x00072800000e0000 */
[----:B------:R3:W0:Y:S02]  /*2340*/  SHFL.DOWN PT, R6, R2, 0x1, 0x1f ;  /* 0x08201f0002067f89 */ /* 0x00062400000e0000 */
.L_x_4465:
[----:B------:R-:W-:-:S13]  /*2350*/  ISETP.NE.AND P0, PT, R4, RZ, PT ;  /* 0x000000ff0400720c */ /* 0x000fda0003f05270 */
[----:B------:R-:W-:Y:S05]  /*2360*/  @P0 EXIT ;  /* 0x000000000000094d */ /* 0x000fea0003800000 */
[----:B------:R-:W3:Y:S01]  /*2370*/  LDC.64 R4, c[0x0][0x388] ;  /* 0x0000e200ff047b82 */ /* 0x000ee20000000a00 */
[----:B012-4-:R-:W-:Y:S01]  /*2380*/  DADD R6, R2, R6 ;  /* 0x0000000002067229 */ /* 0x017fe20000000006 */
[----:B---3--:R-:W-:-:S06]  /*2390*/  IMAD.WIDE.U32 R2, R0, 0x8, R4 ;  /* 0x0000000800027825 */ /* 0x008fcc00078e0004 */
[----:B------:R-:W-:Y:S01]  /*23a0*/  STG.E.64 desc[UR6][R2.64], R6 ;  /* 0x0000000602007986 */ /* 0x000fe2000c101b06 */
[----:B------:R-:W-:Y:S05]  /*23b0*/  EXIT ;  /* 0x000000000000794d */ /* 0x000fea0003800000 */
.L_x_4466:
        /* <DEDUP_REMOVED lines=12> */
.L_x_4953:


//--------------------- .text._Z11reduceRegr4IdLj32EEvPT_S1_j --------------------------
	.section	.text._Z11reduceRegr4IdLj32EEvPT_S1_j,"ax",@progbits
	.align	128
        .global         _Z11reduceRegr4IdLj32EEvPT_S1_j
        .type           _Z11reduceRegr4IdLj32EEvPT_S1_j,@function
        .size           _Z11reduceRegr4IdLj32EEvPT_S1_j,(.L_x_4954 - _Z11reduceRegr4IdLj32EEvPT_S1_j)
        .other          _Z11reduceRegr4IdLj32EEvPT_S1_j,@"STO_CUDA_ENTRY STV_DEFAULT"
_Z11reduceRegr4IdLj32EEvPT_S1_j:
.text._Z11reduceRegr4IdLj32EEvPT_S1_j:
        /* <DEDUP_REMOVED lines=74> */
.L_x_4470:
[----:B------:R-:W-:Y:S05]  /*04a0*/  BSYNC.RECONVERGENT B1 ;  /* 0x0000000000017941 */ /* 0x000fea0003800200 */
.L_x_4469:
        /* <DEDUP_REMOVED lines=77> */
.L_x_4472:
[----:B------:R-:W-:Y:S01]  /*0980*/  IMAD.MOV.U32 R2, RZ, RZ, 0x0 ;  /* 0x00000000ff027424 */ /* 0x000fe200078e00ff */
[----:B------:R-:W-:Y:S01]  /*0990*/  LOP3.LUT P0, RZ, R11, 0x7fffffff, RZ, 0xc0, !PT ;  /* 0x7fffffff0bff7812 */ /* 0x000fe2000780c0ff */
[----:B------:R-:W-:-:S06]  /*09a0*/  IMAD.MOV.U32 R3, RZ, RZ, 0x7ff00000 ;  /* 0x7ff00000ff037424 */ /* 0x000fcc00078e00ff */
[----:B------:R-:W-:-:S10]  /*09b0*/  DFMA R2, R10, R2, +INF ;  /* 0x7ff000000a02742b */ /* 0x000fd40000000002 */
[----:B------:R-:W-:Y:S02]  /*09c0*/  FSEL R2, R2, RZ, P0 ;  /* 0x000000ff02027208 */ /* 0x000fe40000000000 */
[----:B------:R-:W-:-:S07]  /*09d0*/  FSEL R3, R3, -QNAN , P0 ;  /* 0xfff0000003037808 */ /* 0x000fce0000000000 */
.L_x_4473:
[----:B------:R-:W-:Y:S05]  /*09e0*/  BSYNC.RECONVERGENT B1 ;  /* 0x0000000000017941 */ /* 0x000fea0003800200 */
.L_x_4471:
[----:B------:R-:W-:-:S11]  /*09f0*/  DADD R2, -RZ, -R2 ;  /* 0x00000000ff027229 */ /* 0x000fd60000000902 */
.L_x_4468:
[----:B------:R-:W-:Y:S05]  /*0a00*/  BSYNC.RECONVERGENT B0 ;  /* 0x0000000000007941 */ /* 0x000fea0003800200 */
.L_x_4467:
        /* <DEDUP_REMOVED lines=65> */
.L_x_4477:
[----:B------:R-:W-:Y:S05]  /*0e20*/  BSYNC.RECONVERGENT B1 ;  /* 0x0000000000017941 */ /* 0x000fea0003800200 */
.L_x_4476:
        /* <DEDUP_REMOVED lines=77> */
.L_x_4479:
[----:B------:R-:W-:Y:S01]  /*1300*/  IMAD.MOV.U32 R6, RZ, RZ, 0x0 ;  /* 0x00000000ff067424 */ /* 0x000fe200078e00ff */
[----:B------:R-:W-:Y:S01]  /*1310*/  LOP3.LUT P0, RZ, R11, 0x7fffffff, RZ, 0xc0, !PT ;  /* 0x7fffffff0bff7812 */ /* 0x000fe2000780c0ff */
[----:B------:R-:W-:-:S06]  /*1320*/  IMAD.MOV.U32 R7, RZ, RZ, 0x7ff00000 ;  /* 0x7ff00000ff077424 */ /* 0x000fcc00078e00ff */
[----:B------:R-:W-:-:S10]  /*1330*/  DFMA R6, R10, R6, +INF ;  /* 0x7ff000000a06742b */ /* 0x000fd40000000006 */
[----:B------:R-:W-:Y:S02]  /*1340*/  FSEL R6, R6, RZ, P0 ;  /* 0x000000ff06067208 */ /* 0x000fe40000000000 */
[----:B------:R-:W-:-:S07]  /*1350*/  FSEL R7, R7, -QNAN , P0 ;  /* 0xfff0000007077808 */ /* 0x000fce0000000000 */
.L_x_4480:
[----:B------:R-:W-:Y:S05]  /*1360*/  BSYNC.RECONVERGENT B1 ;  /* 0x0000000000017941 */ /* 0x000fea0003800200 */
.L_x_4478:
[----:B------:R-:W-:-:S11]  /*1370*/  DADD R2, R2, -R6 ;  /* 0x0000000002027229 */ /* 0x000fd60000000806 */
.L_x_4475:
[----:B------:R-:W-:Y:S05]  /*1380*/  BSYNC.RECONVERGENT B0 ;  /* 0x0000000000007941 */ /* 0x000fea0003800200 */
.L_x_4474:
        /* <DEDUP_REMOVED lines=9> */
.L_x_4482:
        /* <DEDUP_REMOVED lines=10> */
.L_x_4481:
[----:B------:R-:W-:Y:S05]  /*14c0*/  @P1 EXIT ;  /* 0x000000000000194d */ /* 0x000fea0003800000 */
[----:B------:R-:W-:-:S04]  /*14d0*/  VOTE.ANY R5, PT, PT ;  /* 0x0000000000057806 */ /* 0x000fc800038e0100 */
[----:B------:R-:W-:-:S13]  /*14e0*/  ISETP.NE.AND P0, PT, R5, -0x1, PT ;  /* 0xffffffff0500780c */ /* 0x000fda0003f05270 */
[----:B------:R-:W-:Y:S05]  /*14f0*/  @P0 BRA `(.L_x_4483) ;  /* 0x00000000000c0947 */ /* 0x000fea0003800000 */
[----:B------:R1:W2:Y:S04]  /*1500*/  SHFL.DOWN PT, R7, R3, 0x10, 0x1f ;  /* 0x0a001f0003077f89 */ /* 0x0002a800000e0000 */
[----:B------:R1:W3:Y:S01]  /*1510*/  SHFL.DOWN PT, R6, R2, 0x10, 0x1f ;  /* 0x0a001f0002067f89 */ /* 0x0002e200000e0000 */
[----:B------:R-:W-:Y:S05]  /*1520*/  BRA `(.L_x_4484) ;  /* 0x0000000000a47947 */ /* 0x000fea0003800000 */
.L_x_4483:
        /* <DEDUP_REMOVED lines=41> */
.L_x_4484:
        /* <DEDUP_REMOVED lines=45> */
.L_x_4485:
[----:B------:R3:W4:Y:S04]  /*1a90*/  SHFL.DOWN PT, R7, R3, 0x8, 0x1f ;  /* 0x09001f0003077f89 */ /* 0x00072800000e0000 */
[----:B------:R3:W0:Y:S02]  /*1aa0*/  SHFL.DOWN PT, R6, R2, 0x8, 0x1f ;  /* 0x09001f0002067f89 */ /* 0x00062400000e0000 */
.L_x_4486:
        /* <DEDUP_REMOVED lines=44> */
.L_x_4487:
[----:B------:R3:W4:Y:S04]  /*1d70*/  SHFL.DOWN PT, R7, R3, 0x4, 0x1f ;  /* 0x08801f0003077f89 */ /* 0x00072800000e0000 */
[----:B------:R3:W0:Y:S02]  /*1d80*/  SHFL.DOWN PT, R6, R2, 0x4, 0x1f ;  /* 0x08801f0002067f89 */ /* 0x00062400000e0000 */
.L_x_4488:
        /* <DEDUP_REMOVED lines=44> */
.L_x_4489:
[----:B------:R0:W1:Y:S04]  /*2050*/  SHFL.DOWN PT, R7, R3, 0x2, 0x1f ;  /* 0x08401f0003077f89 */ /* 0x00006800000e0000 */
[----:B------:R0:W2:Y:S02]  /*2060*/  SHFL.DOWN PT, R6, R2, 0x2, 0x1f ;  /* 0x08401f0002067f89 */ /* 0x0000a400000e0000 */
.L_x_4490:
        /* <DEDUP_REMOVED lines=44> */
.L_x_4491:
[----:B------:R3:W4:Y:S04]  /*2330*/  SHFL.DOWN PT, R7, R3, 0x1, 0x1f ;  /* 0x08201f0003077f89 */ /* 0x00072800000e0000 */
[----:B------:R3:W0:Y:S02]  /*2340*/  SHFL.DOWN PT, R6, R2, 0x1, 0x1f ;  /* 0x08201f0002067f89 */ /* 0x00062400000e0000 */
.L_x_4492:
[----:B------:R-:W-:-:S13]  /*2350*/  ISETP.NE.AND P0, PT, R4, RZ, PT ;  /* 0x000000ff0400720c */ /* 0x000fda0003f05270 */
[----:B------:R-:W-:Y:S05]  /*2360*/  @P0 EXIT ;  /* 0x000000000000094d */ /* 0x000fea0003800000 */
[----:B------:R-:W3:Y:S01]  /*2370*/  LDC.64 R4, c[0x0][0x388] ;  /* 0x0000e200ff047b82 */ /* 0x000ee20000000a00 */
[----:B012-4-:R-:W-:Y:S01]  /*2380*/  DADD R6, R2, R6 ;  /* 0x0000000002067229 */ /* 0x017fe20000000006 */
[----:B---3--:R-:W-:-:S06]  /*2390*/  IMAD.WIDE.U32 R2, R0, 0x8, R4 ;  /* 0x0000000800027825 */ /* 0x008fcc00078e0004 */
[----:B------:R-:W-:Y:S01]  /*23a0*/  STG.E.64 desc[UR6][R2.64], R6 ;  /* 0x0000000602007986 */ /* 0x000fe2000c101b06 */
[----:B------:R-:W-:Y:S05]  /*23b0*/  EXIT ;  /* 0x000000000000794d */ /* 0x000fea0003800000 */
.L_x_4493:
        /* <DEDUP_REMOVED lines=12> */
.L_x_4954:


//--------------------- .text._Z11reduceRegr4IdLj64EEvPT_S1_j --------------------------
	.section	.text._Z11reduceRegr4IdLj64EEvPT_S1_j,"ax",@progbits
	.align	128
        .global         _Z11reduceRegr4IdLj64EEvPT_S1_j
        .type           _Z11reduceRegr4IdLj64EEvPT_S1_j,@function
        .size           _Z11reduceRegr4IdLj64EEvPT_S1_j,(.L_x_4955 - _Z11reduceRegr4IdLj64EEvPT_S1_j)
        .other          _Z11reduceRegr4IdLj64EEvPT_S1_j,@"STO_CUDA_ENTRY STV_DEFAULT"
_Z11reduceRegr4IdLj64EEvPT_S1_j:
.text._Z11reduceRegr4IdLj64EEvPT_S1_j:
        /* <DEDUP_REMOVED lines=74> */
.L_x_4497:
[----:B------:R-:W-:Y:S05]  /*04a0*/  BSYNC.RECONVERGENT B1 ;  /* 0x0000000000017941 */ /* 0x000fea0003800200 */
.L_x_4496:
        /* <DEDUP_REMOVED lines=77> */
.L_x_4499:
[----:B------:R-:W-:Y:S01]  /*0980*/  IMAD.MOV.U32 R2, RZ, RZ, 0x0 ;  /* 0x00000000ff027424 */ /* 0x000fe200078e00ff */
[----:B------:R-:W-:Y:S01]  /*0990*/  LOP3.LUT P0, RZ, R11, 0x7fffffff, RZ, 0xc0, !PT ;  /* 0x7fffffff0bff7812 */ /* 0x000fe2000780c0ff */
[----:B------:R-:W-:-:S06]  /*09a0*/  IMAD.MOV.U32 R3, RZ, RZ, 0x7ff00000 ;  /* 0x7ff00000ff037424 */ /* 0x000fcc00078e00ff */
[----:B------:R-:W-:-:S10]  /*09b0*/  DFMA R2, R10, R2, +INF ;  /* 0x7ff000000a02742b */ /* 0x000fd40000000002 */
[----:B------:R-:W-:Y:S02]  /*09c0*/  FSEL R2, R2, RZ, P0 ;  /* 0x000000ff02027208 */ /* 0x000fe40000000000 */
[----:B------:R-:W-:-:S07]  /*09d0*/  FSEL R3, R3, -QNAN , P0 ;  /* 0xfff0000003037808 */ /* 0x000fce0000000000 */
.L_x_4500:
[----:B------:R-:W-:Y:S05]  /*09e0*/  BSYNC.RECONVERGENT B1 ;  /* 0x0000000000017941 */ /* 0x000fea0003800200 */
.L_x_4498:
[----:B------:R-:W-:-:S11]  /*09f0*/  DADD R2, -RZ, -R2 ;  /* 0x00000000ff027229 */ /* 0x000fd60000000902 */
.L_x_4495:
[----:B------:R-:W-:Y:S05]  /*0a00*/  BSYNC.RECONVERGENT B0 ;  /* 0x0000000000007941 */ /* 0x000fea0003800200 */
.L_x_4494:
        /* <DEDUP_REMOVED lines=65> */
.L_x_4504:
[----:B------:R-:W-:Y:S05]  /*0e20*/  BSYNC.RECONVERGENT B1 ;  /* 0x0000000000017941 */ /* 0x000fea0003800200 */
.L_x_4503:
        /* <DEDUP_REMOVED lines=77> */
.L_x_4506:
[----:B------:R-:W-:Y:S01]  /*1300*/  IMAD.MOV.U32 R6, RZ, RZ, 0x0 ;  /* 0x00000000ff067424 */ /* 0x000fe200078e00ff */
[----:B------:R-:W-:Y:S01]  /*1310*/  LOP3.LUT P0, RZ, R11, 0x7fffffff, RZ, 0xc0, !PT ;  /* 0x7fffffff0bff7812 */ /* 0x000fe2000780c0ff */
[----:B------:R-:W-:-:S06]  /*1320*/  IMAD.MOV.U32 R7, RZ, RZ, 0x7ff00000 ;  /* 0x7ff00000ff077424 */ /* 0x000fcc00078e00ff */
[----:B------:R-:W-:-:S10]  /*1330*/  DFMA R6, R10, R6, +INF ;  /* 0x7ff000000a06742b */ /* 0x000fd40000000006 */
[----:B------:R-:W-:Y:S02]  /*1340*/  FSEL R6, R6, RZ, P0 ;  /* 0x000000ff06067208 */ /* 0x000fe40000000000 */
[----:B------:R-:W-:-:S07]  /*1350*/  FSEL R7, R7, -QNAN , P0 ;  /* 0xfff0000007077808 */ /* 0x000fce0000000000 */
.L_x_4507:
[----:B------:R-:W-:Y:S05]  /*1360*/  BSYNC.RECONVERGENT B1 ;  /* 0x0000000000017941 */ /* 0x000fea0003800200 */
.L_x_4505:
[----:B------:R-:W-:-:S11]  /*1370*/  DADD R2, R2, -R6 ;  /* 0x0000000002027229 */ /* 0x000fd60000000806 */
.L_x_4502:
[----:B------:R-:W-:Y:S05]  /*1380*/  BSYNC.RECONVERGENT B0 ;  /* 0x0000000000007941 */ /* 0x000fea0003800200 */
.L_x_4501:
        /* <DEDUP_REMOVED lines=9> */
.L_x_4509:
        /* <DEDUP_REMOVED lines=10> */
.L_x_4508:
        /* <DEDUP_REMOVED lines=9> */
.L_x_4510:
        /* <DEDUP_REMOVED lines=41> */
.L_x_4511:
        /* <DEDUP_REMOVED lines=45> */
.L_x_4512:
[----:B------:R3:W4:Y:S04]  /*1ab0*/  SHFL.DOWN PT, R7, R3, 0x8, 0x1f ;  /* 0x09001f0003077f89 */ /* 0x00072800000e0000 */
[----:B------:R3:W0:Y:S02]  /*1ac0*/  SHFL.DOWN PT, R6, R2, 0x8, 0x1f ;  /* 0x09001f0002067f89 */ /* 0x00062400000e0000 */
.L_x_4513:
        /* <DEDUP_REMOVED lines=44> */
.L_x_4514:
[----:B------:R3:W4:Y:S04]  /*1d90*/  SHFL.DOWN PT, R7, R3, 0x4, 0x1f ;  /* 0x08801f0003077f89 */ /* 0x00072800000e0000 */
[----:B------:R3:W0:Y:S02]  /*1da0*/  SHFL.DOWN PT, R6, R2, 0x4, 0x1f ;  /* 0x08801f0002067f89 */ /* 0x00062400000e0000 */
.L_x_4515:
        /* <DEDUP_REMOVED lines=44> */
.L_x_4516:
[----:B------:R0:W1:Y:S04]  /*2070*/  SHFL.DOWN PT, R7, R3, 0x2, 0x1f ;  /* 0x08401f0003077f89 */ /* 0x00006800000e0000 */
[----:B------:R0:W2:Y:S02]  /*2080*/  SHFL.DOWN PT, R6, R2, 0x2, 0x1f ;  /* 0x08401f0002067f89 */ /* 0x0000a400000e0000 */
.L_x_4517:
        /* <DEDUP_REMOVED lines=44> */
.L_x_4518:
[----:B------:R3:W4:Y:S04]  /*2350*/  SHFL.DOWN PT, R7, R3, 0x1, 0x1f ;  /* 0x08201f0003077f89 */ /* 0x00072800000e0000 */
[----:B------:R3:W0:Y:S02]  /*2360*/  SHFL.DOWN PT, R6, R2, 0x1, 0x1f ;  /* 0x08201f0002067f89 */ /* 0x00062400000e0000 */
.L_x_4519:
[----:B------:R-:W-:-:S13]  /*2370*/  ISETP.NE.AND P0, PT, R4, RZ, PT ;  /* 0x000000ff0400720c */ /* 0x000fda0003f05270 */
[----:B------:R-:W-:Y:S05]  /*2380*/  @P0 EXIT ;  /* 0x000000000000094d */ /* 0x000fea0003800000 */
[----:B------:R-:W3:Y:S01]  /*2390*/  LDC.64 R4, c[0x0][0x388] ;  /* 0x0000e200ff047b82 */ /* 0x000ee20000000a00 */
[----:B012-4-:R-:W-:Y:S01]  /*23a0*/  DADD R6, R2, R6 ;  /* 0x0000000002067229 */ /* 0x017fe20000000006 */
[----:B---3--:R-:W-:-:S06]  /*23b0*/  IMAD.WIDE.U32 R2, R0, 0x8, R4 ;  /* 0x0000000800027825 */ /* 0x008fcc00078e0004 */
[----:B------:R-:W-:Y:S01]  /*23c0*/  STG.E.64 desc[UR6][R2.64], R6 ;  /* 0x0000000602007986 */ /* 0x000fe2000c101b06 */
[----:B------:R-:W-:Y:S05]  /*23d0*/  EXIT ;  /* 0x000000000000794d */ /* 0x000fea0003800000 */
.L_x_4520:
        /* <DEDUP_REMOVED lines=10> */
.L_x_4955:


//--------------------- .text._Z11reduceRegr4IdLj128EEvPT_S1_j --------------------------
	.section	.text._Z11reduceRegr4IdLj128EEvPT_S1_j,"ax",@progbits
	.align	128
        .global         _Z11reduceRegr4IdLj128EEvPT_S1_j
        .type           _Z11reduceRegr4IdLj128EEvPT_S1_j,@function
        .size           _Z11reduceRegr4IdLj128EEvPT_S1_j,(.L_x_4956 - _Z11reduceRegr4IdLj128EEvPT_S1_j)
        .other          _Z11reduceRegr4IdLj128EEvPT_S1_j,@"STO_CUDA_ENTRY STV_DEFAULT"
_Z11reduceRegr4IdLj128EEvPT_S1_j:
.text._Z11reduceRegr4IdLj128EEvPT_S1_j:
        /* <DEDUP_REMOVED lines=74> */
.L_x_4524:
[----:B------:R-:W-:Y:S05]  /*04a0*/  BSYNC.RECONVERGENT B1 ;  /* 0x0000000000017941 */ /* 0x000fea0003800200 */
.L_x_4523:
        /* <DEDUP_REMOVED lines=77> */
.L_x_4526:
[----:B------:R-:W-:Y:S01]  /*0980*/  IMAD.MOV.U32 R2, RZ, RZ, 0x0 ;  /* 0x00000000ff027424 */ /* 0x000fe200078e00ff */
[----:B------:R-:W-:Y:S01]  /*0990*/  LOP3.LUT P0, RZ, R11, 0x7fffffff, RZ, 0xc0, !PT ;  /* 0x7fffffff0bff7812 */ /* 0x000fe2000780c0ff */
[----:B------:R-:W-:-:S06]  /*09a0*/  IMAD.MOV.U32 R3, RZ, RZ, 0x7ff00000 ;  /* 0x7ff00000ff037424 */ /* 0x000fcc00078e00ff */
[----:B------:R-:W-:-:S10]  /*09b0*/  DFMA R2, R10, R2, +INF ;  /* 0x7ff000000a02742b */ /* 0x000fd40000000002 */
[----:B------:R-:W-:Y:S02]  /*09c0*/  FSEL R2, R2, RZ, P0 ;  /* 0x000000ff02027208 */ /* 0x000fe40000000000 */
[----:B------:R-:W-:-:S07]  /*09d0*/  FSEL R3, R3, -QNAN , P0 ;  /* 0xfff0000003037808 */ /* 0x000fce0000000000 */
.L_x_4527:
[----:B------:R-:W-:Y:S05]  /*09e0*/  BSYNC.RECONVERGENT B1 ;  /* 0x0000000000017941 */ /* 0x000fea0003800200 */
.L_x_4525:
[----:B------:R-:W-:-:S11]  /*09f0*/  DADD R2, -RZ, -R2 ;  /* 0x00000000ff027229 */ /* 0x000fd60000000902 */
.L_x_4522:
[----:B------:R-:W-:Y:S05]  /*0a00*/  BSYNC.RECONVERGENT B0 ;  /* 0x0000000000007941 */ /* 0x000fea0003800200 */
.L_x_4521:
        /* <DEDUP_REMOVED lines=65> */
.L_x_4531:
[----:B------:R-:W-:Y:S05]  /*0e20*/  BSYNC.RECONVERGENT B1 ;  /* 0x0000000000017941 */ /* 0x000fea0003800200 */
.L_x_4530:
        /* <DEDUP_REMOVED lines=77> */
.L_x_4533:
[----:B------:R-:W-:Y:S01]  /*1300*/  IMAD.MOV.U32 R6, RZ, RZ, 0x0 ;  /* 0x00000000ff067424 */ /* 0x000fe200078e00ff */
[----:B------:R-:W-:Y:S01]  /*1310*/  LOP3.LUT P0, RZ, R11, 0x7fffffff, RZ, 0xc0, !PT ;  /* 0x7fffffff0bff7812 */ /* 0x000fe2000780c0ff */
[----:B------:R-:W-:-:S06]  /*1320*/  IMAD.MOV.U32 R7, RZ, RZ, 0x7ff00000 ;  /* 0x7ff00000ff077424 */ /* 0x000fcc00078e00ff */
[----:B------:R-:W-:-:S10]  /*1330*/  DFMA R6, R10, R6, +INF ;  /* 0x7ff000000a06742b */ /* 0x000fd40000000006 */
[----:B------:R-:W-:Y:S02]  /*1340*/  FSEL R6, R6, RZ, P0 ;  /* 0x000000ff06067208 */ /* 0x000fe40000000000 */
[----:B------:R-:W-:-:S07]  /*1350*/  FSEL R7, R7, -QNAN , P0 ;  /* 0xfff0000007077808 */ /* 0x000fce0000000000 */
.L_x_4534:
[----:B------:R-:W-:Y:S05]  /*1360*/  BSYNC.RECONVERGENT B1 ;  /* 0x0000000000017941 */ /* 0x000fea0003800200 */
.L_x_4532:
[----:B------:R-:W-:-:S11]  /*1370*/  DADD R2, R2, -R6 ;  /* 0x0000000002027229 */ /* 0x000fd60000000806 */
.L_x_4529:
[----:B------:R-:W-:Y:S05]  /*1380*/  BSYNC.RECONVERGENT B0 ;  /* 0x0000000000007941 */ /* 0x000fea0003800200 */
.L_x_4528:
        /* <DEDUP_REMOVED lines=9> */
.L_x_4536:
        /* <DEDUP_REMOVED lines=10> */
.L_x_4535:
        /* <DEDUP_REMOVED lines=9> */
.L_x_4537:
        /* <DEDUP_REMOVED lines=41> */
.L_x_4538:
        /* <DEDUP_REMOVED lines=45> */
.L_x_4539:
[----:B------:R3:W4:Y:S04]  /*1ab0*/  SHFL.DOWN PT, R7, R3, 0x8, 0x1f ;  /* 0x09001f0003077f89 */ /* 0x00072800000e0000 */
[----:B------:R3:W0:Y:S02]  /*1ac0*/  SHFL.DOWN PT, R6, R2, 0x8, 0x1f ;  /* 0x09001f0002067f89 */ /* 0x00062400000e0000 */
.L_x_4540:
        /* <DEDUP_REMOVED lines=44> */
.L_x_4541:
[----:B------:R3:W4:Y:S04]  /*1d90*/  SHFL.DOWN PT, R7, R3, 0x4, 0x1f ;  /* 0x08801f0003077f89 */ /* 0x00072800000e0000 */
[----:B------:R3:W0:Y:S02]  /*1da0*/  SHFL.DOWN PT, R6, R2, 0x4, 0x1f ;  /* 0x08801f0002067f89 */ /* 0x00062400000e0000 */
.L_x_4542:
        /* <DEDUP_REMOVED lines=44> */
.L_x_4543:
[----:B------:R0:W1:Y:S04]  /*2070*/  SHFL.DOWN PT, R7, R3, 0x2, 0x1f ;  /* 0x08401f0003077f89 */ /* 0x00006800000e0000 */
[----:B------:R0:W2:Y:S02]  /*2080*/  SHFL.DOWN PT, R6, R2, 0x2, 0x1f ;  /* 0x08401f0002067f89 */ /* 0x0000a400000e0000 */
.L_x_4544:
        /* <DEDUP_REMOVED lines=44> */
.L_x_4545:
[----:B------:R3:W4:Y:S04]  /*2350*/  SHFL.DOWN PT, R7, R3, 0x1, 0x1f ;  /* 0x08201f0003077f89 */ /* 0x00072800000e0000 */
[----:B------:R3:W0:Y:S02]  /*2360*/  SHFL.DOWN PT, R6, R2, 0x1, 0x1f ;  /* 0x08201f0002067f89 */ /* 0x00062400000e0000 */
.L_x_4546:
[----:B------:R-:W-:-:S13]  /*2370*/  ISETP.NE.AND P0, PT, R4, RZ, PT ;  /* 0x000000ff0400720c */ /* 0x000fda0003f05270 */
[----:B------:R-:W-:Y:S05]  /*2380*/  @P0 EXIT ;  /* 0x000000000000094d */ /* 0x000fea0003800000 */
[----:B------:R-:W3:Y:S01]  /*2390*/  LDC.64 R4, c[0x0][0x388] ;  /* 0x0000e200ff047b82 */ /* 0x000ee20000000a00 */
[----:B012-4-:R-:W-:Y:S01]  /*23a0*/  DADD R6, R2, R6 ;  /* 0x0000000002067229 */ /* 0x017fe20000000006 */
[----:B---3--:R-:W-:-:S06]  /*23b0*/  IMAD.WIDE.U32 R2, R0, 0x8, R4 ;  /* 0x0000000800027825 */ /* 0x008fcc00078e0004 */
[----:B------:R-:W-:Y:S01]  /*23c0*/  STG.E.64 desc[UR6][R2.64], R6 ;  /* 0x0000000602007986 */ /* 0x000fe2000c101b06 */
[----:B------:R-:W-:Y:S05]  /*23d0*/  EXIT ;  /* 0x000000000000794d */ /* 0x000fea0003800000 */
.L_x_4547:
        /* <DEDUP_REMOVED lines=10> */
.L_x_4956:


//--------------------- .text._Z11reduceRegr4IdLj256EEvPT_S1_j --------------------------
	.section	.text._Z11reduceRegr4IdLj256EEvPT_S1_j,"ax",@progbits
	.align	128
        .global         _Z11reduceRegr4IdLj256EEvPT_S1_j
        .type           _Z11reduceRegr4IdLj256EEvPT_S1_j,@function
        .size           _Z11reduceRegr4IdLj256EEvPT_S1_j,(.L_x_4957 - _Z11reduceRegr4IdLj256EEvPT_S1_j)
        .other          _Z11reduceRegr4IdLj256EEvPT_S1_j,@"STO_CUDA_ENTRY STV_DEFAULT"
_Z11reduceRegr4IdLj256EEvPT_S1_j:
.text._Z11reduceRegr4IdLj256EEvPT_S1_j:
        /* <DEDUP_REMOVED lines=74> */
.L_x_4551:
[----:B------:R-:W-:Y:S05]  /*04a0*/  BSYNC.RECONVERGENT B1 ;  /* 0x0000000000017941 */ /* 0x000fea0003800200 */
.L_x_4550:
        /* <DEDUP_REMOVED lines=77> */
.L_x_4553:
[----:B------:R-:W-:Y:S01]  /*0980*/  IMAD.MOV.U32 R2, RZ, RZ, 0x0 ;  /* 0x00000000ff027424 */ /* 0x000fe200078e00ff */
[----:B------:R-:W-:Y:S01]  /*0990*/  LOP3.LUT P0, RZ, R11, 0x7fffffff, RZ, 0xc0, !PT ;  /* 0x7fffffff0bff7812 */ /* 0x000fe2000780c0ff */
[----:B------:R-:W-:-:S06]  /*09a0*/  IMAD.MOV.U32 R3, RZ, RZ, 0x7ff00000 ;  /* 0x7ff00000ff037424 */ /* 0x000fcc00078e00ff */
[----:B------:R-:W-:-:S10]  /*09b0*/  DFMA R2, R10, R2, +INF ;  /* 0x7ff000000a02742b */ /* 0x000fd40000000002 */
[----:B------:R-:W-:Y:S02]  /*09c0*/  FSEL R2, R2, RZ, P0 ;  /* 0x000000ff02027208 */ /* 0x000fe40000000000 */
[----:B------:R-:W-:-:S07]  /*09d0*/  FSEL R3, R3, -QNAN , P0 ;  /* 0xfff0000003037808 */ /* 0x000fce0000000000 */
.L_x_4554:
[----:B------:R-:W-:Y:S05]  /*09e0*/  BSYNC.RECONVERGENT B1 ;  /* 0x0000000000017941 */ /* 0x000fea0003800200 */
.L_x_4552:
[----:B------:R-:W-:-:S11]  /*09f0*/  DADD R2, -RZ, -R2 ;  /* 0x00000000ff027229 */ /* 0x000fd60000000902 */
.L_x_4549:
[----:B------:R-:W-:Y:S05]  /*0a00*/  BSYNC.RECONVERGENT B0 ;  /* 0x0000000000007941 */ /* 0x000fea0003800200 */
.L_x_4548:
        /* <DEDUP_REMOVED lines=65> */
.L_x_4558:
[----:B------:R-:W-:Y:S05]  /*0e20*/  BSYNC.RECONVERGENT B1 ;  /* 0x0000000000017941 */ /* 0x000fea0003800200 */
.L_x_4557:
        /* <DEDUP_REMOVED lines=77> */
.L_x_4560:
[----:B------:R-:W-:Y:S01]  /*1300*/  IMAD.MOV.U32 R6, RZ, RZ, 0x0 ;  /* 0x00000000ff067424 */ /* 0x000fe200078e00ff */
[----:B------:R-:W-:Y:S01]  /*1310*/  LOP3.LUT P0, RZ, R11, 0x7fffffff, RZ, 0xc0, !PT ;  /* 0x7fffffff0bff7812 */ /* 0x000fe2000780c0ff */
[----:B------:R-:W-:-:S06]  /*1320*/  IMAD.MOV.U32 R7, RZ, RZ, 0x7ff00000 ;  /* 0x7ff00000ff077424 */ /* 0x000fcc00078e00ff */
[----:B------:R-:W-:-:S10]  /*1330*/  DFMA R6, R10, R6, +INF ;  /* 0x7ff000000a06742b */ /* 0x000fd40000000006 */
[----:B------:R-:W-:Y:S02]  /*1340*/  FSEL R6, R6, RZ, P0 ;  /* 0x000000ff06067208 */ /* 0x000fe40000000000 */
[----:B------:R-:W-:-:S07]  /*1350*/  FSEL R7, R7, -QNAN , P0 ;  /* 0xfff0000007077808 */ /* 0x000fce0000000000 */
.L_x_4561:
[----:B------:R-:W-:Y:S05]  /*1360*/  BSYNC.RECONVERGENT B1 ;  /* 0x0000000000017941 */ /* 0x000fea0003800200 */
.L_x_4559:
[----:B------:R-:W-:-:S11]  /*1370*/  DADD R2, R2, -R6 ;  /* 0x0000000002027229 */ /* 0x000fd60000000806 */
.L_x_4556:
[----:B------:R-:W-:Y:S05]  /*1380*/  BSYNC.RECONVERGENT B0 ;  /* 0x0000000000007941 */ /* 0x000fea0003800200 */
.L_x_4555:
        /* <DEDUP_REMOVED lines=9> */
.L_x_4563:
        /* <DEDUP_REMOVED lines=10> */
.L_x_4562:
        /* <DEDUP_REMOVED lines=9> */
.L_x_4564:
        /* <DEDUP_REMOVED lines=41> */
.L_x_4565:
        /* <DEDUP_REMOVED lines=45> */
.L_x_4566:
[----:B------:R3:W4:Y:S04]  /*1ab0*/  SHFL.DOWN PT, R7, R3, 0x8, 0x1f ;  /* 0x09001f0003077f89 */ /* 0x00072800000e0000 */
[----:B------:R3:W0:Y:S02]  /*1ac0*/  SHFL.DOWN PT, R6, R2, 0x8, 0x1f ;  /* 0x09001f0002067f89 */ /* 0x00062400000e0000 */
.L_x_4567:
        /* <DEDUP_REMOVED lines=44> */
.L_x_4568:
[----:B------:R3:W4:Y:S04]  /*1d90*/  SHFL.DOWN PT, R7, R3, 0x4, 0x1f ;  /* 0x08801f0003077f89 */ /* 0x00072800000e0000 */
[----:B------:R3:W0:Y:S02]  /*1da0*/  SHFL.DOWN PT, R6, R2, 0x4, 0x1f ;  /* 0x08801f0002067f89 */ /* 0x00062400000e0000 */
.L_x_4569:
        /* <DEDUP_REMOVED lines=44> */
.L_x_4570:
[----:B------:R0:W1:Y:S04]  /*2070*/  SHFL.DOWN PT, R7, R3, 0x2, 0x1f ;  /* 0x08401f0003077f89 */ /* 0x00006800000e0000 */
[----:B------:R0:W2:Y:S02]  /*2080*/  SHFL.DOWN PT, R6, R2, 0x2, 0x1f ;  /* 0x08401f0002067f89 */ /* 0x0000a400000e0000 */
.L_x_4571:
        /* <DEDUP_REMOVED lines=44> */
.L_x_4572:
[----:B------:R3:W4:Y:S04]  /*2350*/  SHFL.DOWN PT, R7, R3, 0x1, 0x1f ;  /* 0x08201f0003077f89 */ /* 0x00072800000e0000 */
[----:B------:R3:W0:Y:S02]  /*2360*/  SHFL.DOWN PT, R6, R2, 0x1, 0x1f ;  /* 0x08201f0002067f89 */ /* 0x00062400000e0000 */
.L_x_4573:
[----:B------:R-:W-:-:S13]  /*2370*/  ISETP.NE.AND P0, PT, R4, RZ, PT ;  /* 0x000000ff0400720c */ /* 0x000fda0003f05270 */
[----:B------:R-:W-:Y:S05]  /*2380*/  @P0 EXIT ;  /* 0x000000000000094d */ /* 0x000fea0003800000 */
[----:B------:R-:W3:Y:S01]  /*2390*/  LDC.64 R4, c[0x0][0x388] ;  /* 0x0000e200ff047b82 */ /* 0x000ee20000000a00 */
[----:B012-4-:R-:W-:Y:S01]  /*23a0*/  DADD R6, R2, R6 ;  /* 0x0000000002067229 */ /* 0x017fe20000000006 */
[----:B---3--:R-:W-:-:S06]  /*23b0*/  IMAD.WIDE.U32 R2, R0, 0x8, R4 ;  /* 0x0000000800027825 */ /* 0x008fcc00078e0004 */
[----:B------:R-:W-:Y:S01]  /*23c0*/  STG.E.64 desc[UR6][R2.64], R6 ;  /* 0x0000000602007986 */ /* 0x000fe2000c101b06 */
[----:B------:R-:W-:Y:S05]  /*23d0*/  EXIT ;  /* 0x000000000000794d */ /* 0x000fea0003800000 */
.L_x_4574:
        /* <DEDUP_REMOVED lines=10> */
.L_x_4957:


//--------------------- .text._Z11reduceRegr4IdLj512EEvPT_S1_j --------------------------
	.section	.text._Z11reduceRegr4IdLj512EEvPT_S1_j,"ax",@progbits
	.align	128
        .global         _Z11reduceRegr4IdLj512EEvPT_S1_j
        .type           _Z11reduceRegr4IdLj512EEvPT_S1_j,@function
        .size           _Z11reduceRegr4IdLj512EEvPT_S1_j,(.L_x_4958 - _Z11reduceRegr4IdLj512EEvPT_S1_j)
        .other          _Z11reduceRegr4IdLj512EEvPT_S1_j,@"STO_CUDA_ENTRY STV_DEFAULT"
_Z11reduceRegr4IdLj512EEvPT_S1_j:
.text._Z11reduceRegr4IdLj512EEvPT_S1_j:
        /* <DEDUP_REMOVED lines=74> */
.L_x_4578:
[----:B------:R-:W-:Y:S05]  /*04a0*/  BSYNC.RECONVERGENT B1 ;  /* 0x0000000000017941 */ /* 0x000fea0003800200 */
.L_x_4577:
        /* <DEDUP_REMOVED lines=77> */
.L_x_4580:
[----:B------:R-:W-:Y:S01]  /*0980*/  IMAD.MOV.U32 R2, RZ, RZ, 0x0 ;  /* 0x00000000ff027424 */ /* 0x000fe200078e00ff */
[----:B------:R-:W-:Y:S01]  /*0990*/  LOP3.LUT P0, RZ, R11, 0x7fffffff, RZ, 0xc0, !PT ;  /* 0x7fffffff0bff7812 */ /* 0x000fe2000780c0ff */
[----:B------:R-:W-:-:S06]  /*09a0*/  IMAD.MOV.U32 R3, RZ, RZ, 0x7ff00000 ;  /* 0x7ff00000ff037424 */ /* 0x000fcc00078e00ff */
[----:B------:R-:W-:-:S10]  /*09b0*/  DFMA R2, R10, R2, +INF ;  /* 0x7ff000000a02742b */ /* 0x000fd40000000002 */
[----:B------:R-:W-:Y:S02]  /*09c0*/  FSEL R2, R2, RZ, P0 ;  /* 0x000000ff02027208 */ /* 0x000fe40000000000 */
[----:B------:R-:W-:-:S07]  /*09d0*/  FSEL R3, R3, -QNAN , P0 ;  /* 0xfff0000003037808 */ /* 0x000fce0000000000 */
.L_x_4581:
[----:B------:R-:W-:Y:S05]  /*09e0*/  BSYNC.RECONVERGENT B1 ;  /* 0x0000000000017941 */ /* 0x000fea0003800200 */
.L_x_4579:
[----:B------:R-:W-:-:S11]  /*09f0*/  DADD R2, -RZ, -R2 ;  /* 0x00000000ff027229 */ /* 0x000fd60000000902 */
.L_x_4576:
[----:B------:R-:W-:Y:S05]  /*0a00*/  BSYNC.RECONVERGENT B0 ;  /* 0x0000000000007941 */ /* 0x000fea0003800200 */
.L_x_4575:
        /* <DEDUP_REMOVED lines=65> */
.L_x_4585:
[----:B------:R-:W-:Y:S05]  /*0e20*/  BSYNC.RECONVERGENT B1 ;  /* 0x0000000000017941 */ /* 0x000fea0003800200 */
.L_x_4584:
        /* <DEDUP_REMOVED lines=77> */
.L_x_4587:
[----:B------:R-:W-:Y:S01]  /*1300*/  IMAD.MOV.U32 R6, RZ, RZ, 0x0 ;  /* 0x00000000ff067424 */ /* 0x000fe200078e00ff */
[----:B------:R-:W-:Y:S01]  /*1310*/  LOP3.LUT P0, RZ, R11, 0x7fffffff, RZ, 0xc0, !PT ;  /* 0x7fffffff0bff7812 */ /* 0x000fe2000780c0ff */
[----:B------:R-:W-:-:S06]  /*1320*/  IMAD.MOV.U32 R7, RZ, RZ, 0x7ff00000 ;  /* 0x7ff00000ff077424 */ /* 0x000fcc00078e00ff */
[----:B------:R-:W-:-:S10]  /*1330*/  DFMA R6, R10, R6, +INF ;  /* 0x7ff000000a06742b */ /* 0x000fd40000000006 */
[----:B------:R-:W-:Y:S02]  /*1340*/  FSEL R6, R6, RZ, P0 ;  /* 0x000000ff06067208 */ /* 0x000fe40000000000 */
[----:B------:R-:W-:-:S07]  /*1350*/  FSEL R7, R7, -QNAN , P0 ;  /* 0xfff0000007077808 */ /* 0x000fce0000000000 */
.L_x_4588:
[----:B------:R-:W-:Y:S05]  /*1360*/  BSYNC.RECONVERGENT B1 ;  /* 0x0000000000017941 */ /* 0x000fea0003800200 */
.L_x_4586:
[----:B------:R-:W-:-:S11]  /*1370*/  DADD R2, R2, -R6 ;  /* 0x0000000002027229 */ /* 0x000fd60000000806 */
.L_x_4583:
[----:B------:R-:W-:Y:S05]  /*1380*/  BSYNC.RECONVERGENT B0 ;  /* 0x0000000000007941 */ /* 0x000fea0003800200 */
.L_x_4582:
        /* <DEDUP_REMOVED lines=9> */
.L_x_4590:
        /* <DEDUP_REMOVED lines=10> */
.L_x_4589:
        /* <DEDUP_REMOVED lines=9> */
.L_x_4591:
        /* <DEDUP_REMOVED lines=41> */
.L_x_4592:
        /* <DEDUP_REMOVED lines=45> */
.L_x_4593:
[----:B------:R3:W4:Y:S04]  /*1ab0*/  SHFL.DOWN PT, R7, R3, 0x8, 0x1f ;  /* 0x09001f0003077f89 */ /* 0x00072800000e0000 */
[----:B------:R3:W0:Y:S02]  /*1ac0*/  SHFL.DOWN PT, R6, R2, 0x8, 0x1f ;  /* 0x09001f0002067f89 */ /* 0x00062400000e0000 */
.L_x_4594:
        /* <DEDUP_REMOVED lines=44> */
.L_x_4595:
[----:B------:R3:W4:Y:S04]  /*1d90*/  SHFL.DOWN PT, R7, R3, 0x4, 0x1f ;  /* 0x08801f0003077f89 */ /* 0x00072800000e0000 */
[----:B------:R3:W0:Y:S02]  /*1da0*/  SHFL.DOWN PT, R6, R2, 0x4, 0x1f ;  /* 0x08801f0002067f89 */ /* 0x00062400000e0000 */
.L_x_4596:
        /* <DEDUP_REMOVED lines=44> */
.L_x_4597:
[----:B------:R0:W1:Y:S04]  /*2070*/  SHFL.DOWN PT, R7, R3, 0x2, 0x1f ;  /* 0x08401f0003077f89 */ /* 0x00006800000e0000 */
[----:B------:R0:W2:Y:S02]  /*2080*/  SHFL.DOWN PT, R6, R2, 0x2, 0x1f ;  /* 0x08401f0002067f89 */ /* 0x0000a400000e0000 */
.L_x_4598:
        /* <DEDUP_REMOVED lines=44> */
.L_x_4599:
[----:B------:R3:W4:Y:S04]  /*2350*/  SHFL.DOWN PT, R7, R3, 0x1, 0x1f ;  /* 0x08201f0003077f89 */ /* 0x00072800000e0000 */
[----:B------:R3:W0:Y:S02]  /*2360*/  SHFL.DOWN PT, R6, R2, 0x1, 0x1f ;  /* 0x08201f0002067f89 */ /* 0x00062400000e0000 */
.L_x_4600:
[----:B------:R-:W-:-:S13]  /*2370*/  ISETP.NE.AND P0, PT, R4, RZ, PT ;  /* 0x000000ff0400720c */ /* 0x000fda0003f05270 */
[----:B------:R-:W-:Y:S05]  /*2380*/  @P0 EXIT ;  /* 0x000000000000094d */ /* 0x000fea0003800000 */
[----:B------:R-:W3:Y:S01]  /*2390*/  LDC.64 R4, c[0x0][0x388] ;  /* 0x0000e200ff047b82 */ /* 0x000ee20000000a00 */
[----:B012-4-:R-:W-:Y:S01]  /*23a0*/  DADD R6, R2, R6 ;  /* 0x0000000002067229 */ /* 0x017fe20000000006 */
[----:B---3--:R-:W-:-:S06]  /*23b0*/  IMAD.WIDE.U32 R2, R0, 0x8, R4 ;  /* 0x0000000800027825 */ /* 0x008fcc00078e0004 */
[----:B------:R-:W-:Y:S01]  /*23c0*/  STG.E.64 desc[UR6][R2.64], R6 ;  /* 0x0000000602007986 */ /* 0x000fe2000c101b06 */
[----:B------:R-:W-:Y:S05]  /*23d0*/  EXIT ;  /* 0x000000000000794d */ /* 0x000fea0003800000 */
.L_x_4601:
        /* <DEDUP_REMOVED lines=10> */
.L_x_4958:


//--------------------- .text._Z11reduceRegr4IdLj1024EEvPT_S1_j --------------------------
	.section	.text._Z11reduceRegr4IdLj1024EEvPT_S1_j,"ax",@progbits
	.align	128
        .global         _Z11reduceRegr4IdLj1024EEvPT_S1_j
        .type           _Z11reduceRegr4IdLj1024EEvPT_S1_j,@function
        .size           _Z11reduceRegr4IdLj1024EEvPT_S1_j,(.L_x_4959 - _Z11reduceRegr4IdLj1024EEvPT_S1_j)
        .other          _Z11reduceRegr4IdLj1024EEvPT_S1_j,@"STO_CUDA_ENTRY STV_DEFAULT"
_Z11reduceRegr4IdLj1024EEvPT_S1_j:
.text._Z11reduceRegr4IdLj1024EEvPT_S1_j:
        /* <DEDUP_REMOVED lines=74> */
.L_x_4605:
[----:B------:R-:W-:Y:S05]  /*04a0*/  BSYNC.RECONVERGENT B1 ;  /* 0x0000000000017941 */ /* 0x000fea0003800200 */
.L_x_4604:
        /* <DEDUP_REMOVED lines=77> */
.L_x_4607:
[----:B------:R-:W-:Y:S01]  /*0980*/  IMAD.MOV.U32 R2, RZ, RZ, 0x0 ;  /* 0x00000000ff027424 */ /* 0x000fe200078e00ff */
[----:B------:R-:W-:Y:S01]  /*0990*/  LOP3.LUT P0, RZ, R11, 0x7fffffff, RZ, 0xc0, !PT ;  /* 0x7fffffff0bff7812 */ /* 0x000fe2000780c0ff */
[----:B------:R-:W-:-:S06]  /*09a0*/  IMAD.MOV.U32 R3, RZ, RZ, 0x7ff00000 ;  /* 0x7ff00000ff037424 */ /* 0x000fcc00078e00ff */
[----:B------:R-:W-:-:S10]  /*09b0*/  DFMA R2, R10, R2, +INF ;  /* 0x7ff000000a02742b */ /* 0x000fd40000000002 */
[----:B------:R-:W-:Y:S02]  /*09c0*/  FSEL R2, R2, RZ, P0 ;  /* 0x000000ff02027208 */ /* 0x000fe40000000000 */
[----:B------:R-:W-:-:S07]  /*09d0*/  FSEL R3, R3, -QNAN , P0 ;  /* 0xfff0000003037808 */ /* 0x000fce0000000000 */
.L_x_4608:
[----:B------:R-:W-:Y:S05]  /*09e0*/  BSYNC.RECONVERGENT B1 ;  /* 0x0000000000017941 */ /* 0x000fea0003800200 */
.L_x_4606:
[----:B------:R-:W-:-:S11]  /*09f0*/  DADD R2, -RZ, -R2 ;  /* 0x00000000ff027229 */ /* 0x000fd60000000902 */
.L_x_4603:
[----:B------:R-:W-:Y:S05]  /*0a00*/  BSYNC.RECONVERGENT B0 ;  /* 0x0000000000007941 */ /* 0x000fea0003800200 */
.L_x_4602:
        /* <DEDUP_REMOVED lines=65> */
.L_x_4612:
[----:B------:R-:W-:Y:S05]  /*0e20*/  BSYNC.RECONVERGENT B1 ;  /* 0x0000000000017941 */ /* 0x000fea0003800200 */
.L_x_4611:
        /* <DEDUP_REMOVED lines=77> */
.L_x_4614:
[----:B------:R-:W-:Y:S01]  /*1300*/  IMAD.MOV.U32 R6, RZ, RZ, 0x0 ;  /* 0x00000000ff067424 */ /* 0x000fe200078e00ff */
[----:B------:R-:W-:Y:S01]  /*1310*/  LOP3.LUT P0, RZ, R11, 0x7fffffff, RZ, 0xc0, !PT ;  /* 0x7fffffff0bff7812 */ /* 0x000fe2000780c0ff */
[----:B------:R-:W-:-:S06]  /*1320*/  IMAD.MOV.U32 R7, RZ, RZ, 0x7ff00000 ;  /* 0x7ff00000ff077424 */ /* 0x000fcc00078e00ff */
[----:B------:R-:W-:-:S10]  /*1330*/  DFMA R6, R10, R6, +INF ;  /* 0x7ff000000a06742b */ /* 0x000fd40000000006 */
[----:B------:R-:W-:Y:S02]  /*1340*/  FSEL R6, R6, RZ, P0 ;  /* 0x000000ff06067208 */ /* 0x000fe40000000000 */
[----:B------:R-:W-:-:S07]  /*1350*/  FSEL R7, R7, -QNAN , P0 ;  /* 0xfff0000007077808 */ /* 0x000fce0000000000 */
.L_x_4615:
[----:B------:R-:W-:Y:S05]  /*1360*/  BSYNC.RECONVERGENT B1 ;  /* 0x0000000000017941 */ /* 0x000fea0003800200 */
.L_x_4613:
[----:B------:R-:W-:-:S11]  /*1370*/  DADD R2, R2, -R6 ;  /* 0x0000000002027229 */ /* 0x000fd60000000806 */
.L_x_4610:
[----:B------:R-:W-:Y:S05]  /*1380*/  BSYNC.RECONVERGENT B0 ;  /* 0x0000000000007941 */ /* 0x000fea0003800200 */
.L_x_4609:
        /* <DEDUP_REMOVED lines=9> */
.L_x_4617:
        /* <DEDUP_REMOVED lines=10> */
.L_x_4616:
        /* <DEDUP_REMOVED lines=9> */
.L_x_4618:
        /* <DEDUP_REMOVED lines=41> */
.L_x_4619:
        /* <DEDUP_REMOVED lines=45> */
.L_x_4620:
[----:B------:R3:W4:Y:S04]  /*1ab0*/  SHFL.DOWN PT, R7, R3, 0x8, 0x1f ;  /* 0x09001f0003077f89 */ /* 0x00072800000e0000 */
[----:B------:R3:W0:Y:S02]  /*1ac0*/  SHFL.DOWN PT, R6, R2, 0x8, 0x1f ;  /* 0x09001f0002067f89 */ /* 0x00062400000e0000 */
.L_x_4621:
        /* <DEDUP_REMOVED lines=44> */
.L_x_4622:
[----:B------:R3:W4:Y:S04]  /*1d90*/  SHFL.DOWN PT, R7, R3, 0x4, 0x1f ;  /* 0x08801f0003077f89 */ /* 0x00072800000e0000 */
[----:B------:R3:W0:Y:S02]  /*1da0*/  SHFL.DOWN PT, R6, R2, 0x4, 0x1f ;  /* 0x08801f0002067f89 */ /* 0x00062400000e0000 */
.L_x_4623:
        /* <DEDUP_REMOVED lines=44> */
.L_x_4624:
[----:B------:R0:W1:Y:S04]  /*2070*/  SHFL.DOWN PT, R7, R3, 0x2, 0x1f ;  /* 0x08401f0003077f89 */ /* 0x00006800000e0000 */
[----:B------:R0:W2:Y:S02]  /*2080*/  SHFL.DOWN PT, R6, R2, 0x2, 0x1f ;  /* 0x08401f0002067f89 */ /* 0x0000a400000e0000 */
.L_x_4625:
        /* <DEDUP_REMOVED lines=44> */
.L_x_4626:
[----:B------:R3:W4:Y:S04]  /*2350*/  SHFL.DOWN PT, R7, R3, 0x1, 0x1f ;  /* 0x08201f0003077f89 */ /* 0x00072800000e0000 */
[----:B------:R3:W0:Y:S02]  /*2360*/  SHFL.DOWN PT, R6, R2, 0x1, 0x1f ;  /* 0x08201f0002067f89 */ /* 0x00062400000e0000 */
.L_x_4627:
[----:B------:R-:W-:-:S13]  /*2370*/  ISETP.NE.AND P0, PT, R4, RZ, PT ;  /* 0x000000ff0400720c */ /* 0x000fda0003f05270 */
[----:B------:R-:W-:Y:S05]  /*2380*/  @P0 EXIT ;  /* 0x000000000000094d */ /* 0x000fea0003800000 */
[----:B------:R-:W3:Y:S01]  /*2390*/  LDC.64 R4, c[0x0][0x388] ;  /* 0x0000e200ff047b82 */ /* 0x000ee20000000a00 */
[----:B012-4-:R-:W-:Y:S01]  /*23a0*/  DADD R6, R2, R6 ;  /* 0x0000000002067229 */ /* 0x017fe20000000006 */
[----:B---3--:R-:W-:-:S06]  /*23b0*/  IMAD.WIDE.U32 R2, R0, 0x8, R4 ;  /* 0x0000000800027825 */ /* 0x008fcc00078e0004 */
[----:B------:R-:W-:Y:S01]  /*23c0*/  STG.E.64 desc[UR6][R2.64], R6 ;  /* 0x0000000602007986 */ /* 0x000fe2000c101b06 */
[----:B------:R-:W-:Y:S05]  /*23d0*/  EXIT ;  /* 0x000000000000794d */ /* 0x000fea0003800000 */
.L_x_4628:
        /* <DEDUP_REMOVED lines=10> */
.L_x_4959:


//--------------------- .text._Z11reduceRegr3IdEvPT_S1_j --------------------------
	.section	.text._Z11reduceRegr3IdEvPT_S1_j,"ax",@progbits
	.align	128
        .global         _Z11reduceRegr3IdEvPT_S1_j
        .type           _Z11reduceRegr3IdEvPT_S1_j,@function
        .size           _Z11reduceRegr3IdEvPT_S1_j,(.L_x_4960 - _Z11reduceRegr3IdEvPT_S1_j)
        .other          _Z11reduceRegr3IdEvPT_S1_j,@"STO_CUDA_ENTRY STV_DEFAULT"
_Z11reduceRegr3IdEvPT_S1_j:
.text._Z11reduceRegr3IdEvPT_S1_j:
        /* <DEDUP_REMOVED lines=17> */
[----:B------:R-:W-:Y:S01]  /*0110*/  MOV R2, 0xfefa39ef ;  /* 0xfefa39ef00027802 */ /* 0x000fe20000000f00 */
[----:B------:R-:W-:Y:S01]  /*0120*/  IMAD.MOV.U32 R11, RZ, RZ, 0x3ff71547 ;  /* 0x3ff71547ff0b7424 */ /* 0x000fe200078e00ff */
[----:B------:R-:W-:Y:S01]  /*0130*/  UMOV UR8, 0x3b39803f ;  /* 0x3b39803f00087882 */ /* 0x000fe20000000000 */
[----:B------:R-:W-:Y:S01]  /*0140*/  IMAD.MOV.U32 R3, RZ, RZ, 0x3fe62e42 ;  /* 0x3fe62e42ff037424 */ /* 0x000fe200078e00ff */
[----:B------:R-:W-:Y:S01]  /*0150*/  UMOV UR9, 0x3c7abc9e ;  /* 0x3c7abc9e00097882 */ /* 0x000fe20000000000 */
[----:B------:R-:W-:Y:S02]  /*0160*/  BSSY.RECONVERGENT B1, `(.L_x_4631) ;  /* 0x0000034000017945 */ /* 0x000fe40003800200 */
        /* <DEDUP_REMOVED lines=36> */
[----:B------:R-:W-:Y:S01]  /*03b0*/  IMAD R13, R10, 0x100000, R15 ;  /* 0x001000000a0d7824 */ /* 0x000fe200078e020f */
[----:B------:R-:W-:Y:S01]  /*03c0*/  MOV R12, R14 ;  /* 0x0000000e000c7202 */ /* 0x000fe20000000f00 */
        /* <DEDUP_REMOVED lines=13> */
.L_x_4632:
[----:B------:R-:W-:Y:S05]  /*04a0*/  BSYNC.RECONVERGENT B1 ;  /* 0x0000000000017941 */ /* 0x000fea0003800200 */
.L_x_4631:
[----:B------:R-:W-:Y:S01]  /*04b0*/  DADD R12, R12, 1 ;  /* 0x3ff000000c0c7429 */ /* 0x000fe20000000000 */
[----:B------:R-:W-:Y:S09]  /*04c0*/  BSSY.RECONVERGENT B1, `(.L_x_4633) ;  /* 0x0000052000017945 */ /* 0x000ff20003800200 */
[----:B------:R-:W-:Y:S01]  /*04d0*/  ISETP.GT.AND P0, PT, R13, 0xfffff, PT ;  /* 0x000fffff0d00780c */ /* 0x000fe20003f04270 */
[----:B------:R-:W-:Y:S01]  /*04e0*/  IMAD.MOV.U32 R10, RZ, RZ, R12 ;  /* 0x000000ffff0a7224 */ /* 0x000fe200078e000c */
[----:B------:R-:W-:Y:S01]  /*04f0*/  MOV R11, R13 ;  /* 0x0000000d000b7202 */ /* 0x000fe20000000f00 */
[----:B------:R-:W-:-:S10]  /*0500*/  IMAD.MOV.U32 R8, RZ, RZ, R13 ;  /* 0x000000ffff087224 */ /* 0x000fd400078e000d */
[----:B------:R-:W-:-:S10]  /*0510*/  @!P0 DMUL R10, R10, 1.80143985094819840000e+16 ;  /* 0x435000000a0a8828 */ /* 0x000fd40000000000 */
[----:B------:R-:W-:Y:S02]  /*0520*/  @!P0 IMAD.MOV.U32 R8, RZ, RZ, R11 ;  /* 0x000000ffff088224 */ /* 0x000fe400078e000b */
[----:B------:R-:W-:Y:S02]  /*0530*/  @!P0 IMAD.MOV.U32 R12, RZ, RZ, R10 ;  /* 0x000000ffff0c8224 */ /* 0x000fe400078e000a */
[----:B------:R-:W-:-:S05]  /*0540*/  VIADD R7, R8, 0xffffffff ;  /* 0xffffffff08077836 */ /* 0x000fca0000000000 */
[----:B------:R-:W-:Y:S01]  /*0550*/  ISETP.GT.U32.AND P1, PT, R7, 0x7feffffe, PT ;  /* 0x7feffffe0700780c */ /* 0x000fe20003f24070 */
[----:B------:R-:W-:Y:S01]  /*0560*/  IMAD.MOV.U32 R7, RZ, RZ, -0x3ff ;  /* 0xfffffc01ff077424 */ /* 0x000fe200078e00ff */
[----:B------:R-:W-:-:S11]  /*0570*/  @!P0 MOV R7, 0xfffffbcb ;  /* 0xfffffbcb00078802 */ /* 0x000fd60000000f00 */
[----:B------:R-:W-:Y:S05]  /*0580*/  @P1 BRA `(.L_x_4634) ;  /* 0x0000000000fc1947 */ /* 0x000fea0003800000 */
[C---:B------:R-:W-:Y:S01]  /*0590*/  LOP3.LUT R9, R8.reuse, 0xfffff, RZ, 0xc0, !PT ;  /* 0x000fffff08097812 */ /* 0x040fe200078ec0ff */
[----:B------:R-:W-:Y:S01]  /*05a0*/  IMAD.MOV.U32 R10, RZ, RZ, R12 ;  /* 0x000000ffff0a7224 */ /* 0x000fe200078e000c */
[----:B------:R-:W-:Y:S01]  /*05b0*/  MOV R12, RZ ;  /* 0x000000ff000c7202 */ /* 0x000fe20000000f00 */
[----:B------:R-:W-:Y:S01]  /*05c0*/  IMAD.MOV.U32 R20, RZ, RZ, -0x748574fc ;  /* 0x8b7a8b04ff147424 */ /* 0x000fe200078e00ff */
[----:B------:R-:W-:Y:S01]  /*05d0*/  LOP3.LUT R11, R9, 0x3ff00000, RZ, 0xfc, !PT ;  /* 0x3ff00000090b7812 */ /* 0x000fe200078efcff */
[----:B------:R-:W-:Y:S01]  /*05e0*/  IMAD.MOV.U32 R21, RZ, RZ, 0x3ed0ee25 ;  /* 0x3ed0ee25ff157424 */ /* 0x000fe200078e00ff */
[----:B------:R-:W-:Y:S01]  /*05f0*/  UMOV UR8, 0x3ae80f1e ;  /* 0x3ae80f1e00087882 */ /* 0x000fe20000000000 */
[----:B------:R-:W-:Y:S01]  /*0600*/  UMOV UR9, 0x3eb1380b ;  /* 0x3eb1380b00097882 */ /* 0x000fe20000000000 */
        /* <DEDUP_REMOVED lines=55> */
.L_x_4634:
[----:B------:R-:W-:Y:S01]  /*0980*/  MOV R2, 0x0 ;  /* 0x0000000000027802 */ /* 0x000fe20000000f00 */
[----:B------:R-:W-:Y:S01]  /*0990*/  IMAD.MOV.U32 R3, RZ, RZ, 0x7ff00000 ;  /* 0x7ff00000ff037424 */ /* 0x000fe200078e00ff */
[----:B------:R-:W-:-:S05]  /*09a0*/  LOP3.LUT P0, RZ, R11, 0x7fffffff, RZ, 0xc0, !PT ;  /* 0x7fffffff0bff7812 */ /* 0x000fca000780c0ff */
[----:B------:R-:W-:-:S10]  /*09b0*/  DFMA R2, R10, R2, +INF ;  /* 0x7ff000000a02742b */ /* 0x000fd40000000002 */
[----:B------:R-:W-:Y:S02]  /*09c0*/  FSEL R2, R2, RZ, P0 ;  /* 0x000000ff02027208 */ /* 0x000fe40000000000 */
[----:B------:R-:W-:-:S07]  /*09d0*/  FSEL R3, R3, -QNAN , P0 ;  /* 0xfff0000003037808 */ /* 0x000fce0000000000 */
.L_x_4635:
[----:B------:R-:W-:Y:S05]  /*09e0*/  BSYNC.RECONVERGENT B1 ;  /* 0x0000000000017941 */ /* 0x000fea0003800200 */
.L_x_4633:
[----:B------:R-:W-:-:S11]  /*09f0*/  DADD R2, -RZ, -R2 ;  /* 0x00000000ff027229 */ /* 0x000fd60000000902 */
.L_x_4630:
[----:B------:R-:W-:Y:S05]  /*0a00*/  BSYNC.RECONVERGENT B0 ;  /* 0x0000000000007941 */ /* 0x000fea0003800200 */
.L_x_4629:
[----:B------:R-:W-:Y:S01]  /*0a10*/  IMAD.IADD R7, R6, 0x1, R5 ;  /* 0x0000000106077824 */ /* 0x000fe200078e0205 */
[----:B------:R-:W-:Y:S04]  /*0a20*/  BSSY.RECONVERGENT B0, `(.L_x_4636) ;  /* 0x0000097000007945 */ /* 0x000fe80003800200 */
[----:B------:R-:W-:-:S13]  /*0a30*/  ISETP.GE.U32.AND P0, PT, R7, UR5, PT ;  /* 0x0000000507007c0c */ /* 0x000fda000bf06070 */
[----:B------:R-:W-:Y:S05]  /*0a40*/  @P0 BRA `(.L_x_4637) ;  /* 0x0000000800500947 */ /* 0x000fea0003800000 */
[----:B------:R-:W0:Y:S02]  /*0a50*/  LDC.64 R8, c[0x0][0x380] ;  /* 0x0000e000ff087b82 */ /* 0x000e240000000a00 */
[----:B0-----:R-:W-:-:S06]  /*0a60*/  IMAD.WIDE.U32 R8, R7, 0x8, R8 ;  /* 0x0000000807087825 */ /* 0x001fcc00078e0008 */
[----:B------:R-:W2:Y:S01]  /*0a70*/  LDG.E.64 R8, desc[UR6][R8.64] ;  /* 0x0000000608087981 */ /* 0x000ea2000c1e1b00 */
[----:B------:R-:W-:Y:S01]  /*0a80*/  IMAD.MOV.U32 R10, RZ, RZ, 0x652b82fe ;  /* 0x652b82feff0a7424 */ /* 0x000fe200078e00ff */
[----:B------:R-:W-:Y:S01]  /*0a90*/  MOV R11, 0x3ff71547 ;  /* 0x3ff71547000b7802 */ /* 0x000fe20000000f00 */
[----:B------:R-:W-:Y:S01]  /*0aa0*/  IMAD.MOV.U32 R6, RZ, RZ, -0x105c611 ;  /* 0xfefa39efff067424 */ /* 0x000fe200078e00ff */
[----:B------:R-:W-:Y:S01]  /*0ab0*/  UMOV UR4, 0x3b39803f ;  /* 0x3b39803f00047882 */ /* 0x000fe20000000000 */
[----:B------:R-:W-:Y:S01]  /*0ac0*/  IMAD.MOV.U32 R7, RZ, RZ, 0x3fe62e42 ;  /* 0x3fe62e42ff077424 */ /* 0x000fe200078e00ff */
[----:B------:R-:W-:Y:S01]  /*0ad0*/  UMOV UR5, 0x3c7abc9e ;  /* 0x3c7abc9e00057882 */ /* 0x000fe20000000000 */
[----:B------:R-:W-:Y:S01]  /*0ae0*/  BSSY.RECONVERGENT B1, `(.L_x_4638) ;  /* 0x0000035000017945 */ /* 0x000fe20003800200 */
[----:B--2---:R-:W-:Y:S01]  /*0af0*/  DFMA R10, R8, R10, 6.75539944105574400000e+15 ;  /* 0x43380000080a742b */ /* 0x004fe2000000000a */
[----:B------:R-:W-:-:S07]  /*0b00*/  FSETP.GEU.AND P0, PT, |R9|, 4.1917929649353027344, PT ;  /* 0x4086232b0900780b */ /* 0x000fce0003f0e200 */
[----:B------:R-:W-:-:S08]  /*0b10*/  DADD R12, R10, -6.75539944105574400000e+15 ;  /* 0xc33800000a0c7429 */ /* 0x000fd00000000000 */
[----:B------:R-:W-:-:S08]  /*0b20*/  DFMA R14, R12, -R6, R8 ;  /* 0x800000060c0e722b */ /* 0x000fd00000000008 */
[----:B------:R-:W-:Y:S01]  /*0b30*/  DFMA R12, R12, -UR4, R14 ;  /* 0x800000040c0c7c2b */ /* 0x000fe2000800000e */
[----:B------:R-:W-:Y:S01]  /*0b40*/  UMOV UR4, 0x69ce2bdf ;  /* 0x69ce2bdf00047882 */ /* 0x000fe20000000000 */
[----:B------:R-:W-:Y:S01]  /*0b50*/  IMAD.MOV.U32 R14, RZ, RZ, -0x35dec16 ;  /* 0xfca213eaff0e7424 */ /* 0x000fe200078e00ff */
[----:B------:R-:W-:Y:S01]  /*0b60*/  MOV R15, 0x3e928af3 ;  /* 0x3e928af3000f7802 */ /* 0x000fe20000000f00 */
[----:B------:R-:W-:-:S05]  /*0b70*/  UMOV UR5, 0x3e5ade15 ;  /* 0x3e5ade1500057882 */ /* 0x000fca0000000000 */
        /* <DEDUP_REMOVED lines=37> */
[----:B------:R-:W-:-:S04]  /*0dd0*/  @!P1 SHF.R.S32.HI R11, RZ, 0x1, R11 ;  /* 0x00000001ff0b9819 */ /* 0x000fc8000001140b */
[----:B------:R-:W-:Y:S01]  /*0de0*/  @!P1 LEA R9, R11, R15, 0x14 ;  /* 0x0000000f0b099211 */ /* 0x000fe200078ea0ff */
[----:B------:R-:W-:-:S05]  /*0df0*/  @!P1 IMAD.IADD R10, R10, 0x1, -R11 ;  /* 0x000000010a0a9824 */ /* 0x000fca00078e0a0b */
[----:B------:R-:W-:Y:S01]  /*0e00*/  @!P1 LEA R11, R10, 0x3ff00000, 0x14 ;  /* 0x3ff000000a0b9811 */ /* 0x000fe200078ea0ff */
[----:B------:R-:W-:-:S06]  /*0e10*/  @!P1 IMAD.MOV.U32 R10, RZ, RZ, RZ ;  /* 0x000000ffff0a9224 */ /* 0x000fcc00078e00ff */
[----:B------:R-:W-:-:S11]  /*0e20*/  @!P1 DMUL R12, R8, R10 ;  /* 0x0000000a080c9228 */ /* 0x000fd60000000000 */
.L_x_4639:
[----:B------:R-:W-:Y:S05]  /*0e30*/  BSYNC.RECONVERGENT B1 ;  /* 0x0000000000017941 */ /* 0x000fea0003800200 */
.L_x_4638:
        /* <DEDUP_REMOVED lines=15> */
[----:B------:R-:W-:Y:S01]  /*0f30*/  IMAD.MOV.U32 R20, RZ, RZ, -0x748574fc ;  /* 0x8b7a8b04ff147424 */ /* 0x000fe200078e00ff */
[----:B------:R-:W-:Y:S01]  /*0f40*/  MOV R21, 0x3ed0ee25 ;  /* 0x3ed0ee2500157802 */ /* 0x000fe20000000f00 */
[----:B------:R-:W-:Y:S01]  /*0f50*/  UMOV UR4, 0x3ae80f1e ;  /* 0x3ae80f1e00047882 */ /* 0x000fe20000000000 */
        /* <DEDUP_REMOVED lines=59> */
.L_x_4641:
[----:B------:R-:W-:Y:S01]  /*1310*/  IMAD.MOV.U32 R6, RZ, RZ, 0x0 ;  /* 0x00000000ff067424 */ /* 0x000fe200078e00ff */
[----:B------:R-:W-:Y:S02]  /*1320*/  MOV R7, 0x7ff00000 ;  /* 0x7ff0000000077802 */ /* 0x000fe40000000f00 */
[----:B------:R-:W-:-:S04]  /*1330*/  LOP3.LUT P0, RZ, R11, 0x7fffffff, RZ, 0xc0, !PT ;  /* 0x7fffffff0bff7812 */ /* 0x000fc8000780c0ff */
[----:B------:R-:W-:-:S10]  /*1340*/  DFMA R6, R10, R6, +INF ;  /* 0x7ff000000a06742b */ /* 0x000fd40000000006 */
[----:B------:R-:W-:Y:S02]  /*1350*/  FSEL R6, R6, RZ, P0 ;  /* 0x000000ff06067208 */ /* 0x000fe40000000000 */
[----:B------:R-:W-:-:S07]  /*1360*/  FSEL R7, R7, -QNAN , P0 ;  /* 0xfff0000007077808 */ /* 0x000fce0000000000 */
.L_x_4642:
[----:B------:R-:W-:Y:S05]  /*1370*/  BSYNC.RECONVERGENT B1 ;  /* 0x0000000000017941 */ /* 0x000fea0003800200 */
.L_x_4640:
[----:B------:R-:W-:-:S11]  /*1380*/  DADD R2, R2, -R6 ;  /* 0x0000000002027229 */ /* 0x000fd60000000806 */
.L_x_4637:
[----:B------:R-:W-:Y:S05]  /*1390*/  BSYNC.RECONVERGENT B0 ;  /* 0x0000000000007941 */ /* 0x000fea0003800200 */
.L_x_4636:
        /* <DEDUP_REMOVED lines=9> */
.L_x_4644:
        /* <DEDUP_REMOVED lines=10> */
.L_x_4643:
[----:B------:R-:W-:Y:S05]  /*14d0*/  @P0 EXIT ;  /* 0x000000000000094d */ /* 0x000fea0003800000 */
[----:B------:R-:W1:Y:S02]  /*14e0*/  LDC.64 R4, c[0x0][0x388] ;  /* 0x0000e200ff047b82 */ /* 0x000e640000000a00 */
[----:B-1----:R-:W-:-:S05]  /*14f0*/  IMAD.WIDE.U32 R4, R0, 0x8, R4 ;  /* 0x0000000800047825 */ /* 0x002fca00078e0004 */
[----:B------:R-:W-:Y:S01]  /*1500*/  STG.E.64 desc[UR6][R4.64], R2 ;  /* 0x0000000204007986 */ /* 0x000fe2000c101b06 */
[----:B------:R-:W-:Y:S05]  /*1510*/  EXIT ;  /* 0x000000000000794d */ /* 0x000fea0003800000 */
.L_x_4645:
        /* <DEDUP_REMOVED lines=14> */
.L_x_4960:


//--------------------- .text._Z11reduceRegr2IdEvPT_S1_j --------------------------
	.section	.text._Z11reduceRegr2IdEvPT_S1_j,"ax",@progbits
	.align	128
        .global         _Z11reduceRegr2IdEvPT_S1_j
        .type           _Z11reduceRegr2IdEvPT_S1_j,@function
        .size           _Z11reduceRegr2IdEvPT_S1_j,(.L_x_4961 - _Z11reduceRegr2IdEvPT_S1_j)
        .other          _Z11reduceRegr2IdEvPT_S1_j,@"STO_CUDA_ENTRY STV_DEFAULT"
_Z11reduceRegr2IdEvPT_S1_j:
.text._Z11reduceRegr2IdEvPT_S1_j:
        /* <DEDUP_REMOVED lines=28> */
[----:B------:R-:W-:Y:S01]  /*01c0*/  MOV R12, 0xfca213ea ;  /* 0xfca213ea000c7802 */ /* 0x000fe20000000f00 */
[----:B------:R-:W-:Y:S01]  /*01d0*/  IMAD.MOV.U32 R13, RZ, RZ, 0x3e928af3 ;  /* 0x3e928af3ff0d7424 */ /* 0x000fe200078e00ff */
        /* <DEDUP_REMOVED lines=37> */
[----:B------:R-:W-:-:S04]  /*0430*/  @!P1 SHF.R.S32.HI R9, RZ, 0x1, R9 ;  /* 0x00000001ff099819 */ /* 0x000fc80000011409 */
[----:B------:R-:W-:Y:S01]  /*0440*/  @!P1 LEA R13, R9, R13, 0x14 ;  /* 0x0000000d090d9211 */ /* 0x000fe200078ea0ff */
[----:B------:R-:W-:-:S05]  /*0450*/  @!P1 IMAD.IADD R6, R8, 0x1, -R9 ;  /* 0x0000000108069824 */ /* 0x000fca00078e0a09 */
[----:B------:R-:W-:Y:S01]  /*0460*/  @!P1 LEA R7, R6, 0x3ff00000, 0x14 ;  /* 0x3ff0000006079811 */ /* 0x000fe200078ea0ff */
[----:B------:R-:W-:-:S06]  /*0470*/  @!P1 IMAD.MOV.U32 R6, RZ, RZ, RZ ;  /* 0x000000ffff069224 */ /* 0x000fcc00078e00ff */
[----:B------:R-:W-:-:S11]  /*0480*/  @!P1 DMUL R10, R12, R6 ;  /* 0x000000060c0a9228 */ /* 0x000fd60000000000 */
.L_x_4649:
[----:B------:R-:W-:Y:S05]  /*0490*/  BSYNC.RECONVERGENT B1 ;  /* 0x0000000000017941 */ /* 0x000fea0003800200 */
.L_x_4648:
[----:B------:R-:W-:Y:S01]  /*04a0*/  DADD R10, R10, 1 ;  /* 0x3ff000000a0a7429 */ /* 0x000fe20000000000 */
[----:B------:R-:W-:Y:S09]  /*04b0*/  BSSY.RECONVERGENT B1, `(.L_x_4650) ;  /* 0x0000052000017945 */ /* 0x000ff20003800200 */
[----:B------:R-:W-:Y:S01]  /*04c0*/  ISETP.GT.AND P0, PT, R11, 0xfffff, PT ;  /* 0x000fffff0b00780c */ /* 0x000fe20003f04270 */
[----:B------:R-:W-:-:S02]  /*04d0*/  IMAD.MOV.U32 R8, RZ, RZ, R10 ;  /* 0x000000ffff087224 */ /* 0x000fc400078e000a */
[--C-:B------:R-:W-:Y:S02]  /*04e0*/  IMAD.MOV.U32 R9, RZ, RZ, R11.reuse ;  /* 0x000000ffff097224 */ /* 0x100fe400078e000b */
[----:B------:R-:W-:-:S08]  /*04f0*/  IMAD.MOV.U32 R7, RZ, RZ, R11 ;  /* 0x000000ffff077224 */ /* 0x000fd000078e000b */
[----:B------:R-:W-:-:S10]  /*0500*/  @!P0 DMUL R8, R8, 1.80143985094819840000e+16 ;  /* 0x4350000008088828 */ /* 0x000fd40000000000 */
[----:B------:R-:W-:Y:S01]  /*0510*/  @!P0 MOV R7, R9 ;  /* 0x0000000900078202 */ /* 0x000fe20000000f00 */
[----:B------:R-:W-:-:S04]  /*0520*/  @!P0 IMAD.MOV.U32 R10, RZ, RZ, R8 ;  /* 0x000000ffff0a8224 */ /* 0x000fc800078e0008 */
[----:B------:R-:W-:-:S05]  /*0530*/  VIADD R6, R7, 0xffffffff ;  /* 0xffffffff07067836 */ /* 0x000fca0000000000 */
[----:B------:R-:W-:Y:S01]  /*0540*/  ISETP.GT.U32.AND P1, PT, R6, 0x7feffffe, PT ;  /* 0x7feffffe0600780c */ /* 0x000fe20003f24070 */
[----:B------:R-:W-:Y:S02]  /*0550*/  IMAD.MOV.U32 R6, RZ, RZ, -0x3ff ;  /* 0xfffffc01ff067424 */ /* 0x000fe400078e00ff */
[----:B------:R-:W-:-:S10]  /*0560*/  @!P0 IMAD.MOV.U32 R6, RZ, RZ, -0x435 ;  /* 0xfffffbcbff068424 */ /* 0x000fd400078e00ff */
[----:B------:R-:W-:Y:S05]  /*0570*/  @P1 BRA `(.L_x_4651) ;  /* 0x0000000000fc1947 */ /* 0x000fea0003800000 */
[----:B------:R-:W-:Y:S01]  /*0580*/  LOP3.LUT R8, R7, 0xfffff, RZ, 0xc0, !PT ;  /* 0x000fffff07087812 */ /* 0x000fe200078ec0ff */
[----:B------:R-:W-:Y:S01]  /*0590*/  IMAD.MOV.U32 R18, RZ, RZ, -0x748574fc ;  /* 0x8b7a8b04ff127424 */ /* 0x000fe200078e00ff */
[----:B------:R-:W-:Y:S01]  /*05a0*/  MOV R19, 0x3ed0ee25 ;  /* 0x3ed0ee2500137802 */ /* 0x000fe20000000f00 */
[----:B------:R-:W-:Y:S01]  /*05b0*/  UMOV UR4, 0x3ae80f1e ;  /* 0x3ae80f1e00047882 */ /* 0x000fe20000000000 */
[----:B------:R-:W-:Y:S01]  /*05c0*/  LOP3.LUT R9, R8, 0x3ff00000, RZ, 0xfc, !PT ;  /* 0x3ff0000008097812 */ /* 0x000fe200078efcff */
[----:B------:R-:W-:Y:S01]  /*05d0*/  UMOV UR5, 0x3eb1380b ;  /* 0x3eb1380b00057882 */ /* 0x000fe20000000000 */
[----:B------:R-:W-:Y:S01]  /*05e0*/  MOV R8, R10 ;  /* 0x0000000a00087202 */ /* 0x000fe20000000f00 */
        /* <DEDUP_REMOVED lines=56> */
.L_x_4651:
[----:B------:R-:W-:Y:S01]  /*0970*/  IMAD.MOV.U32 R2, RZ, RZ, 0x0 ;  /* 0x00000000ff027424 */ /* 0x000fe200078e00ff */
[----:B------:R-:W-:Y:S02]  /*0980*/  MOV R3, 0x7ff00000 ;  /* 0x7ff0000000037802 */ /* 0x000fe40000000f00 */
[----:B------:R-:W-:-:S04]  /*0990*/  LOP3.LUT P0, RZ, R9, 0x7fffffff, RZ, 0xc0, !PT ;  /* 0x7fffffff09ff7812 */ /* 0x000fc8000780c0ff */
[----:B------:R-:W-:-:S10]  /*09a0*/  DFMA R2, R8, R2, +INF ;  /* 0x7ff000000802742b */ /* 0x000fd40000000002 */
[----:B------:R-:W-:Y:S02]  /*09b0*/  FSEL R2, R2, RZ, P0 ;  /* 0x000000ff02027208 */ /* 0x000fe40000000000 */
[----:B------:R-:W-:-:S07]  /*09c0*/  FSEL R3, R3, -QNAN , P0 ;  /* 0xfff0000003037808 */ /* 0x000fce0000000000 */
.L_x_4652:
[----:B------:R-:W-:Y:S05]  /*09d0*/  BSYNC.RECONVERGENT B1 ;  /* 0x0000000000017941 */ /* 0x000fea0003800200 */
.L_x_4650:
[----:B------:R-:W-:-:S11]  /*09e0*/  DADD R2, -RZ, -R2 ;  /* 0x00000000ff027229 */ /* 0x000fd60000000902 */
.L_x_4647:
[----:B------:R-:W-:Y:S05]  /*09f0*/  BSYNC.RECONVERGENT B0 ;  /* 0x0000000000007941 */ /* 0x000fea0003800200 */
.L_x_4646:
        /* <DEDUP_REMOVED lines=9> */
.L_x_4654:
        /* <DEDUP_REMOVED lines=11> */
.L_x_4653:
        /* <DEDUP_REMOVED lines=9> */
.L_x_4655:
        /* <DEDUP_REMOVED lines=11> */
.L_x_4961:


//--------------------- .text._Z11reduceRegr1IdEvPT_S1_j --------------------------
	.section	.text._Z11reduceRegr1IdEvPT_S1_j,"ax",@progbits
	.align	128
        .global         _Z11reduceRegr1IdEvPT_S1_j
        .type           _Z11reduceRegr1IdEvPT_S1_j,@function
        .size           _Z11reduceRegr1IdEvPT_S1_j,(.L_x_4962 - _Z11reduceRegr1IdEvPT_S1_j)
        .other          _Z11reduceRegr1IdEvPT_S1_j,@"STO_CUDA_ENTRY STV_DEFAULT"
_Z11reduceRegr1IdEvPT_S1_j:
.text._Z11reduceRegr1IdEvPT_S1_j:
        /* <DEDUP_REMOVED lines=72> */
.L_x_4659:
[----:B------:R-:W-:Y:S05]  /*0480*/  BSYNC.RECONVERGENT B1 ;  /* 0x0000000000017941 */ /* 0x000fea0003800200 */
.L_x_4658:
[----:B------:R-:W-:Y:S01]  /*0490*/  DADD R6, R10, 1 ;  /* 0x3ff000000a067429 */ /* 0x000fe20000000000 */
[----:B------:R-:W-:Y:S09]  /*04a0*/  BSSY.RECONVERGENT B1, `(.L_x_4660) ;  /* 0x0000051000017945 */ /* 0x000ff20003800200 */
[----:B------:R-:W-:Y:S01]  /*04b0*/  ISETP.GT.AND P0, PT, R7, 0xfffff, PT ;  /* 0x000fffff0700780c */ /* 0x000fe20003f04270 */
[----:B------:R-:W-:-:S02]  /*04c0*/  IMAD.MOV.U32 R8, RZ, RZ, R6 ;  /* 0x000000ffff087224 */ /* 0x000fc400078e0006 */
        /* <DEDUP_REMOVED lines=72> */
.L_x_4661:
[----:B------:R-:W-:Y:S01]  /*0950*/  MOV R2, 0x0 ;  /* 0x0000000000027802 */ /* 0x000fe20000000f00 */
[----:B------:R-:W-:Y:S01]  /*0960*/  IMAD.MOV.U32 R3, RZ, RZ, 0x7ff00000 ;  /* 0x7ff00000ff037424 */ /* 0x000fe200078e00ff */
[----:B------:R-:W-:-:S05]  /*0970*/  LOP3.LUT P0, RZ, R9, 0x7fffffff, RZ, 0xc0, !PT ;  /* 0x7fffffff09ff7812 */ /* 0x000fca000780c0ff */
[----:B------:R-:W-:-:S10]  /*0980*/  DFMA R2, R8, R2, +INF ;  /* 0x7ff000000802742b */ /* 0x000fd40000000002 */
[----:B------:R-:W-:Y:S02]  /*0990*/  FSEL R2, R2, RZ, P0 ;  /* 0x000000ff02027208 */ /* 0x000fe40000000000 */
[----:B------:R-:W-:-:S07]  /*09a0*/  FSEL R3, R3, -QNAN , P0 ;  /* 0xfff0000003037808 */ /* 0x000fce0000000000 */
.L_x_4662:
[----:B------:R-:W-:Y:S05]  /*09b0*/  BSYNC.RECONVERGENT B1 ;  /* 0x0000000000017941 */ /* 0x000fea0003800200 */
.L_x_4660:
[----:B------:R-:W-:-:S11]  /*09c0*/  DADD R2, -RZ, -R2 ;  /* 0x00000000ff027229 */ /* 0x000fd60000000902 */
.L_x_4657:
[----:B------:R-:W-:Y:S05]  /*09d0*/  BSYNC.RECONVERGENT B0 ;  /* 0x0000000000007941 */ /* 0x000fea0003800200 */
.L_x_4656:
        /* <DEDUP_REMOVED lines=10> */
.L_x_4664:
[----:B------:R-:W-:-:S04]  /*0a80*/  USHF.L.U32 UR6, UR5, 0x1, URZ ;  /* 0x0000000105067899 */ /* 0x000fc800080006ff */
[----:B------:R-:W-:Y:S02]  /*0a90*/  UISETP.GE.U32.AND UP0, UPT, UR6, UR7, UPT ;  /* 0x000000070600728c */ /* 0x000fe4000bf06070 */
[----:B-1----:R-:W-:-:S05]  /*0aa0*/  IMAD R9, R0, UR6, RZ ;  /* 0x0000000600097c24 */ /* 0x002fca000f8e02ff */
[----:B------:R-:W-:-:S13]  /*0ab0*/  ISETP.GE.U32.AND P0, PT, R9, UR7, PT ;  /* 0x0000000709007c0c */ /* 0x000fda000bf06070 */
[C---:B0-----:R-:W-:Y:S01]  /*0ac0*/  @!P0 VIADD R2, R9.reuse, UR5 ;  /* 0x0000000509028c36 */ /* 0x041fe20008000000 */
        /* <DEDUP_REMOVED lines=9> */
.L_x_4663:
        /* <DEDUP_REMOVED lines=9> */
.L_x_4665:
        /* <DEDUP_REMOVED lines=9> */
.L_x_4962:


//--------------------- .text._Z11reduceRegr0IdEvPT_S1_j --------------------------
	.section	.text._Z11reduceRegr0IdEvPT_S1_j,"ax",@progbits
	.align	128
        .global         _Z11reduceRegr0IdEvPT_S1_j
        .type           _Z11reduceRegr0IdEvPT_S1_j,@function
        .size           _Z11reduceRegr0IdEvPT_S1_j,(.L_x_4963 - _Z11reduceRegr0IdEvPT_S1_j)
        .other          _Z11reduceRegr0IdEvPT_S1_j,@"STO_CUDA_ENTRY STV_DEFAULT"
_Z11reduceRegr0IdEvPT_S1_j:
.text._Z11reduceRegr0IdEvPT_S1_j:
        /* <DEDUP_REMOVED lines=67> */
[----:B------:R-:W-:Y:S01]  /*0430*/  @!P1 IADD3 R6, PT, PT, R8, -R7, RZ ;  /* 0x8000000708069210 */ /* 0x000fe20007ffe0ff */
[----:B------:R-:W-:-:S03]  /*0440*/  @!P1 IMAD R13, R7, 0x100000, R13 ;  /* 0x00100000070d9824 */ /* 0x000fc600078e020d */
[----:B------:R-:W-:Y:S01]  /*0450*/  @!P1 LEA R7, R6, 0x3ff00000, 0x14 ;  /* 0x3ff0000006079811 */ /* 0x000fe200078ea0ff */
[----:B------:R-:W-:-:S06]  /*0460*/  @!P1 IMAD.MOV.U32 R6, RZ, RZ, RZ ;  /* 0x000000ffff069224 */ /* 0x000fcc00078e00ff */
[----:B------:R-:W-:-:S11]  /*0470*/  @!P1 DMUL R10, R12, R6 ;  /* 0x000000060c0a9228 */ /* 0x000fd60000000000 */
.L_x_4669:
[----:B------:R-:W-:Y:S05]  /*0480*/  BSYNC.RECONVERGENT B1 ;  /* 0x0000000000017941 */ /* 0x000fea0003800200 */
.L_x_4668:
[----:B------:R-:W-:Y:S01]  /*0490*/  DADD R6, R10, 1 ;  /* 0x3ff000000a067429 */ /* 0x000fe20000000000 */
[----:B------:R-:W-:Y:S09]  /*04a0*/  BSSY.RECONVERGENT B1, `(.L_x_4670) ;  /* 0x0000051000017945 */ /* 0x000ff20003800200 */
[----:B------:R-:W-:Y:S01]  /*04b0*/  ISETP.GT.AND P0, PT, R7, 0xfffff, PT ;  /* 0x000fffff0700780c */ /* 0x000fe20003f04270 */
[----:B------:R-:W-:Y:S01]  /*04c0*/  IMAD.MOV.U32 R8, RZ, RZ, R6 ;  /* 0x000000ffff087224 */ /* 0x000fe200078e0006 */
[----:B------:R-:W-:-:S11]  /*04d0*/  MOV R9, R7 ;  /* 0x0000000700097202 */ /* 0x000fd60000000f00 */
        /* <DEDUP_REMOVED lines=21> */
[----:B------:R-:W-:Y:S01]  /*0630*/  @P0 VIADD R11, R9, 0xfff00000 ;  /* 0xfff00000090b0836 */ /* 0x000fe20000000000 */
[----:B------:R-:W-:-:S04]  /*0640*/  @P0 IADD3 R4, PT, PT, R4, 0x1, RZ ;  /* 0x0000000104040810 */ /* 0x000fc80007ffe0ff */
[----:B------:R-:W-:Y:S02]  /*0650*/  @P0 MOV R9, R11 ;  /* 0x0000000b00090202 */ /* 0x000fe40000000f00 */
[----:B------:R-:W-:-:S04]  /*0660*/  LOP3.LUT R20, R4, 0x80000000, RZ, 0x3c, !PT ;  /* 0x8000000004147812 */ /* 0x000fc800078e3cff */
        /* <DEDUP_REMOVED lines=46> */
.L_x_4671:
[----:B------:R-:W-:Y:S01]  /*0950*/  IMAD.MOV.U32 R2, RZ, RZ, 0x0 ;  /* 0x00000000ff027424 */ /* 0x000fe200078e00ff */
[----:B------:R-:W-:Y:S01]  /*0960*/  LOP3.LUT P0, RZ, R9, 0x7fffffff, RZ, 0xc0, !PT ;  /* 0x7fffffff09ff7812 */ /* 0x000fe2000780c0ff */
[----:B------:R-:W-:-:S06]  /*0970*/  IMAD.MOV.U32 R3, RZ, RZ, 0x7ff00000 ;  /* 0x7ff00000ff037424 */ /* 0x000fcc00078e00ff */
[----:B------:R-:W-:-:S10]  /*0980*/  DFMA R2, R8, R2, +INF ;  /* 0x7ff000000802742b */ /* 0x000fd40000000002 */
[----:B------:R-:W-:Y:S02]  /*0990*/  FSEL R2, R2, RZ, P0 ;  /* 0x000000ff02027208 */ /* 0x000fe40000000000 */
[----:B------:R-:W-:-:S07]  /*09a0*/  FSEL R3, R3, -QNAN , P0 ;  /* 0xfff0000003037808 */ /* 0x000fce0000000000 */
.L_x_4672:
[----:B------:R-:W-:Y:S05]  /*09b0*/  BSYNC.RECONVERGENT B1 ;  /* 0x0000000000017941 */ /* 0x000fea0003800200 */
.L_x_4670:
[----:B------:R-:W-:-:S11]  /*09c0*/  DADD R2, -RZ, -R2 ;  /* 0x00000000ff027229 */ /* 0x000fd60000000902 */
.L_x_4667:
[----:B------:R-:W-:Y:S05]  /*09d0*/  BSYNC.RECONVERGENT B0 ;  /* 0x0000000000007941 */ /* 0x000fea0003800200 */
.L_x_4666:
        /* <DEDUP_REMOVED lines=10> */
.L_x_4674:
[----:B------:R-:W-:-:S04]  /*0a80*/  IMAD.SHL.U32 R10, R4, 0x2, RZ ;  /* 0x00000002040a7824 */ /* 0x000fc800078e00ff */
[----:B0-----:R-:W-:-:S05]  /*0a90*/  VIADD R3, R10, 0xffffffff ;  /* 0xffffffff0a037836 */ /* 0x001fca0000000000 */
[----:B------:R-:W-:-:S13]  /*0aa0*/  LOP3.LUT P1, RZ, R3, R0, RZ, 0xc0, !PT ;  /* 0x0000000003ff7212 */ /* 0x000fda000782c0ff */
[----:B------:R-:W-:Y:S01]  /*0ab0*/  @!P1 LEA R8, R4, R9, 0x3 ;  /* 0x0000000904089211 */ /* 0x000fe200078e18ff */
[----:B------:R-:W-:Y:S01]  /*0ac0*/  @!P1 LDS.64 R6, [R9] ;  /* 0x0000000009069984 */ /* 0x000fe20000000a00 */
[----:B------:R-:W-:-:S03]  /*0ad0*/  IMAD.MOV.U32 R4, RZ, RZ, R10 ;  /* 0x000000ffff047224 */ /* 0x000fc600078e000a */
[----:B------:R-:W0:Y:S02]  /*0ae0*/  @!P1 LDS.64 R2, [R8] ;  /* 0x0000000008029984 */ /* 0x000e240000000a00 */
[----:B0-----:R-:W-:-:S07]  /*0af0*/  @!P1 DADD R2, R2, R6 ;  /* 0x0000000002029229 */ /* 0x001fce0000000006 */
[----:B------:R1:W-:Y:S01]  /*0b00*/  @!P1 STS.64 [R9], R2 ;  /* 0x0000000209009388 */ /* 0x0003e20000000a00 */
[----:B------:R-:W-:Y:S01]  /*0b10*/  BAR.SYNC.DEFER_BLOCKING 0x0 ;  /* 0x0000000000007b1d */ /* 0x000fe20000010000 */
[----:B------:R-:W-:-:S13]  /*0b20*/  ISETP.GE.U32.AND P1, PT, R10, UR8, PT ;  /* 0x000000080a007c0c */ /* 0x000fda000bf26070 */
[----:B-1----:R-:W-:Y:S05]  /*0b30*/  @!P1 BRA `(.L_x_4674) ;  /* 0xfffffffc00d09947 */ /* 0x002fea000383ffff */
.L_x_4673:
        /* <DEDUP_REMOVED lines=9> */
.L_x_4675:
        /* <DEDUP_REMOVED lines=11> */
.L_x_4963:


//--------------------- .nv.shared._Z10reduceLog6IfLj1ELb0EEvPT_S1_j --------------------------
	.section	.nv.shared._Z10reduceLog6IfLj1ELb0EEvPT_S1_j,"aw",@nobits
	.sectionflags	@""
	.align	16
	.zero		1024


//--------------------- .nv.shared.reserved.0     --------------------------
	.section	.nv.shared.reserved.0,"aw",@nobits
	.weak		__nv_reservedSMEM_offset_0_alias
	.size		__nv_reservedSMEM_offset_0_alias, 0, 64
	.other		__nv_reservedSMEM_offset_0_alias,@"STO_CUDA_RESERVED_SHARED STV_DEFAULT"
__nv_reservedSMEM_offset_0_alias:
	.zero		0
	.zero		64


//--------------------- .nv.shared._Z10reduceLog6IfLj2ELb0EEvPT_S1_j --------------------------
	.section	.nv.shared._Z10reduceLog6IfLj2ELb0EEvPT_S1_j,"aw",@nobits
	.sectionflags	@""
	.align	16
	.zero		1024


//--------------------- .nv.shared._Z10reduceLog6IfLj4ELb0EEvPT_S1_j --------------------------
	.section	.nv.shared._Z10reduceLog6IfLj4ELb0EEvPT_S1_j,"aw",@nobits
	.sectionflags	@""
	.align	16
	.zero		1024


//--------------------- .nv.shared._Z10reduceLog6IfLj8ELb0EEvPT_S1_j --------------------------
	.section	.nv.shared._Z10reduceLog6IfLj8ELb0EEvPT_S1_j,"aw",@nobits
	.sectionflags	@""
	.align	16
	.zero		1024


//--------------------- .nv.shared._Z10reduceLog6IfLj16ELb0EEvPT_S1_j --------------------------
	.section	.nv.shared._Z10reduceLog6IfLj16ELb0EEvPT_S1_j,"aw",@nobits
	.sectionflags	@""
	.align	16
	.zero		1024


//--------------------- .nv.shared._Z10reduceLog6IfLj32ELb0EEvPT_S1_j --------------------------
	.section	.nv.shared._Z10reduceLog6IfLj32ELb0EEvPT_S1_j,"aw",@nobits
	.sectionflags	@""
	.align	16
	.zero		1024


//--------------------- .nv.shared._Z10reduceLog6IfLj64ELb0EEvPT_S1_j --------------------------
	.section	.nv.shared._Z10reduceLog6IfLj64ELb0EEvPT_S1_j,"aw",@nobits
	.sectionflags	@""
	.align	16
	.zero		1024


//--------------------- .nv.shared._Z10reduceLog6IfLj128ELb0EEvPT_S1_j --------------------------
	.section	.nv.shared._Z10reduceLog6IfLj128ELb0EEvPT_S1_j,"aw",@nobits
	.sectionflags	@""
	.align	16
	.zero		1024


//--------------------- .nv.shared._Z10reduceLog6IfLj256ELb0EEvPT_S1_j --------------------------
	.section	.nv.shared._Z10reduceLog6IfLj256ELb0EEvPT_S1_j,"aw",@nobits
	.sectionflags	@""
	.align	16
	.zero		1024


//--------------------- .nv.shared._Z10reduceLog6IfLj512ELb0EEvPT_S1_j --------------------------
	.section	.nv.shared._Z10reduceLog6IfLj512ELb0EEvPT_S1_j,"aw",@nobits
	.sectionflags	@""
	.align	16
	.zero		1024


//--------------------- .nv.shared._Z10reduceLog6IfLj1024ELb0EEvPT_S1_j --------------------------
	.section	.nv.shared._Z10reduceLog6IfLj1024ELb0EEvPT_S1_j,"aw",@nobits
	.sectionflags	@""
	.align	16
	.zero		1024


//--------------------- .nv.shared._Z10reduceLog6IfLj1ELb1EEvPT_S1_j --------------------------
	.section	.nv.shared._Z10reduceLog6IfLj1ELb1EEvPT_S1_j,"aw",@nobits
	.sectionflags	@""
	.align	16
	.zero		1024


//--------------------- .nv.shared._Z10reduceLog6IfLj2ELb1EEvPT_S1_j --------------------------
	.section	.nv.shared._Z10reduceLog6IfLj2ELb1EEvPT_S1_j,"aw",@nobits
	.sectionflags	@""
	.align	16
	.zero		1024


//--------------------- .nv.shared._Z10reduceLog6IfLj4ELb1EEvPT_S1_j --------------------------
	.section	.nv.shared._Z10reduceLog6IfLj4ELb1EEvPT_S1_j,"aw",@nobits
	.sectionflags	@""
	.align	16
	.zero		1024


//--------------------- .nv.shared._Z10reduceLog6IfLj8ELb1EEvPT_S1_j --------------------------
	.section	.nv.shared._Z10reduceLog6IfLj8ELb1EEvPT_S1_j,"aw",@nobits
	.sectionflags	@""
	.align	16
	.zero		1024


//--------------------- .nv.shared._Z10reduceLog6IfLj16ELb1EEvPT_S1_j --------------------------
	.section	.nv.shared._Z10reduceLog6IfLj16ELb1EEvPT_S1_j,"aw",@nobits
	.sectionflags	@""
	.align	16
	.zero		1024


//--------------------- .nv.shared._Z10reduceLog6IfLj32ELb1EEvPT_S1_j --------------------------
	.section	.nv.shared._Z10reduceLog6IfLj32ELb1EEvPT_S1_j,"aw",@nobits
	.sectionflags	@""
	.align	16
	.zero		1024


//--------------------- .nv.shared._Z10reduceLog6IfLj64ELb1EEvPT_S1_j --------------------------
	.section	.nv.shared._Z10reduceLog6IfLj64ELb1EEvPT_S1_j,"aw",@nobits
	.sectionflags	@""
	.align	16
	.zero		1024


//--------------------- .nv.shared._Z10reduceLog6IfLj128ELb1EEvPT_S1_j --------------------------
	.section	.nv.shared._Z10reduceLog6IfLj128ELb1EEvPT_S1_j,"aw",@nobits
	.sectionflags	@""
	.align	16
	.zero		1024


//--------------------- .nv.shared._Z10reduceLog6IfLj256ELb1EEvPT_S1_j --------------------------
	.section	.nv.shared._Z10reduceLog6IfLj256ELb1EEvPT_S1_j,"aw",@nobits
	.sectionflags	@""
	.align	16
	.zero		1024


//--------------------- .nv.shared._Z10reduceLog6IfLj512ELb1EEvPT_S1_j --------------------------
	.section	.nv.shared._Z10reduceLog6IfLj512ELb1EEvPT_S1_j,"aw",@nobits
	.sectionflags	@""
	.align	16
	.zero		1024


//--------------------- .nv.shared._Z10reduceLog6IfLj1024ELb1EEvPT_S1_j --------------------------
	.section	.nv.shared._Z10reduceLog6IfLj1024ELb1EEvPT_S1_j,"aw",@nobits
	.sectionflags	@""
	.align	16
	.zero		1024


//--------------------- .nv.shared._Z10reduceLog5IfLj1EEvPT_S1_j --------------------------
	.section	.nv.shared._Z10reduceLog5IfLj1EEvPT_S1_j,"aw",@nobits
	.sectionflags	@""
	.align	16
	.zero		1024


//--------------------- .nv.shared._Z10reduceLog5IfLj2EEvPT_S1_j --------------------------
	.section	.nv.shared._Z10reduceLog5IfLj2EEvPT_S1_j,"aw",@nobits
	.sectionflags	@""
	.align	16
	.zero		1024


//--------------------- .nv.shared._Z10reduceLog5IfLj4EEvPT_S1_j --------------------------
	.section	.nv.shared._Z10reduceLog5IfLj4EEvPT_S1_j,"aw",@nobits
	.sectionflags	@""
	.align	16
	.zero		1024


//--------------------- .nv.shared._Z10reduceLog5IfLj8EEvPT_S1_j --------------------------
	.section	.nv.shared._Z10reduceLog5IfLj8EEvPT_S1_j,"aw",@nobits
	.sectionflags	@""
	.align	16
	.zero		1024


//--------------------- .nv.shared._Z10reduceLog5IfLj16EEvPT_S1_j --------------------------
	.section	.nv.shared._Z10reduceLog5IfLj16EEvPT_S1_j,"aw",@nobits
	.sectionflags	@""
	.align	16
	.zero		1024


//--------------------- .nv.shared._Z10reduceLog5IfLj32EEvPT_S1_j --------------------------
	.section	.nv.shared._Z10reduceLog5IfLj32EEvPT_S1_j,"aw",@nobits
	.sectionflags	@""
	.align	16
	.zero		1024


//--------------------- .nv.shared._Z10reduceLog5IfLj64EEvPT_S1_j --------------------------
	.section	.nv.shared._Z10reduceLog5IfLj64EEvPT_S1_j,"aw",@nobits
	.sectionflags	@""
	.align	16
	.zero		1024


//--------------------- .nv.shared._Z10reduceLog5IfLj128EEvPT_S1_j --------------------------
	.section	.nv.shared._Z10reduceLog5IfLj128EEvPT_S1_j,"aw",@nobits
	.sectionflags	@""
	.align	16
	.zero		1024


//--------------------- .nv.shared._Z10reduceLog5IfLj256EEvPT_S1_j --------------------------
	.section	.nv.shared._Z10reduceLog5IfLj256EEvPT_S1_j,"aw",@nobits
	.sectionflags	@""
	.align	16
	.zero		1024


//--------------------- .nv.shared._Z10reduceLog5IfLj512EEvPT_S1_j --------------------------
	.section	.nv.shared._Z10reduceLog5IfLj512EEvPT_S1_j,"aw",@nobits
	.sectionflags	@""
	.align	16
	.zero		1024


//--------------------- .nv.shared._Z10reduceLog5IfLj1024EEvPT_S1_j --------------------------
	.section	.nv.shared._Z10reduceLog5IfLj1024EEvPT_S1_j,"aw",@nobits
	.sectionflags	@""
	.align	16
	.zero		1024


//--------------------- .nv.shared._Z10reduceLog4IfLj1EEvPT_S1_j --------------------------
	.section	.nv.shared._Z10reduceLog4IfLj1EEvPT_S1_j,"aw",@nobits
	.sectionflags	@""
	.align	16
	.zero		1024


//--------------------- .nv.shared._Z10reduceLog4IfLj2EEvPT_S1_j --------------------------
	.section	.nv.shared._Z10reduceLog4IfLj2EEvPT_S1_j,"aw",@nobits
	.sectionflags	@""
	.align	16
	.zero		1024


//--------------------- .nv.shared._Z10reduceLog4IfLj4EEvPT_S1_j --------------------------
	.section	.nv.shared._Z10reduceLog4IfLj4EEvPT_S1_j,"aw",@nobits
	.sectionflags	@""
	.align	16
	.zero		1024


//--------------------- .nv.shared._Z10reduceLog4IfLj8EEvPT_S1_j --------------------------
	.section	.nv.shared._Z10reduceLog4IfLj8EEvPT_S1_j,"aw",@nobits
	.sectionflags	@""
	.align	16
	.zero		1024


//--------------------- .nv.shared._Z10reduceLog4IfLj16EEvPT_S1_j --------------------------
	.section	.nv.shared._Z10reduceLog4IfLj16EEvPT_S1_j,"aw",@nobits
	.sectionflags	@""
	.align	16
	.zero		1024


//--------------------- .nv.shared._Z10reduceLog4IfLj32EEvPT_S1_j --------------------------
	.section	.nv.shared._Z10reduceLog4IfLj32EEvPT_S1_j,"aw",@nobits
	.sectionflags	@""
	.align	16
	.zero		1024


//--------------------- .nv.shared._Z10reduceLog4IfLj64EEvPT_S1_j --------------------------
	.section	.nv.shared._Z10reduceLog4IfLj64EEvPT_S1_j,"aw",@nobits
	.sectionflags	@""
	.align	16
	.zero		1024


//--------------------- .nv.shared._Z10reduceLog4IfLj128EEvPT_S1_j --------------------------
	.section	.nv.shared._Z10reduceLog4IfLj128EEvPT_S1_j,"aw",@nobits
	.sectionflags	@""
	.align	16
	.zero		1024


//--------------------- .nv.shared._Z10reduceLog4IfLj256EEvPT_S1_j --------------------------
	.section	.nv.shared._Z10reduceLog4IfLj256EEvPT_S1_j,"aw",@nobits
	.sectionflags	@""
	.align	16
	.zero		1024


//--------------------- .nv.shared._Z10reduceLog4IfLj512EEvPT_S1_j --------------------------
	.section	.nv.shared._Z10reduceLog4IfLj512EEvPT_S1_j,"aw",@nobits
	.sectionflags	@""
	.align	16
	.zero		1024


//--------------------- .nv.shared._Z10reduceLog4IfLj1024EEvPT_S1_j --------------------------
	.section	.nv.shared._Z10reduceLog4IfLj1024EEvPT_S1_j,"aw",@nobits
	.sectionflags	@""
	.align	16
	.zero		1024


//--------------------- .nv.shared._Z10reduceLog3IfEvPT_S1_j --------------------------
	.section	.nv.shared._Z10reduceLog3IfEvPT_S1_j,"aw",@nobits
	.sectionflags	@""
	.align	16
	.zero		1024


//--------------------- .nv.shared._Z10reduceLog2IfEvPT_S1_j --------------------------
	.section	.nv.shared._Z10reduceLog2IfEvPT_S1_j,"aw",@nobits
	.sectionflags	@""
	.align	16
	.zero		1024


//--------------------- .nv.shared._Z10reduceLog1IfEvPT_S1_j --------------------------
	.section	.nv.shared._Z10reduceLog1IfEvPT_S1_j,"aw",@nobits
	.sectionflags	@""
	.align	16
	.zero		1024


//--------------------- .nv.shared._Z10reduceLog0IfEvPT_S1_j --------------------------
	.section	.nv.shared._Z10reduceLog0IfEvPT_S1_j,"aw",@nobits
	.sectionflags	@""
	.align	16
	.zero		1024


//--------------------- .nv.shared._Z7reduce6IfLj1ELb0EEvPT_S1_j --------------------------
	.section	.nv.shared._Z7reduce6IfLj1ELb0EEvPT_S1_j,"aw",@nobits
	.sectionflags	@""
	.align	16
	.zero		1024


//--------------------- .nv.shared._Z7reduce6IfLj2ELb0EEvPT_S1_j --------------------------
	.section	.nv.shared._Z7reduce6IfLj2ELb0EEvPT_S1_j,"aw",@nobits
	.sectionflags	@""
	.align	16
	.zero		1024


//--------------------- .nv.shared._Z7reduce6IfLj4ELb0EEvPT_S1_j --------------------------
	.section	.nv.shared._Z7reduce6IfLj4ELb0EEvPT_S1_j,"aw",@nobits
	.sectionflags	@""
	.align	16
	.zero		1024


//--------------------- .nv.shared._Z7reduce6IfLj8ELb0EEvPT_S1_j --------------------------
	.section	.nv.shared._Z7reduce6IfLj8ELb0EEvPT_S1_j,"aw",@nobits
	.sectionflags	@""
	.align	16
	.zero		1024


//--------------------- .nv.shared._Z7reduce6IfLj16ELb0EEvPT_S1_j --------------------------
	.section	.nv.shared._Z7reduce6IfLj16ELb0EEvPT_S1_j,"aw",@nobits
	.sectionflags	@""
	.align	16
	.zero		1024


//--------------------- .nv.shared._Z7reduce6IfLj32ELb0EEvPT_S1_j --------------------------
	.section	.nv.shared._Z7reduce6IfLj32ELb0EEvPT_S1_j,"aw",@nobits
	.sectionflags	@""
	.align	16
	.zero		1024


//--------------------- .nv.shared._Z7reduce6IfLj64ELb0EEvPT_S1_j --------------------------
	.section	.nv.shared._Z7reduce6IfLj64ELb0EEvPT_S1_j,"aw",@nobits
	.sectionflags	@""
	.align	16
	.zero		1024


//--------------------- .nv.shared._Z7reduce6IfLj128ELb0EEvPT_S1_j --------------------------
	.section	.nv.shared._Z7reduce6IfLj128ELb0EEvPT_S1_j,"aw",@nobits
	.sectionflags	@""
	.align	16
	.zero		1024


//--------------------- .nv.shared._Z7reduce6IfLj256ELb0EEvPT_S1_j --------------------------
	.section	.nv.shared._Z7reduce6IfLj256ELb0EEvPT_S1_j,"aw",@nobits
	.sectionflags	@""
	.align	16
	.zero		1024


//--------------------- .nv.shared._Z7reduce6IfLj512ELb0EEvPT_S1_j --------------------------
	.section	.nv.shared._Z7reduce6IfLj512ELb0EEvPT_S1_j,"aw",@nobits
	.sectionflags	@""
	.align	16
	.zero		1024


//--------------------- .nv.shared._Z7reduce6IfLj1024ELb0EEvPT_S1_j --------------------------
	.section	.nv.shared._Z7reduce6IfLj1024ELb0EEvPT_S1_j,"aw",@nobits
	.sectionflags	@""
	.align	16
	.zero		1024


//--------------------- .nv.shared._Z7reduce6IfLj1ELb1EEvPT_S1_j --------------------------
	.section	.nv.shared._Z7reduce6IfLj1ELb1EEvPT_S1_j,"aw",@nobits
	.sectionflags	@""
	.align	16
	.zero		1024


//--------------------- .nv.shared._Z7reduce6IfLj2ELb1EEvPT_S1_j --------------------------
	.section	.nv.shared._Z7reduce6IfLj2ELb1EEvPT_S1_j,"aw",@nobits
	.sectionflags	@""
	.align	16
	.zero		1024


//--------------------- .nv.shared._Z7reduce6IfLj4ELb1EEvPT_S1_j --------------------------
	.section	.nv.shared._Z7reduce6IfLj4ELb1EEvPT_S1_j,"aw",@nobits
	.sectionflags	@""
	.align	16
	.zero		1024


//--------------------- .nv.shared._Z7reduce6IfLj8ELb1EEvPT_S1_j --------------------------
	.section	.nv.shared._Z7reduce6IfLj8ELb1EEvPT_S1_j,"aw",@nobits
	.sectionflags	@""
	.align	16
	.zero		1024


//--------------------- .nv.shared._Z7reduce6IfLj16ELb1EEvPT_S1_j --------------------------
	.section	.nv.shared._Z7reduce6IfLj16ELb1EEvPT_S1_j,"aw",@nobits
	.sectionflags	@""
	.align	16
	.zero		1024


//--------------------- .nv.shared._Z7reduce6IfLj32ELb1EEvPT_S1_j --------------------------
	.section	.nv.shared._Z7reduce6IfLj32ELb1EEvPT_S1_j,"aw",@nobits
	.sectionflags	@""
	.align	16
	.zero		1024


//--------------------- .nv.shared._Z7reduce6IfLj64ELb1EEvPT_S1_j --------------------------
	.section	.nv.shared._Z7reduce6IfLj64ELb1EEvPT_S1_j,"aw",@nobits
	.sectionflags	@""
	.align	16
	.zero		1024


//--------------------- .nv.shared._Z7reduce6IfLj128ELb1EEvPT_S1_j --------------------------
	.section	.nv.shared._Z7reduce6IfLj128ELb1EEvPT_S1_j,"aw",@nobits
	.sectionflags	@""
	.align	16
	.zero		1024


//--------------------- .nv.shared._Z7reduce6IfLj256ELb1EEvPT_S1_j --------------------------
	.section	.nv.shared._Z7reduce6IfLj256ELb1EEvPT_S1_j,"aw",@nobits
	.sectionflags	@""
	.align	16
	.zero		1024


//--------------------- .nv.shared._Z7reduce6IfLj512ELb1EEvPT_S1_j --------------------------
	.section	.nv.shared._Z7reduce6IfLj512ELb1EEvPT_S1_j,"aw",@nobits
	.sectionflags	@""
	.align	16
	.zero		1024


//--------------------- .nv.shared._Z7reduce6IfLj1024ELb1EEvPT_S1_j --------------------------
	.section	.nv.shared._Z7reduce6IfLj1024ELb1EEvPT_S1_j,"aw",@nobits
	.sectionflags	@""
	.align	16
	.zero		1024


//--------------------- .nv.shared._Z7reduce5IfLj1EEvPT_S1_j --------------------------
	.section	.nv.shared._Z7reduce5IfLj1EEvPT_S1_j,"aw",@nobits
	.sectionflags	@""
	.align	16
	.zero		1024


//--------------------- .nv.shared._Z7reduce5IfLj2EEvPT_S1_j --------------------------
	.section	.nv.shared._Z7reduce5IfLj2EEvPT_S1_j,"aw",@nobits
	.sectionflags	@""
	.align	16
	.zero		1024


//--------------------- .nv.shared._Z7reduce5IfLj4EEvPT_S1_j --------------------------
	.section	.nv.shared._Z7reduce5IfLj4EEvPT_S1_j,"aw",@nobits
	.sectionflags	@""
	.align	16
	.zero		1024


//--------------------- .nv.shared._Z7reduce5IfLj8EEvPT_S1_j --------------------------
	.section	.nv.shared._Z7reduce5IfLj8EEvPT_S1_j,"aw",@nobits
	.sectionflags	@""
	.align	16
	.zero		1024


//--------------------- .nv.shared._Z7reduce5IfLj16EEvPT_S1_j --------------------------
	.section	.nv.shared._Z7reduce5IfLj16EEvPT_S1_j,"aw",@nobits
	.sectionflags	@""
	.align	16
	.zero		1024


//--------------------- .nv.shared._Z7reduce5IfLj32EEvPT_S1_j --------------------------
	.section	.nv.shared._Z7reduce5IfLj32EEvPT_S1_j,"aw",@nobits
	.sectionflags	@""
	.align	16
	.zero		1024


//--------------------- .nv.shared._Z7reduce5IfLj64EEvPT_S1_j --------------------------
	.section	.nv.shared._Z7reduce5IfLj64EEvPT_S1_j,"aw",@nobits
	.sectionflags	@""
	.align	16
	.zero		1024


//--------------------- .nv.shared._Z7reduce5IfLj128EEvPT_S1_j --------------------------
	.section	.nv.shared._Z7reduce5IfLj128EEvPT_S1_j,"aw",@nobits
	.sectionflags	@""
	.align	16
	.zero		1024


//--------------------- .nv.shared._Z7reduce5IfLj256EEvPT_S1_j --------------------------
	.section	.nv.shared._Z7reduce5IfLj256EEvPT_S1_j,"aw",@nobits
	.sectionflags	@""
	.align	16
	.zero		1024


//--------------------- .nv.shared._Z7reduce5IfLj512EEvPT_S1_j --------------------------
	.section	.nv.shared._Z7reduce5IfLj512EEvPT_S1_j,"aw",@nobits
	.sectionflags	@""
	.align	16
	.zero		1024


//--------------------- .nv.shared._Z7reduce5IfLj1024EEvPT_S1_j --------------------------
	.section	.nv.shared._Z7reduce5IfLj1024EEvPT_S1_j,"aw",@nobits
	.sectionflags	@""
	.align	16
	.zero		1024


//--------------------- .nv.shared._Z7reduce4IfLj1EEvPT_S1_j --------------------------
	.section	.nv.shared._Z7reduce4IfLj1EEvPT_S1_j,"aw",@nobits
	.sectionflags	@""
	.align	16
	.zero		1024


//--------------------- .nv.shared._Z7reduce4IfLj2EEvPT_S1_j --------------------------
	.section	.nv.shared._Z7reduce4IfLj2EEvPT_S1_j,"aw",@nobits
	.sectionflags	@""
	.align	16
	.zero		1024


//--------------------- .nv.shared._Z7reduce4IfLj4EEvPT_S1_j --------------------------
	.section	.nv.shared._Z7reduce4IfLj4EEvPT_S1_j,"aw",@nobits
	.sectionflags	@""
	.align	16
	.zero		1024


//--------------------- .nv.shared._Z7reduce4IfLj8EEvPT_S1_j --------------------------
	.section	.nv.shared._Z7reduce4IfLj8EEvPT_S1_j,"aw",@nobits
	.sectionflags	@""
	.align	16
	.zero		1024


//--------------------- .nv.shared._Z7reduce4IfLj16EEvPT_S1_j --------------------------
	.section	.nv.shared._Z7reduce4IfLj16EEvPT_S1_j,"aw",@nobits
	.sectionflags	@""
	.align	16
	.zero		1024


//--------------------- .nv.shared._Z7reduce4IfLj32EEvPT_S1_j --------------------------
	.section	.nv.shared._Z7reduce4IfLj32EEvPT_S1_j,"aw",@nobits
	.sectionflags	@""
	.align	16
	.zero		1024


//--------------------- .nv.shared._Z7reduce4IfLj64EEvPT_S1_j --------------------------
	.section	.nv.shared._Z7reduce4IfLj64EEvPT_S1_j,"aw",@nobits
	.sectionflags	@""
	.align	16
	.zero		1024


//--------------------- .nv.shared._Z7reduce4IfLj128EEvPT_S1_j --------------------------
	.section	.nv.shared._Z7reduce4IfLj128EEvPT_S1_j,"aw",@nobits
	.sectionflags	@""
	.align	16
	.zero		1024


//--------------------- .nv.shared._Z7reduce4IfLj256EEvPT_S1_j --------------------------
	.section	.nv.shared._Z7reduce4IfLj256EEvPT_S1_j,"aw",@nobits
	.sectionflags	@""
	.align	16
	.zero		1024


//--------------------- .nv.shared._Z7reduce4IfLj512EEvPT_S1_j --------------------------
	.section	.nv.shared._Z7reduce4IfLj512EEvPT_S1_j,"aw",@nobits
	.sectionflags	@""
	.align	16
	.zero		1024


//--------------------- .nv.shared._Z7reduce4IfLj1024EEvPT_S1_j --------------------------
	.section	.nv.shared._Z7reduce4IfLj1024EEvPT_S1_j,"aw",@nobits
	.sectionflags	@""
	.align	16
	.zero		1024


//--------------------- .nv.shared._Z7reduce3IfEvPT_S1_j --------------------------
	.section	.nv.shared._Z7reduce3IfEvPT_S1_j,"aw",@nobits
	.sectionflags	@""
	.align	16
	.zero		1024


//--------------------- .nv.shared._Z7reduce2IfEvPT_S1_j --------------------------
	.section	.nv.shared._Z7reduce2IfEvPT_S1_j,"aw",@nobits
	.sectionflags	@""
	.align	16
	.zero		1024


//--------------------- .nv.shared._Z7reduce1IfEvPT_S1_j --------------------------
	.section	.nv.shared._Z7reduce1IfEvPT_S1_j,"aw",@nobits
	.sectionflags	@""
	.align	16
	.zero		1024


//--------------------- .nv.shared._Z7reduce0IfEvPT_S1_j --------------------------
	.section	.nv.shared._Z7reduce0IfEvPT_S1_j,"aw",@nobits
	.sectionflags	@""
	.align	16
	.zero		1024


//--------------------- .nv.shared._Z11reduceRegr6IfLj1ELb0EEvPT_S1_j --------------------------
	.section	.nv.shared._Z11reduceRegr6IfLj1ELb0EEvPT_S1_j,"aw",@nobits
	.sectionflags	@""
	.align	16
	.zero		1024


//--------------------- .nv.shared._Z11reduceRegr6IfLj2ELb0EEvPT_S1_j --------------------------
	.section	.nv.shared._Z11reduceRegr6IfLj2ELb0EEvPT_S1_j,"aw",@nobits
	.sectionflags	@""
	.align	16
	.zero		1024


//--------------------- .nv.shared._Z11reduceRegr6IfLj4ELb0EEvPT_S1_j --------------------------
	.section	.nv.shared._Z11reduceRegr6IfLj4ELb0EEvPT_S1_j,"aw",@nobits
	.sectionflags	@""
	.align	16
	.zero		1024


//--------------------- .nv.shared._Z11reduceRegr6IfLj8ELb0EEvPT_S1_j --------------------------
	.section	.nv.shared._Z11reduceRegr6IfLj8ELb0EEvPT_S1_j,"aw",@nobits
	.sectionflags	@""
	.align	16
	.zero		1024


//--------------------- .nv.shared._Z11reduceRegr6IfLj16ELb0EEvPT_S1_j --------------------------
	.section	.nv.shared._Z11reduceRegr6IfLj16ELb0EEvPT_S1_j,"aw",@nobits
	.sectionflags	@""
	.align	16
	.zero		1024


//--------------------- .nv.shared._Z11reduceRegr6IfLj32ELb0EEvPT_S1_j --------------------------
	.section	.nv.shared._Z11reduceRegr6IfLj32ELb0EEvPT_S1_j,"aw",@nobits
	.sectionflags	@""
	.align	16
	.zero		1024


//--------------------- .nv.shared._Z11reduceRegr6IfLj64ELb0EEvPT_S1_j --------------------------
	.section	.nv.shared._Z11reduceRegr6IfLj64ELb0EEvPT_S1_j,"aw",@nobits
	.sectionflags	@""
	.align	16
	.zero		1024


//--------------------- .nv.shared._Z11reduceRegr6IfLj128ELb0EEvPT_S1_j --------------------------
	.section	.nv.shared._Z11reduceRegr6IfLj128ELb0EEvPT_S1_j,"aw",@nobits
	.sectionflags	@""
	.align	16
	.zero		1024


//--------------------- .nv.shared._Z11reduceRegr6IfLj256ELb0EEvPT_S1_j --------------------------
	.section	.nv.shared._Z11reduceRegr6IfLj256ELb0EEvPT_S1_j,"aw",@nobits
	.sectionflags	@""
	.align	16
	.zero		1024


//--------------------- .nv.shared._Z11reduceRegr6IfLj512ELb0EEvPT_S1_j --------------------------
	.section	.nv.shared._Z11reduceRegr6IfLj512ELb0EEvPT_S1_j,"aw",@nobits
	.sectionflags	@""
	.align	16
	.zero		1024


//--------------------- .nv.shared._Z11reduceRegr6IfLj1024ELb0EEvPT_S1_j --------------------------
	.section	.nv.shared._Z11reduceRegr6IfLj1024ELb0EEvPT_S1_j,"aw",@nobits
	.sectionflags	@""
	.align	16
	.zero		1024


//--------------------- .nv.shared._Z11reduceRegr6IfLj1ELb1EEvPT_S1_j --------------------------
	.section	.nv.shared._Z11reduceRegr6IfLj1ELb1EEvPT_S1_j,"aw",@nobits
	.sectionflags	@""
	.align	16
	.zero		1024


//--------------------- .nv.shared._Z11reduceRegr6IfLj2ELb1EEvPT_S1_j --------------------------
	.section	.nv.shared._Z11reduceRegr6IfLj2ELb1EEvPT_S1_j,"aw",@nobits
	.sectionflags	@""
	.align	16
	.zero		1024


//--------------------- .nv.shared._Z11reduceRegr6IfLj4ELb1EEvPT_S1_j --------------------------
	.section	.nv.shared._Z11reduceRegr6IfLj4ELb1EEvPT_S1_j,"aw",@nobits
	.sectionflags	@""
	.align	16
	.zero		1024


//--------------------- .nv.shared._Z11reduceRegr6IfLj8ELb1EEvPT_S1_j --------------------------
	.section	.nv.shared._Z11reduceRegr6IfLj8ELb1EEvPT_S1_j,"aw",@nobits
	.sectionflags	@""
	.align	16
	.zero		1024


//--------------------- .nv.shared._Z11reduceRegr6IfLj16ELb1EEvPT_S1_j --------------------------
	.section	.nv.shared._Z11reduceRegr6IfLj16ELb1EEvPT_S1_j,"aw",@nobits
	.sectionflags	@""
	.align	16
	.zero		1024


//--------------------- .nv.shared._Z11reduceRegr6IfLj32ELb1EEvPT_S1_j --------------------------
	.section	.nv.shared._Z11reduceRegr6IfLj32ELb1EEvPT_S1_j,"aw",@nobits
	.sectionflags	@""
	.align	16
	.zero		1024


//--------------------- .nv.shared._Z11reduceRegr6IfLj64ELb1EEvPT_S1_j --------------------------
	.section	.nv.shared._Z11reduceRegr6IfLj64ELb1EEvPT_S1_j,"aw",@nobits
	.sectionflags	@""
	.align	16
	.zero		1024


//--------------------- .nv.shared._Z11reduceRegr6IfLj128ELb1EEvPT_S1_j --------------------------
	.section	.nv.shared._Z11reduceRegr6IfLj128ELb1EEvPT_S1_j,"aw",@nobits
	.sectionflags	@""
	.align	16
	.zero		1024


//--------------------- .nv.shared._Z11reduceRegr6IfLj256ELb1EEvPT_S1_j --------------------------
	.section	.nv.shared._Z11reduceRegr6IfLj256ELb1EEvPT_S1_j,"aw",@nobits
	.sectionflags	@""
	.align	16
	.zero		1024


//--------------------- .nv.shared._Z11reduceRegr6IfLj512ELb1EEvPT_S1_j --------------------------
	.section	.nv.shared._Z11reduceRegr6IfLj512ELb1EEvPT_S1_j,"aw",@nobits
	.sectionflags	@""
	.align	16
	.zero		1024


//--------------------- .nv.shared._Z11reduceRegr6IfLj1024ELb1EEvPT_S1_j --------------------------
	.section	.nv.shared._Z11reduceRegr6IfLj1024ELb1EEvPT_S1_j,"aw",@nobits
	.sectionflags	@""
	.align	16
	.zero		1024


//--------------------- .nv.shared._Z11reduceRegr5IfLj1EEvPT_S1_j --------------------------
	.section	.nv.shared._Z11reduceRegr5IfLj1EEvPT_S1_j,"aw",@nobits
	.sectionflags	@""
	.align	16
	.zero		1024


//--------------------- .nv.shared._Z11reduceRegr5IfLj2EEvPT_S1_j --------------------------
	.section	.nv.shared._Z11reduceRegr5IfLj2EEvPT_S1_j,"aw",@nobits
	.sectionflags	@""
	.align	16
	.zero		1024


//--------------------- .nv.shared._Z11reduceRegr5IfLj4EEvPT_S1_j --------------------------
	.section	.nv.shared._Z11reduceRegr5IfLj4EEvPT_S1_j,"aw",@nobits
	.sectionflags	@""
	.align	16
	.zero		1024


//--------------------- .nv.shared._Z11reduceRegr5IfLj8EEvPT_S1_j --------------------------
	.section	.nv.shared._Z11reduceRegr5IfLj8EEvPT_S1_j,"aw",@nobits
	.sectionflags	@""
	.align	16
	.zero		1024


//--------------------- .nv.shared._Z11reduceRegr5IfLj16EEvPT_S1_j --------------------------
	.section	.nv.shared._Z11reduceRegr5IfLj16EEvPT_S1_j,"aw",@nobits
	.sectionflags	@""
	.align	16
	.zero		1024


//--------------------- .nv.shared._Z11reduceRegr5IfLj32EEvPT_S1_j --------------------------
	.section	.nv.shared._Z11reduceRegr5IfLj32EEvPT_S1_j,"aw",@nobits
	.sectionflags	@""
	.align	16
	.zero		1024


//--------------------- .nv.shared._Z11reduceRegr5IfLj64EEvPT_S1_j --------------------------
	.section	.nv.shared._Z11reduceRegr5IfLj64EEvPT_S1_j,"aw",@nobits
	.sectionflags	@""
	.align	16
	.zero		1024


//--------------------- .nv.shared._Z11reduceRegr5IfLj128EEvPT_S1_j --------------------------
	.section	.nv.shared._Z11reduceRegr5IfLj128EEvPT_S1_j,"aw",@nobits
	.sectionflags	@""
	.align	16
	.zero		1024


//--------------------- .nv.shared._Z11reduceRegr5IfLj256EEvPT_S1_j --------------------------
	.section	.nv.shared._Z11reduceRegr5IfLj256EEvPT_S1_j,"aw",@nobits
	.sectionflags	@""
	.align	16
	.zero		1024


//--------------------- .nv.shared._Z11reduceRegr5IfLj512EEvPT_S1_j --------------------------
	.section	.nv.shared._Z11reduceRegr5IfLj512EEvPT_S1_j,"aw",@nobits
	.sectionflags	@""
	.align	16
	.zero		1024


//--------------------- .nv.shared._Z11reduceRegr5IfLj1024EEvPT_S1_j --------------------------
	.section	.nv.shared._Z11reduceRegr5IfLj1024EEvPT_S1_j,"aw",@nobits
	.sectionflags	@""
	.align	16
	.zero		1024


//--------------------- .nv.shared._Z11reduceRegr4IfLj1EEvPT_S1_j --------------------------
	.section	.nv.shared._Z11reduceRegr4IfLj1EEvPT_S1_j,"aw",@nobits
	.sectionflags	@""
	.align	16
	.zero		1024


//--------------------- .nv.shared._Z11reduceRegr4IfLj2EEvPT_S1_j --------------------------
	.section	.nv.shared._Z11reduceRegr4IfLj2EEvPT_S1_j,"aw",@nobits
	.sectionflags	@""
	.align	16
	.zero		1024


//--------------------- .nv.shared._Z11reduceRegr4IfLj4EEvPT_S1_j --------------------------
	.section	.nv.shared._Z11reduceRegr4IfLj4EEvPT_S1_j,"aw",@nobits
	.sectionflags	@""
	.align	16
	.zero		1024


//--------------------- .nv.shared._Z11reduceRegr4IfLj8EEvPT_S1_j --------------------------
	.section	.nv.shared._Z11reduceRegr4IfLj8EEvPT_S1_j,"aw",@nobits
	.sectionflags	@""
	.align	16
	.zero		1024


//--------------------- .nv.shared._Z11reduceRegr4IfLj16EEvPT_S1_j --------------------------
	.section	.nv.shared._Z11reduceRegr4IfLj16EEvPT_S1_j,"aw",@nobits
	.sectionflags	@""
	.align	16
	.zero		1024


//--------------------- .nv.shared._Z11reduceRegr4IfLj32EEvPT_S1_j --------------------------
	.section	.nv.shared._Z11reduceRegr4IfLj32EEvPT_S1_j,"aw",@nobits
	.sectionflags	@""
	.align	16
	.zero		1024


//--------------------- .nv.shared._Z11reduceRegr4IfLj64EEvPT_S1_j --------------------------
	.section	.nv.shared._Z11reduceRegr4IfLj64EEvPT_S1_j,"aw",@nobits
	.sectionflags	@""
	.align	16
	.zero		1024


//--------------------- .nv.shared._Z11reduceRegr4IfLj128EEvPT_S1_j --------------------------
	.section	.nv.shared._Z11reduceRegr4IfLj128EEvPT_S1_j,"aw",@nobits
	.sectionflags	@""
	.align	16
	.zero		1024


//--------------------- .nv.shared._Z11reduceRegr4IfLj256EEvPT_S1_j --------------------------
	.section	.nv.shared._Z11reduceRegr4IfLj256EEvPT_S1_j,"aw",@nobits
	.sectionflags	@""
	.align	16
	.zero		1024


//--------------------- .nv.shared._Z11reduceRegr4IfLj512EEvPT_S1_j --------------------------
	.section	.nv.shared._Z11reduceRegr4IfLj512EEvPT_S1_j,"aw",@nobits
	.sectionflags	@""
	.align	16
	.zero		1024


//--------------------- .nv.shared._Z11reduceRegr4IfLj1024EEvPT_S1_j --------------------------
	.section	.nv.shared._Z11reduceRegr4IfLj1024EEvPT_S1_j,"aw",@nobits
	.sectionflags	@""
	.align	16
	.zero		1024


//--------------------- .nv.shared._Z11reduceRegr3IfEvPT_S1_j --------------------------
	.section	.nv.shared._Z11reduceRegr3IfEvPT_S1_j,"aw",@nobits
	.sectionflags	@""
	.align	16
	.zero		1024


//--------------------- .nv.shared._Z11reduceRegr2IfEvPT_S1_j --------------------------
	.section	.nv.shared._Z11reduceRegr2IfEvPT_S1_j,"aw",@nobits
	.sectionflags	@""
	.align	16
	.zero		1024


//--------------------- .nv.shared._Z11reduceRegr1IfEvPT_S1_j --------------------------
	.section	.nv.shared._Z11reduceRegr1IfEvPT_S1_j,"aw",@nobits
	.sectionflags	@""
	.align	16
	.zero		1024


//--------------------- .nv.shared._Z11reduceRegr0IfEvPT_S1_j --------------------------
	.section	.nv.shared._Z11reduceRegr0IfEvPT_S1_j,"aw",@nobits
	.sectionflags	@""
	.align	16
	.zero		1024


//--------------------- .nv.shared._Z10reduceLog6IdLj1ELb0EEvPT_S1_j --------------------------
	.section	.nv.shared._Z10reduceLog6IdLj1ELb0EEvPT_S1_j,"aw",@nobits
	.sectionflags	@""
	.align	16
	.zero		1024


//--------------------- .nv.shared._Z10reduceLog6IdLj2ELb0EEvPT_S1_j --------------------------
	.section	.nv.shared._Z10reduceLog6IdLj2ELb0EEvPT_S1_j,"aw",@nobits
	.sectionflags	@""
	.align	16
	.zero		1024


//--------------------- .nv.shared._Z10reduceLog6IdLj4ELb0EEvPT_S1_j --------------------------
	.section	.nv.shared._Z10reduceLog6IdLj4ELb0EEvPT_S1_j,"aw",@nobits
	.sectionflags	@""
	.align	16
	.zero		1024


//--------------------- .nv.shared._Z10reduceLog6IdLj8ELb0EEvPT_S1_j --------------------------
	.section	.nv.shared._Z10reduceLog6IdLj8ELb0EEvPT_S1_j,"aw",@nobits
	.sectionflags	@""
	.align	16
	.zero		1024


//--------------------- .nv.shared._Z10reduceLog6IdLj16ELb0EEvPT_S1_j --------------------------
	.section	.nv.shared._Z10reduceLog6IdLj16ELb0EEvPT_S1_j,"aw",@nobits
	.sectionflags	@""
	.align	16
	.zero		1024


//--------------------- .nv.shared._Z10reduceLog6IdLj32ELb0EEvPT_S1_j --------------------------
	.section	.nv.shared._Z10reduceLog6IdLj32ELb0EEvPT_S1_j,"aw",@nobits
	.sectionflags	@""
	.align	16
	.zero		1024


//--------------------- .nv.shared._Z10reduceLog6IdLj64ELb0EEvPT_S1_j --------------------------
	.section	.nv.shared._Z10reduceLog6IdLj64ELb0EEvPT_S1_j,"aw",@nobits
	.sectionflags	@""
	.align	16
	.zero		1024


//--------------------- .nv.shared._Z10reduceLog6IdLj128ELb0EEvPT_S1_j --------------------------
	.section	.nv.shared._Z10reduceLog6IdLj128ELb0EEvPT_S1_j,"aw",@nobits
	.sectionflags	@""
	.align	16
	.zero		1024


//--------------------- .nv.shared._Z10reduceLog6IdLj256ELb0EEvPT_S1_j --------------------------
	.section	.nv.shared._Z10reduceLog6IdLj256ELb0EEvPT_S1_j,"aw",@nobits
	.sectionflags	@""
	.align	16
	.zero		1024


//--------------------- .nv.shared._Z10reduceLog6IdLj512ELb0EEvPT_S1_j --------------------------
	.section	.nv.shared._Z10reduceLog6IdLj512ELb0EEvPT_S1_j,"aw",@nobits
	.sectionflags	@""
	.align	16
	.zero		1024


//--------------------- .nv.shared._Z10reduceLog6IdLj1024ELb0EEvPT_S1_j --------------------------
	.section	.nv.shared._Z10reduceLog6IdLj1024ELb0EEvPT_S1_j,"aw",@nobits
	.sectionflags	@""
	.align	16
	.zero		1024


//--------------------- .nv.shared._Z10reduceLog6IdLj1ELb1EEvPT_S1_j --------------------------
	.section	.nv.shared._Z10reduceLog6IdLj1ELb1EEvPT_S1_j,"aw",@nobits
	.sectionflags	@""
	.align	16
	.zero		1024


//--------------------- .nv.shared._Z10reduceLog6IdLj2ELb1EEvPT_S1_j --------------------------
	.section	.nv.shared._Z10reduceLog6IdLj2ELb1EEvPT_S1_j,"aw",@nobits
	.sectionflags	@""
	.align	16
	.zero		1024


//--------------------- .nv.shared._Z10reduceLog6IdLj4ELb1EEvPT_S1_j --------------------------
	.section	.nv.shared._Z10reduceLog6IdLj4ELb1EEvPT_S1_j,"aw",@nobits
	.sectionflags	@""
	.align	16
	.zero		1024


//--------------------- .nv.shared._Z10reduceLog6IdLj8ELb1EEvPT_S1_j --------------------------
	.section	.nv.shared._Z10reduceLog6IdLj8ELb1EEvPT_S1_j,"aw",@nobits
	.sectionflags	@""
	.align	16
	.zero		1024


//--------------------- .nv.shared._Z10reduceLog6IdLj16ELb1EEvPT_S1_j --------------------------
	.section	.nv.shared._Z10reduceLog6IdLj16ELb1EEvPT_S1_j,"aw",@nobits
	.sectionflags	@""
	.align	16
	.zero		1024


//--------------------- .nv.shared._Z10reduceLog6IdLj32ELb1EEvPT_S1_j --------------------------
	.section	.nv.shared._Z10reduceLog6IdLj32ELb1EEvPT_S1_j,"aw",@nobits
	.sectionflags	@""
	.align	16
	.zero		1024


//--------------------- .nv.shared._Z10reduceLog6IdLj64ELb1EEvPT_S1_j --------------------------
	.section	.nv.shared._Z10reduceLog6IdLj64ELb1EEvPT_S1_j,"aw",@nobits
	.sectionflags	@""
	.align	16
	.zero		1024


//--------------------- .nv.shared._Z10reduceLog6IdLj128ELb1EEvPT_S1_j --------------------------
	.section	.nv.shared._Z10reduceLog6IdLj128ELb1EEvPT_S1_j,"aw",@nobits
	.sectionflags	@""
	.align	16
	.zero		1024


//--------------------- .nv.shared._Z10reduceLog6IdLj256ELb1EEvPT_S1_j --------------------------
	.section	.nv.shared._Z10reduceLog6IdLj256ELb1EEvPT_S1_j,"aw",@nobits
	.sectionflags	@""
	.align	16
	.zero		1024


//--------------------- .nv.shared._Z10reduceLog6IdLj512ELb1EEvPT_S1_j --------------------------
	.section	.nv.shared._Z10reduceLog6IdLj512ELb1EEvPT_S1_j,"aw",@nobits
	.sectionflags	@""
	.align	16
	.zero		1024


//--------------------- .nv.shared._Z10reduceLog6IdLj1024ELb1EEvPT_S1_j --------------------------
	.section	.nv.shared._Z10reduceLog6IdLj1024ELb1EEvPT_S1_j,"aw",@nobits
	.sectionflags	@""
	.align	16
	.zero		1024


//--------------------- .nv.shared._Z10reduceLog5IdLj1EEvPT_S1_j --------------------------
	.section	.nv.shared._Z10reduceLog5IdLj1EEvPT_S1_j,"aw",@nobits
	.sectionflags	@""
	.align	16
	.zero		1024


//--------------------- .nv.shared._Z10reduceLog5IdLj2EEvPT_S1_j --------------------------
	.section	.nv.shared._Z10reduceLog5IdLj2EEvPT_S1_j,"aw",@nobits
	.sectionflags	@""
	.align	16
	.zero		1024


//--------------------- .nv.shared._Z10reduceLog5IdLj4EEvPT_S1_j --------------------------
	.section	.nv.shared._Z10reduceLog5IdLj4EEvPT_S1_j,"aw",@nobits
	.sectionflags	@""
	.align	16
	.zero		1024


//--------------------- .nv.shared._Z10reduceLog5IdLj8EEvPT_S1_j --------------------------
	.section	.nv.shared._Z10reduceLog5IdLj8EEvPT_S1_j,"aw",@nobits
	.sectionflags	@""
	.align	16
	.zero		1024


//--------------------- .nv.shared._Z10reduceLog5IdLj16EEvPT_S1_j --------------------------
	.section	.nv.shared._Z10reduceLog5IdLj16EEvPT_S1_j,"aw",@nobits
	.sectionflags	@""
	.align	16
	.zero		1024


//--------------------- .nv.shared._Z10reduceLog5IdLj32EEvPT_S1_j --------------------------
	.section	.nv.shared._Z10reduceLog5IdLj32EEvPT_S1_j,"aw",@nobits
	.sectionflags	@""
	.align	16
	.zero		1024


//--------------------- .nv.shared._Z10reduceLog5IdLj64EEvPT_S1_j --------------------------
	.section	.nv.shared._Z10reduceLog5IdLj64EEvPT_S1_j,"aw",@nobits
	.sectionflags	@""
	.align	16
	.zero		1024


//--------------------- .nv.shared._Z10reduceLog5IdLj128EEvPT_S1_j --------------------------
	.section	.nv.shared._Z10reduceLog5IdLj128EEvPT_S1_j,"aw",@nobits
	.sectionflags	@""
	.align	16
	.zero		1024


//--------------------- .nv.shared._Z10reduceLog5IdLj256EEvPT_S1_j --------------------------
	.section	.nv.shared._Z10reduceLog5IdLj256EEvPT_S1_j,"aw",@nobits
	.sectionflags	@""
	.align	16
	.zero		1024


//--------------------- .nv.shared._Z10reduceLog5IdLj512EEvPT_S1_j --------------------------
	.section	.nv.shared._Z10reduceLog5IdLj512EEvPT_S1_j,"aw",@nobits
	.sectionflags	@""
	.align	16
	.zero		1024


//--------------------- .nv.shared._Z10reduceLog5IdLj1024EEvPT_S1_j --------------------------
	.section	.nv.shared._Z10reduceLog5IdLj1024EEvPT_S1_j,"aw",@nobits
	.sectionflags	@""
	.align	16
	.zero		1024


//--------------------- .nv.shared._Z10reduceLog4IdLj1EEvPT_S1_j --------------------------
	.section	.nv.shared._Z10reduceLog4IdLj1EEvPT_S1_j,"aw",@nobits
	.sectionflags	@""
	.align	16
	.zero		1024


//--------------------- .nv.shared._Z10reduceLog4IdLj2EEvPT_S1_j --------------------------
	.section	.nv.shared._Z10reduceLog4IdLj2EEvPT_S1_j,"aw",@nobits
	.sectionflags	@""
	.align	16
	.zero		1024


//--------------------- .nv.shared._Z10reduceLog4IdLj4EEvPT_S1_j --------------------------
	.section	.nv.shared._Z10reduceLog4IdLj4EEvPT_S1_j,"aw",@nobits
	.sectionflags	@""
	.align	16
	.zero		1024


//--------------------- .nv.shared._Z10reduceLog4IdLj8EEvPT_S1_j --------------------------
	.section	.nv.shared._Z10reduceLog4IdLj8EEvPT_S1_j,"aw",@nobits
	.sectionflags	@""
	.align	16
	.zero		1024


//--------------------- .nv.shared._Z10reduceLog4IdLj16EEvPT_S1_j --------------------------
	.section	.nv.shared._Z10reduceLog4IdLj16EEvPT_S1_j,"aw",@nobits
	.sectionflags	@""
	.align	16
	.zero		1024


//--------------------- .nv.shared._Z10reduceLog4IdLj32EEvPT_S1_j --------------------------
	.section	.nv.shared._Z10reduceLog4IdLj32EEvPT_S1_j,"aw",@nobits
	.sectionflags	@""
	.align	16
	.zero		1024


//--------------------- .nv.shared._Z10reduceLog4IdLj64EEvPT_S1_j --------------------------
	.section	.nv.shared._Z10reduceLog4IdLj64EEvPT_S1_j,"aw",@nobits
	.sectionflags	@""
	.align	16
	.zero		1024


//--------------------- .nv.shared._Z10reduceLog4IdLj128EEvPT_S1_j --------------------------
	.section	.nv.shared._Z10reduceLog4IdLj128EEvPT_S1_j,"aw",@nobits
	.sectionflags	@""
	.align	16
	.zero		1024


//--------------------- .nv.shared._Z10reduceLog4IdLj256EEvPT_S1_j --------------------------
	.section	.nv.shared._Z10reduceLog4IdLj256EEvPT_S1_j,"aw",@nobits
	.sectionflags	@""
	.align	16
	.zero		1024


//--------------------- .nv.shared._Z10reduceLog4IdLj512EEvPT_S1_j --------------------------
	.section	.nv.shared._Z10reduceLog4IdLj512EEvPT_S1_j,"aw",@nobits
	.sectionflags	@""
	.align	16
	.zero		1024


//--------------------- .nv.shared._Z10reduceLog4IdLj1024EEvPT_S1_j --------------------------
	.section	.nv.shared._Z10reduceLog4IdLj1024EEvPT_S1_j,"aw",@nobits
	.sectionflags	@""
	.align	16
	.zero		1024


//--------------------- .nv.shared._Z10reduceLog3IdEvPT_S1_j --------------------------
	.section	.nv.shared._Z10reduceLog3IdEvPT_S1_j,"aw",@nobits
	.sectionflags	@""
	.align	16
	.zero		1024


//--------------------- .nv.shared._Z10reduceLog2IdEvPT_S1_j --------------------------
	.section	.nv.shared._Z10reduceLog2IdEvPT_S1_j,"aw",@nobits
	.sectionflags	@""
	.align	16
	.zero		1024


//--------------------- .nv.shared._Z10reduceLog1IdEvPT_S1_j --------------------------
	.section	.nv.shared._Z10reduceLog1IdEvPT_S1_j,"aw",@nobits
	.sectionflags	@""
	.align	16
	.zero		1024


//--------------------- .nv.shared._Z10reduceLog0IdEvPT_S1_j --------------------------
	.section	.nv.shared._Z10reduceLog0IdEvPT_S1_j,"aw",@nobits
	.sectionflags	@""
	.align	16
	.zero		1024


//--------------------- .nv.shared._Z7reduce6IdLj1ELb0EEvPT_S1_j --------------------------
	.section	.nv.shared._Z7reduce6IdLj1ELb0EEvPT_S1_j,"aw",@nobits
	.sectionflags	@""
	.align	16
	.zero		1024


//--------------------- .nv.shared._Z7reduce6IdLj2ELb0EEvPT_S1_j --------------------------
	.section	.nv.shared._Z7reduce6IdLj2ELb0EEvPT_S1_j,"aw",@nobits
	.sectionflags	@""
	.align	16
	.zero		1024


//--------------------- .nv.shared._Z7reduce6IdLj4ELb0EEvPT_S1_j --------------------------
	.section	.nv.shared._Z7reduce6IdLj4ELb0EEvPT_S1_j,"aw",@nobits
	.sectionflags	@""
	.align	16
	.zero		1024


//--------------------- .nv.shared._Z7reduce6IdLj8ELb0EEvPT_S1_j --------------------------
	.section	.nv.shared._Z7reduce6IdLj8ELb0EEvPT_S1_j,"aw",@nobits
	.sectionflags	@""
	.align	16
	.zero		1024


//--------------------- .nv.shared._Z7reduce6IdLj16ELb0EEvPT_S1_j --------------------------
	.section	.nv.shared._Z7reduce6IdLj16ELb0EEvPT_S1_j,"aw",@nobits
	.sectionflags	@""
	.align	16
	.zero		1024


//--------------------- .nv.shared._Z7reduce6IdLj32ELb0EEvPT_S1_j --------------------------
	.section	.nv.shared._Z7reduce6IdLj32ELb0EEvPT_S1_j,"aw",@nobits
	.sectionflags	@""
	.align	16
	.zero		1024


//--------------------- .nv.shared._Z7reduce6IdLj64ELb0EEvPT_S1_j --------------------------
	.section	.nv.shared._Z7reduce6IdLj64ELb0EEvPT_S1_j,"aw",@nobits
	.sectionflags	@""
	.align	16
	.zero		1024


//--------------------- .nv.shared._Z7reduce6IdLj128ELb0EEvPT_S1_j --------------------------
	.section	.nv.shared._Z7reduce6IdLj128ELb0EEvPT_S1_j,"aw",@nobits
	.sectionflags	@""
	.align	16
	.zero		1024


//--------------------- .nv.shared._Z7reduce6IdLj256ELb0EEvPT_S1_j --------------------------
	.section	.nv.shared._Z7reduce6IdLj256ELb0EEvPT_S1_j,"aw",@nobits
	.sectionflags	@""
	.align	16
	.zero		1024


//--------------------- .nv.shared._Z7reduce6IdLj512ELb0EEvPT_S1_j --------------------------
	.section	.nv.shared._Z7reduce6IdLj512ELb0EEvPT_S1_j,"aw",@nobits
	.sectionflags	@""
	.align	16
	.zero		1024


//--------------------- .nv.shared._Z7reduce6IdLj1024ELb0EEvPT_S1_j --------------------------
	.section	.nv.shared._Z7reduce6IdLj1024ELb0EEvPT_S1_j,"aw",@nobits
	.sectionflags	@""
	.align	16
	.zero		1024


//--------------------- .nv.shared._Z7reduce6IdLj1ELb1EEvPT_S1_j --------------------------
	.section	.nv.shared._Z7reduce6IdLj1ELb1EEvPT_S1_j,"aw",@nobits
	.sectionflags	@""
	.align	16
	.zero		1024


//--------------------- .nv.shared._Z7reduce6IdLj2ELb1EEvPT_S1_j --------------------------
	.section	.nv.shared._Z7reduce6IdLj2ELb1EEvPT_S1_j,"aw",@nobits
	.sectionflags	@""
	.align	16
	.zero		1024


//--------------------- .nv.shared._Z7reduce6IdLj4ELb1EEvPT_S1_j --------------------------
	.section	.nv.shared._Z7reduce6IdLj4ELb1EEvPT_S1_j,"aw",@nobits
	.sectionflags	@""
	.align	16
	.zero		1024


//--------------------- .nv.shared._Z7reduce6IdLj8ELb1EEvPT_S1_j --------------------------
	.section	.nv.shared._Z7reduce6IdLj8ELb1EEvPT_S1_j,"aw",@nobits
	.sectionflags	@""
	.align	16
	.zero		1024


//--------------------- .nv.shared._Z7reduce6IdLj16ELb1EEvPT_S1_j --------------------------
	.section	.nv.shared._Z7reduce6IdLj16ELb1EEvPT_S1_j,"aw",@nobits
	.sectionflags	@""
	.align	16
	.zero		1024


//--------------------- .nv.shared._Z7reduce6IdLj32ELb1EEvPT_S1_j --------------------------
	.section	.nv.shared._Z7reduce6IdLj32ELb1EEvPT_S1_j,"aw",@nobits
	.sectionflags	@""
	.align	16
	.zero		1024


//--------------------- .nv.shared._Z7reduce6IdLj64ELb1EEvPT_S1_j --------------------------
	.section	.nv.shared._Z7reduce6IdLj64ELb1EEvPT_S1_j,"aw",@nobits
	.sectionflags	@""
	.align	16
	.zero		1024


//--------------------- .nv.shared._Z7reduce6IdLj128ELb1EEvPT_S1_j --------------------------
	.section	.nv.shared._Z7reduce6IdLj128ELb1EEvPT_S1_j,"aw",@nobits
	.sectionflags	@""
	.align	16
	.zero		1024


//--------------------- .nv.shared._Z7reduce6IdLj256ELb1EEvPT_S1_j --------------------------
	.section	.nv.shared._Z7reduce6IdLj256ELb1EEvPT_S1_j,"aw",@nobits
	.sectionflags	@""
	.align	16
	.zero		1024


//--------------------- .nv.shared._Z7reduce6IdLj512ELb1EEvPT_S1_j --------------------------
	.section	.nv.shared._Z7reduce6IdLj512ELb1EEvPT_S1_j,"aw",@nobits
	.sectionflags	@""
	.align	16
	.zero		1024


//--------------------- .nv.shared._Z7reduce6IdLj1024ELb1EEvPT_S1_j --------------------------
	.section	.nv.shared._Z7reduce6IdLj1024ELb1EEvPT_S1_j,"aw",@nobits
	.sectionflags	@""
	.align	16
	.zero		1024


//--------------------- .nv.shared._Z7reduce5IdLj1EEvPT_S1_j --------------------------
	.section	.nv.shared._Z7reduce5IdLj1EEvPT_S1_j,"aw",@nobits
	.sectionflags	@""
	.align	16
	.zero		1024


//--------------------- .nv.shared._Z7reduce5IdLj2EEvPT_S1_j --------------------------
	.section	.nv.shared._Z7reduce5IdLj2EEvPT_S1_j,"aw",@nobits
	.sectionflags	@""
	.align	16
	.zero		1024


//--------------------- .nv.shared._Z7reduce5IdLj4EEvPT_S1_j --------------------------
	.section	.nv.shared._Z7reduce5IdLj4EEvPT_S1_j,"aw",@nobits
	.sectionflags	@""
	.align	16
	.zero		1024


//--------------------- .nv.shared._Z7reduce5IdLj8EEvPT_S1_j --------------------------
	.section	.nv.shared._Z7reduce5IdLj8EEvPT_S1_j,"aw",@nobits
	.sectionflags	@""
	.align	16
	.zero		1024


//--------------------- .nv.shared._Z7reduce5IdLj16EEvPT_S1_j --------------------------
	.section	.nv.shared._Z7reduce5IdLj16EEvPT_S1_j,"aw",@nobits
	.sectionflags	@""
	.align	16
	.zero		1024


//--------------------- .nv.shared._Z7reduce5IdLj32EEvPT_S1_j --------------------------
	.section	.nv.shared._Z7reduce5IdLj32EEvPT_S1_j,"aw",@nobits
	.sectionflags	@""
	.align	16
	.zero		1024


//--------------------- .nv.shared._Z7reduce5IdLj64EEvPT_S1_j --------------------------
	.section	.nv.shared._Z7reduce5IdLj64EEvPT_S1_j,"aw",@nobits
	.sectionflags	@""
	.align	16
	.zero		1024


//--------------------- .nv.shared._Z7reduce5IdLj128EEvPT_S1_j --------------------------
	.section	.nv.shared._Z7reduce5IdLj128EEvPT_S1_j,"aw",@nobits
	.sectionflags	@""
	.align	16
	.zero		1024


//--------------------- .nv.shared._Z7reduce5IdLj256EEvPT_S1_j --------------------------
	.section	.nv.shared._Z7reduce5IdLj256EEvPT_S1_j,"aw",@nobits
	.sectionflags	@""
	.align	16
	.zero		1024


//--------------------- .nv.shared._Z7reduce5IdLj512EEvPT_S1_j --------------------------
	.section	.nv.shared._Z7reduce5IdLj512EEvPT_S1_j,"aw",@nobits
	.sectionflags	@""
	.align	16
	.zero		1024


//--------------------- .nv.shared._Z7reduce5IdLj1024EEvPT_S1_j --------------------------
	.section	.nv.shared._Z7reduce5IdLj1024EEvPT_S1_j,"aw",@nobits
	.sectionflags	@""
	.align	16
	.zero		1024


//--------------------- .nv.shared._Z7reduce4IdLj1EEvPT_S1_j --------------------------
	.section	.nv.shared._Z7reduce4IdLj1EEvPT_S1_j,"aw",@nobits
	.sectionflags	@""
	.align	16
	.zero		1024


//--------------------- .nv.shared._Z7reduce4IdLj2EEvPT_S1_j --------------------------
	.section	.nv.shared._Z7reduce4IdLj2EEvPT_S1_j,"aw",@nobits
	.sectionflags	@""
	.align	16
	.zero		1024


//--------------------- .nv.shared._Z7reduce4IdLj4EEvPT_S1_j --------------------------
	.section	.nv.shared._Z7reduce4IdLj4EEvPT_S1_j,"aw",@nobits
	.sectionflags	@""
	.align	16
	.zero		1024


//--------------------- .nv.shared._Z7reduce4IdLj8EEvPT_S1_j --------------------------
	.section	.nv.shared._Z7reduce4IdLj8EEvPT_S1_j,"aw",@nobits
	.sectionflags	@""
	.align	16
	.zero		1024


//--------------------- .nv.shared._Z7reduce4IdLj16EEvPT_S1_j --------------------------
	.section	.nv.shared._Z7reduce4IdLj16EEvPT_S1_j,"aw",@nobits
	.sectionflags	@""
	.align	16
	.zero		1024


//--------------------- .nv.shared._Z7reduce4IdLj32EEvPT_S1_j --------------------------
	.section	.nv.shared._Z7reduce4IdLj32EEvPT_S1_j,"aw",@nobits
	.sectionflags	@""
	.align	16
	.zero		1024


//--------------------- .nv.shared._Z7reduce4IdLj64EEvPT_S1_j --------------------------
	.section	.nv.shared._Z7reduce4IdLj64EEvPT_S1_j,"aw",@nobits
	.sectionflags	@""
	.align	16
	.zero		1024


//--------------------- .nv.shared._Z7reduce4IdLj128EEvPT_S1_j --------------------------
	.section	.nv.shared._Z7reduce4IdLj128EEvPT_S1_j,"aw",@nobits
	.sectionflags	@""
	.align	16
	.zero		1024


//--------------------- .nv.shared._Z7reduce4IdLj256EEvPT_S1_j --------------------------
	.section	.nv.shared._Z7reduce4IdLj256EEvPT_S1_j,"aw",@nobits
	.sectionflags	@""
	.align	16
	.zero		1024


//--------------------- .nv.shared._Z7reduce4IdLj512EEvPT_S1_j --------------------------
	.section	.nv.shared._Z7reduce4IdLj512EEvPT_S1_j,"aw",@nobits
	.sectionflags	@""
	.align	16
	.zero		1024


//--------------------- .nv.shared._Z7reduce4IdLj1024EEvPT_S1_j --------------------------
	.section	.nv.shared._Z7reduce4IdLj1024EEvPT_S1_j,"aw",@nobits
	.sectionflags	@""
	.align	16
	.zero		1024


//--------------------- .nv.shared._Z7reduce3IdEvPT_S1_j --------------------------
	.section	.nv.shared._Z7reduce3IdEvPT_S1_j,"aw",@nobits
	.sectionflags	@""
	.align	16
	.zero		1024


//--------------------- .nv.shared._Z7reduce2IdEvPT_S1_j --------------------------
	.section	.nv.shared._Z7reduce2IdEvPT_S1_j,"aw",@nobits
	.sectionflags	@""
	.align	16
	.zero		1024


//--------------------- .nv.shared._Z7reduce1IdEvPT_S1_j --------------------------
	.section	.nv.shared._Z7reduce1IdEvPT_S1_j,"aw",@nobits
	.sectionflags	@""
	.align	16
	.zero		1024


//--------------------- .nv.shared._Z7reduce0IdEvPT_S1_j --------------------------
	.section	.nv.shared._Z7reduce0IdEvPT_S1_j,"aw",@nobits
	.sectionflags	@""
	.align	16
	.zero		1024


//--------------------- .nv.shared._Z11reduceRegr6IdLj1ELb0EEvPT_S1_j --------------------------
	.section	.nv.shared._Z11reduceRegr6IdLj1ELb0EEvPT_S1_j,"aw",@nobits
	.sectionflags	@""
	.align	16
	.zero		1024


//--------------------- .nv.shared._Z11reduceRegr6IdLj2ELb0EEvPT_S1_j --------------------------
	.section	.nv.shared._Z11reduceRegr6IdLj2ELb0EEvPT_S1_j,"aw",@nobits
	.sectionflags	@""
	.align	16
	.zero		1024


//--------------------- .nv.shared._Z11reduceRegr6IdLj4ELb0EEvPT_S1_j --------------------------
	.section	.nv.shared._Z11reduceRegr6IdLj4ELb0EEvPT_S1_j,"aw",@nobits
	.sectionflags	@""
	.align	16
	.zero		1024


//--------------------- .nv.shared._Z11reduceRegr6IdLj8ELb0EEvPT_S1_j --------------------------
	.section	.nv.shared._Z11reduceRegr6IdLj8ELb0EEvPT_S1_j,"aw",@nobits
	.sectionflags	@""
	.align	16
	.zero		1024


//--------------------- .nv.shared._Z11reduceRegr6IdLj16ELb0EEvPT_S1_j --------------------------
	.section	.nv.shared._Z11reduceRegr6IdLj16ELb0EEvPT_S1_j,"aw",@nobits
	.sectionflags	@""
	.align	16
	.zero		1024


//--------------------- .nv.shared._Z11reduceRegr6IdLj32ELb0EEvPT_S1_j --------------------------
	.section	.nv.shared._Z11reduceRegr6IdLj32ELb0EEvPT_S1_j,"aw",@nobits
	.sectionflags	@""
	.align	16
	.zero		1024


//--------------------- .nv.shared._Z11reduceRegr6IdLj64ELb0EEvPT_S1_j --------------------------
	.section	.nv.shared._Z11reduceRegr6IdLj64ELb0EEvPT_S1_j,"aw",@nobits
	.sectionflags	@""
	.align	16
	.zero		1024


//--------------------- .nv.shared._Z11reduceRegr6IdLj128ELb0EEvPT_S1_j --------------------------
	.section	.nv.shared._Z11reduceRegr6IdLj128ELb0EEvPT_S1_j,"aw",@nobits
	.sectionflags	@""
	.align	16
	.zero		1024


//--------------------- .nv.shared._Z11reduceRegr6IdLj256ELb0EEvPT_S1_j --------------------------
	.section	.nv.shared._Z11reduceRegr6IdLj256ELb0EEvPT_S1_j,"aw",@nobits
	.sectionflags	@""
	.align	16
	.zero		1024


//--------------------- .nv.shared._Z11reduceRegr6IdLj512ELb0EEvPT_S1_j --------------------------
	.section	.nv.shared._Z11reduceRegr6IdLj512ELb0EEvPT_S1_j,"aw",@nobits
	.sectionflags	@""
	.align	16
	.zero		1024


//--------------------- .nv.shared._Z11reduceRegr6IdLj1024ELb0EEvPT_S1_j --------------------------
	.section	.nv.shared._Z11reduceRegr6IdLj1024ELb0EEvPT_S1_j,"aw",@nobits
	.sectionflags	@""
	.align	16
	.zero		1024


//--------------------- .nv.shared._Z11reduceRegr6IdLj1ELb1EEvPT_S1_j --------------------------
	.section	.nv.shared._Z11reduceRegr6IdLj1ELb1EEvPT_S1_j,"aw",@nobits
	.sectionflags	@""
	.align	16
	.zero		1024


//--------------------- .nv.shared._Z11reduceRegr6IdLj2ELb1EEvPT_S1_j --------------------------
	.section	.nv.shared._Z11reduceRegr6IdLj2ELb1EEvPT_S1_j,"aw",@nobits
	.sectionflags	@""
	.align	16
	.zero		1024


//--------------------- .nv.shared._Z11reduceRegr6IdLj4ELb1EEvPT_S1_j --------------------------
	.section	.nv.shared._Z11reduceRegr6IdLj4ELb1EEvPT_S1_j,"aw",@nobits
	.sectionflags	@""
	.align	16
	.zero		1024


//--------------------- .nv.shared._Z11reduceRegr6IdLj8ELb1EEvPT_S1_j --------------------------
	.section	.nv.shared._Z11reduceRegr6IdLj8ELb1EEvPT_S1_j,"aw",@nobits
	.sectionflags	@""
	.align	16
	.zero		1024


//--------------------- .nv.shared._Z11reduceRegr6IdLj16ELb1EEvPT_S1_j --------------------------
	.section	.nv.shared._Z11reduceRegr6IdLj16ELb1EEvPT_S1_j,"aw",@nobits
	.sectionflags	@""
	.align	16
	.zero		1024


//--------------------- .nv.shared._Z11reduceRegr6IdLj32ELb1EEvPT_S1_j --------------------------
	.section	.nv.shared._Z11reduceRegr6IdLj32ELb1EEvPT_S1_j,"aw",@nobits
	.sectionflags	@""
	.align	16
	.zero		1024


//--------------------- .nv.shared._Z11reduceRegr6IdLj64ELb1EEvPT_S1_j --------------------------
	.section	.nv.shared._Z11reduceRegr6IdLj64ELb1EEvPT_S1_j,"aw",@nobits
	.sectionflags	@""
	.align	16
	.zero		1024


//--------------------- .nv.shared._Z11reduceRegr6IdLj128ELb1EEvPT_S1_j --------------------------
	.section	.nv.shared._Z11reduceRegr6IdLj128ELb1EEvPT_S1_j,"aw",@nobits
	.sectionflags	@""
	.align	16
	.zero		1024


//--------------------- .nv.shared._Z11reduceRegr6IdLj256ELb1EEvPT_S1_j --------------------------
	.section	.nv.shared._Z11reduceRegr6IdLj256ELb1EEvPT_S1_j,"aw",@nobits
	.sectionflags	@""
	.align	16
	.zero		1024


//--------------------- .nv.shared._Z11reduceRegr6IdLj512ELb1EEvPT_S1_j --------------------------
	.section	.nv.shared._Z11reduceRegr6IdLj512ELb1EEvPT_S1_j,"aw",@nobits
	.sectionflags	@""
	.align	16
	.zero		1024


//--------------------- .nv.shared._Z11reduceRegr6IdLj1024ELb1EEvPT_S1_j --------------------------
	.section	.nv.shared._Z11reduceRegr6IdLj1024ELb1EEvPT_S1_j,"aw",@nobits
	.sectionflags	@""
	.align	16
	.zero		1024


//--------------------- .nv.shared._Z11reduceRegr5IdLj1EEvPT_S1_j --------------------------
	.section	.nv.shared._Z11reduceRegr5IdLj1EEvPT_S1_j,"aw",@nobits
	.sectionflags	@""
	.align	16
	.zero		1024


//--------------------- .nv.shared._Z11reduceRegr5IdLj2EEvPT_S1_j --------------------------
	.section	.nv.shared._Z11reduceRegr5IdLj2EEvPT_S1_j,"aw",@nobits
	.sectionflags	@""
	.align	16
	.zero		1024


//--------------------- .nv.shared._Z11reduceRegr5IdLj4EEvPT_S1_j --------------------------
	.section	.nv.shared._Z11reduceRegr5IdLj4EEvPT_S1_j,"aw",@nobits
	.sectionflags	@""
	.align	16
	.zero		1024


//--------------------- .nv.shared._Z11reduceRegr5IdLj8EEvPT_S1_j --------------------------
	.section	.nv.shared._Z11reduceRegr5IdLj8EEvPT_S1_j,"aw",@nobits
	.sectionflags	@""
	.align	16
	.zero		1024


//--------------------- .nv.shared._Z11reduceRegr5IdLj16EEvPT_S1_j --------------------------
	.section	.nv.shared._Z11reduceRegr5IdLj16EEvPT_S1_j,"aw",@nobits
	.sectionflags	@""
	.align	16
	.zero		1024


//--------------------- .nv.shared._Z11reduceRegr5IdLj32EEvPT_S1_j --------------------------
	.section	.nv.shared._Z11reduceRegr5IdLj32EEvPT_S1_j,"aw",@nobits
	.sectionflags	@""
	.align	16
	.zero		1024


//--------------------- .nv.shared._Z11reduceRegr5IdLj64EEvPT_S1_j --------------------------
	.section	.nv.shared._Z11reduceRegr5IdLj64EEvPT_S1_j,"aw",@nobits
	.sectionflags	@""
	.align	16
	.zero		1024


//--------------------- .nv.shared._Z11reduceRegr5IdLj128EEvPT_S1_j --------------------------
	.section	.nv.shared._Z11reduceRegr5IdLj128EEvPT_S1_j,"aw",@nobits
	.sectionflags	@""
	.align	16
	.zero		1024


//--------------------- .nv.shared._Z11reduceRegr5IdLj256EEvPT_S1_j --------------------------
	.section	.nv.shared._Z11reduceRegr5IdLj256EEvPT_S1_j,"aw",@nobits
	.sectionflags	@""
	.align	16
	.zero		1024


//--------------------- .nv.shared._Z11reduceRegr5IdLj512EEvPT_S1_j --------------------------
	.section	.nv.shared._Z11reduceRegr5IdLj512EEvPT_S1_j,"aw",@nobits
	.sectionflags	@""
	.align	16
	.zero		1024


//--------------------- .nv.shared._Z11reduceRegr5IdLj1024EEvPT_S1_j --------------------------
	.section	.nv.shared._Z11reduceRegr5IdLj1024EEvPT_S1_j,"aw",@nobits
	.sectionflags	@""
	.align	16
	.zero		1024


//--------------------- .nv.shared._Z11reduceRegr4IdLj1EEvPT_S1_j --------------------------
	.section	.nv.shared._Z11reduceRegr4IdLj1EEvPT_S1_j,"aw",@nobits
	.sectionflags	@""
	.align	16
	.zero		1024


//--------------------- .nv.shared._Z11reduceRegr4IdLj2EEvPT_S1_j --------------------------
	.section	.nv.shared._Z11reduceRegr4IdLj2EEvPT_S1_j,"aw",@nobits
	.sectionflags	@""
	.align	16
	.zero		1024


//--------------------- .nv.shared._Z11reduceRegr4IdLj4EEvPT_S1_j --------------------------
	.section	.nv.shared._Z11reduceRegr4IdLj4EEvPT_S1_j,"aw",@nobits
	.sectionflags	@""
	.align	16
	.zero		1024


//--------------------- .nv.shared._Z11reduceRegr4IdLj8EEvPT_S1_j --------------------------
	.section	.nv.shared._Z11reduceRegr4IdLj8EEvPT_S1_j,"aw",@nobits
	.sectionflags	@""
	.align	16
	.zero		1024


//--------------------- .nv.shared._Z11reduceRegr4IdLj16EEvPT_S1_j --------------------------
	.section	.nv.shared._Z11reduceRegr4IdLj16EEvPT_S1_j,"aw",@nobits
	.sectionflags	@""
	.align	16
	.zero		1024


//--------------------- .nv.shared._Z11reduceRegr4IdLj32EEvPT_S1_j --------------------------
	.section	.nv.shared._Z11reduceRegr4IdLj32EEvPT_S1_j,"aw",@nobits
	.sectionflags	@""
	.align	16
	.zero		1024


//--------------------- .nv.shared._Z11reduceRegr4IdLj64EEvPT_S1_j --------------------------
	.section	.nv.shared._Z11reduceRegr4IdLj64EEvPT_S1_j,"aw",@nobits
	.sectionflags	@""
	.align	16
	.zero		1024


//--------------------- .nv.shared._Z11reduceRegr4IdLj128EEvPT_S1_j --------------------------
	.section	.nv.shared._Z11reduceRegr4IdLj128EEvPT_S1_j,"aw",@nobits
	.sectionflags	@""
	.align	16
	.zero		1024


//--------------------- .nv.shared._Z11reduceRegr4IdLj256EEvPT_S1_j --------------------------
	.section	.nv.shared._Z11reduceRegr4IdLj256EEvPT_S1_j,"aw",@nobits
	.sectionflags	@""
	.align	16
	.zero		1024


//--------------------- .nv.shared._Z11reduceRegr4IdLj512EEvPT_S1_j --------------------------
	.section	.nv.shared._Z11reduceRegr4IdLj512EEvPT_S1_j,"aw",@nobits
	.sectionflags	@""
	.align	16
	.zero		1024


//--------------------- .nv.shared._Z11reduceRegr4IdLj1024EEvPT_S1_j --------------------------
	.section	.nv.shared._Z11reduceRegr4IdLj1024EEvPT_S1_j,"aw",@nobits
	.sectionflags	@""
	.align	16
	.zero		1024


//--------------------- .nv.shared._Z11reduceRegr3IdEvPT_S1_j --------------------------
	.section	.nv.shared._Z11reduceRegr3IdEvPT_S1_j,"aw",@nobits
	.sectionflags	@""
	.align	16
	.zero		1024


//--------------------- .nv.shared._Z11reduceRegr2IdEvPT_S1_j --------------------------
	.section	.nv.shared._Z11reduceRegr2IdEvPT_S1_j,"aw",@nobits
	.sectionflags	@""
	.align	16
	.zero		1024


//--------------------- .nv.shared._Z11reduceRegr1IdEvPT_S1_j --------------------------
	.section	.nv.shared._Z11reduceRegr1IdEvPT_S1_j,"aw",@nobits
	.sectionflags	@""
	.align	16
	.zero		1024


//--------------------- .nv.shared._Z11reduceRegr0IdEvPT_S1_j --------------------------
	.section	.nv.shared._Z11reduceRegr0IdEvPT_S1_j,"aw",@nobits
	.sectionflags	@""
	.align	16
	.zero		1024


//--------------------- .nv.constant0._Z10reduceLog6IfLj1ELb0EEvPT_S1_j --------------------------
	.section	.nv.constant0._Z10reduceLog6IfLj1ELb0EEvPT_S1_j,"a",@progbits
	.sectionflags	@""
	.align	4
.nv.constant0._Z10reduceLog6IfLj1ELb0EEvPT_S1_j:
	.zero		916


//--------------------- .nv.constant0._Z10reduceLog6IfLj2ELb0EEvPT_S1_j --------------------------
	.section	.nv.constant0._Z10reduceLog6IfLj2ELb0EEvPT_S1_j,"a",@progbits
	.sectionflags	@""
	.align	4
.nv.constant0._Z10reduceLog6IfLj2ELb0EEvPT_S1_j:
	.zero		916


//--------------------- .nv.constant0._Z10reduceLog6IfLj4ELb0EEvPT_S1_j --------------------------
	.section	.nv.constant0._Z10reduceLog6IfLj4ELb0EEvPT_S1_j,"a",@progbits
	.sectionflags	@""
	.align	4
.nv.constant0._Z10reduceLog6IfLj4ELb0EEvPT_S1_j:
	.zero		916


//--------------------- .nv.constant0._Z10reduceLog6IfLj8ELb0EEvPT_S1_j --------------------------
	.section	.nv.constant0._Z10reduceLog6IfLj8ELb0EEvPT_S1_j,"a",@progbits
	.sectionflags	@""
	.align	4
.nv.constant0._Z10reduceLog6IfLj8ELb0EEvPT_S1_j:
	.zero		916


//--------------------- .nv.constant0._Z10reduceLog6IfLj16ELb0EEvPT_S1_j --------------------------
	.section	.nv.constant0._Z10reduceLog6IfLj16ELb0EEvPT_S1_j,"a",@progbits
	.sectionflags	@""
	.align	4
.nv.constant0._Z10reduceLog6IfLj16ELb0EEvPT_S1_j:
	.zero		916


//--------------------- .nv.constant0._Z10reduceLog6IfLj32ELb0EEvPT_S1_j --------------------------
	.section	.nv.constant0._Z10reduceLog6IfLj32ELb0EEvPT_S1_j,"a",@progbits
	.sectionflags	@""
	.align	4
.nv.constant0._Z10reduceLog6IfLj32ELb0EEvPT_S1_j:
	.zero		916


//--------------------- .nv.constant0._Z10reduceLog6IfLj64ELb0EEvPT_S1_j --------------------------
	.section	.nv.constant0._Z10reduceLog6IfLj64ELb0EEvPT_S1_j,"a",@progbits
	.sectionflags	@""
	.align	4
.nv.constant0._Z10reduceLog6IfLj64ELb0EEvPT_S1_j:
	.zero		916


//--------------------- .nv.constant0._Z10reduceLog6IfLj128ELb0EEvPT_S1_j --------------------------
	.section	.nv.constant0._Z10reduceLog6IfLj128ELb0EEvPT_S1_j,"a",@progbits
	.sectionflags	@""
	.align	4
.nv.constant0._Z10reduceLog6IfLj128ELb0EEvPT_S1_j:
	.zero		916


//--------------------- .nv.constant0._Z10reduceLog6IfLj256ELb0EEvPT_S1_j --------------------------
	.section	.nv.constant0._Z10reduceLog6IfLj256ELb0EEvPT_S1_j,"a",@progbits
	.sectionflags	@""
	.align	4
.nv.constant0._Z10reduceLog6IfLj256ELb0EEvPT_S1_j:
	.zero		916


//--------------------- .nv.constant0._Z10reduceLog6IfLj512ELb0EEvPT_S1_j --------------------------
	.section	.nv.constant0._Z10reduceLog6IfLj512ELb0EEvPT_S1_j,"a",@progbits
	.sectionflags	@""
	.align	4
.nv.constant0._Z10reduceLog6IfLj512ELb0EEvPT_S1_j:
	.zero		916


//--------------------- .nv.constant0._Z10reduceLog6IfLj1024ELb0EEvPT_S1_j --------------------------
	.section	.nv.constant0._Z10reduceLog6IfLj1024ELb0EEvPT_S1_j,"a",@progbits
	.sectionflags	@""
	.align	4
.nv.constant0._Z10reduceLog6IfLj1024ELb0EEvPT_S1_j:
	.zero		916


//--------------------- .nv.constant0._Z10reduceLog6IfLj1ELb1EEvPT_S1_j --------------------------
	.section	.nv.constant0._Z10reduceLog6IfLj1ELb1EEvPT_S1_j,"a",@progbits
	.sectionflags	@""
	.align	4
.nv.constant0._Z10reduceLog6IfLj1ELb1EEvPT_S1_j:
	.zero		916


//--------------------- .nv.constant0._Z10reduceLog6IfLj2ELb1EEvPT_S1_j --------------------------
	.section	.nv.constant0._Z10reduceLog6IfLj2ELb1EEvPT_S1_j,"a",@progbits
	.sectionflags	@""
	.align	4
.nv.constant0._Z10reduceLog6IfLj2ELb1EEvPT_S1_j:
	.zero		916


//--------------------- .nv.constant0._Z10reduceLog6IfLj4ELb1EEvPT_S1_j --------------------------
	.section	.nv.constant0._Z10reduceLog6IfLj4ELb1EEvPT_S1_j,"a",@progbits
	.sectionflags	@""
	.align	4
.nv.constant0._Z10reduceLog6IfLj4ELb1EEvPT_S1_j:
	.zero		916


//--------------------- .nv.constant0._Z10reduceLog6IfLj8ELb1EEvPT_S1_j --------------------------
	.section	.nv.constant0._Z10reduceLog6IfLj8ELb1EEvPT_S1_j,"a",@progbits
	.sectionflags	@""
	.align	4
.nv.constant0._Z10reduceLog6IfLj8ELb1EEvPT_S1_j:
	.zero		916


//--------------------- .nv.constant0._Z10reduceLog6IfLj16ELb1EEvPT_S1_j --------------------------
	.section	.nv.constant0._Z10reduceLog6IfLj16ELb1EEvPT_S1_j,"a",@progbits
	.sectionflags	@""
	.align	4
.nv.constant0._Z10reduceLog6IfLj16ELb1EEvPT_S1_j:
	.zero		916


//--------------------- .nv.constant0._Z10reduceLog6IfLj32ELb1EEvPT_S1_j --------------------------
	.section	.nv.constant0._Z10reduceLog6IfLj32ELb1EEvPT_S1_j,"a",@progbits
	.sectionflags	@""
	.align	4
.nv.constant0._Z10reduceLog6IfLj32ELb1EEvPT_S1_j:
	.zero		916


//--------------------- .nv.constant0._Z10reduceLog6IfLj64ELb1EEvPT_S1_j --------------------------
	.section	.nv.constant0._Z10reduceLog6IfLj64ELb1EEvPT_S1_j,"a",@progbits
	.sectionflags	@""
	.align	4
.nv.constant0._Z10reduceLog6IfLj64ELb1EEvPT_S1_j:
	.zero		916


//--------------------- .nv.constant0._Z10reduceLog6IfLj128ELb1EEvPT_S1_j --------------------------
	.section	.nv.constant0._Z10reduceLog6IfLj128ELb1EEvPT_S1_j,"a",@progbits
	.sectionflags	@""
	.align	4
.nv.constant0._Z10reduceLog6IfLj128ELb1EEvPT_S1_j:
	.zero		916


//--------------------- .nv.constant0._Z10reduceLog6IfLj256ELb1EEvPT_S1_j --------------------------
	.section	.nv.constant0._Z10reduceLog6IfLj256ELb1EEvPT_S1_j,"a",@progbits
	.sectionflags	@""
	.align	4
.nv.constant0._Z10reduceLog6IfLj256ELb1EEvPT_S1_j:
	.zero		916


//--------------------- .nv.constant0._Z10reduceLog6IfLj512ELb1EEvPT_S1_j --------------------------
	.section	.nv.constant0._Z10reduceLog6IfLj512ELb1EEvPT_S1_j,"a",@progbits
	.sectionflags	@""
	.align	4
.nv.constant0._Z10reduceLog6IfLj512ELb1EEvPT_S1_j:
	.zero		916


//--------------------- .nv.constant0._Z10reduceLog6IfLj1024ELb1EEvPT_S1_j --------------------------
	.section	.nv.constant0._Z10reduceLog6IfLj1024ELb1EEvPT_S1_j,"a",@progbits
	.sectionflags	@""
	.align	4
.nv.constant0._Z10reduceLog6IfLj1024ELb1EEvPT_S1_j:
	.zero		916


//--------------------- .nv.constant0._Z10reduceLog5IfLj1EEvPT_S1_j --------------------------
	.section	.nv.constant0._Z10reduceLog5IfLj1EEvPT_S1_j,"a",@progbits
	.sectionflags	@""
	.align	4
.nv.constant0._Z10reduceLog5IfLj1EEvPT_S1_j:
	.zero		916


//--------------------- .nv.constant0._Z10reduceLog5IfLj2EEvPT_S1_j --------------------------
	.section	.nv.constant0._Z10reduceLog5IfLj2EEvPT_S1_j,"a",@progbits
	.sectionflags	@""
	.align	4
.nv.constant0._Z10reduceLog5IfLj2EEvPT_S1_j:
	.zero		916


//--------------------- .nv.constant0._Z10reduceLog5IfLj4EEvPT_S1_j --------------------------
	.section	.nv.constant0._Z10reduceLog5IfLj4EEvPT_S1_j,"a",@progbits
	.sectionflags	@""
	.align	4
.nv.constant0._Z10reduceLog5IfLj4EEvPT_S1_j:
	.zero		916


//--------------------- .nv.constant0._Z10reduceLog5IfLj8EEvPT_S1_j --------------------------
	.section	.nv.constant0._Z10reduceLog5IfLj8EEvPT_S1_j,"a",@progbits
	.sectionflags	@""
	.align	4
.nv.constant0._Z10reduceLog5IfLj8EEvPT_S1_j:
	.zero		916


//--------------------- .nv.constant0._Z10reduceLog5IfLj16EEvPT_S1_j --------------------------
	.section	.nv.constant0._Z10reduceLog5IfLj16EEvPT_S1_j,"a",@progbits
	.sectionflags	@""
	.align	4
.nv.constant0._Z10reduceLog5IfLj16EEvPT_S1_j:
	.zero		916


//--------------------- .nv.constant0._Z10reduceLog5IfLj32EEvPT_S1_j --------------------------
	.section	.nv.constant0._Z10reduceLog5IfLj32EEvPT_S1_j,"a",@progbits
	.sectionflags	@""
	.align	4
.nv.constant0._Z10reduceLog5IfLj32EEvPT_S1_j:
	.zero		916


//--------------------- .nv.constant0._Z10reduceLog5IfLj64EEvPT_S1_j --------------------------
	.section	.nv.constant0._Z10reduceLog5IfLj64EEvPT_S1_j,"a",@progbits
	.sectionflags	@""
	.align	4
.nv.constant0._Z10reduceLog5IfLj64EEvPT_S1_j:
	.zero		916


//--------------------- .nv.constant0._Z10reduceLog5IfLj128EEvPT_S1_j --------------------------
	.section	.nv.constant0._Z10reduceLog5IfLj128EEvPT_S1_j,"a",@progbits
	.sectionflags	@""
	.align	4
.nv.constant0._Z10reduceLog5IfLj128EEvPT_S1_j:
	.zero		916


//--------------------- .nv.constant0._Z10reduceLog5IfLj256EEvPT_S1_j --------------------------
	.section	.nv.constant0._Z10reduceLog5IfLj256EEvPT_S1_j,"a",@progbits
	.sectionflags	@""
	.align	4
.nv.constant0._Z10reduceLog5IfLj256EEvPT_S1_j:
	.zero		916


//--------------------- .nv.constant0._Z10reduceLog5IfLj512EEvPT_S1_j --------------------------
	.section	.nv.constant0._Z10reduceLog5IfLj512EEvPT_S1_j,"a",@progbits
	.sectionflags	@""
	.align	4
.nv.constant0._Z10reduceLog5IfLj512EEvPT_S1_j:
	.zero		916


//--------------------- .nv.constant0._Z10reduceLog5IfLj1024EEvPT_S1_j --------------------------
	.section	.nv.constant0._Z10reduceLog5IfLj1024EEvPT_S1_j,"a",@progbits
	.sectionflags	@""
	.align	4
.nv.constant0._Z10reduceLog5IfLj1024EEvPT_S1_j:
	.zero		916


//--------------------- .nv.constant0._Z10reduceLog4IfLj1EEvPT_S1_j --------------------------
	.section	.nv.constant0._Z10reduceLog4IfLj1EEvPT_S1_j,"a",@progbits
	.sectionflags	@""
	.align	4
.nv.constant0._Z10reduceLog4IfLj1EEvPT_S1_j:
	.zero		916


//--------------------- .nv.constant0._Z10reduceLog4IfLj2EEvPT_S1_j --------------------------
	.section	.nv.constant0._Z10reduceLog4IfLj2EEvPT_S1_j,"a",@progbits
	.sectionflags	@""
	.align	4
.nv.constant0._Z10reduceLog4IfLj2EEvPT_S1_j:
	.zero		916


//--------------------- .nv.constant0._Z10reduceLog4IfLj4EEvPT_S1_j --------------------------
	.section	.nv.constant0._Z10reduceLog4IfLj4EEvPT_S1_j,"a",@progbits
	.sectionflags	@""
	.align	4
.nv.constant0._Z10reduceLog4IfLj4EEvPT_S1_j:
	.zero		916


//--------------------- .nv.constant0._Z10reduceLog4IfLj8EEvPT_S1_j --------------------------
	.section	.nv.constant0._Z10reduceLog4IfLj8EEvPT_S1_j,"a",@progbits
	.sectionflags	@""
	.align	4
.nv.constant0._Z10reduceLog4IfLj8EEvPT_S1_j:
	.zero		916


//--------------------- .nv.constant0._Z10reduceLog4IfLj16EEvPT_S1_j --------------------------
	.section	.nv.constant0._Z10reduceLog4IfLj16EEvPT_S1_j,"a",@progbits
	.sectionflags	@""
	.align	4
.nv.constant0._Z10reduceLog4IfLj16EEvPT_S1_j:
	.zero		916


//--------------------- .nv.constant0._Z10reduceLog4IfLj32EEvPT_S1_j --------------------------
	.section	.nv.constant0._Z10reduceLog4IfLj32EEvPT_S1_j,"a",@progbits
	.sectionflags	@""
	.align	4
.nv.constant0._Z10reduceLog4IfLj32EEvPT_S1_j:
	.zero		916


//--------------------- .nv.constant0._Z10reduceLog4IfLj64EEvPT_S1_j --------------------------
	.section	.nv.constant0._Z10reduceLog4IfLj64EEvPT_S1_j,"a",@progbits
	.sectionflags	@""
	.align	4
.nv.constant0._Z10reduceLog4IfLj64EEvPT_S1_j:
	.zero		916


//--------------------- .nv.constant0._Z10reduceLog4IfLj128EEvPT_S1_j --------------------------
	.section	.nv.constant0._Z10reduceLog4IfLj128EEvPT_S1_j,"a",@progbits
	.sectionflags	@""
	.align	4
.nv.constant0._Z10reduceLog4IfLj128EEvPT_S1_j:
	.zero		916


//--------------------- .nv.constant0._Z10reduceLog4IfLj256EEvPT_S1_j --------------------------
	.section	.nv.constant0._Z10reduceLog4IfLj256EEvPT_S1_j,"a",@progbits
	.sectionflags	@""
	.align	4
.nv.constant0._Z10reduceLog4IfLj256EEvPT_S1_j:
	.zero		916


//--------------------- .nv.constant0._Z10reduceLog4IfLj512EEvPT_S1_j --------------------------
	.section	.nv.constant0._Z10reduceLog4IfLj512EEvPT_S1_j,"a",@progbits
	.sectionflags	@""
	.align	4
.nv.constant0._Z10reduceLog4IfLj512EEvPT_S1_j:
	.zero		916


//--------------------- .nv.constant0._Z10reduceLog4IfLj1024EEvPT_S1_j --------------------------
	.section	.nv.constant0._Z10reduceLog4IfLj1024EEvPT_S1_j,"a",@progbits
	.sectionflags	@""
	.align	4
.nv.constant0._Z10reduceLog4IfLj1024EEvPT_S1_j:
	.zero		916


//--------------------- .nv.constant0._Z10reduceLog3IfEvPT_S1_j --------------------------
	.section	.nv.constant0._Z10reduceLog3IfEvPT_S1_j,"a",@progbits
	.sectionflags	@""
	.align	4
.nv.constant0._Z10reduceLog3IfEvPT_S1_j:
	.zero		916


//--------------------- .nv.constant0._Z10reduceLog2IfEvPT_S1_j --------------------------
	.section	.nv.constant0._Z10reduceLog2IfEvPT_S1_j,"a",@progbits
	.sectionflags	@""
	.align	4
.nv.constant0._Z10reduceLog2IfEvPT_S1_j:
	.zero		916


//--------------------- .nv.constant0._Z10reduceLog1IfEvPT_S1_j --------------------------
	.section	.nv.constant0._Z10reduceLog1IfEvPT_S1_j,"a",@progbits
	.sectionflags	@""
	.align	4
.nv.constant0._Z10reduceLog1IfEvPT_S1_j:
	.zero		916


//--------------------- .nv.constant0._Z10reduceLog0IfEvPT_S1_j --------------------------
	.section	.nv.constant0._Z10reduceLog0IfEvPT_S1_j,"a",@progbits
	.sectionflags	@""
	.align	4
.nv.constant0._Z10reduceLog0IfEvPT_S1_j:
	.zero		916


//--------------------- .nv.constant0._Z7reduce6IfLj1ELb0EEvPT_S1_j --------------------------
	.section	.nv.constant0._Z7reduce6IfLj1ELb0EEvPT_S1_j,"a",@progbits
	.sectionflags	@""
	.align	4
.nv.constant0._Z7reduce6IfLj1ELb0EEvPT_S1_j:
	.zero		916


//--------------------- .nv.constant0._Z7reduce6IfLj2ELb0EEvPT_S1_j --------------------------
	.section	.nv.constant0._Z7reduce6IfLj2ELb0EEvPT_S1_j,"a",@progbits
	.sectionflags	@""
	.align	4
.nv.constant0._Z7reduce6IfLj2ELb0EEvPT_S1_j:
	.zero		916


//--------------------- .nv.constant0._Z7reduce6IfLj4ELb0EEvPT_S1_j --------------------------
	.section	.nv.constant0._Z7reduce6IfLj4ELb0EEvPT_S1_j,"a",@progbits
	.sectionflags	@""
	.align	4
.nv.constant0._Z7reduce6IfLj4ELb0EEvPT_S1_j:
	.zero		916


//--------------------- .nv.constant0._Z7reduce6IfLj8ELb0EEvPT_S1_j --------------------------
	.section	.nv.constant0._Z7reduce6IfLj8ELb0EEvPT_S1_j,"a",@progbits
	.sectionflags	@""
	.align	4
.nv.constant0._Z7reduce6IfLj8ELb0EEvPT_S1_j:
	.zero		916


//--------------------- .nv.constant0._Z7reduce6IfLj16ELb0EEvPT_S1_j --------------------------
	.section	.nv.constant0._Z7reduce6IfLj16ELb0EEvPT_S1_j,"a",@progbits
	.sectionflags	@""
	.align	4
.nv.constant0._Z7reduce6IfLj16ELb0EEvPT_S1_j:
	.zero		916


//--------------------- .nv.constant0._Z7reduce6IfLj32ELb0EEvPT_S1_j --------------------------
	.section	.nv.constant0._Z7reduce6IfLj32ELb0EEvPT_S1_j,"a",@progbits
	.sectionflags	@""
	.align	4
.nv.constant0._Z7reduce6IfLj32ELb0EEvPT_S1_j:
	.zero		916


//--------------------- .nv.constant0._Z7reduce6IfLj64ELb0EEvPT_S1_j --------------------------
	.section	.nv.constant0._Z7reduce6IfLj64ELb0EEvPT_S1_j,"a",@progbits
	.sectionflags	@""
	.align	4
.nv.constant0._Z7reduce6IfLj64ELb0EEvPT_S1_j:
	.zero		916


//--------------------- .nv.constant0._Z7reduce6IfLj128ELb0EEvPT_S1_j --------------------------
	.section	.nv.constant0._Z7reduce6IfLj128ELb0EEvPT_S1_j,"a",@progbits
	.sectionflags	@""
	.align	4
.nv.constant0._Z7reduce6IfLj128ELb0EEvPT_S1_j:
	.zero		916


//--------------------- .nv.constant0._Z7reduce6IfLj256ELb0EEvPT_S1_j --------------------------
	.section	.nv.constant0._Z7reduce6IfLj256ELb0EEvPT_S1_j,"a",@progbits
	.sectionflags	@""
	.align	4
.nv.constant0._Z7reduce6IfLj256ELb0EEvPT_S1_j:
	.zero		916


//--------------------- .nv.constant0._Z7reduce6IfLj512ELb0EEvPT_S1_j --------------------------
	.section	.nv.constant0._Z7reduce6IfLj512ELb0EEvPT_S1_j,"a",@progbits
	.sectionflags	@""
	.align	4
.nv.constant0._Z7reduce6IfLj512ELb0EEvPT_S1_j:
	.zero		916


//--------------------- .nv.constant0._Z7reduce6IfLj1024ELb0EEvPT_S1_j --------------------------
	.section	.nv.constant0._Z7reduce6IfLj1024ELb0EEvPT_S1_j,"a",@progbits
	.sectionflags	@""
	.align	4
.nv.constant0._Z7reduce6IfLj1024ELb0EEvPT_S1_j:
	.zero		916


//--------------------- .nv.constant0._Z7reduce6IfLj1ELb1EEvPT_S1_j --------------------------
	.section	.nv.constant0._Z7reduce6IfLj1ELb1EEvPT_S1_j,"a",@progbits
	.sectionflags	@""
	.align	4
.nv.constant0._Z7reduce6IfLj1ELb1EEvPT_S1_j:
	.zero		916


//--------------------- .nv.constant0._Z7reduce6IfLj2ELb1EEvPT_S1_j --------------------------
	.section	.nv.constant0._Z7reduce6IfLj2ELb1EEvPT_S1_j,"a",@progbits
	.sectionflags	@""
	.align	4
.nv.constant0._Z7reduce6IfLj2ELb1EEvPT_S1_j:
	.zero		916


//--------------------- .nv.constant0._Z7reduce6IfLj4ELb1EEvPT_S1_j --------------------------
	.section	.nv.constant0._Z7reduce6IfLj4ELb1EEvPT_S1_j,"a",@progbits
	.sectionflags	@""
	.align	4
.nv.constant0._Z7reduce6IfLj4ELb1EEvPT_S1_j:
	.zero		916


//--------------------- .nv.constant0._Z7reduce6IfLj8ELb1EEvPT_S1_j --------------------------
	.section	.nv.constant0._Z7reduce6IfLj8ELb1EEvPT_S1_j,"a",@progbits
	.sectionflags	@""
	.align	4
.nv.constant0._Z7reduce6IfLj8ELb1EEvPT_S1_j:
	.zero		916


//--------------------- .nv.constant0._Z7reduce6IfLj16ELb1EEvPT_S1_j --------------------------
	.section	.nv.constant0._Z7reduce6IfLj16ELb1EEvPT_S1_j,"a",@progbits
	.sectionflags	@""
	.align	4
.nv.constant0._Z7reduce6IfLj16ELb1EEvPT_S1_j:
	.zero		916


//--------------------- .nv.constant0._Z7reduce6IfLj32ELb1EEvPT_S1_j --------------------------
	.section	.nv.constant0._Z7reduce6IfLj32ELb1EEvPT_S1_j,"a",@progbits
	.sectionflags	@""
	.align	4
.nv.constant0._Z7reduce6IfLj32ELb1EEvPT_S1_j:
	.zero		916


//--------------------- .nv.constant0._Z7reduce6IfLj64ELb1EEvPT_S1_j --------------------------
	.section	.nv.constant0._Z7reduce6IfLj64ELb1EEvPT_S1_j,"a",@progbits
	.sectionflags	@""
	.align	4
.nv.constant0._Z7reduce6IfLj64ELb1EEvPT_S1_j:
	.zero		916


//--------------------- .nv.constant0._Z7reduce6IfLj128ELb1EEvPT_S1_j --------------------------
	.section	.nv.constant0._Z7reduce6IfLj128ELb1EEvPT_S1_j,"a",@progbits
	.sectionflags	@""
	.align	4
.nv.constant0._Z7reduce6IfLj128ELb1EEvPT_S1_j:
	.zero		916


//--------------------- .nv.constant0._Z7reduce6IfLj256ELb1EEvPT_S1_j --------------------------
	.section	.nv.constant0._Z7reduce6IfLj256ELb1EEvPT_S1_j,"a",@progbits
	.sectionflags	@""
	.align	4
.nv.constant0._Z7reduce6IfLj256ELb1EEvPT_S1_j:
	.zero		916


//--------------------- .nv.constant0._Z7reduce6IfLj512ELb1EEvPT_S1_j --------------------------
	.section	.nv.constant0._Z7reduce6IfLj512ELb1EEvPT_S1_j,"a",@progbits
	.sectionflags	@""
	.align	4
.nv.constant0._Z7reduce6IfLj512ELb1EEvPT_S1_j:
	.zero		916


//--------------------- .nv.constant0._Z7reduce6IfLj1024ELb1EEvPT_S1_j --------------------------
	.section	.nv.constant0._Z7reduce6IfLj1024ELb1EEvPT_S1_j,"a",@progbits
	.sectionflags	@""
	.align	4
.nv.constant0._Z7reduce6IfLj1024ELb1EEvPT_S1_j:
	.zero		916


//--------------------- .nv.constant0._Z7reduce5IfLj1EEvPT_S1_j --------------------------
	.section	.nv.constant0._Z7reduce5IfLj1EEvPT_S1_j,"a",@progbits
	.sectionflags	@""
	.align	4
.nv.constant0._Z7reduce5IfLj1EEvPT_S1_j:
	.zero		916


//--------------------- .nv.constant0._Z7reduce5IfLj2EEvPT_S1_j --------------------------
	.section	.nv.constant0._Z7reduce5IfLj2EEvPT_S1_j,"a",@progbits
	.sectionflags	@""
	.align	4
.nv.constant0._Z7reduce5IfLj2EEvPT_S1_j:
	.zero		916


//--------------------- .nv.constant0._Z7reduce5IfLj4EEvPT_S1_j --------------------------
	.section	.nv.constant0._Z7reduce5IfLj4EEvPT_S1_j,"a",@progbits
	.sectionflags	@""
	.align	4
.nv.constant0._Z7reduce5IfLj4EEvPT_S1_j:
	.zero		916


//--------------------- .nv.constant0._Z7reduce5IfLj8EEvPT_S1_j --------------------------
	.section	.nv.constant0._Z7reduce5IfLj8EEvPT_S1_j,"a",@progbits
	.sectionflags	@""
	.align	4
.nv.constant0._Z7reduce5IfLj8EEvPT_S1_j:
	.zero		916


//--------------------- .nv.constant0._Z7reduce5IfLj16EEvPT_S1_j --------------------------
	.section	.nv.constant0._Z7reduce5IfLj16EEvPT_S1_j,"a",@progbits
	.sectionflags	@""
	.align	4
.nv.constant0._Z7reduce5IfLj16EEvPT_S1_j:
	.zero		916


//--------------------- .nv.constant0._Z7reduce5IfLj32EEvPT_S1_j --------------------------
	.section	.nv.constant0._Z7reduce5IfLj32EEvPT_S1_j,"a",@progbits
	.sectionflags	@""
	.align	4
.nv.constant0._Z7reduce5IfLj32EEvPT_S1_j:
	.zero		916


//--------------------- .nv.constant0._Z7reduce5IfLj64EEvPT_S1_j --------------------------
	.section	.nv.constant0._Z7reduce5IfLj64EEvPT_S1_j,"a",@progbits
	.sectionflags	@""
	.align	4
.nv.constant0._Z7reduce5IfLj64EEvPT_S1_j:
	.zero		916


//--------------------- .nv.constant0._Z7reduce5IfLj128EEvPT_S1_j --------------------------
	.section	.nv.constant0._Z7reduce5IfLj128EEvPT_S1_j,"a",@progbits
	.sectionflags	@""
	.align	4
.nv.constant0._Z7reduce5IfLj128EEvPT_S1_j:
	.zero		916


//--------------------- .nv.constant0._Z7reduce5IfLj256EEvPT_S1_j --------------------------
	.section	.nv.constant0._Z7reduce5IfLj256EEvPT_S1_j,"a",@progbits
	.sectionflags	@""
	.align	4
.nv.constant0._Z7reduce5IfLj256EEvPT_S1_j:
	.zero		916


//--------------------- .nv.constant0._Z7reduce5IfLj512EEvPT_S1_j --------------------------
	.section	.nv.constant0._Z7reduce5IfLj512EEvPT_S1_j,"a",@progbits
	.sectionflags	@""
	.align	4
.nv.constant0._Z7reduce5IfLj512EEvPT_S1_j:
	.zero		916


//--------------------- .nv.constant0._Z7reduce5IfLj1024EEvPT_S1_j --------------------------
	.section	.nv.constant0._Z7reduce5IfLj1024EEvPT_S1_j,"a",@progbits
	.sectionflags	@""
	.align	4
.nv.constant0._Z7reduce5IfLj1024EEvPT_S1_j:
	.zero		916


//--------------------- .nv.constant0._Z7reduce4IfLj1EEvPT_S1_j --------------------------
	.section	.nv.constant0._Z7reduce4IfLj1EEvPT_S1_j,"a",@progbits
	.sectionflags	@""
	.align	4
.nv.constant0._Z7reduce4IfLj1EEvPT_S1_j:
	.zero		916


//--------------------- .nv.constant0._Z7reduce4IfLj2EEvPT_S1_j --------------------------
	.section	.nv.constant0._Z7reduce4IfLj2EEvPT_S1_j,"a",@progbits
	.sectionflags	@""
	.align	4
.nv.constant0._Z7reduce4IfLj2EEvPT_S1_j:
	.zero		916


//--------------------- .nv.constant0._Z7reduce4IfLj4EEvPT_S1_j --------------------------
	.section	.nv.constant0._Z7reduce4IfLj4EEvPT_S1_j,"a",@progbits
	.sectionflags	@""
	.align	4
.nv.constant0._Z7reduce4IfLj4EEvPT_S1_j:
	.zero		916


//--------------------- .nv.constant0._Z7reduce4IfLj8EEvPT_S1_j --------------------------
	.section	.nv.constant0._Z7reduce4IfLj8EEvPT_S1_j,"a",@progbits
	.sectionflags	@""
	.align	4
.nv.constant0._Z7reduce4IfLj8EEvPT_S1_j:
	.zero		916


//--------------------- .nv.constant0._Z7reduce4IfLj16EEvPT_S1_j --------------------------
	.section	.nv.constant0._Z7reduce4IfLj16EEvPT_S1_j,"a",@progbits
	.sectionflags	@""
	.align	4
.nv.constant0._Z7reduce4IfLj16EEvPT_S1_j:
	.zero		916


//--------------------- .nv.constant0._Z7reduce4IfLj32EEvPT_S1_j --------------------------
	.section	.nv.constant0._Z7reduce4IfLj32EEvPT_S1_j,"a",@progbits
	.sectionflags	@""
	.align	4
.nv.constant0._Z7reduce4IfLj32EEvPT_S1_j:
	.zero		916


//--------------------- .nv.constant0._Z7reduce4IfLj64EEvPT_S1_j --------------------------
	.section	.nv.constant0._Z7reduce4IfLj64EEvPT_S1_j,"a",@progbits
	.sectionflags	@""
	.align	4
.nv.constant0._Z7reduce4IfLj64EEvPT_S1_j:
	.zero		916


//--------------------- .nv.constant0._Z7reduce4IfLj128EEvPT_S1_j --------------------------
	.section	.nv.constant0._Z7reduce4IfLj128EEvPT_S1_j,"a",@progbits
	.sectionflags	@""
	.align	4
.nv.constant0._Z7reduce4IfLj128EEvPT_S1_j:
	.zero		916


//--------------------- .nv.constant0._Z7reduce4IfLj256EEvPT_S1_j --------------------------
	.section	.nv.constant0._Z7reduce4IfLj256EEvPT_S1_j,"a",@progbits
	.sectionflags	@""
	.align	4
.nv.constant0._Z7reduce4IfLj256EEvPT_S1_j:
	.zero		916


//--------------------- .nv.constant0._Z7reduce4IfLj512EEvPT_S1_j --------------------------
	.section	.nv.constant0._Z7reduce4IfLj512EEvPT_S1_j,"a",@progbits
	.sectionflags	@""
	.align	4
.nv.constant0._Z7reduce4IfLj512EEvPT_S1_j:
	.zero		916


//--------------------- .nv.constant0._Z7reduce4IfLj1024EEvPT_S1_j --------------------------
	.section	.nv.constant0._Z7reduce4IfLj1024EEvPT_S1_j,"a",@progbits
	.sectionflags	@""
	.align	4
.nv.constant0._Z7reduce4IfLj1024EEvPT_S1_j:
	.zero		916


//--------------------- .nv.constant0._Z7reduce3IfEvPT_S1_j --------------------------
	.section	.nv.constant0._Z7reduce3IfEvPT_S1_j,"a",@progbits
	.sectionflags	@""
	.align	4
.nv.constant0._Z7reduce3IfEvPT_S1_j:
	.zero		916


//--------------------- .nv.constant0._Z7reduce2IfEvPT_S1_j --------------------------
	.section	.nv.constant0._Z7reduce2IfEvPT_S1_j,"a",@progbits
	.sectionflags	@""
	.align	4
.nv.constant0._Z7reduce2IfEvPT_S1_j:
	.zero		916


//--------------------- .nv.constant0._Z7reduce1IfEvPT_S1_j --------------------------
	.section	.nv.constant0._Z7reduce1IfEvPT_S1_j,"a",@progbits
	.sectionflags	@""
	.align	4
.nv.constant0._Z7reduce1IfEvPT_S1_j:
	.zero		916


//--------------------- .nv.constant0._Z7reduce0IfEvPT_S1_j --------------------------
	.section	.nv.constant0._Z7reduce0IfEvPT_S1_j,"a",@progbits
	.sectionflags	@""
	.align	4
.nv.constant0._Z7reduce0IfEvPT_S1_j:
	.zero		916


//--------------------- .nv.constant0._Z11reduceRegr6IfLj1ELb0EEvPT_S1_j --------------------------
	.section	.nv.constant0._Z11reduceRegr6IfLj1ELb0EEvPT_S1_j,"a",@progbits
	.sectionflags	@""
	.align	4
.nv.constant0._Z11reduceRegr6IfLj1ELb0EEvPT_S1_j:
	.zero		916


//--------------------- .nv.constant0._Z11reduceRegr6IfLj2ELb0EEvPT_S1_j --------------------------
	.section	.nv.constant0._Z11reduceRegr6IfLj2ELb0EEvPT_S1_j,"a",@progbits
	.sectionflags	@""
	.align	4
.nv.constant0._Z11reduceRegr6IfLj2ELb0EEvPT_S1_j:
	.zero		916


//--------------------- .nv.constant0._Z11reduceRegr6IfLj4ELb0EEvPT_S1_j --------------------------
	.section	.nv.constant0._Z11reduceRegr6IfLj4ELb0EEvPT_S1_j,"a",@progbits
	.sectionflags	@""
	.align	4
.nv.constant0._Z11reduceRegr6IfLj4ELb0EEvPT_S1_j:
	.zero		916


//--------------------- .nv.constant0._Z11reduceRegr6IfLj8ELb0EEvPT_S1_j --------------------------
	.section	.nv.constant0._Z11reduceRegr6IfLj8ELb0EEvPT_S1_j,"a",@progbits
	.sectionflags	@""
	.align	4
.nv.constant0._Z11reduceRegr6IfLj8ELb0EEvPT_S1_j:
	.zero		916


//--------------------- .nv.constant0._Z11reduceRegr6IfLj16ELb0EEvPT_S1_j --------------------------
	.section	.nv.constant0._Z11reduceRegr6IfLj16ELb0EEvPT_S1_j,"a",@progbits
	.sectionflags	@""
	.align	4
.nv.constant0._Z11reduceRegr6IfLj16ELb0EEvPT_S1_j:
	.zero		916


//--------------------- .nv.constant0._Z11reduceRegr6IfLj32ELb0EEvPT_S1_j --------------------------
	.section	.nv.constant0._Z11reduceRegr6IfLj32ELb0EEvPT_S1_j,"a",@progbits
	.sectionflags	@""
	.align	4
.nv.constant0._Z11reduceRegr6IfLj32ELb0EEvPT_S1_j:
	.zero		916


//--------------------- .nv.constant0._Z11reduceRegr6IfLj64ELb0EEvPT_S1_j --------------------------
	.section	.nv.constant0._Z11reduceRegr6IfLj64ELb0EEvPT_S1_j,"a",@progbits
	.sectionflags	@""
	.align	4
.nv.constant0._Z11reduceRegr6IfLj64ELb0EEvPT_S1_j:
	.zero		916


//--------------------- .nv.constant0._Z11reduceRegr6IfLj128ELb0EEvPT_S1_j --------------------------
	.section	.nv.constant0._Z11reduceRegr6IfLj128ELb0EEvPT_S1_j,"a",@progbits
	.sectionflags	@""
	.align	4
.nv.constant0._Z11reduceRegr6IfLj128ELb0EEvPT_S1_j:
	.zero		916


//--------------------- .nv.constant0._Z11reduceRegr6IfLj256ELb0EEvPT_S1_j --------------------------
	.section	.nv.constant0._Z11reduceRegr6IfLj256ELb0EEvPT_S1_j,"a",@progbits
	.sectionflags	@""
	.align	4
.nv.constant0._Z11reduceRegr6IfLj256ELb0EEvPT_S1_j:
	.zero		916


//--------------------- .nv.constant0._Z11reduceRegr6IfLj512ELb0EEvPT_S1_j --------------------------
	.section	.nv.constant0._Z11reduceRegr6IfLj512ELb0EEvPT_S1_j,"a",@progbits
	.sectionflags	@""
	.align	4
.nv.constant0._Z11reduceRegr6IfLj512ELb0EEvPT_S1_j:
	.zero		916


//--------------------- .nv.constant0._Z11reduceRegr6IfLj1024ELb0EEvPT_S1_j --------------------------
	.section	.nv.constant0._Z11reduceRegr6IfLj1024ELb0EEvPT_S1_j,"a",@progbits
	.sectionflags	@""
	.align	4
.nv.constant0._Z11reduceRegr6IfLj1024ELb0EEvPT_S1_j:
	.zero		916


//--------------------- .nv.constant0._Z11reduceRegr6IfLj1ELb1EEvPT_S1_j --------------------------
	.section	.nv.constant0._Z11reduceRegr6IfLj1ELb1EEvPT_S1_j,"a",@progbits
	.sectionflags	@""
	.align	4
.nv.constant0._Z11reduceRegr6IfLj1ELb1EEvPT_S1_j:
	.zero		916


//--------------------- .nv.constant0._Z11reduceRegr6IfLj2ELb1EEvPT_S1_j --------------------------
	.section	.nv.constant0._Z11reduceRegr6IfLj2ELb1EEvPT_S1_j,"a",@progbits
	.sectionflags	@""
	.align	4
.nv.constant0._Z11reduceRegr6IfLj2ELb1EEvPT_S1_j:
	.zero		916


//--------------------- .nv.constant0._Z11reduceRegr6IfLj4ELb1EEvPT_S1_j --------------------------
	.section	.nv.constant0._Z11reduceRegr6IfLj4ELb1EEvPT_S1_j,"a",@progbits
	.sectionflags	@""
	.align	4
.nv.constant0._Z11reduceRegr6IfLj4ELb1EEvPT_S1_j:
	.zero		916


//--------------------- .nv.constant0._Z11reduceRegr6IfLj8ELb1EEvPT_S1_j --------------------------
	.section	.nv.constant0._Z11reduceRegr6IfLj8ELb1EEvPT_S1_j,"a",@progbits
	.sectionflags	@""
	.align	4
.nv.constant0._Z11reduceRegr6IfLj8ELb1EEvPT_S1_j:
	.zero		916


//--------------------- .nv.constant0._Z11reduceRegr6IfLj16ELb1EEvPT_S1_j --------------------------
	.section	.nv.constant0._Z11reduceRegr6IfLj16ELb1EEvPT_S1_j,"a",@progbits
	.sectionflags	@""
	.align	4
.nv.constant0._Z11reduceRegr6IfLj16ELb1EEvPT_S1_j:
	.zero		916


//--------------------- .nv.constant0._Z11reduceRegr6IfLj32ELb1EEvPT_S1_j --------------------------
	.section	.nv.constant0._Z11reduceRegr6IfLj32ELb1EEvPT_S1_j,"a",@progbits
	.sectionflags	@""
	.align	4
.nv.constant0._Z11reduceRegr6IfLj32ELb1EEvPT_S1_j:
	.zero		916


//--------------------- .nv.constant0._Z11reduceRegr6IfLj64ELb1EEvPT_S1_j --------------------------
	.section	.nv.constant0._Z11reduceRegr6IfLj64ELb1EEvPT_S1_j,"a",@progbits
	.sectionflags	@""
	.align	4
.nv.constant0._Z11reduceRegr6IfLj64ELb1EEvPT_S1_j:
	.zero		916


//--------------------- .nv.constant0._Z11reduceRegr6IfLj128ELb1EEvPT_S1_j --------------------------
	.section	.nv.constant0._Z11reduceRegr6IfLj128ELb1EEvPT_S1_j,"a",@progbits
	.sectionflags	@""
	.align	4
.nv.constant0._Z11reduceRegr6IfLj128ELb1EEvPT_S1_j:
	.zero		916


//--------------------- .nv.constant0._Z11reduceRegr6IfLj256ELb1EEvPT_S1_j --------------------------
	.section	.nv.constant0._Z11reduceRegr6IfLj256ELb1EEvPT_S1_j,"a",@progbits
	.sectionflags	@""
	.align	4
.nv.constant0._Z11reduceRegr6IfLj256ELb1EEvPT_S1_j:
	.zero		916


//--------------------- .nv.constant0._Z11reduceRegr6IfLj512ELb1EEvPT_S1_j --------------------------
	.section	.nv.constant0._Z11reduceRegr6IfLj512ELb1EEvPT_S1_j,"a",@progbits
	.sectionflags	@""
	.align	4
.nv.constant0._Z11reduceRegr6IfLj512ELb1EEvPT_S1_j:
	.zero		916


//--------------------- .nv.constant0._Z11reduceRegr6IfLj1024ELb1EEvPT_S1_j --------------------------
	.section	.nv.constant0._Z11reduceRegr6IfLj1024ELb1EEvPT_S1_j,"a",@progbits
	.sectionflags	@""
	.align	4
.nv.constant0._Z11reduceRegr6IfLj1024ELb1EEvPT_S1_j:
	.zero		916


//--------------------- .nv.constant0._Z11reduceRegr5IfLj1EEvPT_S1_j --------------------------
	.section	.nv.constant0._Z11reduceRegr5IfLj1EEvPT_S1_j,"a",@progbits
	.sectionflags	@""
	.align	4
.nv.constant0._Z11reduceRegr5IfLj1EEvPT_S1_j:
	.zero		916


//--------------------- .nv.constant0._Z11reduceRegr5IfLj2EEvPT_S1_j --------------------------
	.section	.nv.constant0._Z11reduceRegr5IfLj2EEvPT_S1_j,"a",@progbits
	.sectionflags	@""
	.align	4
.nv.constant0._Z11reduceRegr5IfLj2EEvPT_S1_j:
	.zero		916


//--------------------- .nv.constant0._Z11reduceRegr5IfLj4EEvPT_S1_j --------------------------
	.section	.nv.constant0._Z11reduceRegr5IfLj4EEvPT_S1_j,"a",@progbits
	.sectionflags	@""
	.align	4
.nv.constant0._Z11reduceRegr5IfLj4EEvPT_S1_j:
	.zero		916


//--------------------- .nv.constant0._Z11reduceRegr5IfLj8EEvPT_S1_j --------------------------
	.section	.nv.constant0._Z11reduceRegr5IfLj8EEvPT_S1_j,"a",@progbits
	.sectionflags	@""
	.align	4
.nv.constant0._Z11reduceRegr5IfLj8EEvPT_S1_j:
	.zero		916


//--------------------- .nv.constant0._Z11reduceRegr5IfLj16EEvPT_S1_j --------------------------
	.section	.nv.constant0._Z11reduceRegr5IfLj16EEvPT_S1_j,"a",@progbits
	.sectionflags	@""
	.align	4
.nv.constant0._Z11reduceRegr5IfLj16EEvPT_S1_j:
	.zero		916


//--------------------- .nv.constant0._Z11reduceRegr5IfLj32EEvPT_S1_j --------------------------
	.section	.nv.constant0._Z11reduceRegr5IfLj32EEvPT_S1_j,"a",@progbits
	.sectionflags	@""
	.align	4
.nv.constant0._Z11reduceRegr5IfLj32EEvPT_S1_j:
	.zero		916


//--------------------- .nv.constant0._Z11reduceRegr5IfLj64EEvPT_S1_j --------------------------
	.section	.nv.constant0._Z11reduceRegr5IfLj64EEvPT_S1_j,"a",@progbits
	.sectionflags	@""
	.align	4
.nv.constant0._Z11reduceRegr5IfLj64EEvPT_S1_j:
	.zero		916


//--------------------- .nv.constant0._Z11reduceRegr5IfLj128EEvPT_S1_j --------------------------
	.section	.nv.constant0._Z11reduceRegr5IfLj128EEvPT_S1_j,"a",@progbits
	.sectionflags	@""
	.align	4
.nv.constant0._Z11reduceRegr5IfLj128EEvPT_S1_j:
	.zero		916


//--------------------- .nv.constant0._Z11reduceRegr5IfLj256EEvPT_S1_j --------------------------
	.section	.nv.constant0._Z11reduceRegr5IfLj256EEvPT_S1_j,"a",@progbits
	.sectionflags	@""
	.align	4
.nv.constant0._Z11reduceRegr5IfLj256EEvPT_S1_j:
	.zero		916


//--------------------- .nv.constant0._Z11reduceRegr5IfLj512EEvPT_S1_j --------------------------
	.section	.nv.constant0._Z11reduceRegr5IfLj512EEvPT_S1_j,"a",@progbits
	.sectionflags	@""
	.align	4
.nv.constant0._Z11reduceRegr5IfLj512EEvPT_S1_j:
	.zero		916


//--------------------- .nv.constant0._Z11reduceRegr5IfLj1024EEvPT_S1_j --------------------------
	.section	.nv.constant0._Z11reduceRegr5IfLj1024EEvPT_S1_j,"a",@progbits
	.sectionflags	@""
	.align	4
.nv.constant0._Z11reduceRegr5IfLj1024EEvPT_S1_j:
	.zero		916


//--------------------- .nv.constant0._Z11reduceRegr4IfLj1EEvPT_S1_j --------------------------
	.section	.nv.constant0._Z11reduceRegr4IfLj1EEvPT_S1_j,"a",@progbits
	.sectionflags	@""
	.align	4
.nv.constant0._Z11reduceRegr4IfLj1EEvPT_S1_j:
	.zero		916


//--------------------- .nv.constant0._Z11reduceRegr4IfLj2EEvPT_S1_j --------------------------
	.section	.nv.constant0._Z11reduceRegr4IfLj2EEvPT_S1_j,"a",@progbits
	.sectionflags	@""
	.align	4
.nv.constant0._Z11reduceRegr4IfLj2EEvPT_S1_j:
	.zero		916


//--------------------- .nv.constant0._Z11reduceRegr4IfLj4EEvPT_S1_j --------------------------
	.section	.nv.constant0._Z11reduceRegr4IfLj4EEvPT_S1_j,"a",@progbits
	.sectionflags	@""
	.align	4
.nv.constant0._Z11reduceRegr4IfLj4EEvPT_S1_j:
	.zero		916


//--------------------- .nv.constant0._Z11reduceRegr4IfLj8EEvPT_S1_j --------------------------
	.section	.nv.constant0._Z11reduceRegr4IfLj8EEvPT_S1_j,"a",@progbits
	.sectionflags	@""
	.align	4
.nv.constant0._Z11reduceRegr4IfLj8EEvPT_S1_j:
	.zero		916


//--------------------- .nv.constant0._Z11reduceRegr4IfLj16EEvPT_S1_j --------------------------
	.section	.nv.constant0._Z11reduceRegr4IfLj16EEvPT_S1_j,"a",@progbits
	.sectionflags	@""
	.align	4
.nv.constant0._Z11reduceRegr4IfLj16EEvPT_S1_j:
	.zero		916


//--------------------- .nv.constant0._Z11reduceRegr4IfLj32EEvPT_S1_j --------------------------
	.section	.nv.constant0._Z11reduceRegr4IfLj32EEvPT_S1_j,"a",@progbits
	.sectionflags	@""
	.align	4
.nv.constant0._Z11reduceRegr4IfLj32EEvPT_S1_j:
	.zero		916


//--------------------- .nv.constant0._Z11reduceRegr4IfLj64EEvPT_S1_j --------------------------
	.section	.nv.constant0._Z11reduceRegr4IfLj64EEvPT_S1_j,"a",@progbits
	.sectionflags	@""
	.align	4
.nv.constant0._Z11reduceRegr4IfLj64EEvPT_S1_j:
	.zero		916


//--------------------- .nv.constant0._Z11reduceRegr4IfLj128EEvPT_S1_j --------------------------
	.section	.nv.constant0._Z11reduceRegr4IfLj128EEvPT_S1_j,"a",@progbits
	.sectionflags	@""
	.align	4
.nv.constant0._Z11reduceRegr4IfLj128EEvPT_S1_j:
	.zero		916


//--------------------- .nv.constant0._Z11reduceRegr4IfLj256EEvPT_S1_j --------------------------
	.section	.nv.constant0._Z11reduceRegr4IfLj256EEvPT_S1_j,"a",@progbits
	.sectionflags	@""
	.align	4
.nv.constant0._Z11reduceRegr4IfLj256EEvPT_S1_j:
	.zero		916


//--------------------- .nv.constant0._Z11reduceRegr4IfLj512EEvPT_S1_j --------------------------
	.section	.nv.constant0._Z11reduceRegr4IfLj512EEvPT_S1_j,"a",@progbits
	.sectionflags	@""
	.align	4
.nv.constant0._Z11reduceRegr4IfLj512EEvPT_S1_j:
	.zero		916


//--------------------- .nv.constant0._Z11reduceRegr4IfLj1024EEvPT_S1_j --------------------------
	.section	.nv.constant0._Z11reduceRegr4IfLj1024EEvPT_S1_j,"a",@progbits
	.sectionflags	@""
	.align	4
.nv.constant0._Z11reduceRegr4IfLj1024EEvPT_S1_j:
	.zero		916


//--------------------- .nv.constant0._Z11reduceRegr3IfEvPT_S1_j --------------------------
	.section	.nv.constant0._Z11reduceRegr3IfEvPT_S1_j,"a",@progbits
	.sectionflags	@""
	.align	4
.nv.constant0._Z11reduceRegr3IfEvPT_S1_j:
	.zero		916


//--------------------- .nv.constant0._Z11reduceRegr2IfEvPT_S1_j --------------------------
	.section	.nv.constant0._Z11reduceRegr2IfEvPT_S1_j,"a",@progbits
	.sectionflags	@""
	.align	4
.nv.constant0._Z11reduceRegr2IfEvPT_S1_j:
	.zero		916


//--------------------- .nv.constant0._Z11reduceRegr1IfEvPT_S1_j --------------------------
	.section	.nv.constant0._Z11reduceRegr1IfEvPT_S1_j,"a",@progbits
	.sectionflags	@""
	.align	4
.nv.constant0._Z11reduceRegr1IfEvPT_S1_j:
	.zero		916


//--------------------- .nv.constant0._Z11reduceRegr0IfEvPT_S1_j --------------------------
	.section	.nv.constant0._Z11reduceRegr0IfEvPT_S1_j,"a",@progbits
	.sectionflags	@""
	.align	4
.nv.constant0._Z11reduceRegr0IfEvPT_S1_j:
	.zero		916


//--------------------- .nv.constant0._Z10reduceLog6IdLj1ELb0EEvPT_S1_j --------------------------
	.section	.nv.constant0._Z10reduceLog6IdLj1ELb0EEvPT_S1_j,"a",@progbits
	.sectionflags	@""
	.align	4
.nv.constant0._Z10reduceLog6IdLj1ELb0EEvPT_S1_j:
	.zero		916


//--------------------- .nv.constant0._Z10reduceLog6IdLj2ELb0EEvPT_S1_j --------------------------
	.section	.nv.constant0._Z10reduceLog6IdLj2ELb0EEvPT_S1_j,"a",@progbits
	.sectionflags	@""
	.align	4
.nv.constant0._Z10reduceLog6IdLj2ELb0EEvPT_S1_j:
	.zero		916


//--------------------- .nv.constant0._Z10reduceLog6IdLj4ELb0EEvPT_S1_j --------------------------
	.section	.nv.constant0._Z10reduceLog6IdLj4ELb0EEvPT_S1_j,"a",@progbits
	.sectionflags	@""
	.align	4
.nv.constant0._Z10reduceLog6IdLj4ELb0EEvPT_S1_j:
	.zero		916


//--------------------- .nv.constant0._Z10reduceLog6IdLj8ELb0EEvPT_S1_j --------------------------
	.section	.nv.constant0._Z10reduceLog6IdLj8ELb0EEvPT_S1_j,"a",@progbits
	.sectionflags	@""
	.align	4
.nv.constant0._Z10reduceLog6IdLj8ELb0EEvPT_S1_j:
	.zero		916


//--------------------- .nv.constant0._Z10reduceLog6IdLj16ELb0EEvPT_S1_j --------------------------
	.section	.nv.constant0._Z10reduceLog6IdLj16ELb0EEvPT_S1_j,"a",@progbits
	.sectionflags	@""
	.align	4
.nv.constant0._Z10reduceLog6IdLj16ELb0EEvPT_S1_j:
	.zero		916


//--------------------- .nv.constant0._Z10reduceLog6IdLj32ELb0EEvPT_S1_j --------------------------
	.section	.nv.constant0._Z10reduceLog6IdLj32ELb0EEvPT_S1_j,"a",@progbits
	.sectionflags	@""
	.align	4
.nv.constant0._Z10reduceLog6IdLj32ELb0EEvPT_S1_j:
	.zero		916


//--------------------- .nv.constant0._Z10reduceLog6IdLj64ELb0EEvPT_S1_j --------------------------
	.section	.nv.constant0._Z10reduceLog6IdLj64ELb0EEvPT_S1_j,"a",@progbits
	.sectionflags	@""
	.align	4
.nv.constant0._Z10reduceLog6IdLj64ELb0EEvPT_S1_j:
	.zero		916


//--------------------- .nv.constant0._Z10reduceLog6IdLj128ELb0EEvPT_S1_j --------------------------
	.section	.nv.constant0._Z10reduceLog6IdLj128ELb0EEvPT_S1_j,"a",@progbits
	.sectionflags	@""
	.align	4
.nv.constant0._Z10reduceLog6IdLj128ELb0EEvPT_S1_j:
	.zero		916


//--------------------- .nv.constant0._Z10reduceLog6IdLj256ELb0EEvPT_S1_j --------------------------
	.section	.nv.constant0._Z10reduceLog6IdLj256ELb0EEvPT_S1_j,"a",@progbits
	.sectionflags	@""
	.align	4
.nv.constant0._Z10reduceLog6IdLj256ELb0EEvPT_S1_j:
	.zero		916


//--------------------- .nv.constant0._Z10reduceLog6IdLj512ELb0EEvPT_S1_j --------------------------
	.section	.nv.constant0._Z10reduceLog6IdLj512ELb0EEvPT_S1_j,"a",@progbits
	.sectionflags	@""
	.align	4
.nv.constant0._Z10reduceLog6IdLj512ELb0EEvPT_S1_j:
	.zero		916


//--------------------- .nv.constant0._Z10reduceLog6IdLj1024ELb0EEvPT_S1_j --------------------------
	.section	.nv.constant0._Z10reduceLog6IdLj1024ELb0EEvPT_S1_j,"a",@progbits
	.sectionflags	@""
	.align	4
.nv.constant0._Z10reduceLog6IdLj1024ELb0EEvPT_S1_j:
	.zero		916


//--------------------- .nv.constant0._Z10reduceLog6IdLj1ELb1EEvPT_S1_j --------------------------
	.section	.nv.constant0._Z10reduceLog6IdLj1ELb1EEvPT_S1_j,"a",@progbits
	.sectionflags	@""
	.align	4
.nv.constant0._Z10reduceLog6IdLj1ELb1EEvPT_S1_j:
	.zero		916


//--------------------- .nv.constant0._Z10reduceLog6IdLj2ELb1EEvPT_S1_j --------------------------
	.section	.nv.constant0._Z10reduceLog6IdLj2ELb1EEvPT_S1_j,"a",@progbits
	.sectionflags	@""
	.align	4
.nv.constant0._Z10reduceLog6IdLj2ELb1EEvPT_S1_j:
	.zero		916


//--------------------- .nv.constant0._Z10reduceLog6IdLj4ELb1EEvPT_S1_j --------------------------
	.section	.nv.constant0._Z10reduceLog6IdLj4ELb1EEvPT_S1_j,"a",@progbits
	.sectionflags	@""
	.align	4
.nv.constant0._Z10reduceLog6IdLj4ELb1EEvPT_S1_j:
	.zero		916


//--------------------- .nv.constant0._Z10reduceLog6IdLj8ELb1EEvPT_S1_j --------------------------
	.section	.nv.constant0._Z10reduceLog6IdLj8ELb1EEvPT_S1_j,"a",@progbits
	.sectionflags	@""
	.align	4
.nv.constant0._Z10reduceLog6IdLj8ELb1EEvPT_S1_j:
	.zero		916


//--------------------- .nv.constant0._Z10reduceLog6IdLj16ELb1EEvPT_S1_j --------------------------
	.section	.nv.constant0._Z10reduceLog6IdLj16ELb1EEvPT_S1_j,"a",@progbits
	.sectionflags	@""
	.align	4
.nv.constant0._Z10reduceLog6IdLj16ELb1EEvPT_S1_j:
	.zero		916


//--------------------- .nv.constant0._Z10reduceLog6IdLj32ELb1EEvPT_S1_j --------------------------
	.section	.nv.constant0._Z10reduceLog6IdLj32ELb1EEvPT_S1_j,"a",@progbits
	.sectionflags	@""
	.align	4
.nv.constant0._Z10reduceLog6IdLj32ELb1EEvPT_S1_j:
	.zero		916


//--------------------- .nv.constant0._Z10reduceLog6IdLj64ELb1EEvPT_S1_j --------------------------
	.section	.nv.constant0._Z10reduceLog6IdLj64ELb1EEvPT_S1_j,"a",@progbits
	.sectionflags	@""
	.align	4
.nv.constant0._Z10reduceLog6IdLj64ELb1EEvPT_S1_j:
	.zero		916


//--------------------- .nv.constant0._Z10reduceLog6IdLj128ELb1EEvPT_S1_j --------------------------
	.section	.nv.constant0._Z10reduceLog6IdLj128ELb1EEvPT_S1_j,"a",@progbits
	.sectionflags	@""
	.align	4
.nv.constant0._Z10reduceLog6IdLj128ELb1EEvPT_S1_j:
	.zero		916


//--------------------- .nv.constant0._Z10reduceLog6IdLj256ELb1EEvPT_S1_j --------------------------
	.section	.nv.constant0._Z10reduceLog6IdLj256ELb1EEvPT_S1_j,"a",@progbits
	.sectionflags	@""
	.align	4
.nv.constant0._Z10reduceLog6IdLj256ELb1EEvPT_S1_j:
	.zero		916


//--------------------- .nv.constant0._Z10reduceLog6IdLj512ELb1EEvPT_S1_j --------------------------
	.section	.nv.constant0._Z10reduceLog6IdLj512ELb1EEvPT_S1_j,"a",@progbits
	.sectionflags	@""
	.align	4
.nv.constant0._Z10reduceLog6IdLj512ELb1EEvPT_S1_j:
	.zero		916


//--------------------- .nv.constant0._Z10reduceLog6IdLj1024ELb1EEvPT_S1_j --------------------------
	.section	.nv.constant0._Z10reduceLog6IdLj1024ELb1EEvPT_S1_j,"a",@progbits
	.sectionflags	@""
	.align	4
.nv.constant0._Z10reduceLog6IdLj1024ELb1EEvPT_S1_j:
	.zero		916


//--------------------- .nv.constant0._Z10reduceLog5IdLj1EEvPT_S1_j --------------------------
	.section	.nv.constant0._Z10reduceLog5IdLj1EEvPT_S1_j,"a",@progbits
	.sectionflags	@""
	.align	4
.nv.constant0._Z10reduceLog5IdLj1EEvPT_S1_j:
	.zero		916


//--------------------- .nv.constant0._Z10reduceLog5IdLj2EEvPT_S1_j --------------------------
	.section	.nv.constant0._Z10reduceLog5IdLj2EEvPT_S1_j,"a",@progbits
	.sectionflags	@""
	.align	4
.nv.constant0._Z10reduceLog5IdLj2EEvPT_S1_j:
	.zero		916


//--------------------- .nv.constant0._Z10reduceLog5IdLj4EEvPT_S1_j --------------------------
	.section	.nv.constant0._Z10reduceLog5IdLj4EEvPT_S1_j,"a",@progbits
	.sectionflags	@""
	.align	4
.nv.constant0._Z10reduceLog5IdLj4EEvPT_S1_j:
	.zero		916


//--------------------- .nv.constant0._Z10reduceLog5IdLj8EEvPT_S1_j --------------------------
	.section	.nv.constant0._Z10reduceLog5IdLj8EEvPT_S1_j,"a",@progbits
	.sectionflags	@""
	.align	4
.nv.constant0._Z10reduceLog5IdLj8EEvPT_S1_j:
	.zero		916


//--------------------- .nv.constant0._Z10reduceLog5IdLj16EEvPT_S1_j --------------------------
	.section	.nv.constant0._Z10reduceLog5IdLj16EEvPT_S1_j,"a",@progbits
	.sectionflags	@""
	.align	4
.nv.constant0._Z10reduceLog5IdLj16EEvPT_S1_j:
	.zero		916


//--------------------- .nv.constant0._Z10reduceLog5IdLj32EEvPT_S1_j --------------------------
	.section	.nv.constant0._Z10reduceLog5IdLj32EEvPT_S1_j,"a",@progbits
	.sectionflags	@""
	.align	4
.nv.constant0._Z10reduceLog5IdLj32EEvPT_S1_j:
	.zero		916


//--------------------- .nv.constant0._Z10reduceLog5IdLj64EEvPT_S1_j --------------------------
	.section	.nv.constant0._Z10reduceLog5IdLj64EEvPT_S1_j,"a",@progbits
	.sectionflags	@""
	.align	4
.nv.constant0._Z10reduceLog5IdLj64EEvPT_S1_j:
	.zero		916


//--------------------- .nv.constant0._Z10reduceLog5IdLj128EEvPT_S1_j --------------------------
	.section	.nv.constant0._Z10reduceLog5IdLj128EEvPT_S1_j,"a",@progbits
	.sectionflags	@""
	.align	4
.nv.constant0._Z10reduceLog5IdLj128EEvPT_S1_j:
	.zero		916


//--------------------- .nv.constant0._Z10reduceLog5IdLj256EEvPT_S1_j --------------------------
	.section	.nv.constant0._Z10reduceLog5IdLj256EEvPT_S1_j,"a",@progbits
	.sectionflags	@""
	.align	4
.nv.constant0._Z10reduceLog5IdLj256EEvPT_S1_j:
	.zero		916


//--------------------- .nv.constant0._Z10reduceLog5IdLj512EEvPT_S1_j --------------------------
	.section	.nv.constant0._Z10reduceLog5IdLj512EEvPT_S1_j,"a",@progbits
	.sectionflags	@""
	.align	4
.nv.constant0._Z10reduceLog5IdLj512EEvPT_S1_j:
	.zero		916


//--------------------- .nv.constant0._Z10reduceLog5IdLj1024EEvPT_S1_j --------------------------
	.section	.nv.constant0._Z10reduceLog5IdLj1024EEvPT_S1_j,"a",@progbits
	.sectionflags	@""
	.align	4
.nv.constant0._Z10reduceLog5IdLj1024EEvPT_S1_j:
	.zero		916


//--------------------- .nv.constant0._Z10reduceLog4IdLj1EEvPT_S1_j --------------------------
	.section	.nv.constant0._Z10reduceLog4IdLj1EEvPT_S1_j,"a",@progbits
	.sectionflags	@""
	.align	4
.nv.constant0._Z10reduceLog4IdLj1EEvPT_S1_j:
	.zero		916


//--------------------- .nv.constant0._Z10reduceLog4IdLj2EEvPT_S1_j --------------------------
	.section	.nv.constant0._Z10reduceLog4IdLj2EEvPT_S1_j,"a",@progbits
	.sectionflags	@""
	.align	4
.nv.constant0._Z10reduceLog4IdLj2EEvPT_S1_j:
	.zero		916


//--------------------- .nv.constant0._Z10reduceLog4IdLj4EEvPT_S1_j --------------------------
	.section	.nv.constant0._Z10reduceLog4IdLj4EEvPT_S1_j,"a",@progbits
	.sectionflags	@""
	.align	4
.nv.constant0._Z10reduceLog4IdLj4EEvPT_S1_j:
	.zero		916


//--------------------- .nv.constant0._Z10reduceLog4IdLj8EEvPT_S1_j --------------------------
	.section	.nv.constant0._Z10reduceLog4IdLj8EEvPT_S1_j,"a",@progbits
	.sectionflags	@""
	.align	4
.nv.constant0._Z10reduceLog4IdLj8EEvPT_S1_j:
	.zero		916


//--------------------- .nv.constant0._Z10reduceLog4IdLj16EEvPT_S1_j --------------------------
	.section	.nv.constant0._Z10reduceLog4IdLj16EEvPT_S1_j,"a",@progbits
	.sectionflags	@""
	.align	4
.nv.constant0._Z10reduceLog4IdLj16EEvPT_S1_j:
	.zero		916


//--------------------- .nv.constant0._Z10reduceLog4IdLj32EEvPT_S1_j --------------------------
	.section	.nv.constant0._Z10reduceLog4IdLj32EEvPT_S1_j,"a",@progbits
	.sectionflags	@""
	.align	4
.nv.constant0._Z10reduceLog4IdLj32EEvPT_S1_j:
	.zero		916


//--------------------- .nv.constant0._Z10reduceLog4IdLj64EEvPT_S1_j --------------------------
	.section	.nv.constant0._Z10reduceLog4IdLj64EEvPT_S1_j,"a",@progbits
	.sectionflags	@""
	.align	4
.nv.constant0._Z10reduceLog4IdLj64EEvPT_S1_j:
	.zero		916


//--------------------- .nv.constant0._Z10reduceLog4IdLj128EEvPT_S1_j --------------------------
	.section	.nv.constant0._Z10reduceLog4IdLj128EEvPT_S1_j,"a",@progbits
	.sectionflags	@""
	.align	4
.nv.constant0._Z10reduceLog4IdLj128EEvPT_S1_j:
	.zero		916


//--------------------- .nv.constant0._Z10reduceLog4IdLj256EEvPT_S1_j --------------------------
	.section	.nv.constant0._Z10reduceLog4IdLj256EEvPT_S1_j,"a",@progbits
	.sectionflags	@""
	.align	4
.nv.constant0._Z10reduceLog4IdLj256EEvPT_S1_j:
	.zero		916


//--------------------- .nv.constant0._Z10reduceLog4IdLj512EEvPT_S1_j --------------------------
	.section	.nv.constant0._Z10reduceLog4IdLj512EEvPT_S1_j,"a",@progbits
	.sectionflags	@""
	.align	4
.nv.constant0._Z10reduceLog4IdLj512EEvPT_S1_j:
	.zero		916


//--------------------- .nv.constant0._Z10reduceLog4IdLj1024EEvPT_S1_j --------------------------
	.section	.nv.constant0._Z10reduceLog4IdLj1024EEvPT_S1_j,"a",@progbits
	.sectionflags	@""
	.align	4
.nv.constant0._Z10reduceLog4IdLj1024EEvPT_S1_j:
	.zero		916


//--------------------- .nv.constant0._Z10reduceLog3IdEvPT_S1_j --------------------------
	.section	.nv.constant0._Z10reduceLog3IdEvPT_S1_j,"a",@progbits
	.sectionflags	@""
	.align	4
.nv.constant0._Z10reduceLog3IdEvPT_S1_j:
	.zero		916


//--------------------- .nv.constant0._Z10reduceLog2IdEvPT_S1_j --------------------------
	.section	.nv.constant0._Z10reduceLog2IdEvPT_S1_j,"a",@progbits
	.sectionflags	@""
	.align	4
.nv.constant0._Z10reduceLog2IdEvPT_S1_j:
	.zero		916


//--------------------- .nv.constant0._Z10reduceLog1IdEvPT_S1_j --------------------------
	.section	.nv.constant0._Z10reduceLog1IdEvPT_S1_j,"a",@progbits
	.sectionflags	@""
	.align	4
.nv.constant0._Z10reduceLog1IdEvPT_S1_j:
	.zero		916


//--------------------- .nv.constant0._Z10reduceLog0IdEvPT_S1_j --------------------------
	.section	.nv.constant0._Z10reduceLog0IdEvPT_S1_j,"a",@progbits
	.sectionflags	@""
	.align	4
.nv.constant0._Z10reduceLog0IdEvPT_S1_j:
	.zero		916


//--------------------- .nv.constant0._Z7reduce6IdLj1ELb0EEvPT_S1_j --------------------------
	.section	.nv.constant0._Z7reduce6IdLj1ELb0EEvPT_S1_j,"a",@progbits
	.sectionflags	@""
	.align	4
.nv.constant0._Z7reduce6IdLj1ELb0EEvPT_S1_j:
	.zero		916


//--------------------- .nv.constant0._Z7reduce6IdLj2ELb0EEvPT_S1_j --------------------------
	.section	.nv.constant0._Z7reduce6IdLj2ELb0EEvPT_S1_j,"a",@progbits
	.sectionflags	@""
	.align	4
.nv.constant0._Z7reduce6IdLj2ELb0EEvPT_S1_j:
	.zero		916


//--------------------- .nv.constant0._Z7reduce6IdLj4ELb0EEvPT_S1_j --------------------------
	.section	.nv.constant0._Z7reduce6IdLj4ELb0EEvPT_S1_j,"a",@progbits
	.sectionflags	@""
	.align	4
.nv.constant0._Z7reduce6IdLj4ELb0EEvPT_S1_j:
	.zero		916


//--------------------- .nv.constant0._Z7reduce6IdLj8ELb0EEvPT_S1_j --------------------------
	.section	.nv.constant0._Z7reduce6IdLj8ELb0EEvPT_S1_j,"a",@progbits
	.sectionflags	@""
	.align	4
.nv.constant0._Z7reduce6IdLj8ELb0EEvPT_S1_j:
	.zero		916


//--------------------- .nv.constant0._Z7reduce6IdLj16ELb0EEvPT_S1_j --------------------------
	.section	.nv.constant0._Z7reduce6IdLj16ELb0EEvPT_S1_j,"a",@progbits
	.sectionflags	@""
	.align	4
.nv.constant0._Z7reduce6IdLj16ELb0EEvPT_S1_j:
	.zero		916


//--------------------- .nv.constant0._Z7reduce6IdLj32ELb0EEvPT_S1_j --------------------------
	.section	.nv.constant0._Z7reduce6IdLj32ELb0EEvPT_S1_j,"a",@progbits
	.sectionflags	@""
	.align	4
.nv.constant0._Z7reduce6IdLj32ELb0EEvPT_S1_j:
	.zero		916


//--------------------- .nv.constant0._Z7reduce6IdLj64ELb0EEvPT_S1_j --------------------------
	.section	.nv.constant0._Z7reduce6IdLj64ELb0EEvPT_S1_j,"a",@progbits
	.sectionflags	@""
	.align	4
.nv.constant0._Z7reduce6IdLj64ELb0EEvPT_S1_j:
	.zero		916


//--------------------- .nv.constant0._Z7reduce6IdLj128ELb0EEvPT_S1_j --------------------------
	.section	.nv.constant0._Z7reduce6IdLj128ELb0EEvPT_S1_j,"a",@progbits
	.sectionflags	@""
	.align	4
.nv.constant0._Z7reduce6IdLj128ELb0EEvPT_S1_j:
	.zero		916


//--------------------- .nv.constant0._Z7reduce6IdLj256ELb0EEvPT_S1_j --------------------------
	.section	.nv.constant0._Z7reduce6IdLj256ELb0EEvPT_S1_j,"a",@progbits
	.sectionflags	@""
	.align	4
.nv.constant0._Z7reduce6IdLj256ELb0EEvPT_S1_j:
	.zero		916


//--------------------- .nv.constant0._Z7reduce6IdLj512ELb0EEvPT_S1_j --------------------------
	.section	.nv.constant0._Z7reduce6IdLj512ELb0EEvPT_S1_j,"a",@progbits
	.sectionflags	@""
	.align	4
.nv.constant0._Z7reduce6IdLj512ELb0EEvPT_S1_j:
	.zero		916


//--------------------- .nv.constant0._Z7reduce6IdLj1024ELb0EEvPT_S1_j --------------------------
	.section	.nv.constant0._Z7reduce6IdLj1024ELb0EEvPT_S1_j,"a",@progbits
	.sectionflags	@""
	.align	4
.nv.constant0._Z7reduce6IdLj1024ELb0EEvPT_S1_j:
	.zero		916


//--------------------- .nv.constant0._Z7reduce6IdLj1ELb1EEvPT_S1_j --------------------------
	.section	.nv.constant0._Z7reduce6IdLj1ELb1EEvPT_S1_j,"a",@progbits
	.sectionflags	@""
	.align	4
.nv.constant0._Z7reduce6IdLj1ELb1EEvPT_S1_j:
	.zero		916


//--------------------- .nv.constant0._Z7reduce6IdLj2ELb1EEvPT_S1_j --------------------------
	.section	.nv.constant0._Z7reduce6IdLj2ELb1EEvPT_S1_j,"a",@progbits
	.sectionflags	@""
	.align	4
.nv.constant0._Z7reduce6IdLj2ELb1EEvPT_S1_j:
	.zero		916


//--------------------- .nv.constant0._Z7reduce6IdLj4ELb1EEvPT_S1_j --------------------------
	.section	.nv.constant0._Z7reduce6IdLj4ELb1EEvPT_S1_j,"a",@progbits
	.sectionflags	@""
	.align	4
.nv.constant0._Z7reduce6IdLj4ELb1EEvPT_S1_j:
	.zero		916


//--------------------- .nv.constant0._Z7reduce6IdLj8ELb1EEvPT_S1_j --------------------------
	.section	.nv.constant0._Z7reduce6IdLj8ELb1EEvPT_S1_j,"a",@progbits
	.sectionflags	@""
	.align	4
.nv.constant0._Z7reduce6IdLj8ELb1EEvPT_S1_j:
	.zero		916


//--------------------- .nv.constant0._Z7reduce6IdLj16ELb1EEvPT_S1_j --------------------------
	.section	.nv.constant0._Z7reduce6IdLj16ELb1EEvPT_S1_j,"a",@progbits
	.sectionflags	@""
	.align	4
.nv.constant0._Z7reduce6IdLj16ELb1EEvPT_S1_j:
	.zero		916


//--------------------- .nv.constant0._Z7reduce6IdLj32ELb1EEvPT_S1_j --------------------------
	.section	.nv.constant0._Z7reduce6IdLj32ELb1EEvPT_S1_j,"a",@progbits
	.sectionflags	@""
	.align	4
.nv.constant0._Z7reduce6IdLj32ELb1EEvPT_S1_j:
	.zero		916


//--------------------- .nv.constant0._Z7reduce6IdLj64ELb1EEvPT_S1_j --------------------------
	.section	.nv.constant0._Z7reduce6IdLj64ELb1EEvPT_S1_j,"a",@progbits
	.sectionflags	@""
	.align	4
.nv.constant0._Z7reduce6IdLj64ELb1EEvPT_S1_j:
	.zero		916


//--------------------- .nv.constant0._Z7reduce6IdLj128ELb1EEvPT_S1_j --------------------------
	.section	.nv.constant0._Z7reduce6IdLj128ELb1EEvPT_S1_j,"a",@progbits
	.sectionflags	@""
	.align	4
.nv.constant0._Z7reduce6IdLj128ELb1EEvPT_S1_j:
	.zero		916


//--------------------- .nv.constant0._Z7reduce6IdLj256ELb1EEvPT_S1_j --------------------------
	.section	.nv.constant0._Z7reduce6IdLj256ELb1EEvPT_S1_j,"a",@progbits
	.sectionflags	@""
	.align	4
.nv.constant0._Z7reduce6IdLj256ELb1EEvPT_S1_j:
	.zero		916


//--------------------- .nv.constant0._Z7reduce6IdLj512ELb1EEvPT_S1_j --------------------------
	.section	.nv.constant0._Z7reduce6IdLj512ELb1EEvPT_S1_j,"a",@progbits
	.sectionflags	@""
	.align	4
.nv.constant0._Z7reduce6IdLj512ELb1EEvPT_S1_j:
	.zero		916


//--------------------- .nv.constant0._Z7reduce6IdLj1024ELb1EEvPT_S1_j --------------------------
	.section	.nv.constant0._Z7reduce6IdLj1024ELb1EEvPT_S1_j,"a",@progbits
	.sectionflags	@""
	.align	4
.nv.constant0._Z7reduce6IdLj1024ELb1EEvPT_S1_j:
	.zero		916


//--------------------- .nv.constant0._Z7reduce5IdLj1EEvPT_S1_j --------------------------
	.section	.nv.constant0._Z7reduce5IdLj1EEvPT_S1_j,"a",@progbits
	.sectionflags	@""
	.align	4
.nv.constant0._Z7reduce5IdLj1EEvPT_S1_j:
	.zero		916


//--------------------- .nv.constant0._Z7reduce5IdLj2EEvPT_S1_j --------------------------
	.section	.nv.constant0._Z7reduce5IdLj2EEvPT_S1_j,"a",@progbits
	.sectionflags	@""
	.align	4
.nv.constant0._Z7reduce5IdLj2EEvPT_S1_j:
	.zero		916


//--------------------- .nv.constant0._Z7reduce5IdLj4EEvPT_S1_j --------------------------
	.section	.nv.constant0._Z7reduce5IdLj4EEvPT_S1_j,"a",@progbits
	.sectionflags	@""
	.align	4
.nv.constant0._Z7reduce5IdLj4EEvPT_S1_j:
	.zero		916


//--------------------- .nv.constant0._Z7reduce5IdLj8EEvPT_S1_j --------------------------
	.section	.nv.constant0._Z7reduce5IdLj8EEvPT_S1_j,"a",@progbits
	.sectionflags	@""
	.align	4
.nv.constant0._Z7reduce5IdLj8EEvPT_S1_j:
	.zero		916


//--------------------- .nv.constant0._Z7reduce5IdLj16EEvPT_S1_j --------------------------
	.section	.nv.constant0._Z7reduce5IdLj16EEvPT_S1_j,"a",@progbits
	.sectionflags	@""
	.align	4
.nv.constant0._Z7reduce5IdLj16EEvPT_S1_j:
	.zero		916


//--------------------- .nv.constant0._Z7reduce5IdLj32EEvPT_S1_j --------------------------
	.section	.nv.constant0._Z7reduce5IdLj32EEvPT_S1_j,"a",@progbits
	.sectionflags	@""
	.align	4
.nv.constant0._Z7reduce5IdLj32EEvPT_S1_j:
	.zero		916


//--------------------- .nv.constant0._Z7reduce5IdLj64EEvPT_S1_j --------------------------
	.section	.nv.constant0._Z7reduce5IdLj64EEvPT_S1_j,"a",@progbits
	.sectionflags	@""
	.align	4
.nv.constant0._Z7reduce5IdLj64EEvPT_S1_j:
	.zero		916


//--------------------- .nv.constant0._Z7reduce5IdLj128EEvPT_S1_j --------------------------
	.section	.nv.constant0._Z7reduce5IdLj128EEvPT_S1_j,"a",@progbits
	.sectionflags	@""
	.align	4
.nv.constant0._Z7reduce5IdLj128EEvPT_S1_j:
	.zero		916


//--------------------- .nv.constant0._Z7reduce5IdLj256EEvPT_S1_j --------------------------
	.section	.nv.constant0._Z7reduce5IdLj256EEvPT_S1_j,"a",@progbits
	.sectionflags	@""
	.align	4
.nv.constant0._Z7reduce5IdLj256EEvPT_S1_j:
	.zero		916


//--------------------- .nv.constant0._Z7reduce5IdLj512EEvPT_S1_j --------------------------
	.section	.nv.constant0._Z7reduce5IdLj512EEvPT_S1_j,"a",@progbits
	.sectionflags	@""
	.align	4
.nv.constant0._Z7reduce5IdLj512EEvPT_S1_j:
	.zero		916


//--------------------- .nv.constant0._Z7reduce5IdLj1024EEvPT_S1_j --------------------------
	.section	.nv.constant0._Z7reduce5IdLj1024EEvPT_S1_j,"a",@progbits
	.sectionflags	@""
	.align	4
.nv.constant0._Z7reduce5IdLj1024EEvPT_S1_j:
	.zero		916


//--------------------- .nv.constant0._Z7reduce4IdLj1EEvPT_S1_j --------------------------
	.section	.nv.constant0._Z7reduce4IdLj1EEvPT_S1_j,"a",@progbits
	.sectionflags	@""
	.align	4
.nv.constant0._Z7reduce4IdLj1EEvPT_S1_j:
	.zero		916


//--------------------- .nv.constant0._Z7reduce4IdLj2EEvPT_S1_j --------------------------
	.section	.nv.constant0._Z7reduce4IdLj2EEvPT_S1_j,"a",@progbits
	.sectionflags	@""
	.align	4
.nv.constant0._Z7reduce4IdLj2EEvPT_S1_j:
	.zero		916


//--------------------- .nv.constant0._Z7reduce4IdLj4EEvPT_S1_j --------------------------
	.section	.nv.constant0._Z7reduce4IdLj4EEvPT_S1_j,"a",@progbits
	.sectionflags	@""
	.align	4
.nv.constant0._Z7reduce4IdLj4EEvPT_S1_j:
	.zero		916


//--------------------- .nv.constant0._Z7reduce4IdLj8EEvPT_S1_j --------------------------
	.section	.nv.constant0._Z7reduce4IdLj8EEvPT_S1_j,"a",@progbits
	.sectionflags	@""
	.align	4
.nv.constant0._Z7reduce4IdLj8EEvPT_S1_j:
	.zero		916


//--------------------- .nv.constant0._Z7reduce4IdLj16EEvPT_S1_j --------------------------
	.section	.nv.constant0._Z7reduce4IdLj16EEvPT_S1_j,"a",@progbits
	.sectionflags	@""
	.align	4
.nv.constant0._Z7reduce4IdLj16EEvPT_S1_j:
	.zero		916


//--------------------- .nv.constant0._Z7reduce4IdLj32EEvPT_S1_j --------------------------
	.section	.nv.constant0._Z7reduce4IdLj32EEvPT_S1_j,"a",@progbits
	.sectionflags	@""
	.align	4
.nv.constant0._Z7reduce4IdLj32EEvPT_S1_j:
	.zero		916


//--------------------- .nv.constant0._Z7reduce4IdLj64EEvPT_S1_j --------------------------
	.section	.nv.constant0._Z7reduce4IdLj64EEvPT_S1_j,"a",@progbits
	.sectionflags	@""
	.align	4
.nv.constant0._Z7reduce4IdLj64EEvPT_S1_j:
	.zero		916


//--------------------- .nv.constant0._Z7reduce4IdLj128EEvPT_S1_j --------------------------
	.section	.nv.constant0._Z7reduce4IdLj128EEvPT_S1_j,"a",@progbits
	.sectionflags	@""
	.align	4
.nv.constant0._Z7reduce4IdLj128EEvPT_S1_j:
	.zero		916


//--------------------- .nv.constant0._Z7reduce4IdLj256EEvPT_S1_j --------------------------
	.section	.nv.constant0._Z7reduce4IdLj256EEvPT_S1_j,"a",@progbits
	.sectionflags	@""
	.align	4
.nv.constant0._Z7reduce4IdLj256EEvPT_S1_j:
	.zero		916


//--------------------- .nv.constant0._Z7reduce4IdLj512EEvPT_S1_j --------------------------
	.section	.nv.constant0._Z7reduce4IdLj512EEvPT_S1_j,"a",@progbits
	.sectionflags	@""
	.align	4
.nv.constant0._Z7reduce4IdLj512EEvPT_S1_j:
	.zero		916


//--------------------- .nv.constant0._Z7reduce4IdLj1024EEvPT_S1_j --------------------------
	.section	.nv.constant0._Z7reduce4IdLj1024EEvPT_S1_j,"a",@progbits
	.sectionflags	@""
	.align	4
.nv.constant0._Z7reduce4IdLj1024EEvPT_S1_j:
	.zero		916


//--------------------- .nv.constant0._Z7reduce3IdEvPT_S1_j --------------------------
	.section	.nv.constant0._Z7reduce3IdEvPT_S1_j,"a",@progbits
	.sectionflags	@""
	.align	4
.nv.constant0._Z7reduce3IdEvPT_S1_j:
	.zero		916


//--------------------- .nv.constant0._Z7reduce2IdEvPT_S1_j --------------------------
	.section	.nv.constant0._Z7reduce2IdEvPT_S1_j,"a",@progbits
	.sectionflags	@""
	.align	4
.nv.constant0._Z7reduce2IdEvPT_S1_j:
	.zero		916


//--------------------- .nv.constant0._Z7reduce1IdEvPT_S1_j --------------------------
	.section	.nv.constant0._Z7reduce1IdEvPT_S1_j,"a",@progbits
	.sectionflags	@""
	.align	4
.nv.constant0._Z7reduce1IdEvPT_S1_j:
	.zero		916


//--------------------- .nv.constant0._Z7reduce0IdEvPT_S1_j --------------------------
	.section	.nv.constant0._Z7reduce0IdEvPT_S1_j,"a",@progbits
	.sectionflags	@""
	.align	4
.nv.constant0._Z7reduce0IdEvPT_S1_j:
	.zero		916


//--------------------- .nv.constant0._Z11reduceRegr6IdLj1ELb0EEvPT_S1_j --------------------------
	.section	.nv.constant0._Z11reduceRegr6IdLj1ELb0EEvPT_S1_j,"a",@progbits
	.sectionflags	@""
	.align	4
.nv.constant0._Z11reduceRegr6IdLj1ELb0EEvPT_S1_j:
	.zero		916


//--------------------- .nv.constant0._Z11reduceRegr6IdLj2ELb0EEvPT_S1_j --------------------------
	.section	.nv.constant0._Z11reduceRegr6IdLj2ELb0EEvPT_S1_j,"a",@progbits
	.sectionflags	@""
	.align	4
.nv.constant0._Z11reduceRegr6IdLj2ELb0EEvPT_S1_j:
	.zero		916


//--------------------- .nv.constant0._Z11reduceRegr6IdLj4ELb0EEvPT_S1_j --------------------------
	.section	.nv.constant0._Z11reduceRegr6IdLj4ELb0EEvPT_S1_j,"a",@progbits
	.sectionflags	@""
	.align	4
.nv.constant0._Z11reduceRegr6IdLj4ELb0EEvPT_S1_j:
	.zero		916


//--------------------- .nv.constant0._Z11reduceRegr6IdLj8ELb0EEvPT_S1_j --------------------------
	.section	.nv.constant0._Z11reduceRegr6IdLj8ELb0EEvPT_S1_j,"a",@progbits
	.sectionflags	@""
	.align	4
.nv.constant0._Z11reduceRegr6IdLj8ELb0EEvPT_S1_j:
	.zero		916


//--------------------- .nv.constant0._Z11reduceRegr6IdLj16ELb0EEvPT_S1_j --------------------------
	.section	.nv.constant0._Z11reduceRegr6IdLj16ELb0EEvPT_S1_j,"a",@progbits
	.sectionflags	@""
	.align	4
.nv.constant0._Z11reduceRegr6IdLj16ELb0EEvPT_S1_j:
	.zero		916


//--------------------- .nv.constant0._Z11reduceRegr6IdLj32ELb0EEvPT_S1_j --------------------------
	.section	.nv.constant0._Z11reduceRegr6IdLj32ELb0EEvPT_S1_j,"a",@progbits
	.sectionflags	@""
	.align	4
.nv.constant0._Z11reduceRegr6IdLj32ELb0EEvPT_S1_j:
	.zero		916


//--------------------- .nv.constant0._Z11reduceRegr6IdLj64ELb0EEvPT_S1_j --------------------------
	.section	.nv.constant0._Z11reduceRegr6IdLj64ELb0EEvPT_S1_j,"a",@progbits
	.sectionflags	@""
	.align	4
.nv.constant0._Z11reduceRegr6IdLj64ELb0EEvPT_S1_j:
	.zero		916


//--------------------- .nv.constant0._Z11reduceRegr6IdLj128ELb0EEvPT_S1_j --------------------------
	.section	.nv.constant0._Z11reduceRegr6IdLj128ELb0EEvPT_S1_j,"a",@progbits
	.sectionflags	@""
	.align	4
.nv.constant0._Z11reduceRegr6IdLj128ELb0EEvPT_S1_j:
	.zero		916


//--------------------- .nv.constant0._Z11reduceRegr6IdLj256ELb0EEvPT_S1_j --------------------------
	.section	.nv.constant0._Z11reduceRegr6IdLj256ELb0EEvPT_S1_j,"a",@progbits
	.sectionflags	@""
	.align	4
.nv.constant0._Z11reduceRegr6IdLj256ELb0EEvPT_S1_j:
	.zero		916


//--------------------- .nv.constant0._Z11reduceRegr6IdLj512ELb0EEvPT_S1_j --------------------------
	.section	.nv.constant0._Z11reduceRegr6IdLj512ELb0EEvPT_S1_j,"a",@progbits
	.sectionflags	@""
	.align	4
.nv.constant0._Z11reduceRegr6IdLj512ELb0EEvPT_S1_j:
	.zero		916


//--------------------- .nv.constant0._Z11reduceRegr6IdLj1024ELb0EEvPT_S1_j --------------------------
	.section	.nv.constant0._Z11reduceRegr6IdLj1024ELb0EEvPT_S1_j,"a",@progbits
	.sectionflags	@""
	.align	4
.nv.constant0._Z11reduceRegr6IdLj1024ELb0EEvPT_S1_j:
	.zero		916


//--------------------- .nv.constant0._Z11reduceRegr6IdLj1ELb1EEvPT_S1_j --------------------------
	.section	.nv.constant0._Z11reduceRegr6IdLj1ELb1EEvPT_S1_j,"a",@progbits
	.sectionflags	@""
	.align	4
.nv.constant0._Z11reduceRegr6IdLj1ELb1EEvPT_S1_j:
	.zero		916


//--------------------- .nv.constant0._Z11reduceRegr6IdLj2ELb1EEvPT_S1_j --------------------------
	.section	.nv.constant0._Z11reduceRegr6IdLj2ELb1EEvPT_S1_j,"a",@progbits
	.sectionflags	@""
	.align	4
.nv.constant0._Z11reduceRegr6IdLj2ELb1EEvPT_S1_j:
	.zero		916


//--------------------- .nv.constant0._Z11reduceRegr6IdLj4ELb1EEvPT_S1_j --------------------------
	.section	.nv.constant0._Z11reduceRegr6IdLj4ELb1EEvPT_S1_j,"a",@progbits
	.sectionflags	@""
	.align	4
.nv.constant0._Z11reduceRegr6IdLj4ELb1EEvPT_S1_j:
	.zero		916


//--------------------- .nv.constant0._Z11reduceRegr6IdLj8ELb1EEvPT_S1_j --------------------------
	.section	.nv.constant0._Z11reduceRegr6IdLj8ELb1EEvPT_S1_j,"a",@progbits
	.sectionflags	@""
	.align	4
.nv.constant0._Z11reduceRegr6IdLj8ELb1EEvPT_S1_j:
	.zero		916


//--------------------- .nv.constant0._Z11reduceRegr6IdLj16ELb1EEvPT_S1_j --------------------------
	.section	.nv.constant0._Z11reduceRegr6IdLj16ELb1EEvPT_S1_j,"a",@progbits
	.sectionflags	@""
	.align	4
.nv.constant0._Z11reduceRegr6IdLj16ELb1EEvPT_S1_j:
	.zero		916


//--------------------- .nv.constant0._Z11reduceRegr6IdLj32ELb1EEvPT_S1_j --------------------------
	.section	.nv.constant0._Z11reduceRegr6IdLj32ELb1EEvPT_S1_j,"a",@progbits
	.sectionflags	@""
	.align	4
.nv.constant0._Z11reduceRegr6IdLj32ELb1EEvPT_S1_j:
	.zero		916


//--------------------- .nv.constant0._Z11reduceRegr6IdLj64ELb1EEvPT_S1_j --------------------------
	.section	.nv.constant0._Z11reduceRegr6IdLj64ELb1EEvPT_S1_j,"a",@progbits
	.sectionflags	@""
	.align	4
.nv.constant0._Z11reduceRegr6IdLj64ELb1EEvPT_S1_j:
	.zero		916


//--------------------- .nv.constant0._Z11reduceRegr6IdLj128ELb1EEvPT_S1_j --------------------------
	.section	.nv.constant0._Z11reduceRegr6IdLj128ELb1EEvPT_S1_j,"a",@progbits
	.sectionflags	@""
	.align	4
.nv.constant0._Z11reduceRegr6IdLj128ELb1EEvPT_S1_j:
	.zero		916


//--------------------- .nv.constant0._Z11reduceRegr6IdLj256ELb1EEvPT_S1_j --------------------------
	.section	.nv.constant0._Z11reduceRegr6IdLj256ELb1EEvPT_S1_j,"a",@progbits
	.sectionflags	@""
	.align	4
.nv.constant0._Z11reduceRegr6IdLj256ELb1EEvPT_S1_j:
	.zero		916


//--------------------- .nv.constant0._Z11reduceRegr6IdLj512ELb1EEvPT_S1_j --------------------------
	.section	.nv.constant0._Z11reduceRegr6IdLj512ELb1EEvPT_S1_j,"a",@progbits
	.sectionflags	@""
	.align	4
.nv.constant0._Z11reduceRegr6IdLj512ELb1EEvPT_S1_j:
	.zero		916


//--------------------- .nv.constant0._Z11reduceRegr6IdLj1024ELb1EEvPT_S1_j --------------------------
	.section	.nv.constant0._Z11reduceRegr6IdLj1024ELb1EEvPT_S1_j,"a",@progbits
	.sectionflags	@""
	.align	4
.nv.constant0._Z11reduceRegr6IdLj1024ELb1EEvPT_S1_j:
	.zero		916


//--------------------- .nv.constant0._Z11reduceRegr5IdLj1EEvPT_S1_j --------------------------
	.section	.nv.constant0._Z11reduceRegr5IdLj1EEvPT_S1_j,"a",@progbits
	.sectionflags	@""
	.align	4
.nv.constant0._Z11reduceRegr5IdLj1EEvPT_S1_j:
	.zero		916


//--------------------- .nv.constant0._Z11reduceRegr5IdLj2EEvPT_S1_j --------------------------
	.section	.nv.constant0._Z11reduceRegr5IdLj2EEvPT_S1_j,"a",@progbits
	.sectionflags	@""
	.align	4
.nv.constant0._Z11reduceRegr5IdLj2EEvPT_S1_j:
	.zero		916


//--------------------- .nv.constant0._Z11reduceRegr5IdLj4EEvPT_S1_j --------------------------
	.section	.nv.constant0._Z11reduceRegr5IdLj4EEvPT_S1_j,"a",@progbits
	.sectionflags	@""
	.align	4
.nv.constant0._Z11reduceRegr5IdLj4EEvPT_S1_j:
	.zero		916


//--------------------- .nv.constant0._Z11reduceRegr5IdLj8EEvPT_S1_j --------------------------
	.section	.nv.constant0._Z11reduceRegr5IdLj8EEvPT_S1_j,"a",@progbits
	.sectionflags	@""
	.align	4
.nv.constant0._Z11reduceRegr5IdLj8EEvPT_S1_j:
	.zero		916


//--------------------- .nv.constant0._Z11reduceRegr5IdLj16EEvPT_S1_j --------------------------
	.section	.nv.constant0._Z11reduceRegr5IdLj16EEvPT_S1_j,"a",@progbits
	.sectionflags	@""
	.align	4
.nv.constant0._Z11reduceRegr5IdLj16EEvPT_S1_j:
	.zero		916


//--------------------- .nv.constant0._Z11reduceRegr5IdLj32EEvPT_S1_j --------------------------
	.section	.nv.constant0._Z11reduceRegr5IdLj32EEvPT_S1_j,"a",@progbits
	.sectionflags	@""
	.align	4
.nv.constant0._Z11reduceRegr5IdLj32EEvPT_S1_j:
	.zero		916


//--------------------- .nv.constant0._Z11reduceRegr5IdLj64EEvPT_S1_j --------------------------
	.section	.nv.constant0._Z11reduceRegr5IdLj64EEvPT_S1_j,"a",@progbits
	.sectionflags	@""
	.align	4
.nv.constant0._Z11reduceRegr5IdLj64EEvPT_S1_j:
	.zero		916


//--------------------- .nv.constant0._Z11reduceRegr5IdLj128EEvPT_S1_j --------------------------
	.section	.nv.constant0._Z11reduceRegr5IdLj128EEvPT_S1_j,"a",@progbits
	.sectionflags	@""
	.align	4
.nv.constant0._Z11reduceRegr5IdLj128EEvPT_S1_j:
	.zero		916


//--------------------- .nv.constant0._Z11reduceRegr5IdLj256EEvPT_S1_j --------------------------
	.section	.nv.constant0._Z11reduceRegr5IdLj256EEvPT_S1_j,"a",@progbits
	.sectionflags	@""
	.align	4
.nv.constant0._Z11reduceRegr5IdLj256EEvPT_S1_j:
	.zero		916


//--------------------- .nv.constant0._Z11reduceRegr5IdLj512EEvPT_S1_j --------------------------
	.section	.nv.constant0._Z11reduceRegr5IdLj512EEvPT_S1_j,"a",@progbits
	.sectionflags	@""
	.align	4
.nv.constant0._Z11reduceRegr5IdLj512EEvPT_S1_j:
	.zero		916


//--------------------- .nv.constant0._Z11reduceRegr5IdLj1024EEvPT_S1_j --------------------------
	.section	.nv.constant0._Z11reduceRegr5IdLj1024EEvPT_S1_j,"a",@progbits
	.sectionflags	@""
	.align	4
.nv.constant0._Z11reduceRegr5IdLj1024EEvPT_S1_j:
	.zero		916


//--------------------- .nv.constant0._Z11reduceRegr4IdLj1EEvPT_S1_j --------------------------
	.section	.nv.constant0._Z11reduceRegr4IdLj1EEvPT_S1_j,"a",@progbits
	.sectionflags	@""
	.align	4
.nv.constant0._Z11reduceRegr4IdLj1EEvPT_S1_j:
	.zero		916


//--------------------- .nv.constant0._Z11reduceRegr4IdLj2EEvPT_S1_j --------------------------
	.section	.nv.constant0._Z11reduceRegr4IdLj2EEvPT_S1_j,"a",@progbits
	.sectionflags	@""
	.align	4
.nv.constant0._Z11reduceRegr4IdLj2EEvPT_S1_j:
	.zero		916


//--------------------- .nv.constant0._Z11reduceRegr4IdLj4EEvPT_S1_j --------------------------
	.section	.nv.constant0._Z11reduceRegr4IdLj4EEvPT_S1_j,"a",@progbits
	.sectionflags	@""
	.align	4
.nv.constant0._Z11reduceRegr4IdLj4EEvPT_S1_j:
	.zero		916


//--------------------- .nv.constant0._Z11reduceRegr4IdLj8EEvPT_S1_j --------------------------
	.section	.nv.constant0._Z11reduceRegr4IdLj8EEvPT_S1_j,"a",@progbits
	.sectionflags	@""
	.align	4
.nv.constant0._Z11reduceRegr4IdLj8EEvPT_S1_j:
	.zero		916


//--------------------- .nv.constant0._Z11reduceRegr4IdLj16EEvPT_S1_j --------------------------
	.section	.nv.constant0._Z11reduceRegr4IdLj16EEvPT_S1_j,"a",@progbits
	.sectionflags	@""
	.align	4
.nv.constant0._Z11reduceRegr4IdLj16EEvPT_S1_j:
	.zero		916


//--------------------- .nv.constant0._Z11reduceRegr4IdLj32EEvPT_S1_j --------------------------
	.section	.nv.constant0._Z11reduceRegr4IdLj32EEvPT_S1_j,"a",@progbits
	.sectionflags	@""
	.align	4
.nv.constant0._Z11reduceRegr4IdLj32EEvPT_S1_j:
	.zero		916


//--------------------- .nv.constant0._Z11reduceRegr4IdLj64EEvPT_S1_j --------------------------
	.section	.nv.constant0._Z11reduceRegr4IdLj64EEvPT_S1_j,"a",@progbits
	.sectionflags	@""
	.align	4
.nv.constant0._Z11reduceRegr4IdLj64EEvPT_S1_j:
	.zero		916


//--------------------- .nv.constant0._Z11reduceRegr4IdLj128EEvPT_S1_j --------------------------
	.section	.nv.constant0._Z11reduceRegr4IdLj128EEvPT_S1_j,"a",@progbits
	.sectionflags	@""
	.align	4
.nv.constant0._Z11reduceRegr4IdLj128EEvPT_S1_j:
	.zero		916


//--------------------- .nv.constant0._Z11reduceRegr4IdLj256EEvPT_S1_j --------------------------
	.section	.nv.constant0._Z11reduceRegr4IdLj256EEvPT_S1_j,"a",@progbits
	.sectionflags	@""
	.align	4
.nv.constant0._Z11reduceRegr4IdLj256EEvPT_S1_j:
	.zero		916


//--------------------- .nv.constant0._Z11reduceRegr4IdLj512EEvPT_S1_j --------------------------
	.section	.nv.constant0._Z11reduceRegr4IdLj512EEvPT_S1_j,"a",@progbits
	.sectionflags	@""
	.align	4
.nv.constant0._Z11reduceRegr4IdLj512EEvPT_S1_j:
	.zero		916


//--------------------- .nv.constant0._Z11reduceRegr4IdLj1024EEvPT_S1_j --------------------------
	.section	.nv.constant0._Z11reduceRegr4IdLj1024EEvPT_S1_j,"a",@progbits
	.sectionflags	@""
	.align	4
.nv.constant0._Z11reduceRegr4IdLj1024EEvPT_S1_j:
	.zero		916


//--------------------- .nv.constant0._Z11reduceRegr3IdEvPT_S1_j --------------------------
	.section	.nv.constant0._Z11reduceRegr3IdEvPT_S1_j,"a",@progbits
	.sectionflags	@""
	.align	4
.nv.constant0._Z11reduceRegr3IdEvPT_S1_j:
	.zero		916


//--------------------- .nv.constant0._Z11reduceRegr2IdEvPT_S1_j --------------------------
	.section	.nv.constant0._Z11reduceRegr2IdEvPT_S1_j,"a",@progbits
	.sectionflags	@""
	.align	4
.nv.constant0._Z11reduceRegr2IdEvPT_S1_j:
	.zero		916


//--------------------- .nv.constant0._Z11reduceRegr1IdEvPT_S1_j --------------------------
	.section	.nv.constant0._Z11reduceRegr1IdEvPT_S1_j,"a",@progbits
	.sectionflags	@""
	.align	4
.nv.constant0._Z11reduceRegr1IdEvPT_S1_j:
	.zero		916


//--------------------- .nv.constant0._Z11reduceRegr0IdEvPT_S1_j --------------------------
	.section	.nv.constant0._Z11reduceRegr0IdEvPT_S1_j,"a",@progbits
	.sectionflags	@""
	.align	4
.nv.constant0._Z11reduceRegr0IdEvPT_S1_j:
	.zero		916


//--------------------- SYMBOLS --------------------------

	.type		.nv.reservedSmem.offset0,@object
	.size		.nv.reservedSmem.offset0,0x4
	.type		.nv.reservedSmem.cap,@object
	.size		.nv.reservedSmem.cap,0x4
